	.target	sm_103a

	.elftype	@"ET_EXEC"


//--------------------- .note.nv.tkinfo           --------------------------
	.section	.note.nv.tkinfo,"",@"SHT_NOTE"
	.sectionflags	@"SHF_NOTE_NV_TKINFO"
	.tkinfo
        /*0018*/ 	.word	0x00000002
        /*0030*/ 	.string	""
        /*0030*/ 	.string	"ptxas"
        /*0030*/ 	.string	"Cuda compilation tools, release 13.0, V13.0.88"
        /*0030*/ 	.string	"Build cuda_13.0.r13.0/compiler.36424714_0"
        /*0030*/ 	.string	"-arch sm_103a -m 64 "



//--------------------- .note.nv.cuinfo           --------------------------
	.section	.note.nv.cuinfo,"",@"SHT_NOTE"
	.sectionflags	@"SHF_NOTE_NV_CUINFO"
        /*0018*/ 	.short	0x0002
        /*001a*/ 	.short	0x0067
        /*001c*/ 	.short	0x0082
	.zero		2


//--------------------- .nv.info                  --------------------------
	.section	.nv.info,"",@"SHT_CUDA_INFO"
	.align	4


	//----- nvinfo : EIATTR_REGCOUNT
	.align		4
        /*0000*/ 	.byte	0x04, 0x2f
        /*0002*/ 	.short	(.L_20 - .L_19)
	.align		4
.L_19:
        /*0004*/ 	.word	index@(_ZN17fastertransformer35generalAddBiasResidualPostLayerNormIfEEvPT_PKS1_S4_S4_S4_fii)
        /*0008*/ 	.word	0x00000017


	//----- nvinfo : EIATTR_FRAME_SIZE
	.align		4
.L_20:
        /*000c*/ 	.byte	0x04, 0x11
        /*000e*/ 	.short	(.L_22 - .L_21)
	.align		4
.L_21:
        /*0010*/ 	.word	index@(_ZN17fastertransformer35generalAddBiasResidualPostLayerNormIfEEvPT_PKS1_S4_S4_S4_fii)
        /*0014*/ 	.word	0x00000000


	//----- nvinfo : EIATTR_REGCOUNT
	.align		4
.L_22:
        /*0018*/ 	.byte	0x04, 0x2f
        /*001a*/ 	.short	(.L_24 - .L_23)
	.align		4
.L_23:
        /*001c*/ 	.word	index@(_ZN17fastertransformer30addBiasResidualPostLayerNormV2IfEEvPT_PKS1_S4_S4_S4_fi)
        /*0020*/ 	.word	0x00000020


	//----- nvinfo : EIATTR_FRAME_SIZE
	.align		4
.L_24:
        /*0024*/ 	.byte	0x04, 0x11
        /*0026*/ 	.short	(.L_26 - .L_25)
	.align		4
.L_25:
        /*0028*/ 	.word	index@(_ZN17fastertransformer30addBiasResidualPostLayerNormV2IfEEvPT_PKS1_S4_S4_S4_fi)
        /*002c*/ 	.word	0x00000000


	//----- nvinfo : EIATTR_REGCOUNT
	.align		4
.L_26:
        /*0030*/ 	.byte	0x04, 0x2f
        /*0032*/ 	.short	(.L_28 - .L_27)
	.align		4
.L_27:
        /*0034*/ 	.word	index@(_ZN17fastertransformer28addBiasResidualPostLayerNormIfLi1EEEvPT_PKS1_S4_S4_S4_fii)
        /*0038*/ 	.word	0x00000010


	//----- nvinfo : EIATTR_FRAME_SIZE
	.align		4
.L_28:
        /*003c*/ 	.byte	0x04, 0x11
        /*003e*/ 	.short	(.L_30 - .L_29)
	.align		4
.L_29:
        /*0040*/ 	.word	index@(_ZN17fastertransformer28addBiasResidualPostLayerNormIfLi1EEEvPT_PKS1_S4_S4_S4_fii)
        /*0044*/ 	.word	0x00000000


	//----- nvinfo : EIATTR_REGCOUNT
	.align		4
.L_30:
        /*0048*/ 	.byte	0x04, 0x2f
        /*004a*/ 	.short	(.L_32 - .L_31)
	.align		4
.L_31:
        /*004c*/ 	.word	index@(_ZN17fastertransformer28addBiasResidualPostLayerNormIfLi2EEEvPT_PKS1_S4_S4_S4_fii)
        /*0050*/ 	.word	0x00000018


	//----- nvinfo : EIATTR_FRAME_SIZE
	.align		4
.L_32:
        /*0054*/ 	.byte	0x04, 0x11
        /*0056*/ 	.short	(.L_34 - .L_33)
	.align		4
.L_33:
        /*0058*/ 	.word	index@(_ZN17fastertransformer28addBiasResidualPostLayerNormIfLi2EEEvPT_PKS1_S4_S4_S4_fii)
        /*005c*/ 	.word	0x00000000


	//----- nvinfo : EIATTR_REGCOUNT
	.align		4
.L_34:
        /*0060*/ 	.byte	0x04, 0x2f
        /*0062*/ 	.short	(.L_36 - .L_35)
	.align		4
.L_35:
        /*0064*/ 	.word	index@(_ZN17fastertransformer25layernorm_shift_partitionIfEEvPT_PKS1_S4_S4_fiiiiii)
        /*0068*/ 	.word	0x00000017


	//----- nvinfo : EIATTR_FRAME_SIZE
	.align		4
.L_36:
        /*006c*/ 	.byte	0x04, 0x11
        /*006e*/ 	.short	(.L_38 - .L_37)
	.align		4
.L_37:
        /*0070*/ 	.word	index@(_ZN17fastertransformer25layernorm_shift_partitionIfEEvPT_PKS1_S4_S4_fiiiiii)
        /*0074*/ 	.word	0x00000000


	//----- nvinfo : EIATTR_REGCOUNT
	.align		4
.L_38:
        /*0078*/ 	.byte	0x04, 0x2f
        /*007a*/ 	.short	(.L_40 - .L_39)
	.align		4
.L_39:
        /*007c*/ 	.word	index@(_ZN17fastertransformer28layernorm_shift_partition_v2IfEEvPT_PKS1_S4_S4_fiiiiii)
        /*0080*/ 	.word	0x00000020


	//----- nvinfo : EIATTR_FRAME_SIZE
	.align		4
.L_40:
        /*0084*/ 	.byte	0x04, 0x11
        /*0086*/ 	.short	(.L_42 - .L_41)
	.align		4
.L_41:
        /*0088*/ 	.word	index@(_ZN17fastertransformer28layernorm_shift_partition_v2IfEEvPT_PKS1_S4_S4_fiiiiii)
        /*008c*/ 	.word	0x00000000


	//----- nvinfo : EIATTR_REGCOUNT
	.align		4
.L_42:
        /*0090*/ 	.byte	0x04, 0x2f
        /*0092*/ 	.short	(.L_44 - .L_43)
	.align		4
.L_43:
        /*0094*/ 	.word	index@(_ZN17fastertransformer30addBiasResidualPostLayerNormV2I6__halfEEvPT_PKS2_S5_S5_S5_fi)
        /*0098*/ 	.word	0x00000020


	//----- nvinfo : EIATTR_FRAME_SIZE
	.align		4
.L_44:
        /*009c*/ 	.byte	0x04, 0x11
        /*009e*/ 	.short	(.L_46 - .L_45)
	.align		4
.L_45:
        /*00a0*/ 	.word	index@(_ZN17fastertransformer30addBiasResidualPostLayerNormV2I6__halfEEvPT_PKS2_S5_S5_S5_fi)
        /*00a4*/ 	.word	0x00000000


	//----- nvinfo : EIATTR_REGCOUNT
	.align		4
.L_46:
        /*00a8*/ 	.byte	0x04, 0x2f
        /*00aa*/ 	.short	(.L_48 - .L_47)
	.align		4
.L_47:
        /*00ac*/ 	.word	index@(_ZN17fastertransformer28addBiasResidualPostLayerNormI6__halfLi1EEEvPT_PKS2_S5_S5_S5_fii)
        /*00b0*/ 	.word	0x00000012


	//----- nvinfo : EIATTR_FRAME_SIZE
	.align		4
.L_48:
        /*00b4*/ 	.byte	0x04, 0x11
        /*00b6*/ 	.short	(.L_50 - .L_49)
	.align		4
.L_49:
        /*00b8*/ 	.word	index@(_ZN17fastertransformer28addBiasResidualPostLayerNormI6__halfLi1EEEvPT_PKS2_S5_S5_S5_fii)
        /*00bc*/ 	.word	0x00000000


	//----- nvinfo : EIATTR_REGCOUNT
	.align		4
.L_50:
        /*00c0*/ 	.byte	0x04, 0x2f
        /*00c2*/ 	.short	(.L_52 - .L_51)
	.align		4
.L_51:
        /*00c4*/ 	.word	index@(_ZN17fastertransformer28addBiasResidualPostLayerNormI6__halfLi2EEEvPT_PKS2_S5_S5_S5_fii)
        /*00c8*/ 	.word	0x00000016


	//----- nvinfo : EIATTR_FRAME_SIZE
	.align		4
.L_52:
        /*00cc*/ 	.byte	0x04, 0x11
        /*00ce*/ 	.short	(.L_54 - .L_53)
	.align		4
.L_53:
        /*00d0*/ 	.word	index@(_ZN17fastertransformer28addBiasResidualPostLayerNormI6__halfLi2EEEvPT_PKS2_S5_S5_S5_fii)
        /*00d4*/ 	.word	0x00000000


	//----- nvinfo : EIATTR_REGCOUNT
	.align		4
.L_54:
        /*00d8*/ 	.byte	0x04, 0x2f
        /*00da*/ 	.short	(.L_56 - .L_55)
	.align		4
.L_55:
        /*00dc*/ 	.word	index@(_ZN17fastertransformer35generalAddBiasResidualPostLayerNormI6__halfEEvPT_PKS2_S5_S5_S5_fii)
        /*00e0*/ 	.word	0x00000020


	//----- nvinfo : EIATTR_FRAME_SIZE
	.align		4
.L_56:
        /*00e4*/ 	.byte	0x04, 0x11
        /*00e6*/ 	.short	(.L_58 - .L_57)
	.align		4
.L_57:
        /*00e8*/ 	.word	index@(_ZN17fastertransformer35generalAddBiasResidualPostLayerNormI6__halfEEvPT_PKS2_S5_S5_S5_fii)
        /*00ec*/ 	.word	0x00000000


	//----- nvinfo : EIATTR_REGCOUNT
	.align		4
.L_58:
        /*00f0*/ 	.byte	0x04, 0x2f
        /*00f2*/ 	.short	(.L_60 - .L_59)
	.align		4
.L_59:
        /*00f4*/ 	.word	index@(_ZN17fastertransformer34generalAddBiasResidualLayerNormOptI7__half2Lb1ELb1ELi1ELb1ELi1EEEvPT_S3_PKS2_S5_S5_S5_S5_S5_fiiPKfS7_S7_Pfi)
        /*00f8*/ 	.word	0x0000001e


	//----- nvinfo : EIATTR_FRAME_SIZE
	.align		4
.L_60:
        /*00fc*/ 	.byte	0x04, 0x11
        /*00fe*/ 	.short	(.L_62 - .L_61)
	.align		4
.L_61:
        /*0100*/ 	.word	index@($__internal_69_$__cuda_sm20_div_rn_f64_full)
        /*0104*/ 	.word	0x00000000


	//----- nvinfo : EIATTR_FRAME_SIZE
	.align		4
.L_62:
        /*0108*/ 	.byte	0x04, 0x11
        /*010a*/ 	.short	(.L_64 - .L_63)
	.align		4
.L_63:
        /*010c*/ 	.word	index@(_ZN17fastertransformer34generalAddBiasResidualLayerNormOptI7__half2Lb1ELb1ELi1ELb1ELi1EEEvPT_S3_PKS2_S5_S5_S5_S5_S5_fiiPKfS7_S7_Pfi)
        /*0110*/ 	.word	0x00000000


	//----- nvinfo : EIATTR_REGCOUNT
	.align		4
.L_64:
        /*0114*/ 	.byte	0x04, 0x2f
        /*0116*/ 	.short	(.L_66 - .L_65)
	.align		4
.L_65:
        /*0118*/ 	.word	index@(_ZN17fastertransformer35generalAddBiasResidualLayerNormOpt2I7__half2Lb1ELb1ELi1ELb1ELi1EEEvPT_S3_PKS2_S5_S5_S5_S5_S5_fiiPKfS7_S7_Pfi)
        /*011c*/ 	.word	0x00000020


	//----- nvinfo : EIATTR_FRAME_SIZE
	.align		4
.L_66:
        /*0120*/ 	.byte	0x04, 0x11
        /*0122*/ 	.short	(.L_68 - .L_67)
	.align		4
.L_67:
        /*0124*/ 	.word	index@($__internal_68_$__cuda_sm20_div_rn_f64_full)
        /*0128*/ 	.word	0x00000000


	//----- nvinfo : EIATTR_FRAME_SIZE
	.align		4
.L_68:
        /*012c*/ 	.byte	0x04, 0x11
        /*012e*/ 	.short	(.L_70 - .L_69)
	.align		4
.L_69:
        /*0130*/ 	.word	index@(_ZN17fastertransformer35generalAddBiasResidualLayerNormOpt2I7__half2Lb1ELb1ELi1ELb1ELi1EEEvPT_S3_PKS2_S5_S5_S5_S5_S5_fiiPKfS7_S7_Pfi)
        /*0134*/ 	.word	0x00000000


	//----- nvinfo : EIATTR_REGCOUNT
	.align		4
.L_70:
        /*0138*/ 	.byte	0x04, 0x2f
        /*013a*/ 	.short	(.L_72 - .L_71)
	.align		4
.L_71:
        /*013c*/ 	.word	index@(_ZN17fastertransformer34generalAddBiasResidualLayerNormOptI7__half2Lb0ELb1ELi1ELb1ELi1EEEvPT_S3_PKS2_S5_S5_S5_S5_S5_fiiPKfS7_S7_Pfi)
        /*0140*/ 	.word	0x00000019


	//----- nvinfo : EIATTR_FRAME_SIZE
	.align		4
.L_72:
        /*0144*/ 	.byte	0x04, 0x11
        /*0146*/ 	.short	(.L_74 - .L_73)
	.align		4
.L_73:
        /*0148*/ 	.word	index@($__internal_67_$__cuda_sm20_div_rn_f64_full)
        /*014c*/ 	.word	0x00000000


	//----- nvinfo : EIATTR_FRAME_SIZE
	.align		4
.L_74:
        /*0150*/ 	.byte	0x04, 0x11
        /*0152*/ 	.short	(.L_76 - .L_75)
	.align		4
.L_75:
        /*0154*/ 	.word	index@(_ZN17fastertransformer34generalAddBiasResidualLayerNormOptI7__half2Lb0ELb1ELi1ELb1ELi1EEEvPT_S3_PKS2_S5_S5_S5_S5_S5_fiiPKfS7_S7_Pfi)
        /*0158*/ 	.word	0x00000000


	//----- nvinfo : EIATTR_REGCOUNT
	.align		4
.L_76:
        /*015c*/ 	.byte	0x04, 0x2f
        /*015e*/ 	.short	(.L_78 - .L_77)
	.align		4
.L_77:
        /*0160*/ 	.word	index@(_ZN17fastertransformer35generalAddBiasResidualLayerNormOpt2I7__half2Lb0ELb1ELi1ELb1ELi1EEEvPT_S3_PKS2_S5_S5_S5_S5_S5_fiiPKfS7_S7_Pfi)
        /*0164*/ 	.word	0x0000001c


	//----- nvinfo : EIATTR_FRAME_SIZE
	.align		4
.L_78:
        /*0168*/ 	.byte	0x04, 0x11
        /*016a*/ 	.short	(.L_80 - .L_79)
	.align		4
.L_79:
        /*016c*/ 	.word	index@($__internal_66_$__cuda_sm20_div_rn_f64_full)
        /*0170*/ 	.word	0x00000000


	//----- nvinfo : EIATTR_FRAME_SIZE
	.align		4
.L_80:
        /*0174*/ 	.byte	0x04, 0x11
        /*0176*/ 	.short	(.L_82 - .L_81)
	.align		4
.L_81:
        /*0178*/ 	.word	index@(_ZN17fastertransformer35generalAddBiasResidualLayerNormOpt2I7__half2Lb0ELb1ELi1ELb1ELi1EEEvPT_S3_PKS2_S5_S5_S5_S5_S5_fiiPKfS7_S7_Pfi)
        /*017c*/ 	.word	0x00000000


	//----- nvinfo : EIATTR_REGCOUNT
	.align		4
.L_82:
        /*0180*/ 	.byte	0x04, 0x2f
        /*0182*/ 	.short	(.L_84 - .L_83)
	.align		4
.L_83:
        /*0184*/ 	.word	index@(_ZN17fastertransformer34generalAddBiasResidualLayerNormOptI7__half2Lb1ELb0ELi1ELb1ELi1EEEvPT_S3_PKS2_S5_S5_S5_S5_S5_fiiPKfS7_S7_Pfi)
        /*0188*/ 	.word	0x0000001b


	//----- nvinfo : EIATTR_FRAME_SIZE
	.align		4
.L_84:
        /*018c*/ 	.byte	0x04, 0x11
        /*018e*/ 	.short	(.L_86 - .L_85)
	.align		4
.L_85:
        /*0190*/ 	.word	index@($__internal_65_$__cuda_sm20_div_rn_f64_full)
        /*0194*/ 	.word	0x00000000


	//----- nvinfo : EIATTR_FRAME_SIZE
	.align		4
.L_86:
        /*0198*/ 	.byte	0x04, 0x11
        /*019a*/ 	.short	(.L_88 - .L_87)
	.align		4
.L_87:
        /*019c*/ 	.word	index@(_ZN17fastertransformer34generalAddBiasResidualLayerNormOptI7__half2Lb1ELb0ELi1ELb1ELi1EEEvPT_S3_PKS2_S5_S5_S5_S5_S5_fiiPKfS7_S7_Pfi)
        /*01a0*/ 	.word	0x00000000


	//----- nvinfo : EIATTR_REGCOUNT
	.align		4
.L_88:
        /*01a4*/ 	.byte	0x04, 0x2f
        /*01a6*/ 	.short	(.L_90 - .L_89)
	.align		4
.L_89:
        /*01a8*/ 	.word	index@(_ZN17fastertransformer35generalAddBiasResidualLayerNormOpt2I7__half2Lb1ELb0ELi1ELb1ELi1EEEvPT_S3_PKS2_S5_S5_S5_S5_S5_fiiPKfS7_S7_Pfi)
        /*01ac*/ 	.word	0x0000001c


	//----- nvinfo : EIATTR_FRAME_SIZE
	.align		4
.L_90:
        /*01b0*/ 	.byte	0x04, 0x11
        /*01b2*/ 	.short	(.L_92 - .L_91)
	.align		4
.L_91:
        /*01b4*/ 	.word	index@($__internal_64_$__cuda_sm20_div_rn_f64_full)
        /*01b8*/ 	.word	0x00000000


	//----- nvinfo : EIATTR_FRAME_SIZE
	.align		4
.L_92:
        /*01bc*/ 	.byte	0x04, 0x11
        /*01be*/ 	.short	(.L_94 - .L_93)
	.align		4
.L_93:
        /*01c0*/ 	.word	index@(_ZN17fastertransformer35generalAddBiasResidualLayerNormOpt2I7__half2Lb1ELb0ELi1ELb1ELi1EEEvPT_S3_PKS2_S5_S5_S5_S5_S5_fiiPKfS7_S7_Pfi)
        /*01c4*/ 	.word	0x00000000


	//----- nvinfo : EIATTR_REGCOUNT
	.align		4
.L_94:
        /*01c8*/ 	.byte	0x04, 0x2f
        /*01ca*/ 	.short	(.L_96 - .L_95)
	.align		4
.L_95:
        /*01cc*/ 	.word	index@(_ZN17fastertransformer34generalAddBiasResidualLayerNormOptI7__half2Lb0ELb0ELi1ELb1ELi1EEEvPT_S3_PKS2_S5_S5_S5_S5_S5_fiiPKfS7_S7_Pfi)
        /*01d0*/ 	.word	0x00000019


	//----- nvinfo : EIATTR_FRAME_SIZE
	.align		4
.L_96:
        /*01d4*/ 	.byte	0x04, 0x11
        /*01d6*/ 	.short	(.L_98 - .L_97)
	.align		4
.L_97:
        /*01d8*/ 	.word	index@($__internal_63_$__cuda_sm20_div_rn_f64_full)
        /*01dc*/ 	.word	0x00000000


	//----- nvinfo : EIATTR_FRAME_SIZE
	.align		4
.L_98:
        /*01e0*/ 	.byte	0x04, 0x11
        /*01e2*/ 	.short	(.L_100 - .L_99)
	.align		4
.L_99:
        /*01e4*/ 	.word	index@(_ZN17fastertransformer34generalAddBiasResidualLayerNormOptI7__half2Lb0ELb0ELi1ELb1ELi1EEEvPT_S3_PKS2_S5_S5_S5_S5_S5_fiiPKfS7_S7_Pfi)
        /*01e8*/ 	.word	0x00000000


	//----- nvinfo : EIATTR_REGCOUNT
	.align		4
.L_100:
        /*01ec*/ 	.byte	0x04, 0x2f
        /*01ee*/ 	.short	(.L_102 - .L_101)
	.align		4
.L_101:
        /*01f0*/ 	.word	index@(_ZN17fastertransformer35generalAddBiasResidualLayerNormOpt2I7__half2Lb0ELb0ELi1ELb1ELi1EEEvPT_S3_PKS2_S5_S5_S5_S5_S5_fiiPKfS7_S7_Pfi)
        /*01f4*/ 	.word	0x0000001a


	//----- nvinfo : EIATTR_FRAME_SIZE
	.align		4
.L_102:
        /*01f8*/ 	.byte	0x04, 0x11
        /*01fa*/ 	.short	(.L_104 - .L_103)
	.align		4
.L_103:
        /*01fc*/ 	.word	index@($__internal_62_$__cuda_sm20_div_rn_f64_full)
        /*0200*/ 	.word	0x00000000


	//----- nvinfo : EIATTR_FRAME_SIZE
	.align		4
.L_104:
        /*0204*/ 	.byte	0x04, 0x11
        /*0206*/ 	.short	(.L_106 - .L_105)
	.align		4
.L_105:
        /*0208*/ 	.word	index@(_ZN17fastertransformer35generalAddBiasResidualLayerNormOpt2I7__half2Lb0ELb0ELi1ELb1ELi1EEEvPT_S3_PKS2_S5_S5_S5_S5_S5_fiiPKfS7_S7_Pfi)
        /*020c*/ 	.word	0x00000000


	//----- nvinfo : EIATTR_REGCOUNT
	.align		4
.L_106:
        /*0210*/ 	.byte	0x04, 0x2f
        /*0212*/ 	.short	(.L_108 - .L_107)
	.align		4
.L_107:
        /*0214*/ 	.word	index@(_ZN17fastertransformer34generalAddBiasResidualLayerNormOptI7__half2Lb1ELb1ELi2ELb1ELi1EEEvPT_S3_PKS2_S5_S5_S5_S5_S5_fiiPKfS7_S7_Pfi)
        /*0218*/ 	.word	0x00000020


	//----- nvinfo : EIATTR_FRAME_SIZE
	.align		4
.L_108:
        /*021c*/ 	.byte	0x04, 0x11
        /*021e*/ 	.short	(.L_110 - .L_109)
	.align		4
.L_109:
        /*0220*/ 	.word	index@($__internal_61_$__cuda_sm20_div_rn_f64_full)
        /*0224*/ 	.word	0x00000000


	//----- nvinfo : EIATTR_FRAME_SIZE
	.align		4
.L_110:
        /*0228*/ 	.byte	0x04, 0x11
        /*022a*/ 	.short	(.L_112 - .L_111)
	.align		4
.L_111:
        /*022c*/ 	.word	index@(_ZN17fastertransformer34generalAddBiasResidualLayerNormOptI7__half2Lb1ELb1ELi2ELb1ELi1EEEvPT_S3_PKS2_S5_S5_S5_S5_S5_fiiPKfS7_S7_Pfi)
        /*0230*/ 	.word	0x00000000


	//----- nvinfo : EIATTR_REGCOUNT
	.align		4
.L_112:
        /*0234*/ 	.byte	0x04, 0x2f
        /*0236*/ 	.short	(.L_114 - .L_113)
	.align		4
.L_113:
        /*0238*/ 	.word	index@(_ZN17fastertransformer35generalAddBiasResidualLayerNormOpt2I7__half2Lb1ELb1ELi2ELb1ELi1EEEvPT_S3_PKS2_S5_S5_S5_S5_S5_fiiPKfS7_S7_Pfi)
        /*023c*/ 	.word	0x00000020


	//----- nvinfo : EIATTR_FRAME_SIZE
	.align		4
.L_114:
        /*0240*/ 	.byte	0x04, 0x11
        /*0242*/ 	.short	(.L_116 - .L_115)
	.align		4
.L_115:
        /*0244*/ 	.word	index@($__internal_60_$__cuda_sm20_div_rn_f64_full)
        /*0248*/ 	.word	0x00000000


	//----- nvinfo : EIATTR_FRAME_SIZE
	.align		4
.L_116:
        /*024c*/ 	.byte	0x04, 0x11
        /*024e*/ 	.short	(.L_118 - .L_117)
	.align		4
.L_117:
        /*0250*/ 	.word	index@(_ZN17fastertransformer35generalAddBiasResidualLayerNormOpt2I7__half2Lb1ELb1ELi2ELb1ELi1EEEvPT_S3_PKS2_S5_S5_S5_S5_S5_fiiPKfS7_S7_Pfi)
        /*0254*/ 	.word	0x00000000


	//----- nvinfo : EIATTR_REGCOUNT
	.align		4
.L_118:
        /*0258*/ 	.byte	0x04, 0x2f
        /*025a*/ 	.short	(.L_120 - .L_119)
	.align		4
.L_119:
        /*025c*/ 	.word	index@(_ZN17fastertransformer34generalAddBiasResidualLayerNormOptI7__half2Lb0ELb1ELi2ELb1ELi1EEEvPT_S3_PKS2_S5_S5_S5_S5_S5_fiiPKfS7_S7_Pfi)
        /*0260*/ 	.word	0x0000001d


	//----- nvinfo : EIATTR_FRAME_SIZE
	.align		4
.L_120:
        /*0264*/ 	.byte	0x04, 0x11
        /*0266*/ 	.short	(.L_122 - .L_121)
	.align		4
.L_121:
        /*0268*/ 	.word	index@($__internal_59_$__cuda_sm20_div_rn_f64_full)
        /*026c*/ 	.word	0x00000000


	//----- nvinfo : EIATTR_FRAME_SIZE
	.align		4
.L_122:
        /*0270*/ 	.byte	0x04, 0x11
        /*0272*/ 	.short	(.L_124 - .L_123)
	.align		4
.L_123:
        /*0274*/ 	.word	index@(_ZN17fastertransformer34generalAddBiasResidualLayerNormOptI7__half2Lb0ELb1ELi2ELb1ELi1EEEvPT_S3_PKS2_S5_S5_S5_S5_S5_fiiPKfS7_S7_Pfi)
        /*0278*/ 	.word	0x00000000


	//----- nvinfo : EIATTR_REGCOUNT
	.align		4
.L_124:
        /*027c*/ 	.byte	0x04, 0x2f
        /*027e*/ 	.short	(.L_126 - .L_125)
	.align		4
.L_125:
        /*0280*/ 	.word	index@(_ZN17fastertransformer35generalAddBiasResidualLayerNormOpt2I7__half2Lb0ELb1ELi2ELb1ELi1EEEvPT_S3_PKS2_S5_S5_S5_S5_S5_fiiPKfS7_S7_Pfi)
        /*0284*/ 	.word	0x00000020


	//----- nvinfo : EIATTR_FRAME_SIZE
	.align		4
.L_126:
        /*0288*/ 	.byte	0x04, 0x11
        /*028a*/ 	.short	(.L_128 - .L_127)
	.align		4
.L_127:
        /*028c*/ 	.word	index@($__internal_58_$__cuda_sm20_div_rn_f64_full)
        /*0290*/ 	.word	0x00000000


	//----- nvinfo : EIATTR_FRAME_SIZE
	.align		4
.L_128:
        /*0294*/ 	.byte	0x04, 0x11
        /*0296*/ 	.short	(.L_130 - .L_129)
	.align		4
.L_129:
        /*0298*/ 	.word	index@(_ZN17fastertransformer35generalAddBiasResidualLayerNormOpt2I7__half2Lb0ELb1ELi2ELb1ELi1EEEvPT_S3_PKS2_S5_S5_S5_S5_S5_fiiPKfS7_S7_Pfi)
        /*029c*/ 	.word	0x00000000


	//----- nvinfo : EIATTR_REGCOUNT
	.align		4
.L_130:
        /*02a0*/ 	.byte	0x04, 0x2f
        /*02a2*/ 	.short	(.L_132 - .L_131)
	.align		4
.L_131:
        /*02a4*/ 	.word	index@(_ZN17fastertransformer34generalAddBiasResidualLayerNormOptI7__half2Lb1ELb0ELi2ELb1ELi1EEEvPT_S3_PKS2_S5_S5_S5_S5_S5_fiiPKfS7_S7_Pfi)
        /*02a8*/ 	.word	0x0000001f


	//----- nvinfo : EIATTR_FRAME_SIZE
	.align		4
.L_132:
        /*02ac*/ 	.byte	0x04, 0x11
        /*02ae*/ 	.short	(.L_134 - .L_133)
	.align		4
.L_133:
        /*02b0*/ 	.word	index@($__internal_57_$__cuda_sm20_div_rn_f64_full)
        /*02b4*/ 	.word	0x00000000


	//----- nvinfo : EIATTR_FRAME_SIZE
	.align		4
.L_134:
        /*02b8*/ 	.byte	0x04, 0x11
        /*02ba*/ 	.short	(.L_136 - .L_135)
	.align		4
.L_135:
        /*02bc*/ 	.word	index@(_ZN17fastertransformer34generalAddBiasResidualLayerNormOptI7__half2Lb1ELb0ELi2ELb1ELi1EEEvPT_S3_PKS2_S5_S5_S5_S5_S5_fiiPKfS7_S7_Pfi)
        /*02c0*/ 	.word	0x00000000


	//----- nvinfo : EIATTR_REGCOUNT
	.align		4
.L_136:
        /*02c4*/ 	.byte	0x04, 0x2f
        /*02c6*/ 	.short	(.L_138 - .L_137)
	.align		4
.L_137:
        /*02c8*/ 	.word	index@(_ZN17fastertransformer35generalAddBiasResidualLayerNormOpt2I7__half2Lb1ELb0ELi2ELb1ELi1EEEvPT_S3_PKS2_S5_S5_S5_S5_S5_fiiPKfS7_S7_Pfi)
        /*02cc*/ 	.word	0x00000020


	//----- nvinfo : EIATTR_FRAME_SIZE
	.align		4
.L_138:
        /*02d0*/ 	.byte	0x04, 0x11
        /*02d2*/ 	.short	(.L_140 - .L_139)
	.align		4
.L_139:
        /*02d4*/ 	.word	index@($__internal_56_$__cuda_sm20_div_rn_f64_full)
        /*02d8*/ 	.word	0x00000000


	//----- nvinfo : EIATTR_FRAME_SIZE
	.align		4
.L_140:
        /*02dc*/ 	.byte	0x04, 0x11
        /*02de*/ 	.short	(.L_142 - .L_141)
	.align		4
.L_141:
        /*02e0*/ 	.word	index@(_ZN17fastertransformer35generalAddBiasResidualLayerNormOpt2I7__half2Lb1ELb0ELi2ELb1ELi1EEEvPT_S3_PKS2_S5_S5_S5_S5_S5_fiiPKfS7_S7_Pfi)
        /*02e4*/ 	.word	0x00000000


	//----- nvinfo : EIATTR_REGCOUNT
	.align		4
.L_142:
        /*02e8*/ 	.byte	0x04, 0x2f
        /*02ea*/ 	.short	(.L_144 - .L_143)
	.align		4
.L_143:
        /*02ec*/ 	.word	index@(_ZN17fastertransformer34generalAddBiasResidualLayerNormOptI7__half2Lb0ELb0ELi2ELb1ELi1EEEvPT_S3_PKS2_S5_S5_S5_S5_S5_fiiPKfS7_S7_Pfi)
        /*02f0*/ 	.word	0x00000019


	//----- nvinfo : EIATTR_FRAME_SIZE
	.align		4
.L_144:
        /*02f4*/ 	.byte	0x04, 0x11
        /*02f6*/ 	.short	(.L_146 - .L_145)
	.align		4
.L_145:
        /*02f8*/ 	.word	index@($__internal_55_$__cuda_sm20_div_rn_f64_full)
        /*02fc*/ 	.word	0x00000000


	//----- nvinfo : EIATTR_FRAME_SIZE
	.align		4
.L_146:
        /*0300*/ 	.byte	0x04, 0x11
        /*0302*/ 	.short	(.L_148 - .L_147)
	.align		4
.L_147:
        /*0304*/ 	.word	index@(_ZN17fastertransformer34generalAddBiasResidualLayerNormOptI7__half2Lb0ELb0ELi2ELb1ELi1EEEvPT_S3_PKS2_S5_S5_S5_S5_S5_fiiPKfS7_S7_Pfi)
        /*0308*/ 	.word	0x00000000


	//----- nvinfo : EIATTR_REGCOUNT
	.align		4
.L_148:
        /*030c*/ 	.byte	0x04, 0x2f
        /*030e*/ 	.short	(.L_150 - .L_149)
	.align		4
.L_149:
        /*0310*/ 	.word	index@(_ZN17fastertransformer35generalAddBiasResidualLayerNormOpt2I7__half2Lb0ELb0ELi2ELb1ELi1EEEvPT_S3_PKS2_S5_S5_S5_S5_S5_fiiPKfS7_S7_Pfi)
        /*0314*/ 	.word	0x0000001b


	//----- nvinfo : EIATTR_FRAME_SIZE
	.align		4
.L_150:
        /*0318*/ 	.byte	0x04, 0x11
        /*031a*/ 	.short	(.L_152 - .L_151)
	.align		4
.L_151:
        /*031c*/ 	.word	index@($__internal_54_$__cuda_sm20_div_rn_f64_full)
        /*0320*/ 	.word	0x00000000


	//----- nvinfo : EIATTR_FRAME_SIZE
	.align		4
.L_152:
        /*0324*/ 	.byte	0x04, 0x11
        /*0326*/ 	.short	(.L_154 - .L_153)
	.align		4
.L_153:
        /*0328*/ 	.word	index@(_ZN17fastertransformer35generalAddBiasResidualLayerNormOpt2I7__half2Lb0ELb0ELi2ELb1ELi1EEEvPT_S3_PKS2_S5_S5_S5_S5_S5_fiiPKfS7_S7_Pfi)
        /*032c*/ 	.word	0x00000000


	//----- nvinfo : EIATTR_REGCOUNT
	.align		4
.L_154:
        /*0330*/ 	.byte	0x04, 0x2f
        /*0332*/ 	.short	(.L_156 - .L_155)
	.align		4
.L_155:
        /*0334*/ 	.word	index@(_ZN17fastertransformer34generalAddBiasResidualLayerNormOptI7__half2Lb1ELb1ELi1ELb1ELi2EEEvPT_S3_PKS2_S5_S5_S5_S5_S5_fiiPKfS7_S7_Pfi)
        /*0338*/ 	.word	0x0000001e


	//----- nvinfo : EIATTR_FRAME_SIZE
	.align		4
.L_156:
        /*033c*/ 	.byte	0x04, 0x11
        /*033e*/ 	.short	(.L_158 - .L_157)
	.align		4
.L_157:
        /*0340*/ 	.word	index@($__internal_53_$__cuda_sm20_div_rn_f64_full)
        /*0344*/ 	.word	0x00000000


	//----- nvinfo : EIATTR_FRAME_SIZE
	.align		4
.L_158:
        /*0348*/ 	.byte	0x04, 0x11
        /*034a*/ 	.short	(.L_160 - .L_159)
	.align		4
.L_159:
        /*034c*/ 	.word	index@(_ZN17fastertransformer34generalAddBiasResidualLayerNormOptI7__half2Lb1ELb1ELi1ELb1ELi2EEEvPT_S3_PKS2_S5_S5_S5_S5_S5_fiiPKfS7_S7_Pfi)
        /*0350*/ 	.word	0x00000000


	//----- nvinfo : EIATTR_REGCOUNT
	.align		4
.L_160:
        /*0354*/ 	.byte	0x04, 0x2f
        /*0356*/ 	.short	(.L_162 - .L_161)
	.align		4
.L_161:
        /*0358*/ 	.word	index@(_ZN17fastertransformer35generalAddBiasResidualLayerNormOpt2I7__half2Lb1ELb1ELi1ELb1ELi2EEEvPT_S3_PKS2_S5_S5_S5_S5_S5_fiiPKfS7_S7_Pfi)
        /*035c*/ 	.word	0x00000020


	//----- nvinfo : EIATTR_FRAME_SIZE
	.align		4
.L_162:
        /*0360*/ 	.byte	0x04, 0x11
        /*0362*/ 	.short	(.L_164 - .L_163)
	.align		4
.L_163:
        /*0364*/ 	.word	index@($__internal_52_$__cuda_sm20_div_rn_f64_full)
        /*0368*/ 	.word	0x00000000


	//----- nvinfo : EIATTR_FRAME_SIZE
	.align		4
.L_164:
        /*036c*/ 	.byte	0x04, 0x11
        /*036e*/ 	.short	(.L_166 - .L_165)
	.align		4
.L_165:
        /*0370*/ 	.word	index@(_ZN17fastertransformer35generalAddBiasResidualLayerNormOpt2I7__half2Lb1ELb1ELi1ELb1ELi2EEEvPT_S3_PKS2_S5_S5_S5_S5_S5_fiiPKfS7_S7_Pfi)
        /*0374*/ 	.word	0x00000000


	//----- nvinfo : EIATTR_REGCOUNT
	.align		4
.L_166:
        /*0378*/ 	.byte	0x04, 0x2f
        /*037a*/ 	.short	(.L_168 - .L_167)
	.align		4
.L_167:
        /*037c*/ 	.word	index@(_ZN17fastertransformer34generalAddBiasResidualLayerNormOptI7__half2Lb0ELb1ELi1ELb1ELi2EEEvPT_S3_PKS2_S5_S5_S5_S5_S5_fiiPKfS7_S7_Pfi)
        /*0380*/ 	.word	0x0000001c


	//----- nvinfo : EIATTR_FRAME_SIZE
	.align		4
.L_168:
        /*0384*/ 	.byte	0x04, 0x11
        /*0386*/ 	.short	(.L_170 - .L_169)
	.align		4
.L_169:
        /*0388*/ 	.word	index@($__internal_51_$__cuda_sm20_div_rn_f64_full)
        /*038c*/ 	.word	0x00000000


	//----- nvinfo : EIATTR_FRAME_SIZE
	.align		4
.L_170:
        /*0390*/ 	.byte	0x04, 0x11
        /*0392*/ 	.short	(.L_172 - .L_171)
	.align		4
.L_171:
        /*0394*/ 	.word	index@(_ZN17fastertransformer34generalAddBiasResidualLayerNormOptI7__half2Lb0ELb1ELi1ELb1ELi2EEEvPT_S3_PKS2_S5_S5_S5_S5_S5_fiiPKfS7_S7_Pfi)
        /*0398*/ 	.word	0x00000000


	//----- nvinfo : EIATTR_REGCOUNT
	.align		4
.L_172:
        /*039c*/ 	.byte	0x04, 0x2f
        /*039e*/ 	.short	(.L_174 - .L_173)
	.align		4
.L_173:
        /*03a0*/ 	.word	index@(_ZN17fastertransformer35generalAddBiasResidualLayerNormOpt2I7__half2Lb0ELb1ELi1ELb1ELi2EEEvPT_S3_PKS2_S5_S5_S5_S5_S5_fiiPKfS7_S7_Pfi)
        /*03a4*/ 	.word	0x00000020


	//----- nvinfo : EIATTR_FRAME_SIZE
	.align		4
.L_174:
        /*03a8*/ 	.byte	0x04, 0x11
        /*03aa*/ 	.short	(.L_176 - .L_175)
	.align		4
.L_175:
        /*03ac*/ 	.word	index@($__internal_50_$__cuda_sm20_div_rn_f64_full)
        /*03b0*/ 	.word	0x00000000


	//----- nvinfo : EIATTR_FRAME_SIZE
	.align		4
.L_176:
        /*03b4*/ 	.byte	0x04, 0x11
        /*03b6*/ 	.short	(.L_178 - .L_177)
	.align		4
.L_177:
        /*03b8*/ 	.word	index@(_ZN17fastertransformer35generalAddBiasResidualLayerNormOpt2I7__half2Lb0ELb1ELi1ELb1ELi2EEEvPT_S3_PKS2_S5_S5_S5_S5_S5_fiiPKfS7_S7_Pfi)
        /*03bc*/ 	.word	0x00000000


	//----- nvinfo : EIATTR_REGCOUNT
	.align		4
.L_178:
        /*03c0*/ 	.byte	0x04, 0x2f
        /*03c2*/ 	.short	(.L_180 - .L_179)
	.align		4
.L_179:
        /*03c4*/ 	.word	index@(_ZN17fastertransformer34generalAddBiasResidualLayerNormOptI7__half2Lb1ELb0ELi1ELb1ELi2EEEvPT_S3_PKS2_S5_S5_S5_S5_S5_fiiPKfS7_S7_Pfi)
        /*03c8*/ 	.word	0x0000001c


	//----- nvinfo : EIATTR_FRAME_SIZE
	.align		4
.L_180:
        /*03cc*/ 	.byte	0x04, 0x11
        /*03ce*/ 	.short	(.L_182 - .L_181)
	.align		4
.L_181:
        /*03d0*/ 	.word	index@($__internal_49_$__cuda_sm20_div_rn_f64_full)
        /*03d4*/ 	.word	0x00000000


	//----- nvinfo : EIATTR_FRAME_SIZE
	.align		4
.L_182:
        /*03d8*/ 	.byte	0x04, 0x11
        /*03da*/ 	.short	(.L_184 - .L_183)
	.align		4
.L_183:
        /*03dc*/ 	.word	index@(_ZN17fastertransformer34generalAddBiasResidualLayerNormOptI7__half2Lb1ELb0ELi1ELb1ELi2EEEvPT_S3_PKS2_S5_S5_S5_S5_S5_fiiPKfS7_S7_Pfi)
        /*03e0*/ 	.word	0x00000000


	//----- nvinfo : EIATTR_REGCOUNT
	.align		4
.L_184:
        /*03e4*/ 	.byte	0x04, 0x2f
        /*03e6*/ 	.short	(.L_186 - .L_185)
	.align		4
.L_185:
        /*03e8*/ 	.word	index@(_ZN17fastertransformer35generalAddBiasResidualLayerNormOpt2I7__half2Lb1ELb0ELi1ELb1ELi2EEEvPT_S3_PKS2_S5_S5_S5_S5_S5_fiiPKfS7_S7_Pfi)
        /*03ec*/ 	.word	0x0000001f


	//----- nvinfo : EIATTR_FRAME_SIZE
	.align		4
.L_186:
        /*03f0*/ 	.byte	0x04, 0x11
        /*03f2*/ 	.short	(.L_188 - .L_187)
	.align		4
.L_187:
        /*03f4*/ 	.word	index@($__internal_48_$__cuda_sm20_div_rn_f64_full)
        /*03f8*/ 	.word	0x00000000


	//----- nvinfo : EIATTR_FRAME_SIZE
	.align		4
.L_188:
        /*03fc*/ 	.byte	0x04, 0x11
        /*03fe*/ 	.short	(.L_190 - .L_189)
	.align		4
.L_189:
        /*0400*/ 	.word	index@(_ZN17fastertransformer35generalAddBiasResidualLayerNormOpt2I7__half2Lb1ELb0ELi1ELb1ELi2EEEvPT_S3_PKS2_S5_S5_S5_S5_S5_fiiPKfS7_S7_Pfi)
        /*0404*/ 	.word	0x00000000


	//----- nvinfo : EIATTR_REGCOUNT
	.align		4
.L_190:
        /*0408*/ 	.byte	0x04, 0x2f
        /*040a*/ 	.short	(.L_192 - .L_191)
	.align		4
.L_191:
        /*040c*/ 	.word	index@(_ZN17fastertransformer34generalAddBiasResidualLayerNormOptI7__half2Lb0ELb0ELi1ELb1ELi2EEEvPT_S3_PKS2_S5_S5_S5_S5_S5_fiiPKfS7_S7_Pfi)
        /*0410*/ 	.word	0x0000001c


	//----- nvinfo : EIATTR_FRAME_SIZE
	.align		4
.L_192:
        /*0414*/ 	.byte	0x04, 0x11
        /*0416*/ 	.short	(.L_194 - .L_193)
	.align		4
.L_193:
        /*0418*/ 	.word	index@($__internal_47_$__cuda_sm20_div_rn_f64_full)
        /*041c*/ 	.word	0x00000000


	//----- nvinfo : EIATTR_FRAME_SIZE
	.align		4
.L_194:
        /*0420*/ 	.byte	0x04, 0x11
        /*0422*/ 	.short	(.L_196 - .L_195)
	.align		4
.L_195:
        /*0424*/ 	.word	index@(_ZN17fastertransformer34generalAddBiasResidualLayerNormOptI7__half2Lb0ELb0ELi1ELb1ELi2EEEvPT_S3_PKS2_S5_S5_S5_S5_S5_fiiPKfS7_S7_Pfi)
        /*0428*/ 	.word	0x00000000


	//----- nvinfo : EIATTR_REGCOUNT
	.align		4
.L_196:
        /*042c*/ 	.byte	0x04, 0x2f
        /*042e*/ 	.short	(.L_198 - .L_197)
	.align		4
.L_197:
        /*0430*/ 	.word	index@(_ZN17fastertransformer35generalAddBiasResidualLayerNormOpt2I7__half2Lb0ELb0ELi1ELb1ELi2EEEvPT_S3_PKS2_S5_S5_S5_S5_S5_fiiPKfS7_S7_Pfi)
        /*0434*/ 	.word	0x0000001c


	//----- nvinfo : EIATTR_FRAME_SIZE
	.align		4
.L_198:
        /*0438*/ 	.byte	0x04, 0x11
        /*043a*/ 	.short	(.L_200 - .L_199)
	.align		4
.L_199:
        /*043c*/ 	.word	index@($__internal_46_$__cuda_sm20_div_rn_f64_full)
        /*0440*/ 	.word	0x00000000


	//----- nvinfo : EIATTR_FRAME_SIZE
	.align		4
.L_200:
        /*0444*/ 	.byte	0x04, 0x11
        /*0446*/ 	.short	(.L_202 - .L_201)
	.align		4
.L_201:
        /*0448*/ 	.word	index@(_ZN17fastertransformer35generalAddBiasResidualLayerNormOpt2I7__half2Lb0ELb0ELi1ELb1ELi2EEEvPT_S3_PKS2_S5_S5_S5_S5_S5_fiiPKfS7_S7_Pfi)
        /*044c*/ 	.word	0x00000000


	//----- nvinfo : EIATTR_REGCOUNT
	.align		4
.L_202:
        /*0450*/ 	.byte	0x04, 0x2f
        /*0452*/ 	.short	(.L_204 - .L_203)
	.align		4
.L_203:
        /*0454*/ 	.word	index@(_ZN17fastertransformer34generalAddBiasResidualLayerNormOptI7__half2Lb1ELb1ELi2ELb1ELi2EEEvPT_S3_PKS2_S5_S5_S5_S5_S5_fiiPKfS7_S7_Pfi)
        /*0458*/ 	.word	0x00000020


	//----- nvinfo : EIATTR_FRAME_SIZE
	.align		4
.L_204:
        /*045c*/ 	.byte	0x04, 0x11
        /*045e*/ 	.short	(.L_206 - .L_205)
	.align		4
.L_205:
        /*0460*/ 	.word	index@($__internal_45_$__cuda_sm20_div_rn_f64_full)
        /*0464*/ 	.word	0x00000000


	//----- nvinfo : EIATTR_FRAME_SIZE
	.align		4
.L_206:
        /*0468*/ 	.byte	0x04, 0x11
        /*046a*/ 	.short	(.L_208 - .L_207)
	.align		4
.L_207:
        /*046c*/ 	.word	index@(_ZN17fastertransformer34generalAddBiasResidualLayerNormOptI7__half2Lb1ELb1ELi2ELb1ELi2EEEvPT_S3_PKS2_S5_S5_S5_S5_S5_fiiPKfS7_S7_Pfi)
        /*0470*/ 	.word	0x00000000


	//----- nvinfo : EIATTR_REGCOUNT
	.align		4
.L_208:
        /*0474*/ 	.byte	0x04, 0x2f
        /*0476*/ 	.short	(.L_210 - .L_209)
	.align		4
.L_209:
        /*0478*/ 	.word	index@(_ZN17fastertransformer35generalAddBiasResidualLayerNormOpt2I7__half2Lb1ELb1ELi2ELb1ELi2EEEvPT_S3_PKS2_S5_S5_S5_S5_S5_fiiPKfS7_S7_Pfi)
        /*047c*/ 	.word	0x00000020


	//----- nvinfo : EIATTR_FRAME_SIZE
	.align		4
.L_210:
        /*0480*/ 	.byte	0x04, 0x11
        /*0482*/ 	.short	(.L_212 - .L_211)
	.align		4
.L_211:
        /*0484*/ 	.word	index@($__internal_44_$__cuda_sm20_div_rn_f64_full)
        /*0488*/ 	.word	0x00000000


	//----- nvinfo : EIATTR_FRAME_SIZE
	.align		4
.L_212:
        /*048c*/ 	.byte	0x04, 0x11
        /*048e*/ 	.short	(.L_214 - .L_213)
	.align		4
.L_213:
        /*0490*/ 	.word	index@(_ZN17fastertransformer35generalAddBiasResidualLayerNormOpt2I7__half2Lb1ELb1ELi2ELb1ELi2EEEvPT_S3_PKS2_S5_S5_S5_S5_S5_fiiPKfS7_S7_Pfi)
        /*0494*/ 	.word	0x00000000


	//----- nvinfo : EIATTR_REGCOUNT
	.align		4
.L_214:
        /*0498*/ 	.byte	0x04, 0x2f
        /*049a*/ 	.short	(.L_216 - .L_215)
	.align		4
.L_215:
        /*049c*/ 	.word	index@(_ZN17fastertransformer34generalAddBiasResidualLayerNormOptI7__half2Lb0ELb1ELi2ELb1ELi2EEEvPT_S3_PKS2_S5_S5_S5_S5_S5_fiiPKfS7_S7_Pfi)
        /*04a0*/ 	.word	0x0000001d


	//----- nvinfo : EIATTR_FRAME_SIZE
	.align		4
.L_216:
        /*04a4*/ 	.byte	0x04, 0x11
        /*04a6*/ 	.short	(.L_218 - .L_217)
	.align		4
.L_217:
        /*04a8*/ 	.word	index@($__internal_43_$__cuda_sm20_div_rn_f64_full)
        /*04ac*/ 	.word	0x00000000


	//----- nvinfo : EIATTR_FRAME_SIZE
	.align		4
.L_218:
        /*04b0*/ 	.byte	0x04, 0x11
        /*04b2*/ 	.short	(.L_220 - .L_219)
	.align		4
.L_219:
        /*04b4*/ 	.word	index@(_ZN17fastertransformer34generalAddBiasResidualLayerNormOptI7__half2Lb0ELb1ELi2ELb1ELi2EEEvPT_S3_PKS2_S5_S5_S5_S5_S5_fiiPKfS7_S7_Pfi)
        /*04b8*/ 	.word	0x00000000


	//----- nvinfo : EIATTR_REGCOUNT
	.align		4
.L_220:
        /*04bc*/ 	.byte	0x04, 0x2f
        /*04be*/ 	.short	(.L_222 - .L_221)
	.align		4
.L_221:
        /*04c0*/ 	.word	index@(_ZN17fastertransformer35generalAddBiasResidualLayerNormOpt2I7__half2Lb0ELb1ELi2ELb1ELi2EEEvPT_S3_PKS2_S5_S5_S5_S5_S5_fiiPKfS7_S7_Pfi)
        /*04c4*/ 	.word	0x00000020


	//----- nvinfo : EIATTR_FRAME_SIZE
	.align		4
.L_222:
        /*04c8*/ 	.byte	0x04, 0x11
        /*04ca*/ 	.short	(.L_224 - .L_223)
	.align		4
.L_223:
        /*04cc*/ 	.word	index@($__internal_42_$__cuda_sm20_div_rn_f64_full)
        /*04d0*/ 	.word	0x00000000


	//----- nvinfo : EIATTR_FRAME_SIZE
	.align		4
.L_224:
        /*04d4*/ 	.byte	0x04, 0x11
        /*04d6*/ 	.short	(.L_226 - .L_225)
	.align		4
.L_225:
        /*04d8*/ 	.word	index@(_ZN17fastertransformer35generalAddBiasResidualLayerNormOpt2I7__half2Lb0ELb1ELi2ELb1ELi2EEEvPT_S3_PKS2_S5_S5_S5_S5_S5_fiiPKfS7_S7_Pfi)
        /*04dc*/ 	.word	0x00000000


	//----- nvinfo : EIATTR_REGCOUNT
	.align		4
.L_226:
        /*04e0*/ 	.byte	0x04, 0x2f
        /*04e2*/ 	.short	(.L_228 - .L_227)
	.align		4
.L_227:
        /*04e4*/ 	.word	index@(_ZN17fastertransformer34generalAddBiasResidualLayerNormOptI7__half2Lb1ELb0ELi2ELb1ELi2EEEvPT_S3_PKS2_S5_S5_S5_S5_S5_fiiPKfS7_S7_Pfi)
        /*04e8*/ 	.word	0x0000001e


	//----- nvinfo : EIATTR_FRAME_SIZE
	.align		4
.L_228:
        /*04ec*/ 	.byte	0x04, 0x11
        /*04ee*/ 	.short	(.L_230 - .L_229)
	.align		4
.L_229:
        /*04f0*/ 	.word	index@($__internal_41_$__cuda_sm20_div_rn_f64_full)
        /*04f4*/ 	.word	0x00000000


	//----- nvinfo : EIATTR_FRAME_SIZE
	.align		4
.L_230:
        /*04f8*/ 	.byte	0x04, 0x11
        /*04fa*/ 	.short	(.L_232 - .L_231)
	.align		4
.L_231:
        /*04fc*/ 	.word	index@(_ZN17fastertransformer34generalAddBiasResidualLayerNormOptI7__half2Lb1ELb0ELi2ELb1ELi2EEEvPT_S3_PKS2_S5_S5_S5_S5_S5_fiiPKfS7_S7_Pfi)
        /*0500*/ 	.word	0x00000000


	//----- nvinfo : EIATTR_REGCOUNT
	.align		4
.L_232:
        /*0504*/ 	.byte	0x04, 0x2f
        /*0506*/ 	.short	(.L_234 - .L_233)
	.align		4
.L_233:
        /*0508*/ 	.word	index@(_ZN17fastertransformer35generalAddBiasResidualLayerNormOpt2I7__half2Lb1ELb0ELi2ELb1ELi2EEEvPT_S3_PKS2_S5_S5_S5_S5_S5_fiiPKfS7_S7_Pfi)
        /*050c*/ 	.word	0x00000020


	//----- nvinfo : EIATTR_FRAME_SIZE
	.align		4
.L_234:
        /*0510*/ 	.byte	0x04, 0x11
        /*0512*/ 	.short	(.L_236 - .L_235)
	.align		4
.L_235:
        /*0514*/ 	.word	index@($__internal_40_$__cuda_sm20_div_rn_f64_full)
        /*0518*/ 	.word	0x00000000


	//----- nvinfo : EIATTR_FRAME_SIZE
	.align		4
.L_236:
        /*051c*/ 	.byte	0x04, 0x11
        /*051e*/ 	.short	(.L_238 - .L_237)
	.align		4
.L_237:
        /*0520*/ 	.word	index@(_ZN17fastertransformer35generalAddBiasResidualLayerNormOpt2I7__half2Lb1ELb0ELi2ELb1ELi2EEEvPT_S3_PKS2_S5_S5_S5_S5_S5_fiiPKfS7_S7_Pfi)
        /*0524*/ 	.word	0x00000000


	//----- nvinfo : EIATTR_REGCOUNT
	.align		4
.L_238:
        /*0528*/ 	.byte	0x04, 0x2f
        /*052a*/ 	.short	(.L_240 - .L_239)
	.align		4
.L_239:
        /*052c*/ 	.word	index@(_ZN17fastertransformer34generalAddBiasResidualLayerNormOptI7__half2Lb0ELb0ELi2ELb1ELi2EEEvPT_S3_PKS2_S5_S5_S5_S5_S5_fiiPKfS7_S7_Pfi)
        /*0530*/ 	.word	0x0000001c


	//----- nvinfo : EIATTR_FRAME_SIZE
	.align		4
.L_240:
        /*0534*/ 	.byte	0x04, 0x11
        /*0536*/ 	.short	(.L_242 - .L_241)
	.align		4
.L_241:
        /*0538*/ 	.word	index@($__internal_39_$__cuda_sm20_div_rn_f64_full)
        /*053c*/ 	.word	0x00000000


	//----- nvinfo : EIATTR_FRAME_SIZE
	.align		4
.L_242:
        /*0540*/ 	.byte	0x04, 0x11
        /*0542*/ 	.short	(.L_244 - .L_243)
	.align		4
.L_243:
        /*0544*/ 	.word	index@(_ZN17fastertransformer34generalAddBiasResidualLayerNormOptI7__half2Lb0ELb0ELi2ELb1ELi2EEEvPT_S3_PKS2_S5_S5_S5_S5_S5_fiiPKfS7_S7_Pfi)
        /*0548*/ 	.word	0x00000000


	//----- nvinfo : EIATTR_REGCOUNT
	.align		4
.L_244:
        /*054c*/ 	.byte	0x04, 0x2f
        /*054e*/ 	.short	(.L_246 - .L_245)
	.align		4
.L_245:
        /*0550*/ 	.word	index@(_ZN17fastertransformer35generalAddBiasResidualLayerNormOpt2I7__half2Lb0ELb0ELi2ELb1ELi2EEEvPT_S3_PKS2_S5_S5_S5_S5_S5_fiiPKfS7_S7_Pfi)
        /*0554*/ 	.word	0x00000020


	//----- nvinfo : EIATTR_FRAME_SIZE
	.align		4
.L_246:
        /*0558*/ 	.byte	0x04, 0x11
        /*055a*/ 	.short	(.L_248 - .L_247)
	.align		4
.L_247:
        /*055c*/ 	.word	index@($__internal_38_$__cuda_sm20_div_rn_f64_full)
        /*0560*/ 	.word	0x00000000


	//----- nvinfo : EIATTR_FRAME_SIZE
	.align		4
.L_248:
        /*0564*/ 	.byte	0x04, 0x11
        /*0566*/ 	.short	(.L_250 - .L_249)
	.align		4
.L_249:
        /*0568*/ 	.word	index@(_ZN17fastertransformer35generalAddBiasResidualLayerNormOpt2I7__half2Lb0ELb0ELi2ELb1ELi2EEEvPT_S3_PKS2_S5_S5_S5_S5_S5_fiiPKfS7_S7_Pfi)
        /*056c*/ 	.word	0x00000000


	//----- nvinfo : EIATTR_REGCOUNT
	.align		4
.L_250:
        /*0570*/ 	.byte	0x04, 0x2f
        /*0572*/ 	.short	(.L_252 - .L_251)
	.align		4
.L_251:
        /*0574*/ 	.word	index@(_ZN17fastertransformer34generalAddBiasResidualLayerNormOptI7__half2Lb1ELb1ELi1ELb1ELi4EEEvPT_S3_PKS2_S5_S5_S5_S5_S5_fiiPKfS7_S7_Pfi)
        /*0578*/ 	.word	0x0000001e


	//----- nvinfo : EIATTR_FRAME_SIZE
	.align		4
.L_252:
        /*057c*/ 	.byte	0x04, 0x11
        /*057e*/ 	.short	(.L_254 - .L_253)
	.align		4
.L_253:
        /*0580*/ 	.word	index@($__internal_37_$__cuda_sm20_div_rn_f64_full)
        /*0584*/ 	.word	0x00000000


	//----- nvinfo : EIATTR_FRAME_SIZE
	.align		4
.L_254:
        /*0588*/ 	.byte	0x04, 0x11
        /*058a*/ 	.short	(.L_256 - .L_255)
	.align		4
.L_255:
        /*058c*/ 	.word	index@(_ZN17fastertransformer34generalAddBiasResidualLayerNormOptI7__half2Lb1ELb1ELi1ELb1ELi4EEEvPT_S3_PKS2_S5_S5_S5_S5_S5_fiiPKfS7_S7_Pfi)
        /*0590*/ 	.word	0x00000000


	//----- nvinfo : EIATTR_REGCOUNT
	.align		4
.L_256:
        /*0594*/ 	.byte	0x04, 0x2f
        /*0596*/ 	.short	(.L_258 - .L_257)
	.align		4
.L_257:
        /*0598*/ 	.word	index@(_ZN17fastertransformer35generalAddBiasResidualLayerNormOpt2I7__half2Lb1ELb1ELi1ELb1ELi4EEEvPT_S3_PKS2_S5_S5_S5_S5_S5_fiiPKfS7_S7_Pfi)
        /*059c*/ 	.word	0x0000001f


	//----- nvinfo : EIATTR_FRAME_SIZE
	.align		4
.L_258:
        /*05a0*/ 	.byte	0x04, 0x11
        /*05a2*/ 	.short	(.L_260 - .L_259)
	.align		4
.L_259:
        /*05a4*/ 	.word	index@($__internal_36_$__cuda_sm20_div_rn_f64_full)
        /*05a8*/ 	.word	0x00000000


	//----- nvinfo : EIATTR_FRAME_SIZE
	.align		4
.L_260:
        /*05ac*/ 	.byte	0x04, 0x11
        /*05ae*/ 	.short	(.L_262 - .L_261)
	.align		4
.L_261:
        /*05b0*/ 	.word	index@(_ZN17fastertransformer35generalAddBiasResidualLayerNormOpt2I7__half2Lb1ELb1ELi1ELb1ELi4EEEvPT_S3_PKS2_S5_S5_S5_S5_S5_fiiPKfS7_S7_Pfi)
        /*05b4*/ 	.word	0x00000000


	//----- nvinfo : EIATTR_REGCOUNT
	.align		4
.L_262:
        /*05b8*/ 	.byte	0x04, 0x2f
        /*05ba*/ 	.short	(.L_264 - .L_263)
	.align		4
.L_263:
        /*05bc*/ 	.word	index@(_ZN17fastertransformer34generalAddBiasResidualLayerNormOptI7__half2Lb0ELb1ELi1ELb1ELi4EEEvPT_S3_PKS2_S5_S5_S5_S5_S5_fiiPKfS7_S7_Pfi)
        /*05c0*/ 	.word	0x0000001b


	//----- nvinfo : EIATTR_FRAME_SIZE
	.align		4
.L_264:
        /*05c4*/ 	.byte	0x04, 0x11
        /*05c6*/ 	.short	(.L_266 - .L_265)
	.align		4
.L_265:
        /*05c8*/ 	.word	index@($__internal_35_$__cuda_sm20_div_rn_f64_full)
        /*05cc*/ 	.word	0x00000000


	//----- nvinfo : EIATTR_FRAME_SIZE
	.align		4
.L_266:
        /*05d0*/ 	.byte	0x04, 0x11
        /*05d2*/ 	.short	(.L_268 - .L_267)
	.align		4
.L_267:
        /*05d4*/ 	.word	index@(_ZN17fastertransformer34generalAddBiasResidualLayerNormOptI7__half2Lb0ELb1ELi1ELb1ELi4EEEvPT_S3_PKS2_S5_S5_S5_S5_S5_fiiPKfS7_S7_Pfi)
        /*05d8*/ 	.word	0x00000000


	//----- nvinfo : EIATTR_REGCOUNT
	.align		4
.L_268:
        /*05dc*/ 	.byte	0x04, 0x2f
        /*05de*/ 	.short	(.L_270 - .L_269)
	.align		4
.L_269:
        /*05e0*/ 	.word	index@(_ZN17fastertransformer35generalAddBiasResidualLayerNormOpt2I7__half2Lb0ELb1ELi1ELb1ELi4EEEvPT_S3_PKS2_S5_S5_S5_S5_S5_fiiPKfS7_S7_Pfi)
        /*05e4*/ 	.word	0x0000001e


	//----- nvinfo : EIATTR_FRAME_SIZE
	.align		4
.L_270:
        /*05e8*/ 	.byte	0x04, 0x11
        /*05ea*/ 	.short	(.L_272 - .L_271)
	.align		4
.L_271:
        /*05ec*/ 	.word	index@($__internal_34_$__cuda_sm20_div_rn_f64_full)
        /*05f0*/ 	.word	0x00000000


	//----- nvinfo : EIATTR_FRAME_SIZE
	.align		4
.L_272:
        /*05f4*/ 	.byte	0x04, 0x11
        /*05f6*/ 	.short	(.L_274 - .L_273)
	.align		4
.L_273:
        /*05f8*/ 	.word	index@(_ZN17fastertransformer35generalAddBiasResidualLayerNormOpt2I7__half2Lb0ELb1ELi1ELb1ELi4EEEvPT_S3_PKS2_S5_S5_S5_S5_S5_fiiPKfS7_S7_Pfi)
        /*05fc*/ 	.word	0x00000000


	//----- nvinfo : EIATTR_REGCOUNT
	.align		4
.L_274:
        /*0600*/ 	.byte	0x04, 0x2f
        /*0602*/ 	.short	(.L_276 - .L_275)
	.align		4
.L_275:
        /*0604*/ 	.word	index@(_ZN17fastertransformer34generalAddBiasResidualLayerNormOptI7__half2Lb1ELb0ELi1ELb1ELi4EEEvPT_S3_PKS2_S5_S5_S5_S5_S5_fiiPKfS7_S7_Pfi)
        /*0608*/ 	.word	0x0000001b


	//----- nvinfo : EIATTR_FRAME_SIZE
	.align		4
.L_276:
        /*060c*/ 	.byte	0x04, 0x11
        /*060e*/ 	.short	(.L_278 - .L_277)
	.align		4
.L_277:
        /*0610*/ 	.word	index@($__internal_33_$__cuda_sm20_div_rn_f64_full)
        /*0614*/ 	.word	0x00000000


	//----- nvinfo : EIATTR_FRAME_SIZE
	.align		4
.L_278:
        /*0618*/ 	.byte	0x04, 0x11
        /*061a*/ 	.short	(.L_280 - .L_279)
	.align		4
.L_279:
        /*061c*/ 	.word	index@(_ZN17fastertransformer34generalAddBiasResidualLayerNormOptI7__half2Lb1ELb0ELi1ELb1ELi4EEEvPT_S3_PKS2_S5_S5_S5_S5_S5_fiiPKfS7_S7_Pfi)
        /*0620*/ 	.word	0x00000000


	//----- nvinfo : EIATTR_REGCOUNT
	.align		4
.L_280:
        /*0624*/ 	.byte	0x04, 0x2f
        /*0626*/ 	.short	(.L_282 - .L_281)
	.align		4
.L_281:
        /*0628*/ 	.word	index@(_ZN17fastertransformer35generalAddBiasResidualLayerNormOpt2I7__half2Lb1ELb0ELi1ELb1ELi4EEEvPT_S3_PKS2_S5_S5_S5_S5_S5_fiiPKfS7_S7_Pfi)
        /*062c*/ 	.word	0x0000001e


	//----- nvinfo : EIATTR_FRAME_SIZE
	.align		4
.L_282:
        /*0630*/ 	.byte	0x04, 0x11
        /*0632*/ 	.short	(.L_284 - .L_283)
	.align		4
.L_283:
        /*0634*/ 	.word	index@($__internal_32_$__cuda_sm20_div_rn_f64_full)
        /*0638*/ 	.word	0x00000000


	//----- nvinfo : EIATTR_FRAME_SIZE
	.align		4
.L_284:
        /*063c*/ 	.byte	0x04, 0x11
        /*063e*/ 	.short	(.L_286 - .L_285)
	.align		4
.L_285:
        /*0640*/ 	.word	index@(_ZN17fastertransformer35generalAddBiasResidualLayerNormOpt2I7__half2Lb1ELb0ELi1ELb1ELi4EEEvPT_S3_PKS2_S5_S5_S5_S5_S5_fiiPKfS7_S7_Pfi)
        /*0644*/ 	.word	0x00000000


	//----- nvinfo : EIATTR_REGCOUNT
	.align		4
.L_286:
        /*0648*/ 	.byte	0x04, 0x2f
        /*064a*/ 	.short	(.L_288 - .L_287)
	.align		4
.L_287:
        /*064c*/ 	.word	index@(_ZN17fastertransformer34generalAddBiasResidualLayerNormOptI7__half2Lb0ELb0ELi1ELb1ELi4EEEvPT_S3_PKS2_S5_S5_S5_S5_S5_fiiPKfS7_S7_Pfi)
        /*0650*/ 	.word	0x0000001b


	//----- nvinfo : EIATTR_FRAME_SIZE
	.align		4
.L_288:
        /*0654*/ 	.byte	0x04, 0x11
        /*0656*/ 	.short	(.L_290 - .L_289)
	.align		4
.L_289:
        /*0658*/ 	.word	index@($__internal_31_$__cuda_sm20_div_rn_f64_full)
        /*065c*/ 	.word	0x00000000


	//----- nvinfo : EIATTR_FRAME_SIZE
	.align		4
.L_290:
        /*0660*/ 	.byte	0x04, 0x11
        /*0662*/ 	.short	(.L_292 - .L_291)
	.align		4
.L_291:
        /*0664*/ 	.word	index@(_ZN17fastertransformer34generalAddBiasResidualLayerNormOptI7__half2Lb0ELb0ELi1ELb1ELi4EEEvPT_S3_PKS2_S5_S5_S5_S5_S5_fiiPKfS7_S7_Pfi)
        /*0668*/ 	.word	0x00000000


	//----- nvinfo : EIATTR_REGCOUNT
	.align		4
.L_292:
        /*066c*/ 	.byte	0x04, 0x2f
        /*066e*/ 	.short	(.L_294 - .L_293)
	.align		4
.L_293:
        /*0670*/ 	.word	index@(_ZN17fastertransformer35generalAddBiasResidualLayerNormOpt2I7__half2Lb0ELb0ELi1ELb1ELi4EEEvPT_S3_PKS2_S5_S5_S5_S5_S5_fiiPKfS7_S7_Pfi)
        /*0674*/ 	.word	0x0000001e


	//----- nvinfo : EIATTR_FRAME_SIZE
	.align		4
.L_294:
        /*0678*/ 	.byte	0x04, 0x11
        /*067a*/ 	.short	(.L_296 - .L_295)
	.align		4
.L_295:
        /*067c*/ 	.word	index@($__internal_30_$__cuda_sm20_div_rn_f64_full)
        /*0680*/ 	.word	0x00000000


	//----- nvinfo : EIATTR_FRAME_SIZE
	.align		4
.L_296:
        /*0684*/ 	.byte	0x04, 0x11
        /*0686*/ 	.short	(.L_298 - .L_297)
	.align		4
.L_297:
        /*0688*/ 	.word	index@(_ZN17fastertransformer35generalAddBiasResidualLayerNormOpt2I7__half2Lb0ELb0ELi1ELb1ELi4EEEvPT_S3_PKS2_S5_S5_S5_S5_S5_fiiPKfS7_S7_Pfi)
        /*068c*/ 	.word	0x00000000


	//----- nvinfo : EIATTR_REGCOUNT
	.align		4
.L_298:
        /*0690*/ 	.byte	0x04, 0x2f
        /*0692*/ 	.short	(.L_300 - .L_299)
	.align		4
.L_299:
        /*0694*/ 	.word	index@(_ZN17fastertransformer34generalAddBiasResidualLayerNormOptI7__half2Lb1ELb1ELi2ELb1ELi4EEEvPT_S3_PKS2_S5_S5_S5_S5_S5_fiiPKfS7_S7_Pfi)
        /*0698*/ 	.word	0x00000020


	//----- nvinfo : EIATTR_FRAME_SIZE
	.align		4
.L_300:
        /*069c*/ 	.byte	0x04, 0x11
        /*069e*/ 	.short	(.L_302 - .L_301)
	.align		4
.L_301:
        /*06a0*/ 	.word	index@($__internal_29_$__cuda_sm20_div_rn_f64_full)
        /*06a4*/ 	.word	0x00000000


	//----- nvinfo : EIATTR_FRAME_SIZE
	.align		4
.L_302:
        /*06a8*/ 	.byte	0x04, 0x11
        /*06aa*/ 	.short	(.L_304 - .L_303)
	.align		4
.L_303:
        /*06ac*/ 	.word	index@(_ZN17fastertransformer34generalAddBiasResidualLayerNormOptI7__half2Lb1ELb1ELi2ELb1ELi4EEEvPT_S3_PKS2_S5_S5_S5_S5_S5_fiiPKfS7_S7_Pfi)
        /*06b0*/ 	.word	0x00000000


	//----- nvinfo : EIATTR_REGCOUNT
	.align		4
.L_304:
        /*06b4*/ 	.byte	0x04, 0x2f
        /*06b6*/ 	.short	(.L_306 - .L_305)
	.align		4
.L_305:
        /*06b8*/ 	.word	index@(_ZN17fastertransformer35generalAddBiasResidualLayerNormOpt2I7__half2Lb1ELb1ELi2ELb1ELi4EEEvPT_S3_PKS2_S5_S5_S5_S5_S5_fiiPKfS7_S7_Pfi)
        /*06bc*/ 	.word	0x00000020


	//----- nvinfo : EIATTR_FRAME_SIZE
	.align		4
.L_306:
        /*06c0*/ 	.byte	0x04, 0x11
        /*06c2*/ 	.short	(.L_308 - .L_307)
	.align		4
.L_307:
        /*06c4*/ 	.word	index@($__internal_28_$__cuda_sm20_div_rn_f64_full)
        /*06c8*/ 	.word	0x00000000


	//----- nvinfo : EIATTR_FRAME_SIZE
	.align		4
.L_308:
        /*06cc*/ 	.byte	0x04, 0x11
        /*06ce*/ 	.short	(.L_310 - .L_309)
	.align		4
.L_309:
        /*06d0*/ 	.word	index@(_ZN17fastertransformer35generalAddBiasResidualLayerNormOpt2I7__half2Lb1ELb1ELi2ELb1ELi4EEEvPT_S3_PKS2_S5_S5_S5_S5_S5_fiiPKfS7_S7_Pfi)
        /*06d4*/ 	.word	0x00000000


	//----- nvinfo : EIATTR_REGCOUNT
	.align		4
.L_310:
        /*06d8*/ 	.byte	0x04, 0x2f
        /*06da*/ 	.short	(.L_312 - .L_311)
	.align		4
.L_311:
        /*06dc*/ 	.word	index@(_ZN17fastertransformer34generalAddBiasResidualLayerNormOptI7__half2Lb0ELb1ELi2ELb1ELi4EEEvPT_S3_PKS2_S5_S5_S5_S5_S5_fiiPKfS7_S7_Pfi)
        /*06e0*/ 	.word	0x0000001d


	//----- nvinfo : EIATTR_FRAME_SIZE
	.align		4
.L_312:
        /*06e4*/ 	.byte	0x04, 0x11
        /*06e6*/ 	.short	(.L_314 - .L_313)
	.align		4
.L_313:
        /*06e8*/ 	.word	index@($__internal_27_$__cuda_sm20_div_rn_f64_full)
        /*06ec*/ 	.word	0x00000000


	//----- nvinfo : EIATTR_FRAME_SIZE
	.align		4
.L_314:
        /*06f0*/ 	.byte	0x04, 0x11
        /*06f2*/ 	.short	(.L_316 - .L_315)
	.align		4
.L_315:
        /*06f4*/ 	.word	index@(_ZN17fastertransformer34generalAddBiasResidualLayerNormOptI7__half2Lb0ELb1ELi2ELb1ELi4EEEvPT_S3_PKS2_S5_S5_S5_S5_S5_fiiPKfS7_S7_Pfi)
        /*06f8*/ 	.word	0x00000000


	//----- nvinfo : EIATTR_REGCOUNT
	.align		4
.L_316:
        /*06fc*/ 	.byte	0x04, 0x2f
        /*06fe*/ 	.short	(.L_318 - .L_317)
	.align		4
.L_317:
        /*0700*/ 	.word	index@(_ZN17fastertransformer35generalAddBiasResidualLayerNormOpt2I7__half2Lb0ELb1ELi2ELb1ELi4EEEvPT_S3_PKS2_S5_S5_S5_S5_S5_fiiPKfS7_S7_Pfi)
        /*0704*/ 	.word	0x0000001e


	//----- nvinfo : EIATTR_FRAME_SIZE
	.align		4
.L_318:
        /*0708*/ 	.byte	0x04, 0x11
        /*070a*/ 	.short	(.L_320 - .L_319)
	.align		4
.L_319:
        /*070c*/ 	.word	index@($__internal_26_$__cuda_sm20_div_rn_f64_full)
        /*0710*/ 	.word	0x00000000


	//----- nvinfo : EIATTR_FRAME_SIZE
	.align		4
.L_320:
        /*0714*/ 	.byte	0x04, 0x11
        /*0716*/ 	.short	(.L_322 - .L_321)
	.align		4
.L_321:
        /*0718*/ 	.word	index@(_ZN17fastertransformer35generalAddBiasResidualLayerNormOpt2I7__half2Lb0ELb1ELi2ELb1ELi4EEEvPT_S3_PKS2_S5_S5_S5_S5_S5_fiiPKfS7_S7_Pfi)
        /*071c*/ 	.word	0x00000000


	//----- nvinfo : EIATTR_REGCOUNT
	.align		4
.L_322:
        /*0720*/ 	.byte	0x04, 0x2f
        /*0722*/ 	.short	(.L_324 - .L_323)
	.align		4
.L_323:
        /*0724*/ 	.word	index@(_ZN17fastertransformer34generalAddBiasResidualLayerNormOptI7__half2Lb1ELb0ELi2ELb1ELi4EEEvPT_S3_PKS2_S5_S5_S5_S5_S5_fiiPKfS7_S7_Pfi)
        /*0728*/ 	.word	0x0000001e


	//----- nvinfo : EIATTR_FRAME_SIZE
	.align		4
.L_324:
        /*072c*/ 	.byte	0x04, 0x11
        /*072e*/ 	.short	(.L_326 - .L_325)
	.align		4
.L_325:
        /*0730*/ 	.word	index@($__internal_25_$__cuda_sm20_div_rn_f64_full)
        /*0734*/ 	.word	0x00000000


	//----- nvinfo : EIATTR_FRAME_SIZE
	.align		4
.L_326:
        /*0738*/ 	.byte	0x04, 0x11
        /*073a*/ 	.short	(.L_328 - .L_327)
	.align		4
.L_327:
        /*073c*/ 	.word	index@(_ZN17fastertransformer34generalAddBiasResidualLayerNormOptI7__half2Lb1ELb0ELi2ELb1ELi4EEEvPT_S3_PKS2_S5_S5_S5_S5_S5_fiiPKfS7_S7_Pfi)
        /*0740*/ 	.word	0x00000000


	//----- nvinfo : EIATTR_REGCOUNT
	.align		4
.L_328:
        /*0744*/ 	.byte	0x04, 0x2f
        /*0746*/ 	.short	(.L_330 - .L_329)
	.align		4
.L_329:
        /*0748*/ 	.word	index@(_ZN17fastertransformer35generalAddBiasResidualLayerNormOpt2I7__half2Lb1ELb0ELi2ELb1ELi4EEEvPT_S3_PKS2_S5_S5_S5_S5_S5_fiiPKfS7_S7_Pfi)
        /*074c*/ 	.word	0x0000001f


	//----- nvinfo : EIATTR_FRAME_SIZE
	.align		4
.L_330:
        /*0750*/ 	.byte	0x04, 0x11
        /*0752*/ 	.short	(.L_332 - .L_331)
	.align		4
.L_331:
        /*0754*/ 	.word	index@($__internal_24_$__cuda_sm20_div_rn_f64_full)
        /*0758*/ 	.word	0x00000000


	//----- nvinfo : EIATTR_FRAME_SIZE
	.align		4
.L_332:
        /*075c*/ 	.byte	0x04, 0x11
        /*075e*/ 	.short	(.L_334 - .L_333)
	.align		4
.L_333:
        /*0760*/ 	.word	index@(_ZN17fastertransformer35generalAddBiasResidualLayerNormOpt2I7__half2Lb1ELb0ELi2ELb1ELi4EEEvPT_S3_PKS2_S5_S5_S5_S5_S5_fiiPKfS7_S7_Pfi)
        /*0764*/ 	.word	0x00000000


	//----- nvinfo : EIATTR_REGCOUNT
	.align		4
.L_334:
        /*0768*/ 	.byte	0x04, 0x2f
        /*076a*/ 	.short	(.L_336 - .L_335)
	.align		4
.L_335:
        /*076c*/ 	.word	index@(_ZN17fastertransformer34generalAddBiasResidualLayerNormOptI7__half2Lb0ELb0ELi2ELb1ELi4EEEvPT_S3_PKS2_S5_S5_S5_S5_S5_fiiPKfS7_S7_Pfi)
        /*0770*/ 	.word	0x0000001b


	//----- nvinfo : EIATTR_FRAME_SIZE
	.align		4
.L_336:
        /*0774*/ 	.byte	0x04, 0x11
        /*0776*/ 	.short	(.L_338 - .L_337)
	.align		4
.L_337:
        /*0778*/ 	.word	index@($__internal_23_$__cuda_sm20_div_rn_f64_full)
        /*077c*/ 	.word	0x00000000


	//----- nvinfo : EIATTR_FRAME_SIZE
	.align		4
.L_338:
        /*0780*/ 	.byte	0x04, 0x11
        /*0782*/ 	.short	(.L_340 - .L_339)
	.align		4
.L_339:
        /*0784*/ 	.word	index@(_ZN17fastertransformer34generalAddBiasResidualLayerNormOptI7__half2Lb0ELb0ELi2ELb1ELi4EEEvPT_S3_PKS2_S5_S5_S5_S5_S5_fiiPKfS7_S7_Pfi)
        /*0788*/ 	.word	0x00000000


	//----- nvinfo : EIATTR_REGCOUNT
	.align		4
.L_340:
        /*078c*/ 	.byte	0x04, 0x2f
        /*078e*/ 	.short	(.L_342 - .L_341)
	.align		4
.L_341:
        /*0790*/ 	.word	index@(_ZN17fastertransformer35generalAddBiasResidualLayerNormOpt2I7__half2Lb0ELb0ELi2ELb1ELi4EEEvPT_S3_PKS2_S5_S5_S5_S5_S5_fiiPKfS7_S7_Pfi)
        /*0794*/ 	.word	0x0000001e


	//----- nvinfo : EIATTR_FRAME_SIZE
	.align		4
.L_342:
        /*0798*/ 	.byte	0x04, 0x11
        /*079a*/ 	.short	(.L_344 - .L_343)
	.align		4
.L_343:
        /*079c*/ 	.word	index@($__internal_22_$__cuda_sm20_div_rn_f64_full)
        /*07a0*/ 	.word	0x00000000


	//----- nvinfo : EIATTR_FRAME_SIZE
	.align		4
.L_344:
        /*07a4*/ 	.byte	0x04, 0x11
        /*07a6*/ 	.short	(.L_346 - .L_345)
	.align		4
.L_345:
        /*07a8*/ 	.word	index@(_ZN17fastertransformer35generalAddBiasResidualLayerNormOpt2I7__half2Lb0ELb0ELi2ELb1ELi4EEEvPT_S3_PKS2_S5_S5_S5_S5_S5_fiiPKfS7_S7_Pfi)
        /*07ac*/ 	.word	0x00000000


	//----- nvinfo : EIATTR_REGCOUNT
	.align		4
.L_346:
        /*07b0*/ 	.byte	0x04, 0x2f
        /*07b2*/ 	.short	(.L_348 - .L_347)
	.align		4
.L_347:
        /*07b4*/ 	.word	index@(_ZN17fastertransformer34generalAddBiasResidualLayerNormOptI7__half2Lb1ELb1ELi1ELb1ELi8EEEvPT_S3_PKS2_S5_S5_S5_S5_S5_fiiPKfS7_S7_Pfi)
        /*07b8*/ 	.word	0x0000001e


	//----- nvinfo : EIATTR_FRAME_SIZE
	.align		4
.L_348:
        /*07bc*/ 	.byte	0x04, 0x11
        /*07be*/ 	.short	(.L_350 - .L_349)
	.align		4
.L_349:
        /*07c0*/ 	.word	index@($__internal_21_$__cuda_sm20_div_rn_f64_full)
        /*07c4*/ 	.word	0x00000000


	//----- nvinfo : EIATTR_FRAME_SIZE
	.align		4
.L_350:
        /*07c8*/ 	.byte	0x04, 0x11
        /*07ca*/ 	.short	(.L_352 - .L_351)
	.align		4
.L_351:
        /*07cc*/ 	.word	index@(_ZN17fastertransformer34generalAddBiasResidualLayerNormOptI7__half2Lb1ELb1ELi1ELb1ELi8EEEvPT_S3_PKS2_S5_S5_S5_S5_S5_fiiPKfS7_S7_Pfi)
        /*07d0*/ 	.word	0x00000000


	//----- nvinfo : EIATTR_REGCOUNT
	.align		4
.L_352:
        /*07d4*/ 	.byte	0x04, 0x2f
        /*07d6*/ 	.short	(.L_354 - .L_353)
	.align		4
.L_353:
        /*07d8*/ 	.word	index@(_ZN17fastertransformer35generalAddBiasResidualLayerNormOpt2I7__half2Lb1ELb1ELi1ELb1ELi8EEEvPT_S3_PKS2_S5_S5_S5_S5_S5_fiiPKfS7_S7_Pfi)
        /*07dc*/ 	.word	0x0000001f


	//----- nvinfo : EIATTR_FRAME_SIZE
	.align		4
.L_354:
        /*07e0*/ 	.byte	0x04, 0x11
        /*07e2*/ 	.short	(.L_356 - .L_355)
	.align		4
.L_355:
        /*07e4*/ 	.word	index@($__internal_20_$__cuda_sm20_div_rn_f64_full)
        /*07e8*/ 	.word	0x00000000


	//----- nvinfo : EIATTR_FRAME_SIZE
	.align		4
.L_356:
        /*07ec*/ 	.byte	0x04, 0x11
        /*07ee*/ 	.short	(.L_358 - .L_357)
	.align		4
.L_357:
        /*07f0*/ 	.word	index@(_ZN17fastertransformer35generalAddBiasResidualLayerNormOpt2I7__half2Lb1ELb1ELi1ELb1ELi8EEEvPT_S3_PKS2_S5_S5_S5_S5_S5_fiiPKfS7_S7_Pfi)
        /*07f4*/ 	.word	0x00000000


	//----- nvinfo : EIATTR_REGCOUNT
	.align		4
.L_358:
        /*07f8*/ 	.byte	0x04, 0x2f
        /*07fa*/ 	.short	(.L_360 - .L_359)
	.align		4
.L_359:
        /*07fc*/ 	.word	index@(_ZN17fastertransformer34generalAddBiasResidualLayerNormOptI7__half2Lb0ELb1ELi1ELb1ELi8EEEvPT_S3_PKS2_S5_S5_S5_S5_S5_fiiPKfS7_S7_Pfi)
        /*0800*/ 	.word	0x0000001b


	//----- nvinfo : EIATTR_FRAME_SIZE
	.align		4
.L_360:
        /*0804*/ 	.byte	0x04, 0x11
        /*0806*/ 	.short	(.L_362 - .L_361)
	.align		4
.L_361:
        /*0808*/ 	.word	index@($__internal_19_$__cuda_sm20_div_rn_f64_full)
        /*080c*/ 	.word	0x00000000


	//----- nvinfo : EIATTR_FRAME_SIZE
	.align		4
.L_362:
        /*0810*/ 	.byte	0x04, 0x11
        /*0812*/ 	.short	(.L_364 - .L_363)
	.align		4
.L_363:
        /*0814*/ 	.word	index@(_ZN17fastertransformer34generalAddBiasResidualLayerNormOptI7__half2Lb0ELb1ELi1ELb1ELi8EEEvPT_S3_PKS2_S5_S5_S5_S5_S5_fiiPKfS7_S7_Pfi)
        /*0818*/ 	.word	0x00000000


	//----- nvinfo : EIATTR_REGCOUNT
	.align		4
.L_364:
        /*081c*/ 	.byte	0x04, 0x2f
        /*081e*/ 	.short	(.L_366 - .L_365)
	.align		4
.L_365:
        /*0820*/ 	.word	index@(_ZN17fastertransformer35generalAddBiasResidualLayerNormOpt2I7__half2Lb0ELb1ELi1ELb1ELi8EEEvPT_S3_PKS2_S5_S5_S5_S5_S5_fiiPKfS7_S7_Pfi)
        /*0824*/ 	.word	0x0000001e


	//----- nvinfo : EIATTR_FRAME_SIZE
	.align		4
.L_366:
        /*0828*/ 	.byte	0x04, 0x11
        /*082a*/ 	.short	(.L_368 - .L_367)
	.align		4
.L_367:
        /*082c*/ 	.word	index@($__internal_18_$__cuda_sm20_div_rn_f64_full)
        /*0830*/ 	.word	0x00000000


	//----- nvinfo : EIATTR_FRAME_SIZE
	.align		4
.L_368:
        /*0834*/ 	.byte	0x04, 0x11
        /*0836*/ 	.short	(.L_370 - .L_369)
	.align		4
.L_369:
        /*0838*/ 	.word	index@(_ZN17fastertransformer35generalAddBiasResidualLayerNormOpt2I7__half2Lb0ELb1ELi1ELb1ELi8EEEvPT_S3_PKS2_S5_S5_S5_S5_S5_fiiPKfS7_S7_Pfi)
        /*083c*/ 	.word	0x00000000


	//----- nvinfo : EIATTR_REGCOUNT
	.align		4
.L_370:
        /*0840*/ 	.byte	0x04, 0x2f
        /*0842*/ 	.short	(.L_372 - .L_371)
	.align		4
.L_371:
        /*0844*/ 	.word	index@(_ZN17fastertransformer34generalAddBiasResidualLayerNormOptI7__half2Lb1ELb0ELi1ELb1ELi8EEEvPT_S3_PKS2_S5_S5_S5_S5_S5_fiiPKfS7_S7_Pfi)
        /*0848*/ 	.word	0x0000001b


	//----- nvinfo : EIATTR_FRAME_SIZE
	.align		4
.L_372:
        /*084c*/ 	.byte	0x04, 0x11
        /*084e*/ 	.short	(.L_374 - .L_373)
	.align		4
.L_373:
        /*0850*/ 	.word	index@($__internal_17_$__cuda_sm20_div_rn_f64_full)
        /*0854*/ 	.word	0x00000000


	//----- nvinfo : EIATTR_FRAME_SIZE
	.align		4
.L_374:
        /*0858*/ 	.byte	0x04, 0x11
        /*085a*/ 	.short	(.L_376 - .L_375)
	.align		4
.L_375:
        /*085c*/ 	.word	index@(_ZN17fastertransformer34generalAddBiasResidualLayerNormOptI7__half2Lb1ELb0ELi1ELb1ELi8EEEvPT_S3_PKS2_S5_S5_S5_S5_S5_fiiPKfS7_S7_Pfi)
        /*0860*/ 	.word	0x00000000


	//----- nvinfo : EIATTR_REGCOUNT
	.align		4
.L_376:
        /*0864*/ 	.byte	0x04, 0x2f
        /*0866*/ 	.short	(.L_378 - .L_377)
	.align		4
.L_377:
        /*0868*/ 	.word	index@(_ZN17fastertransformer35generalAddBiasResidualLayerNormOpt2I7__half2Lb1ELb0ELi1ELb1ELi8EEEvPT_S3_PKS2_S5_S5_S5_S5_S5_fiiPKfS7_S7_Pfi)
        /*086c*/ 	.word	0x0000001e


	//----- nvinfo : EIATTR_FRAME_SIZE
	.align		4
.L_378:
        /*0870*/ 	.byte	0x04, 0x11
        /*0872*/ 	.short	(.L_380 - .L_379)
	.align		4
.L_379:
        /*0874*/ 	.word	index@($__internal_16_$__cuda_sm20_div_rn_f64_full)
        /*0878*/ 	.word	0x00000000


	//----- nvinfo : EIATTR_FRAME_SIZE
	.align		4
.L_380:
        /*087c*/ 	.byte	0x04, 0x11
        /*087e*/ 	.short	(.L_382 - .L_381)
	.align		4
.L_381:
        /*0880*/ 	.word	index@(_ZN17fastertransformer35generalAddBiasResidualLayerNormOpt2I7__half2Lb1ELb0ELi1ELb1ELi8EEEvPT_S3_PKS2_S5_S5_S5_S5_S5_fiiPKfS7_S7_Pfi)
        /*0884*/ 	.word	0x00000000


	//----- nvinfo : EIATTR_REGCOUNT
	.align		4
.L_382:
        /*0888*/ 	.byte	0x04, 0x2f
        /*088a*/ 	.short	(.L_384 - .L_383)
	.align		4
.L_383:
        /*088c*/ 	.word	index@(_ZN17fastertransformer34generalAddBiasResidualLayerNormOptI7__half2Lb0ELb0ELi1ELb1ELi8EEEvPT_S3_PKS2_S5_S5_S5_S5_S5_fiiPKfS7_S7_Pfi)
        /*0890*/ 	.word	0x0000001b


	//----- nvinfo : EIATTR_FRAME_SIZE
	.align		4
.L_384:
        /*0894*/ 	.byte	0x04, 0x11
        /*0896*/ 	.short	(.L_386 - .L_385)
	.align		4
.L_385:
        /*0898*/ 	.word	index@($__internal_15_$__cuda_sm20_div_rn_f64_full)
        /*089c*/ 	.word	0x00000000


	//----- nvinfo : EIATTR_FRAME_SIZE
	.align		4
.L_386:
        /*08a0*/ 	.byte	0x04, 0x11
        /*08a2*/ 	.short	(.L_388 - .L_387)
	.align		4
.L_387:
        /*08a4*/ 	.word	index@(_ZN17fastertransformer34generalAddBiasResidualLayerNormOptI7__half2Lb0ELb0ELi1ELb1ELi8EEEvPT_S3_PKS2_S5_S5_S5_S5_S5_fiiPKfS7_S7_Pfi)
        /*08a8*/ 	.word	0x00000000


	//----- nvinfo : EIATTR_REGCOUNT
	.align		4
.L_388:
        /*08ac*/ 	.byte	0x04, 0x2f
        /*08ae*/ 	.short	(.L_390 - .L_389)
	.align		4
.L_389:
        /*08b0*/ 	.word	index@(_ZN17fastertransformer35generalAddBiasResidualLayerNormOpt2I7__half2Lb0ELb0ELi1ELb1ELi8EEEvPT_S3_PKS2_S5_S5_S5_S5_S5_fiiPKfS7_S7_Pfi)
        /*08b4*/ 	.word	0x0000001e


	//----- nvinfo : EIATTR_FRAME_SIZE
	.align		4
.L_390:
        /*08b8*/ 	.byte	0x04, 0x11
        /*08ba*/ 	.short	(.L_392 - .L_391)
	.align		4
.L_391:
        /*08bc*/ 	.word	index@($__internal_14_$__cuda_sm20_div_rn_f64_full)
        /*08c0*/ 	.word	0x00000000


	//----- nvinfo : EIATTR_FRAME_SIZE
	.align		4
.L_392:
        /*08c4*/ 	.byte	0x04, 0x11
        /*08c6*/ 	.short	(.L_394 - .L_393)
	.align		4
.L_393:
        /*08c8*/ 	.word	index@(_ZN17fastertransformer35generalAddBiasResidualLayerNormOpt2I7__half2Lb0ELb0ELi1ELb1ELi8EEEvPT_S3_PKS2_S5_S5_S5_S5_S5_fiiPKfS7_S7_Pfi)
        /*08cc*/ 	.word	0x00000000


	//----- nvinfo : EIATTR_REGCOUNT
	.align		4
.L_394:
        /*08d0*/ 	.byte	0x04, 0x2f
        /*08d2*/ 	.short	(.L_396 - .L_395)
	.align		4
.L_395:
        /*08d4*/ 	.word	index@(_ZN17fastertransformer34generalAddBiasResidualLayerNormOptI7__half2Lb1ELb1ELi2ELb1ELi8EEEvPT_S3_PKS2_S5_S5_S5_S5_S5_fiiPKfS7_S7_Pfi)
        /*08d8*/ 	.word	0x00000020


	//----- nvinfo : EIATTR_FRAME_SIZE
	.align		4
.L_396:
        /*08dc*/ 	.byte	0x04, 0x11
        /*08de*/ 	.short	(.L_398 - .L_397)
	.align		4
.L_397:
        /*08e0*/ 	.word	index@($__internal_13_$__cuda_sm20_div_rn_f64_full)
        /*08e4*/ 	.word	0x00000000


	//----- nvinfo : EIATTR_FRAME_SIZE
	.align		4
.L_398:
        /*08e8*/ 	.byte	0x04, 0x11
        /*08ea*/ 	.short	(.L_400 - .L_399)
	.align		4
.L_399:
        /*08ec*/ 	.word	index@(_ZN17fastertransformer34generalAddBiasResidualLayerNormOptI7__half2Lb1ELb1ELi2ELb1ELi8EEEvPT_S3_PKS2_S5_S5_S5_S5_S5_fiiPKfS7_S7_Pfi)
        /*08f0*/ 	.word	0x00000000


	//----- nvinfo : EIATTR_REGCOUNT
	.align		4
.L_400:
        /*08f4*/ 	.byte	0x04, 0x2f
        /*08f6*/ 	.short	(.L_402 - .L_401)
	.align		4
.L_401:
        /*08f8*/ 	.word	index@(_ZN17fastertransformer35generalAddBiasResidualLayerNormOpt2I7__half2Lb1ELb1ELi2ELb1ELi8EEEvPT_S3_PKS2_S5_S5_S5_S5_S5_fiiPKfS7_S7_Pfi)
        /*08fc*/ 	.word	0x00000020


	//----- nvinfo : EIATTR_FRAME_SIZE
	.align		4
.L_402:
        /*0900*/ 	.byte	0x04, 0x11
        /*0902*/ 	.short	(.L_404 - .L_403)
	.align		4
.L_403:
        /*0904*/ 	.word	index@($__internal_12_$__cuda_sm20_div_rn_f64_full)
        /*0908*/ 	.word	0x00000000


	//----- nvinfo : EIATTR_FRAME_SIZE
	.align		4
.L_404:
        /*090c*/ 	.byte	0x04, 0x11
        /*090e*/ 	.short	(.L_406 - .L_405)
	.align		4
.L_405:
        /*0910*/ 	.word	index@(_ZN17fastertransformer35generalAddBiasResidualLayerNormOpt2I7__half2Lb1ELb1ELi2ELb1ELi8EEEvPT_S3_PKS2_S5_S5_S5_S5_S5_fiiPKfS7_S7_Pfi)
        /*0914*/ 	.word	0x00000000


	//----- nvinfo : EIATTR_REGCOUNT
	.align		4
.L_406:
        /*0918*/ 	.byte	0x04, 0x2f
        /*091a*/ 	.short	(.L_408 - .L_407)
	.align		4
.L_407:
        /*091c*/ 	.word	index@(_ZN17fastertransformer34generalAddBiasResidualLayerNormOptI7__half2Lb0ELb1ELi2ELb1ELi8EEEvPT_S3_PKS2_S5_S5_S5_S5_S5_fiiPKfS7_S7_Pfi)
        /*0920*/ 	.word	0x0000001d


	//----- nvinfo : EIATTR_FRAME_SIZE
	.align		4
.L_408:
        /*0924*/ 	.byte	0x04, 0x11
        /*0926*/ 	.short	(.L_410 - .L_409)
	.align		4
.L_409:
        /*0928*/ 	.word	index@($__internal_11_$__cuda_sm20_div_rn_f64_full)
        /*092c*/ 	.word	0x00000000


	//----- nvinfo : EIATTR_FRAME_SIZE
	.align		4
.L_410:
        /*0930*/ 	.byte	0x04, 0x11
        /*0932*/ 	.short	(.L_412 - .L_411)
	.align		4
.L_411:
        /*0934*/ 	.word	index@(_ZN17fastertransformer34generalAddBiasResidualLayerNormOptI7__half2Lb0ELb1ELi2ELb1ELi8EEEvPT_S3_PKS2_S5_S5_S5_S5_S5_fiiPKfS7_S7_Pfi)
        /*0938*/ 	.word	0x00000000


	//----- nvinfo : EIATTR_REGCOUNT
	.align		4
.L_412:
        /*093c*/ 	.byte	0x04, 0x2f
        /*093e*/ 	.short	(.L_414 - .L_413)
	.align		4
.L_413:
        /*0940*/ 	.word	index@(_ZN17fastertransformer35generalAddBiasResidualLayerNormOpt2I7__half2Lb0ELb1ELi2ELb1ELi8EEEvPT_S3_PKS2_S5_S5_S5_S5_S5_fiiPKfS7_S7_Pfi)
        /*0944*/ 	.word	0x0000001e


	//----- nvinfo : EIATTR_FRAME_SIZE
	.align		4
.L_414:
        /*0948*/ 	.byte	0x04, 0x11
        /*094a*/ 	.short	(.L_416 - .L_415)
	.align		4
.L_415:
        /*094c*/ 	.word	index@($__internal_10_$__cuda_sm20_div_rn_f64_full)
        /*0950*/ 	.word	0x00000000


	//----- nvinfo : EIATTR_FRAME_SIZE
	.align		4
.L_416:
        /*0954*/ 	.byte	0x04, 0x11
        /*0956*/ 	.short	(.L_418 - .L_417)
	.align		4
.L_417:
        /*0958*/ 	.word	index@(_ZN17fastertransformer35generalAddBiasResidualLayerNormOpt2I7__half2Lb0ELb1ELi2ELb1ELi8EEEvPT_S3_PKS2_S5_S5_S5_S5_S5_fiiPKfS7_S7_Pfi)
        /*095c*/ 	.word	0x00000000


	//----- nvinfo : EIATTR_REGCOUNT
	.align		4
.L_418:
        /*0960*/ 	.byte	0x04, 0x2f
        /*0962*/ 	.short	(.L_420 - .L_419)
	.align		4
.L_419:
        /*0964*/ 	.word	index@(_ZN17fastertransformer34generalAddBiasResidualLayerNormOptI7__half2Lb1ELb0ELi2ELb1ELi8EEEvPT_S3_PKS2_S5_S5_S5_S5_S5_fiiPKfS7_S7_Pfi)
        /*0968*/ 	.word	0x0000001e


	//----- nvinfo : EIATTR_FRAME_SIZE
	.align		4
.L_420:
        /*096c*/ 	.byte	0x04, 0x11
        /*096e*/ 	.short	(.L_422 - .L_421)
	.align		4
.L_421:
        /*0970*/ 	.word	index@($__internal_9_$__cuda_sm20_div_rn_f64_full)
        /*0974*/ 	.word	0x00000000


	//----- nvinfo : EIATTR_FRAME_SIZE
	.align		4
.L_422:
        /*0978*/ 	.byte	0x04, 0x11
        /*097a*/ 	.short	(.L_424 - .L_423)
	.align		4
.L_423:
        /*097c*/ 	.word	index@(_ZN17fastertransformer34generalAddBiasResidualLayerNormOptI7__half2Lb1ELb0ELi2ELb1ELi8EEEvPT_S3_PKS2_S5_S5_S5_S5_S5_fiiPKfS7_S7_Pfi)
        /*0980*/ 	.word	0x00000000


	//----- nvinfo : EIATTR_REGCOUNT
	.align		4
.L_424:
        /*0984*/ 	.byte	0x04, 0x2f
        /*0986*/ 	.short	(.L_426 - .L_425)
	.align		4
.L_425:
        /*0988*/ 	.word	index@(_ZN17fastertransformer35generalAddBiasResidualLayerNormOpt2I7__half2Lb1ELb0ELi2ELb1ELi8EEEvPT_S3_PKS2_S5_S5_S5_S5_S5_fiiPKfS7_S7_Pfi)
        /*098c*/ 	.word	0x0000001f


	//----- nvinfo : EIATTR_FRAME_SIZE
	.align		4
.L_426:
        /*0990*/ 	.byte	0x04, 0x11
        /*0992*/ 	.short	(.L_428 - .L_427)
	.align		4
.L_427:
        /*0994*/ 	.word	index@($__internal_8_$__cuda_sm20_div_rn_f64_full)
        /*0998*/ 	.word	0x00000000


	//----- nvinfo : EIATTR_FRAME_SIZE
	.align		4
.L_428:
        /*099c*/ 	.byte	0x04, 0x11
        /*099e*/ 	.short	(.L_430 - .L_429)
	.align		4
.L_429:
        /*09a0*/ 	.word	index@(_ZN17fastertransformer35generalAddBiasResidualLayerNormOpt2I7__half2Lb1ELb0ELi2ELb1ELi8EEEvPT_S3_PKS2_S5_S5_S5_S5_S5_fiiPKfS7_S7_Pfi)
        /*09a4*/ 	.word	0x00000000


	//----- nvinfo : EIATTR_REGCOUNT
	.align		4
.L_430:
        /*09a8*/ 	.byte	0x04, 0x2f
        /*09aa*/ 	.short	(.L_432 - .L_431)
	.align		4
.L_431:
        /*09ac*/ 	.word	index@(_ZN17fastertransformer34generalAddBiasResidualLayerNormOptI7__half2Lb0ELb0ELi2ELb1ELi8EEEvPT_S3_PKS2_S5_S5_S5_S5_S5_fiiPKfS7_S7_Pfi)
        /*09b0*/ 	.word	0x0000001b


	//----- nvinfo : EIATTR_FRAME_SIZE
	.align		4
.L_432:
        /*09b4*/ 	.byte	0x04, 0x11
        /*09b6*/ 	.short	(.L_434 - .L_433)
	.align		4
.L_433:
        /*09b8*/ 	.word	index@($__internal_7_$__cuda_sm20_div_rn_f64_full)
        /*09bc*/ 	.word	0x00000000


	//----- nvinfo : EIATTR_FRAME_SIZE
	.align		4
.L_434:
        /*09c0*/ 	.byte	0x04, 0x11
        /*09c2*/ 	.short	(.L_436 - .L_435)
	.align		4
.L_435:
        /*09c4*/ 	.word	index@(_ZN17fastertransformer34generalAddBiasResidualLayerNormOptI7__half2Lb0ELb0ELi2ELb1ELi8EEEvPT_S3_PKS2_S5_S5_S5_S5_S5_fiiPKfS7_S7_Pfi)
        /*09c8*/ 	.word	0x00000000


	//----- nvinfo : EIATTR_REGCOUNT
	.align		4
.L_436:
        /*09cc*/ 	.byte	0x04, 0x2f
        /*09ce*/ 	.short	(.L_438 - .L_437)
	.align		4
.L_437:
        /*09d0*/ 	.word	index@(_ZN17fastertransformer35generalAddBiasResidualLayerNormOpt2I7__half2Lb0ELb0ELi2ELb1ELi8EEEvPT_S3_PKS2_S5_S5_S5_S5_S5_fiiPKfS7_S7_Pfi)
        /*09d4*/ 	.word	0x0000001e


	//----- nvinfo : EIATTR_FRAME_SIZE
	.align		4
.L_438:
        /*09d8*/ 	.byte	0x04, 0x11
        /*09da*/ 	.short	(.L_440 - .L_439)
	.align		4
.L_439:
        /*09dc*/ 	.word	index@($__internal_6_$__cuda_sm20_div_rn_f64_full)
        /*09e0*/ 	.word	0x00000000


	//----- nvinfo : EIATTR_FRAME_SIZE
	.align		4
.L_440:
        /*09e4*/ 	.byte	0x04, 0x11
        /*09e6*/ 	.short	(.L_442 - .L_441)
	.align		4
.L_441:
        /*09e8*/ 	.word	index@(_ZN17fastertransformer35generalAddBiasResidualLayerNormOpt2I7__half2Lb0ELb0ELi2ELb1ELi8EEEvPT_S3_PKS2_S5_S5_S5_S5_S5_fiiPKfS7_S7_Pfi)
        /*09ec*/ 	.word	0x00000000


	//----- nvinfo : EIATTR_REGCOUNT
	.align		4
.L_442:
        /*09f0*/ 	.byte	0x04, 0x2f
        /*09f2*/ 	.short	(.L_444 - .L_443)
	.align		4
.L_443:
        /*09f4*/ 	.word	index@(_ZN17fastertransformer31generalAddBiasResidualLayerNormIfLi1EEEvPKT_S3_S3_S3_S3_S3_PS1_S4_fiiPKfS6_S6_Pfi)
        /*09f8*/ 	.word	0x0000001c


	//----- nvinfo : EIATTR_FRAME_SIZE
	.align		4
.L_444:
        /*09fc*/ 	.byte	0x04, 0x11
        /*09fe*/ 	.short	(.L_446 - .L_445)
	.align		4
.L_445:
        /*0a00*/ 	.word	index@($__internal_5_$__cuda_sm20_div_rn_f64_full)
        /*0a04*/ 	.word	0x00000000


	//----- nvinfo : EIATTR_FRAME_SIZE
	.align		4
.L_446:
        /*0a08*/ 	.byte	0x04, 0x11
        /*0a0a*/ 	.short	(.L_448 - .L_447)
	.align		4
.L_447:
        /*0a0c*/ 	.word	index@(_ZN17fastertransformer31generalAddBiasResidualLayerNormIfLi1EEEvPKT_S3_S3_S3_S3_S3_PS1_S4_fiiPKfS6_S6_Pfi)
        /*0a10*/ 	.word	0x00000000


	//----- nvinfo : EIATTR_REGCOUNT
	.align		4
.L_448:
        /*0a14*/ 	.byte	0x04, 0x2f
        /*0a16*/ 	.short	(.L_450 - .L_449)
	.align		4
.L_449:
        /*0a18*/ 	.word	index@(_ZN17fastertransformer31generalAddBiasResidualLayerNormIfLi2EEEvPKT_S3_S3_S3_S3_S3_PS1_S4_fiiPKfS6_S6_Pfi)
        /*0a1c*/ 	.word	0x0000001e


	//----- nvinfo : EIATTR_FRAME_SIZE
	.align		4
.L_450:
        /*0a20*/ 	.byte	0x04, 0x11
        /*0a22*/ 	.short	(.L_452 - .L_451)
	.align		4
.L_451:
        /*0a24*/ 	.word	index@($__internal_4_$__cuda_sm20_div_rn_f64_full)
        /*0a28*/ 	.word	0x00000000


	//----- nvinfo : EIATTR_FRAME_SIZE
	.align		4
.L_452:
        /*0a2c*/ 	.byte	0x04, 0x11
        /*0a2e*/ 	.short	(.L_454 - .L_453)
	.align		4
.L_453:
        /*0a30*/ 	.word	index@(_ZN17fastertransformer31generalAddBiasResidualLayerNormIfLi2EEEvPKT_S3_S3_S3_S3_S3_PS1_S4_fiiPKfS6_S6_Pfi)
        /*0a34*/ 	.word	0x00000000


	//----- nvinfo : EIATTR_REGCOUNT
	.align		4
.L_454:
        /*0a38*/ 	.byte	0x04, 0x2f
        /*0a3a*/ 	.short	(.L_456 - .L_455)
	.align		4
.L_455:
        /*0a3c*/ 	.word	index@(_ZN17fastertransformer31generalAddBiasResidualLayerNormI6__halfLi1EEEvPKT_S4_S4_S4_S4_S4_PS2_S5_fiiPKfS7_S7_Pfi)
        /*0a40*/ 	.word	0x00000020


	//----- nvinfo : EIATTR_FRAME_SIZE
	.align		4
.L_456:
        /*0a44*/ 	.byte	0x04, 0x11
        /*0a46*/ 	.short	(.L_458 - .L_457)
	.align		4
.L_457:
        /*0a48*/ 	.word	index@($__internal_3_$__cuda_sm20_div_rn_f64_full)
        /*0a4c*/ 	.word	0x00000000


	//----- nvinfo : EIATTR_FRAME_SIZE
	.align		4
.L_458:
        /*0a50*/ 	.byte	0x04, 0x11
        /*0a52*/ 	.short	(.L_460 - .L_459)
	.align		4
.L_459:
        /*0a54*/ 	.word	index@(_ZN17fastertransformer31generalAddBiasResidualLayerNormI6__halfLi1EEEvPKT_S4_S4_S4_S4_S4_PS2_S5_fiiPKfS7_S7_Pfi)
        /*0a58*/ 	.word	0x00000000


	//----- nvinfo : EIATTR_REGCOUNT
	.align		4
.L_460:
        /*0a5c*/ 	.byte	0x04, 0x2f
        /*0a5e*/ 	.short	(.L_462 - .L_461)
	.align		4
.L_461:
        /*0a60*/ 	.word	index@(_ZN17fastertransformer31generalAddBiasResidualLayerNormI6__halfLi2EEEvPKT_S4_S4_S4_S4_S4_PS2_S5_fiiPKfS7_S7_Pfi)
        /*0a64*/ 	.word	0x00000020


	//----- nvinfo : EIATTR_FRAME_SIZE
	.align		4
.L_462:
        /*0a68*/ 	.byte	0x04, 0x11
        /*0a6a*/ 	.short	(.L_464 - .L_463)
	.align		4
.L_463:
        /*0a6c*/ 	.word	index@($__internal_2_$__cuda_sm20_div_rn_f64_full)
        /*0a70*/ 	.word	0x00000000


	//----- nvinfo : EIATTR_FRAME_SIZE
	.align		4
.L_464:
        /*0a74*/ 	.byte	0x04, 0x11
        /*0a76*/ 	.short	(.L_466 - .L_465)
	.align		4
.L_465:
        /*0a78*/ 	.word	index@(_ZN17fastertransformer31generalAddBiasResidualLayerNormI6__halfLi2EEEvPKT_S4_S4_S4_S4_S4_PS2_S5_fiiPKfS7_S7_Pfi)
        /*0a7c*/ 	.word	0x00000000


	//----- nvinfo : EIATTR_REGCOUNT
	.align		4
.L_466:
        /*0a80*/ 	.byte	0x04, 0x2f
        /*0a82*/ 	.short	(.L_468 - .L_467)
	.align		4
.L_467:
        /*0a84*/ 	.word	index@(_ZN17fastertransformer29generalAddResidualT5LayerNormIfEEvPKT_S3_PS1_S4_fii)
        /*0a88*/ 	.word	0x00000016


	//----- nvinfo : EIATTR_FRAME_SIZE
	.align		4
.L_468:
        /*0a8c*/ 	.byte	0x04, 0x11
        /*0a8e*/ 	.short	(.L_470 - .L_469)
	.align		4
.L_469:
        /*0a90*/ 	.word	index@(_ZN17fastertransformer29generalAddResidualT5LayerNormIfEEvPKT_S3_PS1_S4_fii)
        /*0a94*/ 	.word	0x00000000


	//----- nvinfo : EIATTR_REGCOUNT
	.align		4
.L_470:
        /*0a98*/ 	.byte	0x04, 0x2f
        /*0a9a*/ 	.short	(.L_472 - .L_471)
	.align		4
.L_471:
        /*0a9c*/ 	.word	index@(_ZN17fastertransformer29generalAddResidualT5LayerNormI6__halfEEvPKT_S4_PS2_S5_fii)
        /*0aa0*/ 	.word	0x00000014


	//----- nvinfo : EIATTR_FRAME_SIZE
	.align		4
.L_472:
        /*0aa4*/ 	.byte	0x04, 0x11
        /*0aa6*/ 	.short	(.L_474 - .L_473)
	.align		4
.L_473:
        /*0aa8*/ 	.word	index@(_ZN17fastertransformer29generalAddResidualT5LayerNormI6__halfEEvPKT_S4_PS2_S5_fii)
        /*0aac*/ 	.word	0x00000000


	//----- nvinfo : EIATTR_REGCOUNT
	.align		4
.L_474:
        /*0ab0*/ 	.byte	0x04, 0x2f
        /*0ab2*/ 	.short	(.L_476 - .L_475)
	.align		4
.L_475:
        /*0ab4*/ 	.word	index@(_ZN17fastertransformer16generalLayerNormIfLb1EEEvPKT_S3_S3_PS1_fiiPfS5_i)
        /*0ab8*/ 	.word	0x0000001a


	//----- nvinfo : EIATTR_FRAME_SIZE
	.align		4
.L_476:
        /*0abc*/ 	.byte	0x04, 0x11
        /*0abe*/ 	.short	(.L_478 - .L_477)
	.align		4
.L_477:
        /*0ac0*/ 	.word	index@($__internal_1_$__cuda_sm20_div_rn_f64_full)
        /*0ac4*/ 	.word	0x00000000


	//----- nvinfo : EIATTR_FRAME_SIZE
	.align		4
.L_478:
        /*0ac8*/ 	.byte	0x04, 0x11
        /*0aca*/ 	.short	(.L_480 - .L_479)
	.align		4
.L_479:
        /*0acc*/ 	.word	index@(_ZN17fastertransformer16generalLayerNormIfLb1EEEvPKT_S3_S3_PS1_fiiPfS5_i)
        /*0ad0*/ 	.word	0x00000000


	//----- nvinfo : EIATTR_REGCOUNT
	.align		4
.L_480:
        /*0ad4*/ 	.byte	0x04, 0x2f
        /*0ad6*/ 	.short	(.L_482 - .L_481)
	.align		4
.L_481:
        /*0ad8*/ 	.word	index@(_ZN17fastertransformer16generalLayerNormIfLb0EEEvPKT_S3_S3_PS1_fiiPfS5_i)
        /*0adc*/ 	.word	0x00000016


	//----- nvinfo : EIATTR_FRAME_SIZE
	.align		4
.L_482:
        /*0ae0*/ 	.byte	0x04, 0x11
        /*0ae2*/ 	.short	(.L_484 - .L_483)
	.align		4
.L_483:
        /*0ae4*/ 	.word	index@(_ZN17fastertransformer16generalLayerNormIfLb0EEEvPKT_S3_S3_PS1_fiiPfS5_i)
        /*0ae8*/ 	.word	0x00000000


	//----- nvinfo : EIATTR_REGCOUNT
	.align		4
.L_484:
        /*0aec*/ 	.byte	0x04, 0x2f
        /*0aee*/ 	.short	(.L_486 - .L_485)
	.align		4
.L_485:
        /*0af0*/ 	.word	index@(_ZN17fastertransformer16generalLayerNormI6__halfLb1EEEvPKT_S4_S4_PS2_fiiPfS6_i)
        /*0af4*/ 	.word	0x0000001e


	//----- nvinfo : EIATTR_FRAME_SIZE
	.align		4
.L_486:
        /*0af8*/ 	.byte	0x04, 0x11
        /*0afa*/ 	.short	(.L_488 - .L_487)
	.align		4
.L_487:
        /*0afc*/ 	.word	index@($__internal_0_$__cuda_sm20_div_rn_f64_full)
        /*0b00*/ 	.word	0x00000000


	//----- nvinfo : EIATTR_FRAME_SIZE
	.align		4
.L_488:
        /*0b04*/ 	.byte	0x04, 0x11
        /*0b06*/ 	.short	(.L_490 - .L_489)
	.align		4
.L_489:
        /*0b08*/ 	.word	index@(_ZN17fastertransformer16generalLayerNormI6__halfLb1EEEvPKT_S4_S4_PS2_fiiPfS6_i)
        /*0b0c*/ 	.word	0x00000000


	//----- nvinfo : EIATTR_REGCOUNT
	.align		4
.L_490:
        /*0b10*/ 	.byte	0x04, 0x2f
        /*0b12*/ 	.short	(.L_492 - .L_491)
	.align		4
.L_491:
        /*0b14*/ 	.word	index@(_ZN17fastertransformer16generalLayerNormI6__halfLb0EEEvPKT_S4_S4_PS2_fiiPfS6_i)
        /*0b18*/ 	.word	0x00000018


	//----- nvinfo : EIATTR_FRAME_SIZE
	.align		4
.L_492:
        /*0b1c*/ 	.byte	0x04, 0x11
        /*0b1e*/ 	.short	(.L_494 - .L_493)
	.align		4
.L_493:
        /*0b20*/ 	.word	index@(_ZN17fastertransformer16generalLayerNormI6__halfLb0EEEvPKT_S4_S4_PS2_fiiPfS6_i)
        /*0b24*/ 	.word	0x00000000


	//----- nvinfo : EIATTR_REGCOUNT
	.align		4
.L_494:
        /*0b28*/ 	.byte	0x04, 0x2f
        /*0b2a*/ 	.short	(.L_496 - .L_495)
	.align		4
.L_495:
        /*0b2c*/ 	.word	index@(_ZN17fastertransformer18generalT5LayerNormIfEEvPKT_S3_PS1_fii)
        /*0b30*/ 	.word	0x00000016


	//----- nvinfo : EIATTR_FRAME_SIZE
	.align		4
.L_496:
        /*0b34*/ 	.byte	0x04, 0x11
        /*0b36*/ 	.short	(.L_498 - .L_497)
	.align		4
.L_497:
        /*0b38*/ 	.word	index@(_ZN17fastertransformer18generalT5LayerNormIfEEvPKT_S3_PS1_fii)
        /*0b3c*/ 	.word	0x00000000


	//----- nvinfo : EIATTR_REGCOUNT
	.align		4
.L_498:
        /*0b40*/ 	.byte	0x04, 0x2f
        /*0b42*/ 	.short	(.L_500 - .L_499)
	.align		4
.L_499:
        /*0b44*/ 	.word	index@(_ZN17fastertransformer18generalT5LayerNormI6__halfEEvPKT_S4_PS2_fii)
        /*0b48*/ 	.word	0x00000014


	//----- nvinfo : EIATTR_FRAME_SIZE
	.align		4
.L_500:
        /*0b4c*/ 	.byte	0x04, 0x11
        /*0b4e*/ 	.short	(.L_502 - .L_501)
	.align		4
.L_501:
        /*0b50*/ 	.word	index@(_ZN17fastertransformer18generalT5LayerNormI6__halfEEvPKT_S4_PS2_fii)
        /*0b54*/ 	.word	0x00000000


	//----- nvinfo : EIATTR_REGCOUNT
	.align		4
.L_502:
        /*0b58*/ 	.byte	0x04, 0x2f
        /*0b5a*/ 	.short	(.L_504 - .L_503)
	.align		4
.L_503:
        /*0b5c*/ 	.word	index@(_ZN17fastertransformer28layernorm_shift_partition_v2I7__half2EEvPT_PKS2_S5_S5_fiiiiii)
        /*0b60*/ 	.word	0x00000020


	//----- nvinfo : EIATTR_FRAME_SIZE
	.align		4
.L_504:
        /*0b64*/ 	.byte	0x04, 0x11
        /*0b66*/ 	.short	(.L_506 - .L_505)
	.align		4
.L_505:
        /*0b68*/ 	.word	index@(_ZN17fastertransformer28layernorm_shift_partition_v2I7__half2EEvPT_PKS2_S5_S5_fiiiiii)
        /*0b6c*/ 	.word	0x00000000


	//----- nvinfo : EIATTR_REGCOUNT
	.align		4
.L_506:
        /*0b70*/ 	.byte	0x04, 0x2f
        /*0b72*/ 	.short	(.L_508 - .L_507)
	.align		4
.L_507:
        /*0b74*/ 	.word	index@(_ZN17fastertransformer25layernorm_shift_partitionI7__half2EEvPT_PKS2_S5_S5_fiiiiii)
        /*0b78*/ 	.word	0x0000001a


	//----- nvinfo : EIATTR_FRAME_SIZE
	.align		4
.L_508:
        /*0b7c*/ 	.byte	0x04, 0x11
        /*0b7e*/ 	.short	(.L_510 - .L_509)
	.align		4
.L_509:
        /*0b80*/ 	.word	index@(_ZN17fastertransformer25layernorm_shift_partitionI7__half2EEvPT_PKS2_S5_S5_fiiiiii)
        /*0b84*/ 	.word	0x00000000


	//----- nvinfo : EIATTR_REGCOUNT
	.align		4
.L_510:
        /*0b88*/ 	.byte	0x04, 0x2f
        /*0b8a*/ 	.short	(.L_512 - .L_511)
	.align		4
.L_511:
        /*0b8c*/ 	.word	index@(_ZN17fastertransformer21add_bias_layernorm_v2IfEEvPT_PKS1_S4_S4_fi)
        /*0b90*/ 	.word	0x00000020


	//----- nvinfo : EIATTR_FRAME_SIZE
	.align		4
.L_512:
        /*0b94*/ 	.byte	0x04, 0x11
        /*0b96*/ 	.short	(.L_514 - .L_513)
	.align		4
.L_513:
        /*0b98*/ 	.word	index@(_ZN17fastertransformer21add_bias_layernorm_v2IfEEvPT_PKS1_S4_S4_fi)
        /*0b9c*/ 	.word	0x00000000


	//----- nvinfo : EIATTR_REGCOUNT
	.align		4
.L_514:
        /*0ba0*/ 	.byte	0x04, 0x2f
        /*0ba2*/ 	.short	(.L_516 - .L_515)
	.align		4
.L_515:
        /*0ba4*/ 	.word	index@(_ZN17fastertransformer18add_bias_layernormIfEEvPT_PKS1_S4_S4_fi)
        /*0ba8*/ 	.word	0x00000012


	//----- nvinfo : EIATTR_FRAME_SIZE
	.align		4
.L_516:
        /*0bac*/ 	.byte	0x04, 0x11
        /*0bae*/ 	.short	(.L_518 - .L_517)
	.align		4
.L_517:
        /*0bb0*/ 	.word	index@(_ZN17fastertransformer18add_bias_layernormIfEEvPT_PKS1_S4_S4_fi)
        /*0bb4*/ 	.word	0x00000000


	//----- nvinfo : EIATTR_REGCOUNT
	.align		4
.L_518:
        /*0bb8*/ 	.byte	0x04, 0x2f
        /*0bba*/ 	.short	(.L_520 - .L_519)
	.align		4
.L_519:
        /*0bbc*/ 	.word	index@(_ZN17fastertransformer21add_bias_layernorm_v2I6__halfEEvPT_PKS2_S5_S5_fi)
        /*0bc0*/ 	.word	0x00000020


	//----- nvinfo : EIATTR_FRAME_SIZE
	.align		4
.L_520:
        /*0bc4*/ 	.byte	0x04, 0x11
        /*0bc6*/ 	.short	(.L_522 - .L_521)
	.align		4
.L_521:
        /*0bc8*/ 	.word	index@(_ZN17fastertransformer21add_bias_layernorm_v2I6__halfEEvPT_PKS2_S5_S5_fi)
        /*0bcc*/ 	.word	0x00000000


	//----- nvinfo : EIATTR_REGCOUNT
	.align		4
.L_522:
        /*0bd0*/ 	.byte	0x04, 0x2f
        /*0bd2*/ 	.short	(.L_524 - .L_523)
	.align		4
.L_523:
        /*0bd4*/ 	.word	index@(_ZN17fastertransformer18add_bias_layernormI6__halfEEvPT_PKS2_S5_S5_fi)
        /*0bd8*/ 	.word	0x00000012


	//----- nvinfo : EIATTR_FRAME_SIZE
	.align		4
.L_524:
        /*0bdc*/ 	.byte	0x04, 0x11
        /*0bde*/ 	.short	(.L_526 - .L_525)
	.align		4
.L_525:
        /*0be0*/ 	.word	index@(_ZN17fastertransformer18add_bias_layernormI6__halfEEvPT_PKS2_S5_S5_fi)
        /*0be4*/ 	.word	0x00000000


	//----- nvinfo : EIATTR_REGCOUNT
	.align		4
.L_526:
        /*0be8*/ 	.byte	0x04, 0x2f
        /*0bea*/ 	.short	(.L_528 - .L_527)
	.align		4
.L_527:
        /*0bec*/ 	.word	index@(_ZN17fastertransformer18merge_layernorm_v2IfEEvPT_PKS1_S4_S4_fiiii)
        /*0bf0*/ 	.word	0x00000022


	//----- nvinfo : EIATTR_FRAME_SIZE
	.align		4
.L_528:
        /*0bf4*/ 	.byte	0x04, 0x11
        /*0bf6*/ 	.short	(.L_530 - .L_529)
	.align		4
.L_529:
        /*0bf8*/ 	.word	index@(_ZN17fastertransformer18merge_layernorm_v2IfEEvPT_PKS1_S4_S4_fiiii)
        /*0bfc*/ 	.word	0x00000000


	//----- nvinfo : EIATTR_REGCOUNT
	.align		4
.L_530:
        /*0c00*/ 	.byte	0x04, 0x2f
        /*0c02*/ 	.short	(.L_532 - .L_531)
	.align		4
.L_531:
        /*0c04*/ 	.word	index@(_ZN17fastertransformer18merge_layernorm_v2I6__halfEEvPT_PKS2_S5_S5_fiiii)
        /*0c08*/ 	.word	0x00000020


	//----- nvinfo : EIATTR_FRAME_SIZE
	.align		4
.L_532:
        /*0c0c*/ 	.byte	0x04, 0x11
        /*0c0e*/ 	.short	(.L_534 - .L_533)
	.align		4
.L_533:
        /*0c10*/ 	.word	index@(_ZN17fastertransformer18merge_layernorm_v2I6__halfEEvPT_PKS2_S5_S5_fiiii)
        /*0c14*/ 	.word	0x00000000


	//----- nvinfo : EIATTR_REGCOUNT
	.align		4
.L_534:
        /*0c18*/ 	.byte	0x04, 0x2f
        /*0c1a*/ 	.short	(.L_536 - .L_535)
	.align		4
.L_535:
        /*0c1c*/ 	.word	index@(_ZN17fastertransformer29add_bias_layernorm_add_res_e2ILi1EEEvP7__half2PKS1_S4_S4_S4_fi)
        /*0c20*/ 	.word	0x00000016


	//----- nvinfo : EIATTR_FRAME_SIZE
	.align		4
.L_536:
        /*0c24*/ 	.byte	0x04, 0x11
        /*0c26*/ 	.short	(.L_538 - .L_537)
	.align		4
.L_537:
        /*0c28*/ 	.word	index@(_ZN17fastertransformer29add_bias_layernorm_add_res_e2ILi1EEEvP7__half2PKS1_S4_S4_S4_fi)
        /*0c2c*/ 	.word	0x00000000


	//----- nvinfo : EIATTR_REGCOUNT
	.align		4
.L_538:
        /*0c30*/ 	.byte	0x04, 0x2f
        /*0c32*/ 	.short	(.L_540 - .L_539)
	.align		4
.L_539:
        /*0c34*/ 	.word	index@(_ZN17fastertransformer29add_bias_layernorm_add_res_e2ILi1EEEvP6float2PKS1_S4_S4_S4_fi)
        /*0c38*/ 	.word	0x00000017


	//----- nvinfo : EIATTR_FRAME_SIZE
	.align		4
.L_540:
        /*0c3c*/ 	.byte	0x04, 0x11
        /*0c3e*/ 	.short	(.L_542 - .L_541)
	.align		4
.L_541:
        /*0c40*/ 	.word	index@(_ZN17fastertransformer29add_bias_layernorm_add_res_e2ILi1EEEvP6float2PKS1_S4_S4_S4_fi)
        /*0c44*/ 	.word	0x00000000


	//----- nvinfo : EIATTR_REGCOUNT
	.align		4
.L_542:
        /*0c48*/ 	.byte	0x04, 0x2f
        /*0c4a*/ 	.short	(.L_544 - .L_543)
	.align		4
.L_543:
        /*0c4c*/ 	.word	index@(_ZN17fastertransformer26add_bias_layernorm_add_resI6__halfLi1EEEvPT_PKS2_S5_S5_S5_fi)
        /*0c50*/ 	.word	0x00000017


	//----- nvinfo : EIATTR_FRAME_SIZE
	.align		4
.L_544:
        /*0c54*/ 	.byte	0x04, 0x11
        /*0c56*/ 	.short	(.L_546 - .L_545)
	.align		4
.L_545:
        /*0c58*/ 	.word	index@(_ZN17fastertransformer26add_bias_layernorm_add_resI6__halfLi1EEEvPT_PKS2_S5_S5_S5_fi)
        /*0c5c*/ 	.word	0x00000000


	//----- nvinfo : EIATTR_REGCOUNT
	.align		4
.L_546:
        /*0c60*/ 	.byte	0x04, 0x2f
        /*0c62*/ 	.short	(.L_548 - .L_547)
	.align		4
.L_547:
        /*0c64*/ 	.word	index@(_ZN17fastertransformer26add_bias_layernorm_add_resIfLi1EEEvPT_PKS1_S4_S4_S4_fi)
        /*0c68*/ 	.word	0x00000013


	//----- nvinfo : EIATTR_FRAME_SIZE
	.align		4
.L_548:
        /*0c6c*/ 	.byte	0x04, 0x11
        /*0c6e*/ 	.short	(.L_550 - .L_549)
	.align		4
.L_549:
        /*0c70*/ 	.word	index@(_ZN17fastertransformer26add_bias_layernorm_add_resIfLi1EEEvPT_PKS1_S4_S4_S4_fi)
        /*0c74*/ 	.word	0x00000000


	//----- nvinfo : EIATTR_REGCOUNT
	.align		4
.L_550:
        /*0c78*/ 	.byte	0x04, 0x2f
        /*0c7a*/ 	.short	(.L_552 - .L_551)
	.align		4
.L_551:
        /*0c7c*/ 	.word	index@(_ZN17fastertransformer29add_bias_layernorm_add_res_e2ILi2EEEvP7__half2PKS1_S4_S4_S4_fi)
        /*0c80*/ 	.word	0x00000019


	//----- nvinfo : EIATTR_FRAME_SIZE
	.align		4
.L_552:
        /*0c84*/ 	.byte	0x04, 0x11
        /*0c86*/ 	.short	(.L_554 - .L_553)
	.align		4
.L_553:
        /*0c88*/ 	.word	index@(_ZN17fastertransformer29add_bias_layernorm_add_res_e2ILi2EEEvP7__half2PKS1_S4_S4_S4_fi)
        /*0c8c*/ 	.word	0x00000000


	//----- nvinfo : EIATTR_REGCOUNT
	.align		4
.L_554:
        /*0c90*/ 	.byte	0x04, 0x2f
        /*0c92*/ 	.short	(.L_556 - .L_555)
	.align		4
.L_555:
        /*0c94*/ 	.word	index@(_ZN17fastertransformer29add_bias_layernorm_add_res_e2ILi2EEEvP6float2PKS1_S4_S4_S4_fi)
        /*0c98*/ 	.word	0x0000001a


	//----- nvinfo : EIATTR_FRAME_SIZE
	.align		4
.L_556:
        /*0c9c*/ 	.byte	0x04, 0x11
        /*0c9e*/ 	.short	(.L_558 - .L_557)
	.align		4
.L_557:
        /*0ca0*/ 	.word	index@(_ZN17fastertransformer29add_bias_layernorm_add_res_e2ILi2EEEvP6float2PKS1_S4_S4_S4_fi)
        /*0ca4*/ 	.word	0x00000000


	//----- nvinfo : EIATTR_REGCOUNT
	.align		4
.L_558:
        /*0ca8*/ 	.byte	0x04, 0x2f
        /*0caa*/ 	.short	(.L_560 - .L_559)
	.align		4
.L_559:
        /*0cac*/ 	.word	index@(_ZN17fastertransformer26add_bias_layernorm_add_resI6__halfLi2EEEvPT_PKS2_S5_S5_S5_fi)
        /*0cb0*/ 	.word	0x00000018


	//----- nvinfo : EIATTR_FRAME_SIZE
	.align		4
.L_560:
        /*0cb4*/ 	.byte	0x04, 0x11
        /*0cb6*/ 	.short	(.L_562 - .L_561)
	.align		4
.L_561:
        /*0cb8*/ 	.word	index@(_ZN17fastertransformer26add_bias_layernorm_add_resI6__halfLi2EEEvPT_PKS2_S5_S5_S5_fi)
        /*0cbc*/ 	.word	0x00000000


	//----- nvinfo : EIATTR_REGCOUNT
	.align		4
.L_562:
        /*0cc0*/ 	.byte	0x04, 0x2f
        /*0cc2*/ 	.short	(.L_564 - .L_563)
	.align		4
.L_563:
        /*0cc4*/ 	.word	index@(_ZN17fastertransformer26add_bias_layernorm_add_resIfLi2EEEvPT_PKS1_S4_S4_S4_fi)
        /*0cc8*/ 	.word	0x00000018


	//----- nvinfo : EIATTR_FRAME_SIZE
	.align		4
.L_564:
        /*0ccc*/ 	.byte	0x04, 0x11
        /*0cce*/ 	.short	(.L_566 - .L_565)
	.align		4
.L_565:
        /*0cd0*/ 	.word	index@(_ZN17fastertransformer26add_bias_layernorm_add_resIfLi2EEEvPT_PKS1_S4_S4_S4_fi)
        /*0cd4*/ 	.word	0x00000000


	//----- nvinfo : EIATTR_REGCOUNT
	.align		4
.L_566:
        /*0cd8*/ 	.byte	0x04, 0x2f
        /*0cda*/ 	.short	(.L_568 - .L_567)
	.align		4
.L_567:
        /*0cdc*/ 	.word	index@(_ZN17fastertransformer29add_bias_layernorm_add_res_e2ILi4EEEvP7__half2PKS1_S4_S4_S4_fi)
        /*0ce0*/ 	.word	0x00000020


	//----- nvinfo : EIATTR_FRAME_SIZE
	.align		4
.L_568:
        /*0ce4*/ 	.byte	0x04, 0x11
        /*0ce6*/ 	.short	(.L_570 - .L_569)
	.align		4
.L_569:
        /*0ce8*/ 	.word	index@(_ZN17fastertransformer29add_bias_layernorm_add_res_e2ILi4EEEvP7__half2PKS1_S4_S4_S4_fi)
        /*0cec*/ 	.word	0x00000000


	//----- nvinfo : EIATTR_REGCOUNT
	.align		4
.L_570:
        /*0cf0*/ 	.byte	0x04, 0x2f
        /*0cf2*/ 	.short	(.L_572 - .L_571)
	.align		4
.L_571:
        /*0cf4*/ 	.word	index@(_ZN17fastertransformer29add_bias_layernorm_add_res_e2ILi4EEEvP6float2PKS1_S4_S4_S4_fi)
        /*0cf8*/ 	.word	0x00000020


	//----- nvinfo : EIATTR_FRAME_SIZE
	.align		4
.L_572:
        /*0cfc*/ 	.byte	0x04, 0x11
        /*0cfe*/ 	.short	(.L_574 - .L_573)
	.align		4
.L_573:
        /*0d00*/ 	.word	index@(_ZN17fastertransformer29add_bias_layernorm_add_res_e2ILi4EEEvP6float2PKS1_S4_S4_S4_fi)
        /*0d04*/ 	.word	0x00000000


	//----- nvinfo : EIATTR_REGCOUNT
	.align		4
.L_574:
        /*0d08*/ 	.byte	0x04, 0x2f
        /*0d0a*/ 	.short	(.L_576 - .L_575)
	.align		4
.L_575:
        /*0d0c*/ 	.word	index@(_ZN17fastertransformer26add_bias_layernorm_add_resI6__halfLi4EEEvPT_PKS2_S5_S5_S5_fi)
        /*0d10*/ 	.word	0x00000020


	//----- nvinfo : EIATTR_FRAME_SIZE
	.align		4
.L_576:
        /*0d14*/ 	.byte	0x04, 0x11
        /*0d16*/ 	.short	(.L_578 - .L_577)
	.align		4
.L_577:
        /*0d18*/ 	.word	index@(_ZN17fastertransformer26add_bias_layernorm_add_resI6__halfLi4EEEvPT_PKS2_S5_S5_S5_fi)
        /*0d1c*/ 	.word	0x00000000


	//----- nvinfo : EIATTR_REGCOUNT
	.align		4
.L_578:
        /*0d20*/ 	.byte	0x04, 0x2f
        /*0d22*/ 	.short	(.L_580 - .L_579)
	.align		4
.L_579:
        /*0d24*/ 	.word	index@(_ZN17fastertransformer26add_bias_layernorm_add_resIfLi4EEEvPT_PKS1_S4_S4_S4_fi)
        /*0d28*/ 	.word	0x00000020


	//----- nvinfo : EIATTR_FRAME_SIZE
	.align		4
.L_580:
        /*0d2c*/ 	.byte	0x04, 0x11
        /*0d2e*/ 	.short	(.L_582 - .L_581)
	.align		4
.L_581:
        /*0d30*/ 	.word	index@(_ZN17fastertransformer26add_bias_layernorm_add_resIfLi4EEEvPT_PKS1_S4_S4_S4_fi)
        /*0d34*/ 	.word	0x00000000


	//----- nvinfo : EIATTR_REGCOUNT
	.align		4
.L_582:
        /*0d38*/ 	.byte	0x04, 0x2f
        /*0d3a*/ 	.short	(.L_584 - .L_583)
	.align		4
.L_583:
        /*0d3c*/ 	.word	index@(_ZN17fastertransformer29add_bias_layernorm_add_res_e2ILi8EEEvP7__half2PKS1_S4_S4_S4_fi)
        /*0d40*/ 	.word	0x00000028


	//----- nvinfo : EIATTR_FRAME_SIZE
	.align		4
.L_584:
        /*0d44*/ 	.byte	0x04, 0x11
        /*0d46*/ 	.short	(.L_586 - .L_585)
	.align		4
.L_585:
        /*0d48*/ 	.word	index@(_ZN17fastertransformer29add_bias_layernorm_add_res_e2ILi8EEEvP7__half2PKS1_S4_S4_S4_fi)
        /*0d4c*/ 	.word	0x00000000


	//----- nvinfo : EIATTR_REGCOUNT
	.align		4
.L_586:
        /*0d50*/ 	.byte	0x04, 0x2f
        /*0d52*/ 	.short	(.L_588 - .L_587)
	.align		4
.L_587:
        /*0d54*/ 	.word	index@(_ZN17fastertransformer29add_bias_layernorm_add_res_e2ILi8EEEvP6float2PKS1_S4_S4_S4_fi)
        /*0d58*/ 	.word	0x0000002e


	//----- nvinfo : EIATTR_FRAME_SIZE
	.align		4
.L_588:
        /*0d5c*/ 	.byte	0x04, 0x11
        /*0d5e*/ 	.short	(.L_590 - .L_589)
	.align		4
.L_589:
        /*0d60*/ 	.word	index@(_ZN17fastertransformer29add_bias_layernorm_add_res_e2ILi8EEEvP6float2PKS1_S4_S4_S4_fi)
        /*0d64*/ 	.word	0x00000000


	//----- nvinfo : EIATTR_REGCOUNT
	.align		4
.L_590:
        /*0d68*/ 	.byte	0x04, 0x2f
        /*0d6a*/ 	.short	(.L_592 - .L_591)
	.align		4
.L_591:
        /*0d6c*/ 	.word	index@(_ZN17fastertransformer26add_bias_layernorm_add_resI6__halfLi8EEEvPT_PKS2_S5_S5_S5_fi)
        /*0d70*/ 	.word	0x0000002a


	//----- nvinfo : EIATTR_FRAME_SIZE
	.align		4
.L_592:
        /*0d74*/ 	.byte	0x04, 0x11
        /*0d76*/ 	.short	(.L_594 - .L_593)
	.align		4
.L_593:
        /*0d78*/ 	.word	index@(_ZN17fastertransformer26add_bias_layernorm_add_resI6__halfLi8EEEvPT_PKS2_S5_S5_S5_fi)
        /*0d7c*/ 	.word	0x00000000


	//----- nvinfo : EIATTR_REGCOUNT
	.align		4
.L_594:
        /*0d80*/ 	.byte	0x04, 0x2f
        /*0d82*/ 	.short	(.L_596 - .L_595)
	.align		4
.L_595:
        /*0d84*/ 	.word	index@(_ZN17fastertransformer26add_bias_layernorm_add_resIfLi8EEEvPT_PKS1_S4_S4_S4_fi)
        /*0d88*/ 	.word	0x00000020


	//----- nvinfo : EIATTR_FRAME_SIZE
	.align		4
.L_596:
        /*0d8c*/ 	.byte	0x04, 0x11
        /*0d8e*/ 	.short	(.L_598 - .L_597)
	.align		4
.L_597:
        /*0d90*/ 	.word	index@(_ZN17fastertransformer26add_bias_layernorm_add_resIfLi8EEEvPT_PKS1_S4_S4_S4_fi)
        /*0d94*/ 	.word	0x00000000


	//----- nvinfo : EIATTR_REGCOUNT
	.align		4
.L_598:
        /*0d98*/ 	.byte	0x04, 0x2f
        /*0d9a*/ 	.short	(.L_600 - .L_599)
	.align		4
.L_599:
        /*0d9c*/ 	.word	index@(_ZN17fastertransformer29add_bias_layernorm_add_res_e2ILi16EEEvP7__half2PKS1_S4_S4_S4_fi)
        /*0da0*/ 	.word	0x00000030


	//----- nvinfo : EIATTR_FRAME_SIZE
	.align		4
.L_600:
        /*0da4*/ 	.byte	0x04, 0x11
        /*0da6*/ 	.short	(.L_602 - .L_601)
	.align		4
.L_601:
        /*0da8*/ 	.word	index@(_ZN17fastertransformer29add_bias_layernorm_add_res_e2ILi16EEEvP7__half2PKS1_S4_S4_S4_fi)
        /*0dac*/ 	.word	0x00000000


	//----- nvinfo : EIATTR_REGCOUNT
	.align		4
.L_602:
        /*0db0*/ 	.byte	0x04, 0x2f
        /*0db2*/ 	.short	(.L_604 - .L_603)
	.align		4
.L_603:
        /*0db4*/ 	.word	index@(_ZN17fastertransformer29add_bias_layernorm_add_res_e2ILi16EEEvP6float2PKS1_S4_S4_S4_fi)
        /*0db8*/ 	.word	0x00000044


	//----- nvinfo : EIATTR_FRAME_SIZE
	.align		4
.L_604:
        /*0dbc*/ 	.byte	0x04, 0x11
        /*0dbe*/ 	.short	(.L_606 - .L_605)
	.align		4
.L_605:
        /*0dc0*/ 	.word	index@(_ZN17fastertransformer29add_bias_layernorm_add_res_e2ILi16EEEvP6float2PKS1_S4_S4_S4_fi)
        /*0dc4*/ 	.word	0x00000000


	//----- nvinfo : EIATTR_REGCOUNT
	.align		4
.L_606:
        /*0dc8*/ 	.byte	0x04, 0x2f
        /*0dca*/ 	.short	(.L_608 - .L_607)
	.align		4
.L_607:
        /*0dcc*/ 	.word	index@(_ZN17fastertransformer26add_bias_layernorm_add_resI6__halfLi16EEEvPT_PKS2_S5_S5_S5_fi)
        /*0dd0*/ 	.word	0x0000003c


	//----- nvinfo : EIATTR_FRAME_SIZE
	.align		4
.L_608:
        /*0dd4*/ 	.byte	0x04, 0x11
        /*0dd6*/ 	.short	(.L_610 - .L_609)
	.align		4
.L_609:
        /*0dd8*/ 	.word	index@(_ZN17fastertransformer26add_bias_layernorm_add_resI6__halfLi16EEEvPT_PKS2_S5_S5_S5_fi)
        /*0ddc*/ 	.word	0x00000000


	//----- nvinfo : EIATTR_REGCOUNT
	.align		4
.L_610:
        /*0de0*/ 	.byte	0x04, 0x2f
        /*0de2*/ 	.short	(.L_612 - .L_611)
	.align		4
.L_611:
        /*0de4*/ 	.word	index@(_ZN17fastertransformer26add_bias_layernorm_add_resIfLi16EEEvPT_PKS1_S4_S4_S4_fi)
        /*0de8*/ 	.word	0x00000038


	//----- nvinfo : EIATTR_FRAME_SIZE
	.align		4
.L_612:
        /*0dec*/ 	.byte	0x04, 0x11
        /*0dee*/ 	.short	(.L_614 - .L_613)
	.align		4
.L_613:
        /*0df0*/ 	.word	index@(_ZN17fastertransformer26add_bias_layernorm_add_resIfLi16EEEvPT_PKS1_S4_S4_S4_fi)
        /*0df4*/ 	.word	0x00000000


	//----- nvinfo : EIATTR_REGCOUNT
	.align		4
.L_614:
        /*0df8*/ 	.byte	0x04, 0x2f
        /*0dfa*/ 	.short	(.L_616 - .L_615)
	.align		4
.L_615:
        /*0dfc*/ 	.word	index@(_ZN17fastertransformer29add_bias_layernorm_add_res_e2ILi32EEEvP7__half2PKS1_S4_S4_S4_fi)
        /*0e00*/ 	.word	0x0000005c


	//----- nvinfo : EIATTR_FRAME_SIZE
	.align		4
.L_616:
        /*0e04*/ 	.byte	0x04, 0x11
        /*0e06*/ 	.short	(.L_618 - .L_617)
	.align		4
.L_617:
        /*0e08*/ 	.word	index@(_ZN17fastertransformer29add_bias_layernorm_add_res_e2ILi32EEEvP7__half2PKS1_S4_S4_S4_fi)
        /*0e0c*/ 	.word	0x00000000


	//----- nvinfo : EIATTR_REGCOUNT
	.align		4
.L_618:
        /*0e10*/ 	.byte	0x04, 0x2f
        /*0e12*/ 	.short	(.L_620 - .L_619)
	.align		4
.L_619:
        /*0e14*/ 	.word	index@(_ZN17fastertransformer29add_bias_layernorm_add_res_e2ILi32EEEvP6float2PKS1_S4_S4_S4_fi)
        /*0e18*/ 	.word	0x00000068


	//----- nvinfo : EIATTR_FRAME_SIZE
	.align		4
.L_620:
        /*0e1c*/ 	.byte	0x04, 0x11
        /*0e1e*/ 	.short	(.L_622 - .L_621)
	.align		4
.L_621:
        /*0e20*/ 	.word	index@(_ZN17fastertransformer29add_bias_layernorm_add_res_e2ILi32EEEvP6float2PKS1_S4_S4_S4_fi)
        /*0e24*/ 	.word	0x00000000


	//----- nvinfo : EIATTR_REGCOUNT
	.align		4
.L_622:
        /*0e28*/ 	.byte	0x04, 0x2f
        /*0e2a*/ 	.short	(.L_624 - .L_623)
	.align		4
.L_623:
        /*0e2c*/ 	.word	index@(_ZN17fastertransformer26add_bias_layernorm_add_resI6__halfLi32EEEvPT_PKS2_S5_S5_S5_fi)
        /*0e30*/ 	.word	0x0000005e


	//----- nvinfo : EIATTR_FRAME_SIZE
	.align		4
.L_624:
        /*0e34*/ 	.byte	0x04, 0x11
        /*0e36*/ 	.short	(.L_626 - .L_625)
	.align		4
.L_625:
        /*0e38*/ 	.word	index@(_ZN17fastertransformer26add_bias_layernorm_add_resI6__halfLi32EEEvPT_PKS2_S5_S5_S5_fi)
        /*0e3c*/ 	.word	0x00000000


	//----- nvinfo : EIATTR_REGCOUNT
	.align		4
.L_626:
        /*0e40*/ 	.byte	0x04, 0x2f
        /*0e42*/ 	.short	(.L_628 - .L_627)
	.align		4
.L_627:
        /*0e44*/ 	.word	index@(_ZN17fastertransformer26add_bias_layernorm_add_resIfLi32EEEvPT_PKS1_S4_S4_S4_fi)
        /*0e48*/ 	.word	0x00000080


	//----- nvinfo : EIATTR_FRAME_SIZE
	.align		4
.L_628:
        /*0e4c*/ 	.byte	0x04, 0x11
        /*0e4e*/ 	.short	(.L_630 - .L_629)
	.align		4
.L_629:
        /*0e50*/ 	.word	index@(_ZN17fastertransformer26add_bias_layernorm_add_resIfLi32EEEvPT_PKS1_S4_S4_S4_fi)
        /*0e54*/ 	.word	0x00000000


	//----- nvinfo : EIATTR_MIN_STACK_SIZE
	.align		4
.L_630:
        /*0e58*/ 	.byte	0x04, 0x12
        /*0e5a*/ 	.short	(.L_632 - .L_631)
	.align		4
.L_631:
        /*0e5c*/ 	.word	index@(_ZN17fastertransformer26add_bias_layernorm_add_resIfLi32EEEvPT_PKS1_S4_S4_S4_fi)
        /*0e60*/ 	.word	0x00000000


	//----- nvinfo : EIATTR_MIN_STACK_SIZE
	.align		4
.L_632:
        /*0e64*/ 	.byte	0x04, 0x12
        /*0e66*/ 	.short	(.L_634 - .L_633)
	.align		4
.L_633:
        /*0e68*/ 	.word	index@(_ZN17fastertransformer26add_bias_layernorm_add_resI6__halfLi32EEEvPT_PKS2_S5_S5_S5_fi)
        /*0e6c*/ 	.word	0x00000000


	//----- nvinfo : EIATTR_MIN_STACK_SIZE
	.align		4
.L_634:
        /*0e70*/ 	.byte	0x04, 0x12
        /*0e72*/ 	.short	(.L_636 - .L_635)
	.align		4
.L_635:
        /*0e74*/ 	.word	index@(_ZN17fastertransformer29add_bias_layernorm_add_res_e2ILi32EEEvP6float2PKS1_S4_S4_S4_fi)
        /*0e78*/ 	.word	0x00000000


	//----- nvinfo : EIATTR_MIN_STACK_SIZE
	.align		4
.L_636:
        /*0e7c*/ 	.byte	0x04, 0x12
        /*0e7e*/ 	.short	(.L_638 - .L_637)
	.align		4
.L_637:
        /*0e80*/ 	.word	index@(_ZN17fastertransformer29add_bias_layernorm_add_res_e2ILi32EEEvP7__half2PKS1_S4_S4_S4_fi)
        /*0e84*/ 	.word	0x00000000


	//----- nvinfo : EIATTR_MIN_STACK_SIZE
	.align		4
.L_638:
        /*0e88*/ 	.byte	0x04, 0x12
        /*0e8a*/ 	.short	(.L_640 - .L_639)
	.align		4
.L_639:
        /*0e8c*/ 	.word	index@(_ZN17fastertransformer26add_bias_layernorm_add_resIfLi16EEEvPT_PKS1_S4_S4_S4_fi)
        /*0e90*/ 	.word	0x00000000


	//----- nvinfo : EIATTR_MIN_STACK_SIZE
	.align		4
.L_640:
        /*0e94*/ 	.byte	0x04, 0x12
        /*0e96*/ 	.short	(.L_642 - .L_641)
	.align		4
.L_641:
        /*0e98*/ 	.word	index@(_ZN17fastertransformer26add_bias_layernorm_add_resI6__halfLi16EEEvPT_PKS2_S5_S5_S5_fi)
        /*0e9c*/ 	.word	0x00000000


	//----- nvinfo : EIATTR_MIN_STACK_SIZE
	.align		4
.L_642:
        /*0ea0*/ 	.byte	0x04, 0x12
        /*0ea2*/ 	.short	(.L_644 - .L_643)
	.align		4
.L_643:
        /*0ea4*/ 	.word	index@(_ZN17fastertransformer29add_bias_layernorm_add_res_e2ILi16EEEvP6float2PKS1_S4_S4_S4_fi)
        /*0ea8*/ 	.word	0x00000000


	//----- nvinfo : EIATTR_MIN_STACK_SIZE
	.align		4
.L_644:
        /*0eac*/ 	.byte	0x04, 0x12
        /*0eae*/ 	.short	(.L_646 - .L_645)
	.align		4
.L_645:
        /*0eb0*/ 	.word	index@(_ZN17fastertransformer29add_bias_layernorm_add_res_e2ILi16EEEvP7__half2PKS1_S4_S4_S4_fi)
        /*0eb4*/ 	.word	0x00000000


	//----- nvinfo : EIATTR_MIN_STACK_SIZE
	.align		4
.L_646:
        /*0eb8*/ 	.byte	0x04, 0x12
        /*0eba*/ 	.short	(.L_648 - .L_647)
	.align		4
.L_647:
        /*0ebc*/ 	.word	index@(_ZN17fastertransformer26add_bias_layernorm_add_resIfLi8EEEvPT_PKS1_S4_S4_S4_fi)
        /*0ec0*/ 	.word	0x00000000


	//----- nvinfo : EIATTR_MIN_STACK_SIZE
	.align		4
.L_648:
        /*0ec4*/ 	.byte	0x04, 0x12
        /*0ec6*/ 	.short	(.L_650 - .L_649)
	.align		4
.L_649:
        /*0ec8*/ 	.word	index@(_ZN17fastertransformer26add_bias_layernorm_add_resI6__halfLi8EEEvPT_PKS2_S5_S5_S5_fi)
        /*0ecc*/ 	.word	0x00000000


	//----- nvinfo : EIATTR_MIN_STACK_SIZE
	.align		4
.L_650:
        /*0ed0*/ 	.byte	0x04, 0x12
        /*0ed2*/ 	.short	(.L_652 - .L_651)
	.align		4
.L_651:
        /*0ed4*/ 	.word	index@(_ZN17fastertransformer29add_bias_layernorm_add_res_e2ILi8EEEvP6float2PKS1_S4_S4_S4_fi)
        /*0ed8*/ 	.word	0x00000000


	//----- nvinfo : EIATTR_MIN_STACK_SIZE
	.align		4
.L_652:
        /*0edc*/ 	.byte	0x04, 0x12
        /*0ede*/ 	.short	(.L_654 - .L_653)
	.align		4
.L_653:
        /*0ee0*/ 	.word	index@(_ZN17fastertransformer29add_bias_layernorm_add_res_e2ILi8EEEvP7__half2PKS1_S4_S4_S4_fi)
        /*0ee4*/ 	.word	0x00000000


	//----- nvinfo : EIATTR_MIN_STACK_SIZE
	.align		4
.L_654:
        /*0ee8*/ 	.byte	0x04, 0x12
        /*0eea*/ 	.short	(.L_656 - .L_655)
	.align		4
.L_655:
        /*0eec*/ 	.word	index@(_ZN17fastertransformer26add_bias_layernorm_add_resIfLi4EEEvPT_PKS1_S4_S4_S4_fi)
        /*0ef0*/ 	.word	0x00000000


	//----- nvinfo : EIATTR_MIN_STACK_SIZE
	.align		4
.L_656:
        /*0ef4*/ 	.byte	0x04, 0x12
        /*0ef6*/ 	.short	(.L_658 - .L_657)
	.align		4
.L_657:
        /*0ef8*/ 	.word	index@(_ZN17fastertransformer26add_bias_layernorm_add_resI6__halfLi4EEEvPT_PKS2_S5_S5_S5_fi)
        /*0efc*/ 	.word	0x00000000


	//----- nvinfo : EIATTR_MIN_STACK_SIZE
	.align		4
.L_658:
        /*0f00*/ 	.byte	0x04, 0x12
        /*0f02*/ 	.short	(.L_660 - .L_659)
	.align		4
.L_659:
        /*0f04*/ 	.word	index@(_ZN17fastertransformer29add_bias_layernorm_add_res_e2ILi4EEEvP6float2PKS1_S4_S4_S4_fi)
        /*0f08*/ 	.word	0x00000000


	//----- nvinfo : EIATTR_MIN_STACK_SIZE
	.align		4
.L_660:
        /*0f0c*/ 	.byte	0x04, 0x12
        /*0f0e*/ 	.short	(.L_662 - .L_661)
	.align		4
.L_661:
        /*0f10*/ 	.word	index@(_ZN17fastertransformer29add_bias_layernorm_add_res_e2ILi4EEEvP7__half2PKS1_S4_S4_S4_fi)
        /*0f14*/ 	.word	0x00000000


	//----- nvinfo : EIATTR_MIN_STACK_SIZE
	.align		4
.L_662:
        /*0f18*/ 	.byte	0x04, 0x12
        /*0f1a*/ 	.short	(.L_664 - .L_663)
	.align		4
.L_663:
        /*0f1c*/ 	.word	index@(_ZN17fastertransformer26add_bias_layernorm_add_resIfLi2EEEvPT_PKS1_S4_S4_S4_fi)
        /*0f20*/ 	.word	0x00000000


	//----- nvinfo : EIATTR_MIN_STACK_SIZE
	.align		4
.L_664:
        /*0f24*/ 	.byte	0x04, 0x12
        /*0f26*/ 	.short	(.L_666 - .L_665)
	.align		4
.L_665:
        /*0f28*/ 	.word	index@(_ZN17fastertransformer26add_bias_layernorm_add_resI6__halfLi2EEEvPT_PKS2_S5_S5_S5_fi)
        /*0f2c*/ 	.word	0x00000000


	//----- nvinfo : EIATTR_MIN_STACK_SIZE
	.align		4
.L_666:
        /*0f30*/ 	.byte	0x04, 0x12
        /*0f32*/ 	.short	(.L_668 - .L_667)
	.align		4
.L_667:
        /*0f34*/ 	.word	index@(_ZN17fastertransformer29add_bias_layernorm_add_res_e2ILi2EEEvP6float2PKS1_S4_S4_S4_fi)
        /*0f38*/ 	.word	0x00000000


	//----- nvinfo : EIATTR_MIN_STACK_SIZE
	.align		4
.L_668:
        /*0f3c*/ 	.byte	0x04, 0x12
        /*0f3e*/ 	.short	(.L_670 - .L_669)
	.align		4
.L_669:
        /*0f40*/ 	.word	index@(_ZN17fastertransformer29add_bias_layernorm_add_res_e2ILi2EEEvP7__half2PKS1_S4_S4_S4_fi)
        /*0f44*/ 	.word	0x00000000


	//----- nvinfo : EIATTR_MIN_STACK_SIZE
	.align		4
.L_670:
        /*0f48*/ 	.byte	0x04, 0x12
        /*0f4a*/ 	.short	(.L_672 - .L_671)
	.align		4
.L_671:
        /*0f4c*/ 	.word	index@(_ZN17fastertransformer26add_bias_layernorm_add_resIfLi1EEEvPT_PKS1_S4_S4_S4_fi)
        /*0f50*/ 	.word	0x00000000


	//----- nvinfo : EIATTR_MIN_STACK_SIZE
	.align		4
.L_672:
        /*0f54*/ 	.byte	0x04, 0x12
        /*0f56*/ 	.short	(.L_674 - .L_673)
	.align		4
.L_673:
        /*0f58*/ 	.word	index@(_ZN17fastertransformer26add_bias_layernorm_add_resI6__halfLi1EEEvPT_PKS2_S5_S5_S5_fi)
        /*0f5c*/ 	.word	0x00000000


	//----- nvinfo : EIATTR_MIN_STACK_SIZE
	.align		4
.L_674:
        /*0f60*/ 	.byte	0x04, 0x12
        /*0f62*/ 	.short	(.L_676 - .L_675)
	.align		4
.L_675:
        /*0f64*/ 	.word	index@(_ZN17fastertransformer29add_bias_layernorm_add_res_e2ILi1EEEvP6float2PKS1_S4_S4_S4_fi)
        /*0f68*/ 	.word	0x00000000


	//----- nvinfo : EIATTR_MIN_STACK_SIZE
	.align		4
.L_676:
        /*0f6c*/ 	.byte	0x04, 0x12
        /*0f6e*/ 	.short	(.L_678 - .L_677)
	.align		4
.L_677:
        /*0f70*/ 	.word	index@(_ZN17fastertransformer29add_bias_layernorm_add_res_e2ILi1EEEvP7__half2PKS1_S4_S4_S4_fi)
        /*0f74*/ 	.word	0x00000000


	//----- nvinfo : EIATTR_MIN_STACK_SIZE
	.align		4
.L_678:
        /*0f78*/ 	.byte	0x04, 0x12
        /*0f7a*/ 	.short	(.L_680 - .L_679)
	.align		4
.L_679:
        /*0f7c*/ 	.word	index@(_ZN17fastertransformer18merge_layernorm_v2I6__halfEEvPT_PKS2_S5_S5_fiiii)
        /*0f80*/ 	.word	0x00000000


	//----- nvinfo : EIATTR_MIN_STACK_SIZE
	.align		4
.L_680:
        /*0f84*/ 	.byte	0x04, 0x12
        /*0f86*/ 	.short	(.L_682 - .L_681)
	.align		4
.L_681:
        /*0f88*/ 	.word	index@(_ZN17fastertransformer18merge_layernorm_v2IfEEvPT_PKS1_S4_S4_fiiii)
        /*0f8c*/ 	.word	0x00000000


	//----- nvinfo : EIATTR_MIN_STACK_SIZE
	.align		4
.L_682:
        /*0f90*/ 	.byte	0x04, 0x12
        /*0f92*/ 	.short	(.L_684 - .L_683)
	.align		4
.L_683:
        /*0f94*/ 	.word	index@(_ZN17fastertransformer18add_bias_layernormI6__halfEEvPT_PKS2_S5_S5_fi)
        /*0f98*/ 	.word	0x00000000


	//----- nvinfo : EIATTR_MIN_STACK_SIZE
	.align		4
.L_684:
        /*0f9c*/ 	.byte	0x04, 0x12
        /*0f9e*/ 	.short	(.L_686 - .L_685)
	.align		4
.L_685:
        /*0fa0*/ 	.word	index@(_ZN17fastertransformer21add_bias_layernorm_v2I6__halfEEvPT_PKS2_S5_S5_fi)
        /*0fa4*/ 	.word	0x00000000


	//----- nvinfo : EIATTR_MIN_STACK_SIZE
	.align		4
.L_686:
        /*0fa8*/ 	.byte	0x04, 0x12
        /*0faa*/ 	.short	(.L_688 - .L_687)
	.align		4
.L_687:
        /*0fac*/ 	.word	index@(_ZN17fastertransformer18add_bias_layernormIfEEvPT_PKS1_S4_S4_fi)
        /*0fb0*/ 	.word	0x00000000


	//----- nvinfo : EIATTR_MIN_STACK_SIZE
	.align		4
.L_688:
        /*0fb4*/ 	.byte	0x04, 0x12
        /*0fb6*/ 	.short	(.L_690 - .L_689)
	.align		4
.L_689:
        /*0fb8*/ 	.word	index@(_ZN17fastertransformer21add_bias_layernorm_v2IfEEvPT_PKS1_S4_S4_fi)
        /*0fbc*/ 	.word	0x00000000


	//----- nvinfo : EIATTR_MIN_STACK_SIZE
	.align		4
.L_690:
        /*0fc0*/ 	.byte	0x04, 0x12
        /*0fc2*/ 	.short	(.L_692 - .L_691)
	.align		4
.L_691:
        /*0fc4*/ 	.word	index@(_ZN17fastertransformer25layernorm_shift_partitionI7__half2EEvPT_PKS2_S5_S5_fiiiiii)
        /*0fc8*/ 	.word	0x00000000


	//----- nvinfo : EIATTR_MIN_STACK_SIZE
	.align		4
.L_692:
        /*0fcc*/ 	.byte	0x04, 0x12
        /*0fce*/ 	.short	(.L_694 - .L_693)
	.align		4
.L_693:
        /*0fd0*/ 	.word	index@(_ZN17fastertransformer28layernorm_shift_partition_v2I7__half2EEvPT_PKS2_S5_S5_fiiiiii)
        /*0fd4*/ 	.word	0x00000000


	//----- nvinfo : EIATTR_MIN_STACK_SIZE
	.align		4
.L_694:
        /*0fd8*/ 	.byte	0x04, 0x12
        /*0fda*/ 	.short	(.L_696 - .L_695)
	.align		4
.L_695:
        /*0fdc*/ 	.word	index@(_ZN17fastertransformer18generalT5LayerNormI6__halfEEvPKT_S4_PS2_fii)
        /*0fe0*/ 	.word	0x00000000


	//----- nvinfo : EIATTR_MIN_STACK_SIZE
	.align		4
.L_696:
        /*0fe4*/ 	.byte	0x04, 0x12
        /*0fe6*/ 	.short	(.L_698 - .L_697)
	.align		4
.L_697:
        /*0fe8*/ 	.word	index@(_ZN17fastertransformer18generalT5LayerNormIfEEvPKT_S3_PS1_fii)
        /*0fec*/ 	.word	0x00000000


	//----- nvinfo : EIATTR_MIN_STACK_SIZE
	.align		4
.L_698:
        /*0ff0*/ 	.byte	0x04, 0x12
        /*0ff2*/ 	.short	(.L_700 - .L_699)
	.align		4
.L_699:
        /*0ff4*/ 	.word	index@(_ZN17fastertransformer16generalLayerNormI6__halfLb0EEEvPKT_S4_S4_PS2_fiiPfS6_i)
        /*0ff8*/ 	.word	0x00000000


	//----- nvinfo : EIATTR_MIN_STACK_SIZE
	.align		4
.L_700:
        /*0ffc*/ 	.byte	0x04, 0x12
        /*0ffe*/ 	.short	(.L_702 - .L_701)
	.align		4
.L_701:
        /*1000*/ 	.word	index@(_ZN17fastertransformer16generalLayerNormI6__halfLb1EEEvPKT_S4_S4_PS2_fiiPfS6_i)
        /*1004*/ 	.word	0x00000000


	//----- nvinfo : EIATTR_MIN_STACK_SIZE
	.align		4
.L_702:
        /*1008*/ 	.byte	0x04, 0x12
        /*100a*/ 	.short	(.L_704 - .L_703)
	.align		4
.L_703:
        /*100c*/ 	.word	index@(_ZN17fastertransformer16generalLayerNormIfLb0EEEvPKT_S3_S3_PS1_fiiPfS5_i)
        /*1010*/ 	.word	0x00000000


	//----- nvinfo : EIATTR_MIN_STACK_SIZE
	.align		4
.L_704:
        /*1014*/ 	.byte	0x04, 0x12
        /*1016*/ 	.short	(.L_706 - .L_705)
	.align		4
.L_705:
        /*1018*/ 	.word	index@(_ZN17fastertransformer16generalLayerNormIfLb1EEEvPKT_S3_S3_PS1_fiiPfS5_i)
        /*101c*/ 	.word	0x00000000


	//----- nvinfo : EIATTR_MIN_STACK_SIZE
	.align		4
.L_706:
        /*1020*/ 	.byte	0x04, 0x12
        /*1022*/ 	.short	(.L_708 - .L_707)
	.align		4
.L_707:
        /*1024*/ 	.word	index@(_ZN17fastertransformer29generalAddResidualT5LayerNormI6__halfEEvPKT_S4_PS2_S5_fii)
        /*1028*/ 	.word	0x00000000


	//----- nvinfo : EIATTR_MIN_STACK_SIZE
	.align		4
.L_708:
        /*102c*/ 	.byte	0x04, 0x12
        /*102e*/ 	.short	(.L_710 - .L_709)
	.align		4
.L_709:
        /*1030*/ 	.word	index@(_ZN17fastertransformer29generalAddResidualT5LayerNormIfEEvPKT_S3_PS1_S4_fii)
        /*1034*/ 	.word	0x00000000


	//----- nvinfo : EIATTR_MIN_STACK_SIZE
	.align		4
.L_710:
        /*1038*/ 	.byte	0x04, 0x12
        /*103a*/ 	.short	(.L_712 - .L_711)
	.align		4
.L_711:
        /*103c*/ 	.word	index@(_ZN17fastertransformer31generalAddBiasResidualLayerNormI6__halfLi2EEEvPKT_S4_S4_S4_S4_S4_PS2_S5_fiiPKfS7_S7_Pfi)
        /*1040*/ 	.word	0x00000000


	//----- nvinfo : EIATTR_MIN_STACK_SIZE
	.align		4
.L_712:
        /*1044*/ 	.byte	0x04, 0x12
        /*1046*/ 	.short	(.L_714 - .L_713)
	.align		4
.L_713:
        /*1048*/ 	.word	index@(_ZN17fastertransformer31generalAddBiasResidualLayerNormI6__halfLi1EEEvPKT_S4_S4_S4_S4_S4_PS2_S5_fiiPKfS7_S7_Pfi)
        /*104c*/ 	.word	0x00000000


	//----- nvinfo : EIATTR_MIN_STACK_SIZE
	.align		4
.L_714:
        /*1050*/ 	.byte	0x04, 0x12
        /*1052*/ 	.short	(.L_716 - .L_715)
	.align		4
.L_715:
        /*1054*/ 	.word	index@(_ZN17fastertransformer31generalAddBiasResidualLayerNormIfLi2EEEvPKT_S3_S3_S3_S3_S3_PS1_S4_fiiPKfS6_S6_Pfi)
        /*1058*/ 	.word	0x00000000


	//----- nvinfo : EIATTR_MIN_STACK_SIZE
	.align		4
.L_716:
        /*105c*/ 	.byte	0x04, 0x12
        /*105e*/ 	.short	(.L_718 - .L_717)
	.align		4
.L_717:
        /*1060*/ 	.word	index@(_ZN17fastertransformer31generalAddBiasResidualLayerNormIfLi1EEEvPKT_S3_S3_S3_S3_S3_PS1_S4_fiiPKfS6_S6_Pfi)
        /*1064*/ 	.word	0x00000000


	//----- nvinfo : EIATTR_MIN_STACK_SIZE
	.align		4
.L_718:
        /*1068*/ 	.byte	0x04, 0x12
        /*106a*/ 	.short	(.L_720 - .L_719)
	.align		4
.L_719:
        /*106c*/ 	.word	index@(_ZN17fastertransformer35generalAddBiasResidualLayerNormOpt2I7__half2Lb0ELb0ELi2ELb1ELi8EEEvPT_S3_PKS2_S5_S5_S5_S5_S5_fiiPKfS7_S7_Pfi)
        /*1070*/ 	.word	0x00000000


	//----- nvinfo : EIATTR_MIN_STACK_SIZE
	.align		4
.L_720:
        /*1074*/ 	.byte	0x04, 0x12
        /*1076*/ 	.short	(.L_722 - .L_721)
	.align		4
.L_721:
        /*1078*/ 	.word	index@(_ZN17fastertransformer34generalAddBiasResidualLayerNormOptI7__half2Lb0ELb0ELi2ELb1ELi8EEEvPT_S3_PKS2_S5_S5_S5_S5_S5_fiiPKfS7_S7_Pfi)
        /*107c*/ 	.word	0x00000000


	//----- nvinfo : EIATTR_MIN_STACK_SIZE
	.align		4
.L_722:
        /*1080*/ 	.byte	0x04, 0x12
        /*1082*/ 	.short	(.L_724 - .L_723)
	.align		4
.L_723:
        /*1084*/ 	.word	index@(_ZN17fastertransformer35generalAddBiasResidualLayerNormOpt2I7__half2Lb1ELb0ELi2ELb1ELi8EEEvPT_S3_PKS2_S5_S5_S5_S5_S5_fiiPKfS7_S7_Pfi)
        /*1088*/ 	.word	0x00000000


	//----- nvinfo : EIATTR_MIN_STACK_SIZE
	.align		4
.L_724:
        /*108c*/ 	.byte	0x04, 0x12
        /*108e*/ 	.short	(.L_726 - .L_725)
	.align		4
.L_725:
        /*1090*/ 	.word	index@(_ZN17fastertransformer34generalAddBiasResidualLayerNormOptI7__half2Lb1ELb0ELi2ELb1ELi8EEEvPT_S3_PKS2_S5_S5_S5_S5_S5_fiiPKfS7_S7_Pfi)
        /*1094*/ 	.word	0x00000000


	//----- nvinfo : EIATTR_MIN_STACK_SIZE
	.align		4
.L_726:
        /*1098*/ 	.byte	0x04, 0x12
        /*109a*/ 	.short	(.L_728 - .L_727)
	.align		4
.L_727:
        /*109c*/ 	.word	index@(_ZN17fastertransformer35generalAddBiasResidualLayerNormOpt2I7__half2Lb0ELb1ELi2ELb1ELi8EEEvPT_S3_PKS2_S5_S5_S5_S5_S5_fiiPKfS7_S7_Pfi)
        /*10a0*/ 	.word	0x00000000


	//----- nvinfo : EIATTR_MIN_STACK_SIZE
	.align		4
.L_728:
        /*10a4*/ 	.byte	0x04, 0x12
        /*10a6*/ 	.short	(.L_730 - .L_729)
	.align		4
.L_729:
        /*10a8*/ 	.word	index@(_ZN17fastertransformer34generalAddBiasResidualLayerNormOptI7__half2Lb0ELb1ELi2ELb1ELi8EEEvPT_S3_PKS2_S5_S5_S5_S5_S5_fiiPKfS7_S7_Pfi)
        /*10ac*/ 	.word	0x00000000


	//----- nvinfo : EIATTR_MIN_STACK_SIZE
	.align		4
.L_730:
        /*10b0*/ 	.byte	0x04, 0x12
        /*10b2*/ 	.short	(.L_732 - .L_731)
	.align		4
.L_731:
        /*10b4*/ 	.word	index@(_ZN17fastertransformer35generalAddBiasResidualLayerNormOpt2I7__half2Lb1ELb1ELi2ELb1ELi8EEEvPT_S3_PKS2_S5_S5_S5_S5_S5_fiiPKfS7_S7_Pfi)
        /*10b8*/ 	.word	0x00000000


	//----- nvinfo : EIATTR_MIN_STACK_SIZE
	.align		4
.L_732:
        /*10bc*/ 	.byte	0x04, 0x12
        /*10be*/ 	.short	(.L_734 - .L_733)
	.align		4
.L_733:
        /*10c0*/ 	.word	index@(_ZN17fastertransformer34generalAddBiasResidualLayerNormOptI7__half2Lb1ELb1ELi2ELb1ELi8EEEvPT_S3_PKS2_S5_S5_S5_S5_S5_fiiPKfS7_S7_Pfi)
        /*10c4*/ 	.word	0x00000000


	//----- nvinfo : EIATTR_MIN_STACK_SIZE
	.align		4
.L_734:
        /*10c8*/ 	.byte	0x04, 0x12
        /*10ca*/ 	.short	(.L_736 - .L_735)
	.align		4
.L_735:
        /*10cc*/ 	.word	index@(_ZN17fastertransformer35generalAddBiasResidualLayerNormOpt2I7__half2Lb0ELb0ELi1ELb1ELi8EEEvPT_S3_PKS2_S5_S5_S5_S5_S5_fiiPKfS7_S7_Pfi)
        /*10d0*/ 	.word	0x00000000


	//----- nvinfo : EIATTR_MIN_STACK_SIZE
	.align		4
.L_736:
        /*10d4*/ 	.byte	0x04, 0x12
        /*10d6*/ 	.short	(.L_738 - .L_737)
	.align		4
.L_737:
        /*10d8*/ 	.word	index@(_ZN17fastertransformer34generalAddBiasResidualLayerNormOptI7__half2Lb0ELb0ELi1ELb1ELi8EEEvPT_S3_PKS2_S5_S5_S5_S5_S5_fiiPKfS7_S7_Pfi)
        /*10dc*/ 	.word	0x00000000


	//----- nvinfo : EIATTR_MIN_STACK_SIZE
	.align		4
.L_738:
        /*10e0*/ 	.byte	0x04, 0x12
        /*10e2*/ 	.short	(.L_740 - .L_739)
	.align		4
.L_739:
        /*10e4*/ 	.word	index@(_ZN17fastertransformer35generalAddBiasResidualLayerNormOpt2I7__half2Lb1ELb0ELi1ELb1ELi8EEEvPT_S3_PKS2_S5_S5_S5_S5_S5_fiiPKfS7_S7_Pfi)
        /*10e8*/ 	.word	0x00000000


	//----- nvinfo : EIATTR_MIN_STACK_SIZE
	.align		4
.L_740:
        /*10ec*/ 	.byte	0x04, 0x12
        /*10ee*/ 	.short	(.L_742 - .L_741)
	.align		4
.L_741:
        /*10f0*/ 	.word	index@(_ZN17fastertransformer34generalAddBiasResidualLayerNormOptI7__half2Lb1ELb0ELi1ELb1ELi8EEEvPT_S3_PKS2_S5_S5_S5_S5_S5_fiiPKfS7_S7_Pfi)
        /*10f4*/ 	.word	0x00000000


	//----- nvinfo : EIATTR_MIN_STACK_SIZE
	.align		4
.L_742:
        /*10f8*/ 	.byte	0x04, 0x12
        /*10fa*/ 	.short	(.L_744 - .L_743)
	.align		4
.L_743:
        /*10fc*/ 	.word	index@(_ZN17fastertransformer35generalAddBiasResidualLayerNormOpt2I7__half2Lb0ELb1ELi1ELb1ELi8EEEvPT_S3_PKS2_S5_S5_S5_S5_S5_fiiPKfS7_S7_Pfi)
        /*1100*/ 	.word	0x00000000


	//----- nvinfo : EIATTR_MIN_STACK_SIZE
	.align		4
.L_744:
        /*1104*/ 	.byte	0x04, 0x12
        /*1106*/ 	.short	(.L_746 - .L_745)
	.align		4
.L_745:
        /*1108*/ 	.word	index@(_ZN17fastertransformer34generalAddBiasResidualLayerNormOptI7__half2Lb0ELb1ELi1ELb1ELi8EEEvPT_S3_PKS2_S5_S5_S5_S5_S5_fiiPKfS7_S7_Pfi)
        /*110c*/ 	.word	0x00000000


	//----- nvinfo : EIATTR_MIN_STACK_SIZE
	.align		4
.L_746:
        /*1110*/ 	.byte	0x04, 0x12
        /*1112*/ 	.short	(.L_748 - .L_747)
	.align		4
.L_747:
        /*1114*/ 	.word	index@(_ZN17fastertransformer35generalAddBiasResidualLayerNormOpt2I7__half2Lb1ELb1ELi1ELb1ELi8EEEvPT_S3_PKS2_S5_S5_S5_S5_S5_fiiPKfS7_S7_Pfi)
        /*1118*/ 	.word	0x00000000


	//----- nvinfo : EIATTR_MIN_STACK_SIZE
	.align		4
.L_748:
        /*111c*/ 	.byte	0x04, 0x12
        /*111e*/ 	.short	(.L_750 - .L_749)
	.align		4
.L_749:
        /*1120*/ 	.word	index@(_ZN17fastertransformer34generalAddBiasResidualLayerNormOptI7__half2Lb1ELb1ELi1ELb1ELi8EEEvPT_S3_PKS2_S5_S5_S5_S5_S5_fiiPKfS7_S7_Pfi)
        /*1124*/ 	.word	0x00000000


	//----- nvinfo : EIATTR_MIN_STACK_SIZE
	.align		4
.L_750:
        /*1128*/ 	.byte	0x04, 0x12
        /*112a*/ 	.short	(.L_752 - .L_751)
	.align		4
.L_751:
        /*112c*/ 	.word	index@(_ZN17fastertransformer35generalAddBiasResidualLayerNormOpt2I7__half2Lb0ELb0ELi2ELb1ELi4EEEvPT_S3_PKS2_S5_S5_S5_S5_S5_fiiPKfS7_S7_Pfi)
        /*1130*/ 	.word	0x00000000


	//----- nvinfo : EIATTR_MIN_STACK_SIZE
	.align		4
.L_752:
        /*1134*/ 	.byte	0x04, 0x12
        /*1136*/ 	.short	(.L_754 - .L_753)
	.align		4
.L_753:
        /*1138*/ 	.word	index@(_ZN17fastertransformer34generalAddBiasResidualLayerNormOptI7__half2Lb0ELb0ELi2ELb1ELi4EEEvPT_S3_PKS2_S5_S5_S5_S5_S5_fiiPKfS7_S7_Pfi)
        /*113c*/ 	.word	0x00000000


	//----- nvinfo : EIATTR_MIN_STACK_SIZE
	.align		4
.L_754:
        /*1140*/ 	.byte	0x04, 0x12
        /*1142*/ 	.short	(.L_756 - .L_755)
	.align		4
.L_755:
        /*1144*/ 	.word	index@(_ZN17fastertransformer35generalAddBiasResidualLayerNormOpt2I7__half2Lb1ELb0ELi2ELb1ELi4EEEvPT_S3_PKS2_S5_S5_S5_S5_S5_fiiPKfS7_S7_Pfi)
        /*1148*/ 	.word	0x00000000


	//----- nvinfo : EIATTR_MIN_STACK_SIZE
	.align		4
.L_756:
        /*114c*/ 	.byte	0x04, 0x12
        /*114e*/ 	.short	(.L_758 - .L_757)
	.align		4
.L_757:
        /*1150*/ 	.word	index@(_ZN17fastertransformer34generalAddBiasResidualLayerNormOptI7__half2Lb1ELb0ELi2ELb1ELi4EEEvPT_S3_PKS2_S5_S5_S5_S5_S5_fiiPKfS7_S7_Pfi)
        /*1154*/ 	.word	0x00000000


	//----- nvinfo : EIATTR_MIN_STACK_SIZE
	.align		4
.L_758:
        /*1158*/ 	.byte	0x04, 0x12
        /*115a*/ 	.short	(.L_760 - .L_759)
	.align		4
.L_759:
        /*115c*/ 	.word	index@(_ZN17fastertransformer35generalAddBiasResidualLayerNormOpt2I7__half2Lb0ELb1ELi2ELb1ELi4EEEvPT_S3_PKS2_S5_S5_S5_S5_S5_fiiPKfS7_S7_Pfi)
        /*1160*/ 	.word	0x00000000


	//----- nvinfo : EIATTR_MIN_STACK_SIZE
	.align		4
.L_760:
        /*1164*/ 	.byte	0x04, 0x12
        /*1166*/ 	.short	(.L_762 - .L_761)
	.align		4
.L_761:
        /*1168*/ 	.word	index@(_ZN17fastertransformer34generalAddBiasResidualLayerNormOptI7__half2Lb0ELb1ELi2ELb1ELi4EEEvPT_S3_PKS2_S5_S5_S5_S5_S5_fiiPKfS7_S7_Pfi)
        /*116c*/ 	.word	0x00000000


	//----- nvinfo : EIATTR_MIN_STACK_SIZE
	.align		4
.L_762:
        /*1170*/ 	.byte	0x04, 0x12
        /*1172*/ 	.short	(.L_764 - .L_763)
	.align		4
.L_763:
        /*1174*/ 	.word	index@(_ZN17fastertransformer35generalAddBiasResidualLayerNormOpt2I7__half2Lb1ELb1ELi2ELb1ELi4EEEvPT_S3_PKS2_S5_S5_S5_S5_S5_fiiPKfS7_S7_Pfi)
        /*1178*/ 	.word	0x00000000


	//----- nvinfo : EIATTR_MIN_STACK_SIZE
	.align		4
.L_764:
        /*117c*/ 	.byte	0x04, 0x12
        /*117e*/ 	.short	(.L_766 - .L_765)
	.align		4
.L_765:
        /*1180*/ 	.word	index@(_ZN17fastertransformer34generalAddBiasResidualLayerNormOptI7__half2Lb1ELb1ELi2ELb1ELi4EEEvPT_S3_PKS2_S5_S5_S5_S5_S5_fiiPKfS7_S7_Pfi)
        /*1184*/ 	.word	0x00000000


	//----- nvinfo : EIATTR_MIN_STACK_SIZE
	.align		4
.L_766:
        /*1188*/ 	.byte	0x04, 0x12
        /*118a*/ 	.short	(.L_768 - .L_767)
	.align		4
.L_767:
        /*118c*/ 	.word	index@(_ZN17fastertransformer35generalAddBiasResidualLayerNormOpt2I7__half2Lb0ELb0ELi1ELb1ELi4EEEvPT_S3_PKS2_S5_S5_S5_S5_S5_fiiPKfS7_S7_Pfi)
        /*1190*/ 	.word	0x00000000


	//----- nvinfo : EIATTR_MIN_STACK_SIZE
	.align		4
.L_768:
        /*1194*/ 	.byte	0x04, 0x12
        /*1196*/ 	.short	(.L_770 - .L_769)
	.align		4
.L_769:
        /*1198*/ 	.word	index@(_ZN17fastertransformer34generalAddBiasResidualLayerNormOptI7__half2Lb0ELb0ELi1ELb1ELi4EEEvPT_S3_PKS2_S5_S5_S5_S5_S5_fiiPKfS7_S7_Pfi)
        /*119c*/ 	.word	0x00000000


	//----- nvinfo : EIATTR_MIN_STACK_SIZE
	.align		4
.L_770:
        /*11a0*/ 	.byte	0x04, 0x12
        /*11a2*/ 	.short	(.L_772 - .L_771)
	.align		4
.L_771:
        /*11a4*/ 	.word	index@(_ZN17fastertransformer35generalAddBiasResidualLayerNormOpt2I7__half2Lb1ELb0ELi1ELb1ELi4EEEvPT_S3_PKS2_S5_S5_S5_S5_S5_fiiPKfS7_S7_Pfi)
        /*11a8*/ 	.word	0x00000000


	//----- nvinfo : EIATTR_MIN_STACK_SIZE
	.align		4
.L_772:
        /*11ac*/ 	.byte	0x04, 0x12
        /*11ae*/ 	.short	(.L_774 - .L_773)
	.align		4
.L_773:
        /*11b0*/ 	.word	index@(_ZN17fastertransformer34generalAddBiasResidualLayerNormOptI7__half2Lb1ELb0ELi1ELb1ELi4EEEvPT_S3_PKS2_S5_S5_S5_S5_S5_fiiPKfS7_S7_Pfi)
        /*11b4*/ 	.word	0x00000000


	//----- nvinfo : EIATTR_MIN_STACK_SIZE
	.align		4
.L_774:
        /*11b8*/ 	.byte	0x04, 0x12
        /*11ba*/ 	.short	(.L_776 - .L_775)
	.align		4
.L_775:
        /*11bc*/ 	.word	index@(_ZN17fastertransformer35generalAddBiasResidualLayerNormOpt2I7__half2Lb0ELb1ELi1ELb1ELi4EEEvPT_S3_PKS2_S5_S5_S5_S5_S5_fiiPKfS7_S7_Pfi)
        /*11c0*/ 	.word	0x00000000


	//----- nvinfo : EIATTR_MIN_STACK_SIZE
	.align		4
.L_776:
        /*11c4*/ 	.byte	0x04, 0x12
        /*11c6*/ 	.short	(.L_778 - .L_777)
	.align		4
.L_777:
        /*11c8*/ 	.word	index@(_ZN17fastertransformer34generalAddBiasResidualLayerNormOptI7__half2Lb0ELb1ELi1ELb1ELi4EEEvPT_S3_PKS2_S5_S5_S5_S5_S5_fiiPKfS7_S7_Pfi)
        /*11cc*/ 	.word	0x00000000


	//----- nvinfo : EIATTR_MIN_STACK_SIZE
	.align		4
.L_778:
        /*11d0*/ 	.byte	0x04, 0x12
        /*11d2*/ 	.short	(.L_780 - .L_779)
	.align		4
.L_779:
        /*11d4*/ 	.word	index@(_ZN17fastertransformer35generalAddBiasResidualLayerNormOpt2I7__half2Lb1ELb1ELi1ELb1ELi4EEEvPT_S3_PKS2_S5_S5_S5_S5_S5_fiiPKfS7_S7_Pfi)
        /*11d8*/ 	.word	0x00000000


	//----- nvinfo : EIATTR_MIN_STACK_SIZE
	.align		4
.L_780:
        /*11dc*/ 	.byte	0x04, 0x12
        /*11de*/ 	.short	(.L_782 - .L_781)
	.align		4
.L_781:
        /*11e0*/ 	.word	index@(_ZN17fastertransformer34generalAddBiasResidualLayerNormOptI7__half2Lb1ELb1ELi1ELb1ELi4EEEvPT_S3_PKS2_S5_S5_S5_S5_S5_fiiPKfS7_S7_Pfi)
        /*11e4*/ 	.word	0x00000000


	//----- nvinfo : EIATTR_MIN_STACK_SIZE
	.align		4
.L_782:
        /*11e8*/ 	.byte	0x04, 0x12
        /*11ea*/ 	.short	(.L_784 - .L_783)
	.align		4
.L_783:
        /*11ec*/ 	.word	index@(_ZN17fastertransformer35generalAddBiasResidualLayerNormOpt2I7__half2Lb0ELb0ELi2ELb1ELi2EEEvPT_S3_PKS2_S5_S5_S5_S5_S5_fiiPKfS7_S7_Pfi)
        /*11f0*/ 	.word	0x00000000


	//----- nvinfo : EIATTR_MIN_STACK_SIZE
	.align		4
.L_784:
        /*11f4*/ 	.byte	0x04, 0x12
        /*11f6*/ 	.short	(.L_786 - .L_785)
	.align		4
.L_785:
        /*11f8*/ 	.word	index@(_ZN17fastertransformer34generalAddBiasResidualLayerNormOptI7__half2Lb0ELb0ELi2ELb1ELi2EEEvPT_S3_PKS2_S5_S5_S5_S5_S5_fiiPKfS7_S7_Pfi)
        /*11fc*/ 	.word	0x00000000


	//----- nvinfo : EIATTR_MIN_STACK_SIZE
	.align		4
.L_786:
        /*1200*/ 	.byte	0x04, 0x12
        /*1202*/ 	.short	(.L_788 - .L_787)
	.align		4
.L_787:
        /*1204*/ 	.word	index@(_ZN17fastertransformer35generalAddBiasResidualLayerNormOpt2I7__half2Lb1ELb0ELi2ELb1ELi2EEEvPT_S3_PKS2_S5_S5_S5_S5_S5_fiiPKfS7_S7_Pfi)
        /*1208*/ 	.word	0x00000000


	//----- nvinfo : EIATTR_MIN_STACK_SIZE
	.align		4
.L_788:
        /*120c*/ 	.byte	0x04, 0x12
        /*120e*/ 	.short	(.L_790 - .L_789)
	.align		4
.L_789:
        /*1210*/ 	.word	index@(_ZN17fastertransformer34generalAddBiasResidualLayerNormOptI7__half2Lb1ELb0ELi2ELb1ELi2EEEvPT_S3_PKS2_S5_S5_S5_S5_S5_fiiPKfS7_S7_Pfi)
        /*1214*/ 	.word	0x00000000


	//----- nvinfo : EIATTR_MIN_STACK_SIZE
	.align		4
.L_790:
        /*1218*/ 	.byte	0x04, 0x12
        /*121a*/ 	.short	(.L_792 - .L_791)
	.align		4
.L_791:
        /*121c*/ 	.word	index@(_ZN17fastertransformer35generalAddBiasResidualLayerNormOpt2I7__half2Lb0ELb1ELi2ELb1ELi2EEEvPT_S3_PKS2_S5_S5_S5_S5_S5_fiiPKfS7_S7_Pfi)
        /*1220*/ 	.word	0x00000000


	//----- nvinfo : EIATTR_MIN_STACK_SIZE
	.align		4
.L_792:
        /*1224*/ 	.byte	0x04, 0x12
        /*1226*/ 	.short	(.L_794 - .L_793)
	.align		4
.L_793:
        /*1228*/ 	.word	index@(_ZN17fastertransformer34generalAddBiasResidualLayerNormOptI7__half2Lb0ELb1ELi2ELb1ELi2EEEvPT_S3_PKS2_S5_S5_S5_S5_S5_fiiPKfS7_S7_Pfi)
        /*122c*/ 	.word	0x00000000


	//----- nvinfo : EIATTR_MIN_STACK_SIZE
	.align		4
.L_794:
        /*1230*/ 	.byte	0x04, 0x12
        /*1232*/ 	.short	(.L_796 - .L_795)
	.align		4
.L_795:
        /*1234*/ 	.word	index@(_ZN17fastertransformer35generalAddBiasResidualLayerNormOpt2I7__half2Lb1ELb1ELi2ELb1ELi2EEEvPT_S3_PKS2_S5_S5_S5_S5_S5_fiiPKfS7_S7_Pfi)
        /*1238*/ 	.word	0x00000000


	//----- nvinfo : EIATTR_MIN_STACK_SIZE
	.align		4
.L_796:
        /*123c*/ 	.byte	0x04, 0x12
        /*123e*/ 	.short	(.L_798 - .L_797)
	.align		4
.L_797:
        /*1240*/ 	.word	index@(_ZN17fastertransformer34generalAddBiasResidualLayerNormOptI7__half2Lb1ELb1ELi2ELb1ELi2EEEvPT_S3_PKS2_S5_S5_S5_S5_S5_fiiPKfS7_S7_Pfi)
        /*1244*/ 	.word	0x00000000


	//----- nvinfo : EIATTR_MIN_STACK_SIZE
	.align		4
.L_798:
        /*1248*/ 	.byte	0x04, 0x12
        /*124a*/ 	.short	(.L_800 - .L_799)
	.align		4
.L_799:
        /*124c*/ 	.word	index@(_ZN17fastertransformer35generalAddBiasResidualLayerNormOpt2I7__half2Lb0ELb0ELi1ELb1ELi2EEEvPT_S3_PKS2_S5_S5_S5_S5_S5_fiiPKfS7_S7_Pfi)
        /*1250*/ 	.word	0x00000000


	//----- nvinfo : EIATTR_MIN_STACK_SIZE
	.align		4
.L_800:
        /*1254*/ 	.byte	0x04, 0x12
        /*1256*/ 	.short	(.L_802 - .L_801)
	.align		4
.L_801:
        /*1258*/ 	.word	index@(_ZN17fastertransformer34generalAddBiasResidualLayerNormOptI7__half2Lb0ELb0ELi1ELb1ELi2EEEvPT_S3_PKS2_S5_S5_S5_S5_S5_fiiPKfS7_S7_Pfi)
        /*125c*/ 	.word	0x00000000


	//----- nvinfo : EIATTR_MIN_STACK_SIZE
	.align		4
.L_802:
        /*1260*/ 	.byte	0x04, 0x12
        /*1262*/ 	.short	(.L_804 - .L_803)
	.align		4
.L_803:
        /*1264*/ 	.word	index@(_ZN17fastertransformer35generalAddBiasResidualLayerNormOpt2I7__half2Lb1ELb0ELi1ELb1ELi2EEEvPT_S3_PKS2_S5_S5_S5_S5_S5_fiiPKfS7_S7_Pfi)
        /*1268*/ 	.word	0x00000000


	//----- nvinfo : EIATTR_MIN_STACK_SIZE
	.align		4
.L_804:
        /*126c*/ 	.byte	0x04, 0x12
        /*126e*/ 	.short	(.L_806 - .L_805)
	.align		4
.L_805:
        /*1270*/ 	.word	index@(_ZN17fastertransformer34generalAddBiasResidualLayerNormOptI7__half2Lb1ELb0ELi1ELb1ELi2EEEvPT_S3_PKS2_S5_S5_S5_S5_S5_fiiPKfS7_S7_Pfi)
        /*1274*/ 	.word	0x00000000


	//----- nvinfo : EIATTR_MIN_STACK_SIZE
	.align		4
.L_806:
        /*1278*/ 	.byte	0x04, 0x12
        /*127a*/ 	.short	(.L_808 - .L_807)
	.align		4
.L_807:
        /*127c*/ 	.word	index@(_ZN17fastertransformer35generalAddBiasResidualLayerNormOpt2I7__half2Lb0ELb1ELi1ELb1ELi2EEEvPT_S3_PKS2_S5_S5_S5_S5_S5_fiiPKfS7_S7_Pfi)
        /*1280*/ 	.word	0x00000000


	//----- nvinfo : EIATTR_MIN_STACK_SIZE
	.align		4
.L_808:
        /*1284*/ 	.byte	0x04, 0x12
        /*1286*/ 	.short	(.L_810 - .L_809)
	.align		4
.L_809:
        /*1288*/ 	.word	index@(_ZN17fastertransformer34generalAddBiasResidualLayerNormOptI7__half2Lb0ELb1ELi1ELb1ELi2EEEvPT_S3_PKS2_S5_S5_S5_S5_S5_fiiPKfS7_S7_Pfi)
        /*128c*/ 	.word	0x00000000


	//----- nvinfo : EIATTR_MIN_STACK_SIZE
	.align		4
.L_810:
        /*1290*/ 	.byte	0x04, 0x12
        /*1292*/ 	.short	(.L_812 - .L_811)
	.align		4
.L_811:
        /*1294*/ 	.word	index@(_ZN17fastertransformer35generalAddBiasResidualLayerNormOpt2I7__half2Lb1ELb1ELi1ELb1ELi2EEEvPT_S3_PKS2_S5_S5_S5_S5_S5_fiiPKfS7_S7_Pfi)
        /*1298*/ 	.word	0x00000000


	//----- nvinfo : EIATTR_MIN_STACK_SIZE
	.align		4
.L_812:
        /*129c*/ 	.byte	0x04, 0x12
        /*129e*/ 	.short	(.L_814 - .L_813)
	.align		4
.L_813:
        /*12a0*/ 	.word	index@(_ZN17fastertransformer34generalAddBiasResidualLayerNormOptI7__half2Lb1ELb1ELi1ELb1ELi2EEEvPT_S3_PKS2_S5_S5_S5_S5_S5_fiiPKfS7_S7_Pfi)
        /*12a4*/ 	.word	0x00000000


	//----- nvinfo : EIATTR_MIN_STACK_SIZE
	.align		4
.L_814:
        /*12a8*/ 	.byte	0x04, 0x12
        /*12aa*/ 	.short	(.L_816 - .L_815)
	.align		4
.L_815:
        /*12ac*/ 	.word	index@(_ZN17fastertransformer35generalAddBiasResidualLayerNormOpt2I7__half2Lb0ELb0ELi2ELb1ELi1EEEvPT_S3_PKS2_S5_S5_S5_S5_S5_fiiPKfS7_S7_Pfi)
        /*12b0*/ 	.word	0x00000000


	//----- nvinfo : EIATTR_MIN_STACK_SIZE
	.align		4
.L_816:
        /*12b4*/ 	.byte	0x04, 0x12
        /*12b6*/ 	.short	(.L_818 - .L_817)
	.align		4
.L_817:
        /*12b8*/ 	.word	index@(_ZN17fastertransformer34generalAddBiasResidualLayerNormOptI7__half2Lb0ELb0ELi2ELb1ELi1EEEvPT_S3_PKS2_S5_S5_S5_S5_S5_fiiPKfS7_S7_Pfi)
        /*12bc*/ 	.word	0x00000000


	//----- nvinfo : EIATTR_MIN_STACK_SIZE
	.align		4
.L_818:
        /*12c0*/ 	.byte	0x04, 0x12
        /*12c2*/ 	.short	(.L_820 - .L_819)
	.align		4
.L_819:
        /*12c4*/ 	.word	index@(_ZN17fastertransformer35generalAddBiasResidualLayerNormOpt2I7__half2Lb1ELb0ELi2ELb1ELi1EEEvPT_S3_PKS2_S5_S5_S5_S5_S5_fiiPKfS7_S7_Pfi)
        /*12c8*/ 	.word	0x00000000


	//----- nvinfo : EIATTR_MIN_STACK_SIZE
	.align		4
.L_820:
        /*12cc*/ 	.byte	0x04, 0x12
        /*12ce*/ 	.short	(.L_822 - .L_821)
	.align		4
.L_821:
        /*12d0*/ 	.word	index@(_ZN17fastertransformer34generalAddBiasResidualLayerNormOptI7__half2Lb1ELb0ELi2ELb1ELi1EEEvPT_S3_PKS2_S5_S5_S5_S5_S5_fiiPKfS7_S7_Pfi)
        /*12d4*/ 	.word	0x00000000


	//----- nvinfo : EIATTR_MIN_STACK_SIZE
	.align		4
.L_822:
        /*12d8*/ 	.byte	0x04, 0x12
        /*12da*/ 	.short	(.L_824 - .L_823)
	.align		4
.L_823:
        /*12dc*/ 	.word	index@(_ZN17fastertransformer35generalAddBiasResidualLayerNormOpt2I7__half2Lb0ELb1ELi2ELb1ELi1EEEvPT_S3_PKS2_S5_S5_S5_S5_S5_fiiPKfS7_S7_Pfi)
        /*12e0*/ 	.word	0x00000000


	//----- nvinfo : EIATTR_MIN_STACK_SIZE
	.align		4
.L_824:
        /*12e4*/ 	.byte	0x04, 0x12
        /*12e6*/ 	.short	(.L_826 - .L_825)
	.align		4
.L_825:
        /*12e8*/ 	.word	index@(_ZN17fastertransformer34generalAddBiasResidualLayerNormOptI7__half2Lb0ELb1ELi2ELb1ELi1EEEvPT_S3_PKS2_S5_S5_S5_S5_S5_fiiPKfS7_S7_Pfi)
        /*12ec*/ 	.word	0x00000000


	//----- nvinfo : EIATTR_MIN_STACK_SIZE
	.align		4
.L_826:
        /*12f0*/ 	.byte	0x04, 0x12
        /*12f2*/ 	.short	(.L_828 - .L_827)
	.align		4
.L_827:
        /*12f4*/ 	.word	index@(_ZN17fastertransformer35generalAddBiasResidualLayerNormOpt2I7__half2Lb1ELb1ELi2ELb1ELi1EEEvPT_S3_PKS2_S5_S5_S5_S5_S5_fiiPKfS7_S7_Pfi)
        /*12f8*/ 	.word	0x00000000


	//----- nvinfo : EIATTR_MIN_STACK_SIZE
	.align		4
.L_828:
        /*12fc*/ 	.byte	0x04, 0x12
        /*12fe*/ 	.short	(.L_830 - .L_829)
	.align		4
.L_829:
        /*1300*/ 	.word	index@(_ZN17fastertransformer34generalAddBiasResidualLayerNormOptI7__half2Lb1ELb1ELi2ELb1ELi1EEEvPT_S3_PKS2_S5_S5_S5_S5_S5_fiiPKfS7_S7_Pfi)
        /*1304*/ 	.word	0x00000000


	//----- nvinfo : EIATTR_MIN_STACK_SIZE
	.align		4
.L_830:
        /*1308*/ 	.byte	0x04, 0x12
        /*130a*/ 	.short	(.L_832 - .L_831)
	.align		4
.L_831:
        /*130c*/ 	.word	index@(_ZN17fastertransformer35generalAddBiasResidualLayerNormOpt2I7__half2Lb0ELb0ELi1ELb1ELi1EEEvPT_S3_PKS2_S5_S5_S5_S5_S5_fiiPKfS7_S7_Pfi)
        /*1310*/ 	.word	0x00000000


	//----- nvinfo : EIATTR_MIN_STACK_SIZE
	.align		4
.L_832:
        /*1314*/ 	.byte	0x04, 0x12
        /*1316*/ 	.short	(.L_834 - .L_833)
	.align		4
.L_833:
        /*1318*/ 	.word	index@(_ZN17fastertransformer34generalAddBiasResidualLayerNormOptI7__half2Lb0ELb0ELi1ELb1ELi1EEEvPT_S3_PKS2_S5_S5_S5_S5_S5_fiiPKfS7_S7_Pfi)
        /*131c*/ 	.word	0x00000000


	//----- nvinfo : EIATTR_MIN_STACK_SIZE
	.align		4
.L_834:
        /*1320*/ 	.byte	0x04, 0x12
        /*1322*/ 	.short	(.L_836 - .L_835)
	.align		4
.L_835:
        /*1324*/ 	.word	index@(_ZN17fastertransformer35generalAddBiasResidualLayerNormOpt2I7__half2Lb1ELb0ELi1ELb1ELi1EEEvPT_S3_PKS2_S5_S5_S5_S5_S5_fiiPKfS7_S7_Pfi)
        /*1328*/ 	.word	0x00000000


	//----- nvinfo : EIATTR_MIN_STACK_SIZE
	.align		4
.L_836:
        /*132c*/ 	.byte	0x04, 0x12
        /*132e*/ 	.short	(.L_838 - .L_837)
	.align		4
.L_837:
        /*1330*/ 	.word	index@(_ZN17fastertransformer34generalAddBiasResidualLayerNormOptI7__half2Lb1ELb0ELi1ELb1ELi1EEEvPT_S3_PKS2_S5_S5_S5_S5_S5_fiiPKfS7_S7_Pfi)
        /*1334*/ 	.word	0x00000000


	//----- nvinfo : EIATTR_MIN_STACK_SIZE
	.align		4
.L_838:
        /*1338*/ 	.byte	0x04, 0x12
        /*133a*/ 	.short	(.L_840 - .L_839)
	.align		4
.L_839:
        /*133c*/ 	.word	index@(_ZN17fastertransformer35generalAddBiasResidualLayerNormOpt2I7__half2Lb0ELb1ELi1ELb1ELi1EEEvPT_S3_PKS2_S5_S5_S5_S5_S5_fiiPKfS7_S7_Pfi)
        /*1340*/ 	.word	0x00000000


	//----- nvinfo : EIATTR_MIN_STACK_SIZE
	.align		4
.L_840:
        /*1344*/ 	.byte	0x04, 0x12
        /*1346*/ 	.short	(.L_842 - .L_841)
	.align		4
.L_841:
        /*1348*/ 	.word	index@(_ZN17fastertransformer34generalAddBiasResidualLayerNormOptI7__half2Lb0ELb1ELi1ELb1ELi1EEEvPT_S3_PKS2_S5_S5_S5_S5_S5_fiiPKfS7_S7_Pfi)
        /*134c*/ 	.word	0x00000000


	//----- nvinfo : EIATTR_MIN_STACK_SIZE
	.align		4
.L_842:
        /*1350*/ 	.byte	0x04, 0x12
        /*1352*/ 	.short	(.L_844 - .L_843)
	.align		4
.L_843:
        /*1354*/ 	.word	index@(_ZN17fastertransformer35generalAddBiasResidualLayerNormOpt2I7__half2Lb1ELb1ELi1ELb1ELi1EEEvPT_S3_PKS2_S5_S5_S5_S5_S5_fiiPKfS7_S7_Pfi)
        /*1358*/ 	.word	0x00000000


	//----- nvinfo : EIATTR_MIN_STACK_SIZE
	.align		4
.L_844:
        /*135c*/ 	.byte	0x04, 0x12
        /*135e*/ 	.short	(.L_846 - .L_845)
	.align		4
.L_845:
        /*1360*/ 	.word	index@(_ZN17fastertransformer34generalAddBiasResidualLayerNormOptI7__half2Lb1ELb1ELi1ELb1ELi1EEEvPT_S3_PKS2_S5_S5_S5_S5_S5_fiiPKfS7_S7_Pfi)
        /*1364*/ 	.word	0x00000000


	//----- nvinfo : EIATTR_MIN_STACK_SIZE
	.align		4
.L_846:
        /*1368*/ 	.byte	0x04, 0x12
        /*136a*/ 	.short	(.L_848 - .L_847)
	.align		4
.L_847:
        /*136c*/ 	.word	index@(_ZN17fastertransformer35generalAddBiasResidualPostLayerNormI6__halfEEvPT_PKS2_S5_S5_S5_fii)
        /*1370*/ 	.word	0x00000000


	//----- nvinfo : EIATTR_MIN_STACK_SIZE
	.align		4
.L_848:
        /*1374*/ 	.byte	0x04, 0x12
        /*1376*/ 	.short	(.L_850 - .L_849)
	.align		4
.L_849:
        /*1378*/ 	.word	index@(_ZN17fastertransformer28addBiasResidualPostLayerNormI6__halfLi2EEEvPT_PKS2_S5_S5_S5_fii)
        /*137c*/ 	.word	0x00000000


	//----- nvinfo : EIATTR_MIN_STACK_SIZE
	.align		4
.L_850:
        /*1380*/ 	.byte	0x04, 0x12
        /*1382*/ 	.short	(.L_852 - .L_851)
	.align		4
.L_851:
        /*1384*/ 	.word	index@(_ZN17fastertransformer28addBiasResidualPostLayerNormI6__halfLi1EEEvPT_PKS2_S5_S5_S5_fii)
        /*1388*/ 	.word	0x00000000


	//----- nvinfo : EIATTR_MIN_STACK_SIZE
	.align		4
.L_852:
        /*138c*/ 	.byte	0x04, 0x12
        /*138e*/ 	.short	(.L_854 - .L_853)
	.align		4
.L_853:
        /*1390*/ 	.word	index@(_ZN17fastertransformer30addBiasResidualPostLayerNormV2I6__halfEEvPT_PKS2_S5_S5_S5_fi)
        /*1394*/ 	.word	0x00000000


	//----- nvinfo : EIATTR_MIN_STACK_SIZE
	.align		4
.L_854:
        /*1398*/ 	.byte	0x04, 0x12
        /*139a*/ 	.short	(.L_856 - .L_855)
	.align		4
.L_855:
        /*139c*/ 	.word	index@(_ZN17fastertransformer28layernorm_shift_partition_v2IfEEvPT_PKS1_S4_S4_fiiiiii)
        /*13a0*/ 	.word	0x00000000


	//----- nvinfo : EIATTR_MIN_STACK_SIZE
	.align		4
.L_856:
        /*13a4*/ 	.byte	0x04, 0x12
        /*13a6*/ 	.short	(.L_858 - .L_857)
	.align		4
.L_857:
        /*13a8*/ 	.word	index@(_ZN17fastertransformer25layernorm_shift_partitionIfEEvPT_PKS1_S4_S4_fiiiiii)
        /*13ac*/ 	.word	0x00000000


	//----- nvinfo : EIATTR_MIN_STACK_SIZE
	.align		4
.L_858:
        /*13b0*/ 	.byte	0x04, 0x12
        /*13b2*/ 	.short	(.L_860 - .L_859)
	.align		4
.L_859:
        /*13b4*/ 	.word	index@(_ZN17fastertransformer28addBiasResidualPostLayerNormIfLi2EEEvPT_PKS1_S4_S4_S4_fii)
        /*13b8*/ 	.word	0x00000000


	//----- nvinfo : EIATTR_MIN_STACK_SIZE
	.align		4
.L_860:
        /*13bc*/ 	.byte	0x04, 0x12
        /*13be*/ 	.short	(.L_862 - .L_861)
	.align		4
.L_861:
        /*13c0*/ 	.word	index@(_ZN17fastertransformer28addBiasResidualPostLayerNormIfLi1EEEvPT_PKS1_S4_S4_S4_fii)
        /*13c4*/ 	.word	0x00000000


	//----- nvinfo : EIATTR_MIN_STACK_SIZE
	.align		4
.L_862:
        /*13c8*/ 	.byte	0x04, 0x12
        /*13ca*/ 	.short	(.L_864 - .L_863)
	.align		4
.L_863:
        /*13cc*/ 	.word	index@(_ZN17fastertransformer30addBiasResidualPostLayerNormV2IfEEvPT_PKS1_S4_S4_S4_fi)
        /*13d0*/ 	.word	0x00000000


	//----- nvinfo : EIATTR_MIN_STACK_SIZE
	.align		4
.L_864:
        /*13d4*/ 	.byte	0x04, 0x12
        /*13d6*/ 	.short	(.L_866 - .L_865)
	.align		4
.L_865:
        /*13d8*/ 	.word	index@(_ZN17fastertransformer35generalAddBiasResidualPostLayerNormIfEEvPT_PKS1_S4_S4_S4_fii)
        /*13dc*/ 	.word	0x00000000
.L_866:


//--------------------- .nv.compat                --------------------------
	.section	.nv.compat,"",@"SHT_CUDA_COMPAT_INFO"
	.align	4
        /*0000*/ 	.byte	0x02, 0x09, 0x01, 0x00, 0x02, 0x02, 0x01, 0x00, 0x02, 0x05, 0x05, 0x00, 0x03, 0x07, 0x01, 0x01
        /*0010*/ 	.byte	0x02, 0x03, 0x00, 0x00, 0x02, 0x06, 0x01, 0x00, 0x04, 0x0b, 0x08, 0x00, 0x00, 0x00, 0x00, 0x00
        /*0020*/ 	.byte	0x00, 0x00, 0x00, 0x00


//--------------------- .nv.info._ZN17fastertransformer26add_bias_layernorm_add_resIfLi32EEEvPT_PKS1_S4_S4_S4_fi --------------------------
	.section	.nv.info._ZN17fastertransformer26add_bias_layernorm_add_resIfLi32EEEvPT_PKS1_S4_S4_S4_fi,"",@"SHT_CUDA_INFO"
	.sectionflags	@""
	.align	4


	//----- nvinfo : EIATTR_CUDA_API_VERSION
	.align		4
        /*0000*/ 	.byte	0x04, 0x37
        /*0002*/ 	.short	(.L_868 - .L_867)
.L_867:
        /*0004*/ 	.word	0x00000082


	//----- nvinfo : EIATTR_KPARAM_INFO
	.align		4
.L_868:
        /*0008*/ 	.byte	0x04, 0x17
        /*000a*/ 	.short	(.L_870 - .L_869)
.L_869:
        /*000c*/ 	.word	0x00000000
        /*0010*/ 	.short	0x0006
        /*0012*/ 	.short	0x002c
        /*0014*/ 	.byte	0x00, 0xf0, 0x11, 0x00


	//----- nvinfo : EIATTR_KPARAM_INFO
	.align		4
.L_870:
        /*0018*/ 	.byte	0x04, 0x17
        /*001a*/ 	.short	(.L_872 - .L_871)
.L_871:
        /*001c*/ 	.word	0x00000000
        /*0020*/ 	.short	0x0005
        /*0022*/ 	.short	0x0028
        /*0024*/ 	.byte	0x00, 0xf0, 0x11, 0x00


	//----- nvinfo : EIATTR_KPARAM_INFO
	.align		4
.L_872:
        /*0028*/ 	.byte	0x04, 0x17
        /*002a*/ 	.short	(.L_874 - .L_873)
.L_873:
        /*002c*/ 	.word	0x00000000
        /*0030*/ 	.short	0x0004
        /*0032*/ 	.short	0x0020
        /*0034*/ 	.byte	0x00, 0xf5, 0x21, 0x00


	//----- nvinfo : EIATTR_KPARAM_INFO
	.align		4
.L_874:
        /*0038*/ 	.byte	0x04, 0x17
        /*003a*/ 	.short	(.L_876 - .L_875)
.L_875:
        /*003c*/ 	.word	0x00000000
        /*0040*/ 	.short	0x0003
        /*0042*/ 	.short	0x0018
        /*0044*/ 	.byte	0x00, 0xf5, 0x21, 0x00


	//----- nvinfo : EIATTR_KPARAM_INFO
	.align		4
.L_876:
        /*0048*/ 	.byte	0x04, 0x17
        /*004a*/ 	.short	(.L_878 - .L_877)
.L_877:
        /*004c*/ 	.word	0x00000000
        /*0050*/ 	.short	0x0002
        /*0052*/ 	.short	0x0010
        /*0054*/ 	.byte	0x00, 0xf5, 0x21, 0x00


	//----- nvinfo : EIATTR_KPARAM_INFO
	.align		4
.L_878:
        /*0058*/ 	.byte	0x04, 0x17
        /*005a*/ 	.short	(.L_880 - .L_879)
.L_879:
        /*005c*/ 	.word	0x00000000
        /*0060*/ 	.short	0x0001
        /*0062*/ 	.short	0x0008
        /*0064*/ 	.byte	0x00, 0xf5, 0x21, 0x00


	//----- nvinfo : EIATTR_KPARAM_INFO
	.align		4
.L_880:
        /*0068*/ 	.byte	0x04, 0x17
        /*006a*/ 	.short	(.L_882 - .L_881)
.L_881:
        /*006c*/ 	.word	0x00000000
        /*0070*/ 	.short	0x0000
        /*0072*/ 	.short	0x0000
        /*0074*/ 	.byte	0x00, 0xf5, 0x21, 0x00


	//----- nvinfo : EIATTR_SPARSE_MMA_MASK
	.align		4
.L_882:
        /*0078*/ 	.byte	0x03, 0x50
        /*007a*/ 	.short	0x0000


	//----- nvinfo : EIATTR_MAXREG_COUNT
	.align		4
        /*007c*/ 	.byte	0x03, 0x1b
        /*007e*/ 	.short	0x00ff


	//----- nvinfo : EIATTR_NUM_BARRIERS
	.align		4
        /*0080*/ 	.byte	0x02, 0x4c
        /*0082*/ 	.byte	0x01
	.zero		1


	//----- nvinfo : EIATTR_MERCURY_ISA_VERSION
	.align		4
        /*0084*/ 	.byte	0x03, 0x5f
        /*0086*/ 	.short	0x0101


	//----- nvinfo : EIATTR_COOP_GROUP_MASK_REGIDS
	.align		4
        /*0088*/ 	.byte	0x04, 0x29
        /*008a*/ 	.short	(.L_884 - .L_883)


	//   ....[0]....
.L_883:
        /*008c*/ 	.word	0xffffffff


	//   ....[1]....
        /*0090*/ 	.word	0xffffffff


	//   ....[2]....
        /*0094*/ 	.word	0xffffffff


	//   ....[3]....
        /*0098*/ 	.word	0xffffffff


	//   ....[4]....
        /*009c*/ 	.word	0xffffffff


	//   ....[5]....
        /*00a0*/ 	.word	0xffffffff


	//   ....[6]....
        /*00a4*/ 	.word	0xffffffff


	//   ....[7]....
        /*00a8*/ 	.word	0xffffffff


	//   ....[8]....
        /*00ac*/ 	.word	0xffffffff


	//   ....[9]....
        /*00b0*/ 	.word	0xffffffff


	//   ....[10]....
        /*00b4*/ 	.word	0xffffffff


	//   ....[11]....
        /*00b8*/ 	.word	0xffffffff


	//   ....[12]....
        /*00bc*/ 	.word	0xffffffff


	//   ....[13]....
        /*00c0*/ 	.word	0xffffffff


	//   ....[14]....
        /*00c4*/ 	.word	0xffffffff


	//   ....[15]....
        /*00c8*/ 	.word	0xffffffff


	//   ....[16]....
        /*00cc*/ 	.word	0xffffffff


	//   ....[17]....
        /*00d0*/ 	.word	0xffffffff


	//   ....[18]....
        /*00d4*/ 	.word	0xffffffff


	//   ....[19]....
        /*00d8*/ 	.word	0xffffffff


	//----- nvinfo : EIATTR_COOP_GROUP_INSTR_OFFSETS
	.align		4
.L_884:
        /*00dc*/ 	.byte	0x04, 0x28
        /*00de*/ 	.short	(.L_886 - .L_885)


	//   ....[0]....
.L_885:
        /*00e0*/ 	.word	0x00001b40


	//   ....[1]....
        /*00e4*/ 	.word	0x00001b60


	//   ....[2]....
        /*00e8*/ 	.word	0x00001b80


	//   ....[3]....
        /*00ec*/ 	.word	0x00001ba0


	//   ....[4]....
        /*00f0*/ 	.word	0x00001bf0


	//   ....[5]....
        /*00f4*/ 	.word	0x00001d20


	//   ....[6]....
        /*00f8*/ 	.word	0x00001d40


	//   ....[7]....
        /*00fc*/ 	.word	0x00001d60


	//   ....[8]....
        /*0100*/ 	.word	0x00001d80


	//   ....[9]....
        /*0104*/ 	.word	0x00001dc0


	//   ....[10]....
        /*0108*/ 	.word	0x00002460


	//   ....[11]....
        /*010c*/ 	.word	0x00002480


	//   ....[12]....
        /*0110*/ 	.word	0x000024a0


	//   ....[13]....
        /*0114*/ 	.word	0x000024c0


	//   ....[14]....
        /*0118*/ 	.word	0x000024f0


	//   ....[15]....
        /*011c*/ 	.word	0x000025d0


	//   ....[16]....
        /*0120*/ 	.word	0x000025f0


	//   ....[17]....
        /*0124*/ 	.word	0x00002610


	//   ....[18]....
        /*0128*/ 	.word	0x00002630


	//   ....[19]....
        /*012c*/ 	.word	0x00002670


	//----- nvinfo : EIATTR_VRC_CTA_INIT_COUNT
	.align		4
.L_886:
        /*0130*/ 	.byte	0x02, 0x4a
	.zero		1
	.zero		1


	//----- nvinfo : EIATTR_EXIT_INSTR_OFFSETS
	.align		4
        /*0134*/ 	.byte	0x04, 0x1c
        /*0136*/ 	.short	(.L_888 - .L_887)


	//   ....[0]....
.L_887:
        /*0138*/ 	.word	0x00004bd0


	//   ....[1]....
        /*013c*/ 	.word	0x00004d00


	//----- nvinfo : EIATTR_CRS_STACK_SIZE
	.align		4
.L_888:
        /*0140*/ 	.byte	0x04, 0x1e
        /*0142*/ 	.short	(.L_890 - .L_889)
.L_889:
        /*0144*/ 	.word	0x00000000


	//----- nvinfo : EIATTR_CBANK_PARAM_SIZE
	.align		4
.L_890:
        /*0148*/ 	.byte	0x03, 0x19
        /*014a*/ 	.short	0x0030


	//----- nvinfo : EIATTR_PARAM_CBANK
	.align		4
        /*014c*/ 	.byte	0x04, 0x0a
        /*014e*/ 	.short	(.L_892 - .L_891)
	.align		4
.L_891:
        /*0150*/ 	.word	index@(.nv.constant0._ZN17fastertransformer26add_bias_layernorm_add_resIfLi32EEEvPT_PKS1_S4_S4_S4_fi)
        /*0154*/ 	.short	0x0380
        /*0156*/ 	.short	0x0030


	//----- nvinfo : EIATTR_SW_WAR
	.align		4
.L_892:
        /*0158*/ 	.byte	0x04, 0x36
        /*015a*/ 	.short	(.L_894 - .L_893)
.L_893:
        /*015c*/ 	.word	0x00000008
.L_894:


//--------------------- .nv.info._ZN17fastertransformer26add_bias_layernorm_add_resI6__halfLi32EEEvPT_PKS2_S5_S5_S5_fi --------------------------
	.section	.nv.info._ZN17fastertransformer26add_bias_layernorm_add_resI6__halfLi32EEEvPT_PKS2_S5_S5_S5_fi,"",@"SHT_CUDA_INFO"
	.sectionflags	@""
	.align	4


	//----- nvinfo : EIATTR_CUDA_API_VERSION
	.align		4
        /*0000*/ 	.byte	0x04, 0x37
        /*0002*/ 	.short	(.L_896 - .L_895)
.L_895:
        /*0004*/ 	.word	0x00000082


	//----- nvinfo : EIATTR_KPARAM_INFO
	.align		4
.L_896:
        /*0008*/ 	.byte	0x04, 0x17
        /*000a*/ 	.short	(.L_898 - .L_897)
.L_897:
        /*000c*/ 	.word	0x00000000
        /*0010*/ 	.short	0x0006
        /*0012*/ 	.short	0x002c
        /*0014*/ 	.byte	0x00, 0xf0, 0x11, 0x00


	//----- nvinfo : EIATTR_KPARAM_INFO
	.align		4
.L_898:
        /*0018*/ 	.byte	0x04, 0x17
        /*001a*/ 	.short	(.L_900 - .L_899)
.L_899:
        /*001c*/ 	.word	0x00000000
        /*0020*/ 	.short	0x0005
        /*0022*/ 	.short	0x0028
        /*0024*/ 	.byte	0x00, 0xf0, 0x11, 0x00


	//----- nvinfo : EIATTR_KPARAM_INFO
	.align		4
.L_900:
        /*0028*/ 	.byte	0x04, 0x17
        /*002a*/ 	.short	(.L_902 - .L_901)
.L_901:
        /*002c*/ 	.word	0x00000000
        /*0030*/ 	.short	0x0004
        /*0032*/ 	.short	0x0020
        /*0034*/ 	.byte	0x00, 0xf5, 0x21, 0x00


	//----- nvinfo : EIATTR_KPARAM_INFO
	.align		4
.L_902:
        /*0038*/ 	.byte	0x04, 0x17
        /*003a*/ 	.short	(.L_904 - .L_903)
.L_903:
        /*003c*/ 	.word	0x00000000
        /*0040*/ 	.short	0x0003
        /*0042*/ 	.short	0x0018
        /*0044*/ 	.byte	0x00, 0xf5, 0x21, 0x00


	//----- nvinfo : EIATTR_KPARAM_INFO
	.align		4
.L_904:
        /*0048*/ 	.byte	0x04, 0x17
        /*004a*/ 	.short	(.L_906 - .L_905)
.L_905:
        /*004c*/ 	.word	0x00000000
        /*0050*/ 	.short	0x0002
        /*0052*/ 	.short	0x0010
        /*0054*/ 	.byte	0x00, 0xf5, 0x21, 0x00


	//----- nvinfo : EIATTR_KPARAM_INFO
	.align		4
.L_906:
        /*0058*/ 	.byte	0x04, 0x17
        /*005a*/ 	.short	(.L_908 - .L_907)
.L_907:
        /*005c*/ 	.word	0x00000000
        /*0060*/ 	.short	0x0001
        /*0062*/ 	.short	0x0008
        /*0064*/ 	.byte	0x00, 0xf5, 0x21, 0x00


	//----- nvinfo : EIATTR_KPARAM_INFO
	.align		4
.L_908:
        /*0068*/ 	.byte	0x04, 0x17
        /*006a*/ 	.short	(.L_910 - .L_909)
.L_909:
        /*006c*/ 	.word	0x00000000
        /*0070*/ 	.short	0x0000
        /*0072*/ 	.short	0x0000
        /*0074*/ 	.byte	0x00, 0xf5, 0x21, 0x00


	//----- nvinfo : EIATTR_SPARSE_MMA_MASK
	.align		4
.L_910:
        /*0078*/ 	.byte	0x03, 0x50
        /*007a*/ 	.short	0x0000


	//----- nvinfo : EIATTR_MAXREG_COUNT
	.align		4
        /*007c*/ 	.byte	0x03, 0x1b
        /*007e*/ 	.short	0x00ff


	//----- nvinfo : EIATTR_NUM_BARRIERS
	.align		4
        /*0080*/ 	.byte	0x02, 0x4c
        /*0082*/ 	.byte	0x01
	.zero		1


	//----- nvinfo : EIATTR_MERCURY_ISA_VERSION
	.align		4
        /*0084*/ 	.byte	0x03, 0x5f
        /*0086*/ 	.short	0x0101


	//----- nvinfo : EIATTR_COOP_GROUP_MASK_REGIDS
	.align		4
        /*0088*/ 	.byte	0x04, 0x29
        /*008a*/ 	.short	(.L_912 - .L_911)


	//   ....[0]....
.L_911:
        /*008c*/ 	.word	0xffffffff


	//   ....[1]....
        /*0090*/ 	.word	0xffffffff


	//   ....[2]....
        /*0094*/ 	.word	0xffffffff


	//   ....[3]....
        /*0098*/ 	.word	0xffffffff


	//   ....[4]....
        /*009c*/ 	.word	0xffffffff


	//   ....[5]....
        /*00a0*/ 	.word	0xffffffff


	//   ....[6]....
        /*00a4*/ 	.word	0xffffffff


	//   ....[7]....
        /*00a8*/ 	.word	0xffffffff


	//   ....[8]....
        /*00ac*/ 	.word	0xffffffff


	//   ....[9]....
        /*00b0*/ 	.word	0xffffffff


	//   ....[10]....
        /*00b4*/ 	.word	0xffffffff


	//   ....[11]....
        /*00b8*/ 	.word	0xffffffff


	//   ....[12]....
        /*00bc*/ 	.word	0xffffffff


	//   ....[13]....
        /*00c0*/ 	.word	0xffffffff


	//   ....[14]....
        /*00c4*/ 	.word	0xffffffff


	//   ....[15]....
        /*00c8*/ 	.word	0xffffffff


	//   ....[16]....
        /*00cc*/ 	.word	0xffffffff


	//   ....[17]....
        /*00d0*/ 	.word	0xffffffff


	//   ....[18]....
        /*00d4*/ 	.word	0xffffffff


	//   ....[19]....
        /*00d8*/ 	.word	0xffffffff


	//----- nvinfo : EIATTR_COOP_GROUP_INSTR_OFFSETS
	.align		4
.L_912:
        /*00dc*/ 	.byte	0x04, 0x28
        /*00de*/ 	.short	(.L_914 - .L_913)


	//   ....[0]....
.L_913:
        /*00e0*/ 	.word	0x00001800


	//   ....[1]....
        /*00e4*/ 	.word	0x00001820


	//   ....[2]....
        /*00e8*/ 	.word	0x00001840


	//   ....[3]....
        /*00ec*/ 	.word	0x00001860


	//   ....[4]....
        /*00f0*/ 	.word	0x000018b0


	//   ....[5]....
        /*00f4*/ 	.word	0x000019e0


	//   ....[6]....
        /*00f8*/ 	.word	0x00001a00


	//   ....[7]....
        /*00fc*/ 	.word	0x00001a20


	//   ....[8]....
        /*0100*/ 	.word	0x00001a40


	//   ....[9]....
        /*0104*/ 	.word	0x00001a90


	//   ....[10]....
        /*0108*/ 	.word	0x00002390


	//   ....[11]....
        /*010c*/ 	.word	0x000023b0


	//   ....[12]....
        /*0110*/ 	.word	0x000023d0


	//   ....[13]....
        /*0114*/ 	.word	0x000023f0


	//   ....[14]....
        /*0118*/ 	.word	0x00002420


	//   ....[15]....
        /*011c*/ 	.word	0x00002510


	//   ....[16]....
        /*0120*/ 	.word	0x00002530


	//   ....[17]....
        /*0124*/ 	.word	0x00002550


	//   ....[18]....
        /*0128*/ 	.word	0x00002570


	//   ....[19]....
        /*012c*/ 	.word	0x000025c0


	//----- nvinfo : EIATTR_VRC_CTA_INIT_COUNT
	.align		4
.L_914:
        /*0130*/ 	.byte	0x02, 0x4a
	.zero		1
	.zero		1


	//----- nvinfo : EIATTR_EXIT_INSTR_OFFSETS
	.align		4
        /*0134*/ 	.byte	0x04, 0x1c
        /*0136*/ 	.short	(.L_916 - .L_915)


	//   ....[0]....
.L_915:
        /*0138*/ 	.word	0x00006880


	//   ....[1]....
        /*013c*/ 	.word	0x00006a00


	//----- nvinfo : EIATTR_CRS_STACK_SIZE
	.align		4
.L_916:
        /*0140*/ 	.byte	0x04, 0x1e
        /*0142*/ 	.short	(.L_918 - .L_917)
.L_917:
        /*0144*/ 	.word	0x00000000


	//----- nvinfo : EIATTR_CBANK_PARAM_SIZE
	.align		4
.L_918:
        /*0148*/ 	.byte	0x03, 0x19
        /*014a*/ 	.short	0x0030


	//----- nvinfo : EIATTR_PARAM_CBANK
	.align		4
        /*014c*/ 	.byte	0x04, 0x0a
        /*014e*/ 	.short	(.L_920 - .L_919)
	.align		4
.L_919:
        /*0150*/ 	.word	index@(.nv.constant0._ZN17fastertransformer26add_bias_layernorm_add_resI6__halfLi32EEEvPT_PKS2_S5_S5_S5_fi)
        /*0154*/ 	.short	0x0380
        /*0156*/ 	.short	0x0030


	//----- nvinfo : EIATTR_SW_WAR
	.align		4
.L_920:
        /*0158*/ 	.byte	0x04, 0x36
        /*015a*/ 	.short	(.L_922 - .L_921)
.L_921:
        /*015c*/ 	.word	0x00000008
.L_922:


//--------------------- .nv.info._ZN17fastertransformer29add_bias_layernorm_add_res_e2ILi32EEEvP6float2PKS1_S4_S4_S4_fi --------------------------
	.section	.nv.info._ZN17fastertransformer29add_bias_layernorm_add_res_e2ILi32EEEvP6float2PKS1_S4_S4_S4_fi,"",@"SHT_CUDA_INFO"
	.sectionflags	@""
	.align	4


	//----- nvinfo : EIATTR_CUDA_API_VERSION
	.align		4
        /*0000*/ 	.byte	0x04, 0x37
        /*0002*/ 	.short	(.L_924 - .L_923)
.L_923:
        /*0004*/ 	.word	0x00000082


	//----- nvinfo : EIATTR_KPARAM_INFO
	.align		4
.L_924:
        /*0008*/ 	.byte	0x04, 0x17
        /*000a*/ 	.short	(.L_926 - .L_925)
.L_925:
        /*000c*/ 	.word	0x00000000
        /*0010*/ 	.short	0x0006
        /*0012*/ 	.short	0x002c
        /*0014*/ 	.byte	0x00, 0xf0, 0x11, 0x00


	//----- nvinfo : EIATTR_KPARAM_INFO
	.align		4
.L_926:
        /*0018*/ 	.byte	0x04, 0x17
        /*001a*/ 	.short	(.L_928 - .L_927)
.L_927:
        /*001c*/ 	.word	0x00000000
        /*0020*/ 	.short	0x0005
        /*0022*/ 	.short	0x0028
        /*0024*/ 	.byte	0x00, 0xf0, 0x11, 0x00


	//----- nvinfo : EIATTR_KPARAM_INFO
	.align		4
.L_928:
        /*0028*/ 	.byte	0x04, 0x17
        /*002a*/ 	.short	(.L_930 - .L_929)
.L_929:
        /*002c*/ 	.word	0x00000000
        /*0030*/ 	.short	0x0004
        /*0032*/ 	.short	0x0020
        /*0034*/ 	.byte	0x00, 0xf5, 0x21, 0x00


	//----- nvinfo : EIATTR_KPARAM_INFO
	.align		4
.L_930:
        /*0038*/ 	.byte	0x04, 0x17
        /*003a*/ 	.short	(.L_932 - .L_931)
.L_931:
        /*003c*/ 	.word	0x00000000
        /*0040*/ 	.short	0x0003
        /*0042*/ 	.short	0x0018
        /*0044*/ 	.byte	0x00, 0xf5, 0x21, 0x00


	//----- nvinfo : EIATTR_KPARAM_INFO
	.align		4
.L_932:
        /*0048*/ 	.byte	0x04, 0x17
        /*004a*/ 	.short	(.L_934 - .L_933)
.L_933:
        /*004c*/ 	.word	0x00000000
        /*0050*/ 	.short	0x0002
        /*0052*/ 	.short	0x0010
        /*0054*/ 	.byte	0x00, 0xf5, 0x21, 0x00


	//----- nvinfo : EIATTR_KPARAM_INFO
	.align		4
.L_934:
        /*0058*/ 	.byte	0x04, 0x17
        /*005a*/ 	.short	(.L_936 - .L_935)
.L_935:
        /*005c*/ 	.word	0x00000000
        /*0060*/ 	.short	0x0001
        /*0062*/ 	.short	0x0008
        /*0064*/ 	.byte	0x00, 0xf5, 0x21, 0x00


	//----- nvinfo : EIATTR_KPARAM_INFO
	.align		4
.L_936:
        /*0068*/ 	.byte	0x04, 0x17
        /*006a*/ 	.short	(.L_938 - .L_937)
.L_937:
        /*006c*/ 	.word	0x00000000
        /*0070*/ 	.short	0x0000
        /*0072*/ 	.short	0x0000
        /*0074*/ 	.byte	0x00, 0xf5, 0x21, 0x00


	//----- nvinfo : EIATTR_SPARSE_MMA_MASK
	.align		4
.L_938:
        /*0078*/ 	.byte	0x03, 0x50
        /*007a*/ 	.short	0x0000


	//----- nvinfo : EIATTR_MAXREG_COUNT
	.align		4
        /*007c*/ 	.byte	0x03, 0x1b
        /*007e*/ 	.short	0x00ff


	//----- nvinfo : EIATTR_NUM_BARRIERS
	.align		4
        /*0080*/ 	.byte	0x02, 0x4c
        /*0082*/ 	.byte	0x01
	.zero		1


	//----- nvinfo : EIATTR_MERCURY_ISA_VERSION
	.align		4
        /*0084*/ 	.byte	0x03, 0x5f
        /*0086*/ 	.short	0x0101


	//----- nvinfo : EIATTR_COOP_GROUP_MASK_REGIDS
	.align		4
        /*0088*/ 	.byte	0x04, 0x29
        /*008a*/ 	.short	(.L_940 - .L_939)


	//   ....[0]....
.L_939:
        /*008c*/ 	.word	0xffffffff


	//   ....[1]....
        /*0090*/ 	.word	0xffffffff


	//   ....[2]....
        /*0094*/ 	.word	0xffffffff


	//   ....[3]....
        /*0098*/ 	.word	0xffffffff


	//   ....[4]....
        /*009c*/ 	.word	0xffffffff


	//   ....[5]....
        /*00a0*/ 	.word	0xffffffff


	//   ....[6]....
        /*00a4*/ 	.word	0xffffffff


	//   ....[7]....
        /*00a8*/ 	.word	0xffffffff


	//   ....[8]....
        /*00ac*/ 	.word	0xffffffff


	//   ....[9]....
        /*00b0*/ 	.word	0xffffffff


	//   ....[10]....
        /*00b4*/ 	.word	0xffffffff


	//   ....[11]....
        /*00b8*/ 	.word	0xffffffff


	//   ....[12]....
        /*00bc*/ 	.word	0xffffffff


	//   ....[13]....
        /*00c0*/ 	.word	0xffffffff


	//   ....[14]....
        /*00c4*/ 	.word	0xffffffff


	//   ....[15]....
        /*00c8*/ 	.word	0xffffffff


	//   ....[16]....
        /*00cc*/ 	.word	0xffffffff


	//   ....[17]....
        /*00d0*/ 	.word	0xffffffff


	//   ....[18]....
        /*00d4*/ 	.word	0xffffffff


	//   ....[19]....
        /*00d8*/ 	.word	0xffffffff


	//----- nvinfo : EIATTR_COOP_GROUP_INSTR_OFFSETS
	.align		4
.L_940:
        /*00dc*/ 	.byte	0x04, 0x28
        /*00de*/ 	.short	(.L_942 - .L_941)


	//   ....[0]....
.L_941:
        /*00e0*/ 	.word	0x00001810


	//   ....[1]....
        /*00e4*/ 	.word	0x00001830


	//   ....[2]....
        /*00e8*/ 	.word	0x00001850


	//   ....[3]....
        /*00ec*/ 	.word	0x00001870


	//   ....[4]....
        /*00f0*/ 	.word	0x000018b0


	//   ....[5]....
        /*00f4*/ 	.word	0x000019e0


	//   ....[6]....
        /*00f8*/ 	.word	0x00001a00


	//   ....[7]....
        /*00fc*/ 	.word	0x00001a20


	//   ....[8]....
        /*0100*/ 	.word	0x00001a40


	//   ....[9]....
        /*0104*/ 	.word	0x00001a80


	//   ....[10]....
        /*0108*/ 	.word	0x00002b00


	//   ....[11]....
        /*010c*/ 	.word	0x00002b20


	//   ....[12]....
        /*0110*/ 	.word	0x00002b40


	//   ....[13]....
        /*0114*/ 	.word	0x00002b60


	//   ....[14]....
        /*0118*/ 	.word	0x00002b90


	//   ....[15]....
        /*011c*/ 	.word	0x00002c70


	//   ....[16]....
        /*0120*/ 	.word	0x00002c90


	//   ....[17]....
        /*0124*/ 	.word	0x00002cb0


	//   ....[18]....
        /*0128*/ 	.word	0x00002cd0


	//   ....[19]....
        /*012c*/ 	.word	0x00002d20


	//----- nvinfo : EIATTR_VRC_CTA_INIT_COUNT
	.align		4
.L_942:
        /*0130*/ 	.byte	0x02, 0x4a
	.zero		1
	.zero		1


	//----- nvinfo : EIATTR_EXIT_INSTR_OFFSETS
	.align		4
        /*0134*/ 	.byte	0x04, 0x1c
        /*0136*/ 	.short	(.L_944 - .L_943)


	//   ....[0]....
.L_943:
        /*0138*/ 	.word	0x000064a0


	//   ....[1]....
        /*013c*/ 	.word	0x00006610


	//----- nvinfo : EIATTR_CRS_STACK_SIZE
	.align		4
.L_944:
        /*0140*/ 	.byte	0x04, 0x1e
        /*0142*/ 	.short	(.L_946 - .L_945)
.L_945:
        /*0144*/ 	.word	0x00000000


	//----- nvinfo : EIATTR_CBANK_PARAM_SIZE
	.align		4
.L_946:
        /*0148*/ 	.byte	0x03, 0x19
        /*014a*/ 	.short	0x0030


	//----- nvinfo : EIATTR_PARAM_CBANK
	.align		4
        /*014c*/ 	.byte	0x04, 0x0a
        /*014e*/ 	.short	(.L_948 - .L_947)
	.align		4
.L_947:
        /*0150*/ 	.word	index@(.nv.constant0._ZN17fastertransformer29add_bias_layernorm_add_res_e2ILi32EEEvP6float2PKS1_S4_S4_S4_fi)
        /*0154*/ 	.short	0x0380
        /*0156*/ 	.short	0x0030


	//----- nvinfo : EIATTR_SW_WAR
	.align		4
.L_948:
        /*0158*/ 	.byte	0x04, 0x36
        /*015a*/ 	.short	(.L_950 - .L_949)
.L_949:
        /*015c*/ 	.word	0x00000008
.L_950:


//--------------------- .nv.info._ZN17fastertransformer29add_bias_layernorm_add_res_e2ILi32EEEvP7__half2PKS1_S4_S4_S4_fi --------------------------
	.section	.nv.info._ZN17fastertransformer29add_bias_layernorm_add_res_e2ILi32EEEvP7__half2PKS1_S4_S4_S4_fi,"",@"SHT_CUDA_INFO"
	.sectionflags	@""
	.align	4


	//----- nvinfo : EIATTR_CUDA_API_VERSION
	.align		4
        /*0000*/ 	.byte	0x04, 0x37
        /*0002*/ 	.short	(.L_952 - .L_951)
.L_951:
        /*0004*/ 	.word	0x00000082


	//----- nvinfo : EIATTR_KPARAM_INFO
	.align		4
.L_952:
        /*0008*/ 	.byte	0x04, 0x17
        /*000a*/ 	.short	(.L_954 - .L_953)
.L_953:
        /*000c*/ 	.word	0x00000000
        /*0010*/ 	.short	0x0006
        /*0012*/ 	.short	0x002c
        /*0014*/ 	.byte	0x00, 0xf0, 0x11, 0x00


	//----- nvinfo : EIATTR_KPARAM_INFO
	.align		4
.L_954:
        /*0018*/ 	.byte	0x04, 0x17
        /*001a*/ 	.short	(.L_956 - .L_955)
.L_955:
        /*001c*/ 	.word	0x00000000
        /*0020*/ 	.short	0x0005
        /*0022*/ 	.short	0x0028
        /*0024*/ 	.byte	0x00, 0xf0, 0x11, 0x00


	//----- nvinfo : EIATTR_KPARAM_INFO
	.align		4
.L_956:
        /*0028*/ 	.byte	0x04, 0x17
        /*002a*/ 	.short	(.L_958 - .L_957)
.L_957:
        /*002c*/ 	.word	0x00000000
        /*0030*/ 	.short	0x0004
        /*0032*/ 	.short	0x0020
        /*0034*/ 	.byte	0x00, 0xf5, 0x21, 0x00


	//----- nvinfo : EIATTR_KPARAM_INFO
	.align		4
.L_958:
        /*0038*/ 	.byte	0x04, 0x17
        /*003a*/ 	.short	(.L_960 - .L_959)
.L_959:
        /*003c*/ 	.word	0x00000000
        /*0040*/ 	.short	0x0003
        /*0042*/ 	.short	0x0018
        /*0044*/ 	.byte	0x00, 0xf5, 0x21, 0x00


	//----- nvinfo : EIATTR_KPARAM_INFO
	.align		4
.L_960:
        /*0048*/ 	.byte	0x04, 0x17
        /*004a*/ 	.short	(.L_962 - .L_961)
.L_961:
        /*004c*/ 	.word	0x00000000
        /*0050*/ 	.short	0x0002
        /*0052*/ 	.short	0x0010
        /*0054*/ 	.byte	0x00, 0xf5, 0x21, 0x00


	//----- nvinfo : EIATTR_KPARAM_INFO
	.align		4
.L_962:
        /*0058*/ 	.byte	0x04, 0x17
        /*005a*/ 	.short	(.L_964 - .L_963)
.L_963:
        /*005c*/ 	.word	0x00000000
        /*0060*/ 	.short	0x0001
        /*0062*/ 	.short	0x0008
        /*0064*/ 	.byte	0x00, 0xf5, 0x21, 0x00


	//----- nvinfo : EIATTR_KPARAM_INFO
	.align		4
.L_964:
        /*0068*/ 	.byte	0x04, 0x17
        /*006a*/ 	.short	(.L_966 - .L_965)
.L_965:
        /*006c*/ 	.word	0x00000000
        /*0070*/ 	.short	0x0000
        /*0072*/ 	.short	0x0000
        /*0074*/ 	.byte	0x00, 0xf5, 0x21, 0x00


	//----- nvinfo : EIATTR_SPARSE_MMA_MASK
	.align		4
.L_966:
        /*0078*/ 	.byte	0x03, 0x50
        /*007a*/ 	.short	0x0000


	//----- nvinfo : EIATTR_MAXREG_COUNT
	.align		4
        /*007c*/ 	.byte	0x03, 0x1b
        /*007e*/ 	.short	0x00ff


	//----- nvinfo : EIATTR_NUM_BARRIERS
	.align		4
        /*0080*/ 	.byte	0x02, 0x4c
        /*0082*/ 	.byte	0x01
	.zero		1


	//----- nvinfo : EIATTR_MERCURY_ISA_VERSION
	.align		4
        /*0084*/ 	.byte	0x03, 0x5f
        /*0086*/ 	.short	0x0101


	//----- nvinfo : EIATTR_COOP_GROUP_MASK_REGIDS
	.align		4
        /*0088*/ 	.byte	0x04, 0x29
        /*008a*/ 	.short	(.L_968 - .L_967)


	//   ....[0]....
.L_967:
        /*008c*/ 	.word	0xffffffff


	//   ....[1]....
        /*0090*/ 	.word	0xffffffff


	//   ....[2]....
        /*0094*/ 	.word	0xffffffff


	//   ....[3]....
        /*0098*/ 	.word	0xffffffff


	//   ....[4]....
        /*009c*/ 	.word	0xffffffff


	//   ....[5]....
        /*00a0*/ 	.word	0xffffffff


	//   ....[6]....
        /*00a4*/ 	.word	0xffffffff


	//   ....[7]....
        /*00a8*/ 	.word	0xffffffff


	//   ....[8]....
        /*00ac*/ 	.word	0xffffffff


	//   ....[9]....
        /*00b0*/ 	.word	0xffffffff


	//   ....[10]....
        /*00b4*/ 	.word	0xffffffff


	//   ....[11]....
        /*00b8*/ 	.word	0xffffffff


	//   ....[12]....
        /*00bc*/ 	.word	0xffffffff


	//   ....[13]....
        /*00c0*/ 	.word	0xffffffff


	//   ....[14]....
        /*00c4*/ 	.word	0xffffffff


	//   ....[15]....
        /*00c8*/ 	.word	0xffffffff


	//   ....[16]....
        /*00cc*/ 	.word	0xffffffff


	//   ....[17]....
        /*00d0*/ 	.word	0xffffffff


	//   ....[18]....
        /*00d4*/ 	.word	0xffffffff


	//   ....[19]....
        /*00d8*/ 	.word	0xffffffff


	//----- nvinfo : EIATTR_COOP_GROUP_INSTR_OFFSETS
	.align		4
.L_968:
        /*00dc*/ 	.byte	0x04, 0x28
        /*00de*/ 	.short	(.L_970 - .L_969)


	//   ....[0]....
.L_969:
        /*00e0*/ 	.word	0x00001bf0


	//   ....[1]....
        /*00e4*/ 	.word	0x00001c10


	//   ....[2]....
        /*00e8*/ 	.word	0x00001c30


	//   ....[3]....
        /*00ec*/ 	.word	0x00001c80


	//   ....[4]....
        /*00f0*/ 	.word	0x00001d00


	//   ....[5]....
        /*00f4*/ 	.word	0x00001dc0


	//   ....[6]....
        /*00f8*/ 	.word	0x00001de0


	//   ....[7]....
        /*00fc*/ 	.word	0x00001e00


	//   ....[8]....
        /*0100*/ 	.word	0x00001e20


	//   ....[9]....
        /*0104*/ 	.word	0x00001e60


	//   ....[10]....
        /*0108*/ 	.word	0x000030e0


	//   ....[11]....
        /*010c*/ 	.word	0x00003100


	//   ....[12]....
        /*0110*/ 	.word	0x00003120


	//   ....[13]....
        /*0114*/ 	.word	0x00003140


	//   ....[14]....
        /*0118*/ 	.word	0x00003170


	//   ....[15]....
        /*011c*/ 	.word	0x00003250


	//   ....[16]....
        /*0120*/ 	.word	0x00003270


	//   ....[17]....
        /*0124*/ 	.word	0x00003290


	//   ....[18]....
        /*0128*/ 	.word	0x000032b0


	//   ....[19]....
        /*012c*/ 	.word	0x00003300


	//----- nvinfo : EIATTR_VRC_CTA_INIT_COUNT
	.align		4
.L_970:
        /*0130*/ 	.byte	0x02, 0x4a
	.zero		1
	.zero		1


	//----- nvinfo : EIATTR_EXIT_INSTR_OFFSETS
	.align		4
        /*0134*/ 	.byte	0x04, 0x1c
        /*0136*/ 	.short	(.L_972 - .L_971)


	//   ....[0]....
.L_971:
        /*0138*/ 	.word	0x000081d0


	//   ....[1]....
        /*013c*/ 	.word	0x000083d0


	//----- nvinfo : EIATTR_CRS_STACK_SIZE
	.align		4
.L_972:
        /*0140*/ 	.byte	0x04, 0x1e
        /*0142*/ 	.short	(.L_974 - .L_973)
.L_973:
        /*0144*/ 	.word	0x00000000


	//----- nvinfo : EIATTR_CBANK_PARAM_SIZE
	.align		4
.L_974:
        /*0148*/ 	.byte	0x03, 0x19
        /*014a*/ 	.short	0x0030


	//----- nvinfo : EIATTR_PARAM_CBANK
	.align		4
        /*014c*/ 	.byte	0x04, 0x0a
        /*014e*/ 	.short	(.L_976 - .L_975)
	.align		4
.L_975:
        /*0150*/ 	.word	index@(.nv.constant0._ZN17fastertransformer29add_bias_layernorm_add_res_e2ILi32EEEvP7__half2PKS1_S4_S4_S4_fi)
        /*0154*/ 	.short	0x0380
        /*0156*/ 	.short	0x0030


	//----- nvinfo : EIATTR_SW_WAR
	.align		4
.L_976:
        /*0158*/ 	.byte	0x04, 0x36
        /*015a*/ 	.short	(.L_978 - .L_977)
.L_977:
        /*015c*/ 	.word	0x00000008
.L_978:


//--------------------- .nv.info._ZN17fastertransformer26add_bias_layernorm_add_resIfLi16EEEvPT_PKS1_S4_S4_S4_fi --------------------------
	.section	.nv.info._ZN17fastertransformer26add_bias_layernorm_add_resIfLi16EEEvPT_PKS1_S4_S4_S4_fi,"",@"SHT_CUDA_INFO"
	.sectionflags	@""
	.align	4


	//----- nvinfo : EIATTR_CUDA_API_VERSION
	.align		4
        /*0000*/ 	.byte	0x04, 0x37
        /*0002*/ 	.short	(.L_980 - .L_979)
.L_979:
        /*0004*/ 	.word	0x00000082


	//----- nvinfo : EIATTR_KPARAM_INFO
	.align		4
.L_980:
        /*0008*/ 	.byte	0x04, 0x17
        /*000a*/ 	.short	(.L_982 - .L_981)
.L_981:
        /*000c*/ 	.word	0x00000000
        /*0010*/ 	.short	0x0006
        /*0012*/ 	.short	0x002c
        /*0014*/ 	.byte	0x00, 0xf0, 0x11, 0x00


	//----- nvinfo : EIATTR_KPARAM_INFO
	.align		4
.L_982:
        /*0018*/ 	.byte	0x04, 0x17
        /*001a*/ 	.short	(.L_984 - .L_983)
.L_983:
        /*001c*/ 	.word	0x00000000
        /*0020*/ 	.short	0x0005
        /*0022*/ 	.short	0x0028
        /*0024*/ 	.byte	0x00, 0xf0, 0x11, 0x00


	//----- nvinfo : EIATTR_KPARAM_INFO
	.align		4
.L_984:
        /*0028*/ 	.byte	0x04, 0x17
        /*002a*/ 	.short	(.L_986 - .L_985)
.L_985:
        /*002c*/ 	.word	0x00000000
        /*0030*/ 	.short	0x0004
        /*0032*/ 	.short	0x0020
        /*0034*/ 	.byte	0x00, 0xf5, 0x21, 0x00


	//----- nvinfo : EIATTR_KPARAM_INFO
	.align		4
.L_986:
        /*0038*/ 	.byte	0x04, 0x17
        /*003a*/ 	.short	(.L_988 - .L_987)
.L_987:
        /*003c*/ 	.word	0x00000000
        /*0040*/ 	.short	0x0003
        /*0042*/ 	.short	0x0018
        /*0044*/ 	.byte	0x00, 0xf5, 0x21, 0x00


	//----- nvinfo : EIATTR_KPARAM_INFO
	.align		4
.L_988:
        /*0048*/ 	.byte	0x04, 0x17
        /*004a*/ 	.short	(.L_990 - .L_989)
.L_989:
        /*004c*/ 	.word	0x00000000
        /*0050*/ 	.short	0x0002
        /*0052*/ 	.short	0x0010
        /*0054*/ 	.byte	0x00, 0xf5, 0x21, 0x00


	//----- nvinfo : EIATTR_KPARAM_INFO
	.align		4
.L_990:
        /*0058*/ 	.byte	0x04, 0x17
        /*005a*/ 	.short	(.L_992 - .L_991)
.L_991:
        /*005c*/ 	.word	0x00000000
        /*0060*/ 	.short	0x0001
        /*0062*/ 	.short	0x0008
        /*0064*/ 	.byte	0x00, 0xf5, 0x21, 0x00


	//----- nvinfo : EIATTR_KPARAM_INFO
	.align		4
.L_992:
        /*0068*/ 	.byte	0x04, 0x17
        /*006a*/ 	.short	(.L_994 - .L_993)
.L_993:
        /*006c*/ 	.word	0x00000000
        /*0070*/ 	.short	0x0000
        /*0072*/ 	.short	0x0000
        /*0074*/ 	.byte	0x00, 0xf5, 0x21, 0x00


	//----- nvinfo : EIATTR_SPARSE_MMA_MASK
	.align		4
.L_994:
        /*0078*/ 	.byte	0x03, 0x50
        /*007a*/ 	.short	0x0000


	//----- nvinfo : EIATTR_MAXREG_COUNT
	.align		4
        /*007c*/ 	.byte	0x03, 0x1b
        /*007e*/ 	.short	0x00ff


	//----- nvinfo : EIATTR_NUM_BARRIERS
	.align		4
        /*0080*/ 	.byte	0x02, 0x4c
        /*0082*/ 	.byte	0x01
	.zero		1


	//----- nvinfo : EIATTR_MERCURY_ISA_VERSION
	.align		4
        /*0084*/ 	.byte	0x03, 0x5f
        /*0086*/ 	.short	0x0101


	//----- nvinfo : EIATTR_COOP_GROUP_MASK_REGIDS
	.align		4
        /*0088*/ 	.byte	0x04, 0x29
        /*008a*/ 	.short	(.L_996 - .L_995)


	//   ....[0]....
.L_995:
        /*008c*/ 	.word	0xffffffff


	//   ....[1]....
        /*0090*/ 	.word	0xffffffff


	//   ....[2]....
        /*0094*/ 	.word	0xffffffff


	//   ....[3]....
        /*0098*/ 	.word	0xffffffff


	//   ....[4]....
        /*009c*/ 	.word	0xffffffff


	//   ....[5]....
        /*00a0*/ 	.word	0xffffffff


	//   ....[6]....
        /*00a4*/ 	.word	0xffffffff


	//   ....[7]....
        /*00a8*/ 	.word	0xffffffff


	//   ....[8]....
        /*00ac*/ 	.word	0xffffffff


	//   ....[9]....
        /*00b0*/ 	.word	0xffffffff


	//   ....[10]....
        /*00b4*/ 	.word	0xffffffff


	//   ....[11]....
        /*00b8*/ 	.word	0xffffffff


	//   ....[12]....
        /*00bc*/ 	.word	0xffffffff


	//   ....[13]....
        /*00c0*/ 	.word	0xffffffff


	//   ....[14]....
        /*00c4*/ 	.word	0xffffffff


	//   ....[15]....
        /*00c8*/ 	.word	0xffffffff


	//   ....[16]....
        /*00cc*/ 	.word	0xffffffff


	//   ....[17]....
        /*00d0*/ 	.word	0xffffffff


	//   ....[18]....
        /*00d4*/ 	.word	0xffffffff


	//   ....[19]....
        /*00d8*/ 	.word	0xffffffff


	//----- nvinfo : EIATTR_COOP_GROUP_INSTR_OFFSETS
	.align		4
.L_996:
        /*00dc*/ 	.byte	0x04, 0x28
        /*00de*/ 	.short	(.L_998 - .L_997)


	//   ....[0]....
.L_997:
        /*00e0*/ 	.word	0x00000c60


	//   ....[1]....
        /*00e4*/ 	.word	0x00000c80


	//   ....[2]....
        /*00e8*/ 	.word	0x00000ca0


	//   ....[3]....
        /*00ec*/ 	.word	0x00000cc0


	//   ....[4]....
        /*00f0*/ 	.word	0x00000d10


	//   ....[5]....
        /*00f4*/ 	.word	0x00000e30


	//   ....[6]....
        /*00f8*/ 	.word	0x00000e50


	//   ....[7]....
        /*00fc*/ 	.word	0x00000e70


	//   ....[8]....
        /*0100*/ 	.word	0x00000e90


	//   ....[9]....
        /*0104*/ 	.word	0x00000ef0


	//   ....[10]....
        /*0108*/ 	.word	0x00001290


	//   ....[11]....
        /*010c*/ 	.word	0x000012b0


	//   ....[12]....
        /*0110*/ 	.word	0x000012d0


	//   ....[13]....
        /*0114*/ 	.word	0x000012f0


	//   ....[14]....
        /*0118*/ 	.word	0x00001320


	//   ....[15]....
        /*011c*/ 	.word	0x00001460


	//   ....[16]....
        /*0120*/ 	.word	0x00001480


	//   ....[17]....
        /*0124*/ 	.word	0x000014a0


	//   ....[18]....
        /*0128*/ 	.word	0x000014c0


	//   ....[19]....
        /*012c*/ 	.word	0x00001500


	//----- nvinfo : EIATTR_VRC_CTA_INIT_COUNT
	.align		4
.L_998:
        /*0130*/ 	.byte	0x02, 0x4a
	.zero		1
	.zero		1


	//----- nvinfo : EIATTR_EXIT_INSTR_OFFSETS
	.align		4
        /*0134*/ 	.byte	0x04, 0x1c
        /*0136*/ 	.short	(.L_1000 - .L_999)


	//   ....[0]....
.L_999:
        /*0138*/ 	.word	0x000026f0


	//   ....[1]....
        /*013c*/ 	.word	0x00002820


	//----- nvinfo : EIATTR_CRS_STACK_SIZE
	.align		4
.L_1000:
        /*0140*/ 	.byte	0x04, 0x1e
        /*0142*/ 	.short	(.L_1002 - .L_1001)
.L_1001:
        /*0144*/ 	.word	0x00000000


	//----- nvinfo : EIATTR_CBANK_PARAM_SIZE
	.align		4
.L_1002:
        /*0148*/ 	.byte	0x03, 0x19
        /*014a*/ 	.short	0x0030


	//----- nvinfo : EIATTR_PARAM_CBANK
	.align		4
        /*014c*/ 	.byte	0x04, 0x0a
        /*014e*/ 	.short	(.L_1004 - .L_1003)
	.align		4
.L_1003:
        /*0150*/ 	.word	index@(.nv.constant0._ZN17fastertransformer26add_bias_layernorm_add_resIfLi16EEEvPT_PKS1_S4_S4_S4_fi)
        /*0154*/ 	.short	0x0380
        /*0156*/ 	.short	0x0030


	//----- nvinfo : EIATTR_SW_WAR
	.align		4
.L_1004:
        /*0158*/ 	.byte	0x04, 0x36
        /*015a*/ 	.short	(.L_1006 - .L_1005)
.L_1005:
        /*015c*/ 	.word	0x00000008
.L_1006:


//--------------------- .nv.info._ZN17fastertransformer26add_bias_layernorm_add_resI6__halfLi16EEEvPT_PKS2_S5_S5_S5_fi --------------------------
	.section	.nv.info._ZN17fastertransformer26add_bias_layernorm_add_resI6__halfLi16EEEvPT_PKS2_S5_S5_S5_fi,"",@"SHT_CUDA_INFO"
	.sectionflags	@""
	.align	4


	//----- nvinfo : EIATTR_CUDA_API_VERSION
	.align		4
        /*0000*/ 	.byte	0x04, 0x37
        /*0002*/ 	.short	(.L_1008 - .L_1007)
.L_1007:
        /*0004*/ 	.word	0x00000082


	//----- nvinfo : EIATTR_KPARAM_INFO
	.align		4
.L_1008:
        /*0008*/ 	.byte	0x04, 0x17
        /*000a*/ 	.short	(.L_1010 - .L_1009)
.L_1009:
        /*000c*/ 	.word	0x00000000
        /*0010*/ 	.short	0x0006
        /*0012*/ 	.short	0x002c
        /*0014*/ 	.byte	0x00, 0xf0, 0x11, 0x00


	//----- nvinfo : EIATTR_KPARAM_INFO
	.align		4
.L_1010:
        /*0018*/ 	.byte	0x04, 0x17
        /*001a*/ 	.short	(.L_1012 - .L_1011)
.L_1011:
        /*001c*/ 	.word	0x00000000
        /*0020*/ 	.short	0x0005
        /*0022*/ 	.short	0x0028
        /*0024*/ 	.byte	0x00, 0xf0, 0x11, 0x00


	//----- nvinfo : EIATTR_KPARAM_INFO
	.align		4
.L_1012:
        /*0028*/ 	.byte	0x04, 0x17
        /*002a*/ 	.short	(.L_1014 - .L_1013)
.L_1013:
        /*002c*/ 	.word	0x00000000
        /*0030*/ 	.short	0x0004
        /*0032*/ 	.short	0x0020
        /*0034*/ 	.byte	0x00, 0xf5, 0x21, 0x00


	//----- nvinfo : EIATTR_KPARAM_INFO
	.align		4
.L_1014:
        /*0038*/ 	.byte	0x04, 0x17
        /*003a*/ 	.short	(.L_1016 - .L_1015)
.L_1015:
        /*003c*/ 	.word	0x00000000
        /*0040*/ 	.short	0x0003
        /*0042*/ 	.short	0x0018
        /*0044*/ 	.byte	0x00, 0xf5, 0x21, 0x00


	//----- nvinfo : EIATTR_KPARAM_INFO
	.align		4
.L_1016:
        /*0048*/ 	.byte	0x04, 0x17
        /*004a*/ 	.short	(.L_1018 - .L_1017)
.L_1017:
        /*004c*/ 	.word	0x00000000
        /*0050*/ 	.short	0x0002
        /*0052*/ 	.short	0x0010
        /*0054*/ 	.byte	0x00, 0xf5, 0x21, 0x00


	//----- nvinfo : EIATTR_KPARAM_INFO
	.align		4
.L_1018:
        /*0058*/ 	.byte	0x04, 0x17
        /*005a*/ 	.short	(.L_1020 - .L_1019)
.L_1019:
        /*005c*/ 	.word	0x00000000
        /*0060*/ 	.short	0x0001
        /*0062*/ 	.short	0x0008
        /*0064*/ 	.byte	0x00, 0xf5, 0x21, 0x00


	//----- nvinfo : EIATTR_KPARAM_INFO
	.align		4
.L_1020:
        /*0068*/ 	.byte	0x04, 0x17
        /*006a*/ 	.short	(.L_1022 - .L_1021)
.L_1021:
        /*006c*/ 	.word	0x00000000
        /*0070*/ 	.short	0x0000
        /*0072*/ 	.short	0x0000
        /*0074*/ 	.byte	0x00, 0xf5, 0x21, 0x00


	//----- nvinfo : EIATTR_SPARSE_MMA_MASK
	.align		4
.L_1022:
        /*0078*/ 	.byte	0x03, 0x50
        /*007a*/ 	.short	0x0000


	//----- nvinfo : EIATTR_MAXREG_COUNT
	.align		4
        /*007c*/ 	.byte	0x03, 0x1b
        /*007e*/ 	.short	0x00ff


	//----- nvinfo : EIATTR_NUM_BARRIERS
	.align		4
        /*0080*/ 	.byte	0x02, 0x4c
        /*0082*/ 	.byte	0x01
	.zero		1


	//----- nvinfo : EIATTR_MERCURY_ISA_VERSION
	.align		4
        /*0084*/ 	.byte	0x03, 0x5f
        /*0086*/ 	.short	0x0101


	//----- nvinfo : EIATTR_COOP_GROUP_MASK_REGIDS
	.align		4
        /*0088*/ 	.byte	0x04, 0x29
        /*008a*/ 	.short	(.L_1024 - .L_1023)


	//   ....[0]....
.L_1023:
        /*008c*/ 	.word	0xffffffff


	//   ....[1]....
        /*0090*/ 	.word	0xffffffff


	//   ....[2]....
        /*0094*/ 	.word	0xffffffff


	//   ....[3]....
        /*0098*/ 	.word	0xffffffff


	//   ....[4]....
        /*009c*/ 	.word	0xffffffff


	//   ....[5]....
        /*00a0*/ 	.word	0xffffffff


	//   ....[6]....
        /*00a4*/ 	.word	0xffffffff


	//   ....[7]....
        /*00a8*/ 	.word	0xffffffff


	//   ....[8]....
        /*00ac*/ 	.word	0xffffffff


	//   ....[9]....
        /*00b0*/ 	.word	0xffffffff


	//   ....[10]....
        /*00b4*/ 	.word	0xffffffff


	//   ....[11]....
        /*00b8*/ 	.word	0xffffffff


	//   ....[12]....
        /*00bc*/ 	.word	0xffffffff


	//   ....[13]....
        /*00c0*/ 	.word	0xffffffff


	//   ....[14]....
        /*00c4*/ 	.word	0xffffffff


	//   ....[15]....
        /*00c8*/ 	.word	0xffffffff


	//   ....[16]....
        /*00cc*/ 	.word	0xffffffff


	//   ....[17]....
        /*00d0*/ 	.word	0xffffffff


	//   ....[18]....
        /*00d4*/ 	.word	0xffffffff


	//   ....[19]....
        /*00d8*/ 	.word	0xffffffff


	//----- nvinfo : EIATTR_COOP_GROUP_INSTR_OFFSETS
	.align		4
.L_1024:
        /*00dc*/ 	.byte	0x04, 0x28
        /*00de*/ 	.short	(.L_1026 - .L_1025)


	//   ....[0]....
.L_1025:
        /*00e0*/ 	.word	0x00000cd0


	//   ....[1]....
        /*00e4*/ 	.word	0x00000cf0


	//   ....[2]....
        /*00e8*/ 	.word	0x00000d10


	//   ....[3]....
        /*00ec*/ 	.word	0x00000d30


	//   ....[4]....
        /*00f0*/ 	.word	0x00000d70


	//   ....[5]....
        /*00f4*/ 	.word	0x00000ea0


	//   ....[6]....
        /*00f8*/ 	.word	0x00000ec0


	//   ....[7]....
        /*00fc*/ 	.word	0x00000f00


	//   ....[8]....
        /*0100*/ 	.word	0x00000fa0


	//   ....[9]....
        /*0104*/ 	.word	0x00001040


	//   ....[10]....
        /*0108*/ 	.word	0x000014a0


	//   ....[11]....
        /*010c*/ 	.word	0x000014c0


	//   ....[12]....
        /*0110*/ 	.word	0x000014e0


	//   ....[13]....
        /*0114*/ 	.word	0x00001500


	//   ....[14]....
        /*0118*/ 	.word	0x00001530


	//   ....[15]....
        /*011c*/ 	.word	0x00001620


	//   ....[16]....
        /*0120*/ 	.word	0x00001640


	//   ....[17]....
        /*0124*/ 	.word	0x00001660


	//   ....[18]....
        /*0128*/ 	.word	0x00001680


	//   ....[19]....
        /*012c*/ 	.word	0x000016d0


	//----- nvinfo : EIATTR_VRC_CTA_INIT_COUNT
	.align		4
.L_1026:
        /*0130*/ 	.byte	0x02, 0x4a
	.zero		1
	.zero		1


	//----- nvinfo : EIATTR_EXIT_INSTR_OFFSETS
	.align		4
        /*0134*/ 	.byte	0x04, 0x1c
        /*0136*/ 	.short	(.L_1028 - .L_1027)


	//   ....[0]....
.L_1027:
        /*0138*/ 	.word	0x000033c0


	//   ....[1]....
        /*013c*/ 	.word	0x00003540


	//----- nvinfo : EIATTR_CRS_STACK_SIZE
	.align		4
.L_1028:
        /*0140*/ 	.byte	0x04, 0x1e
        /*0142*/ 	.short	(.L_1030 - .L_1029)
.L_1029:
        /*0144*/ 	.word	0x00000000


	//----- nvinfo : EIATTR_CBANK_PARAM_SIZE
	.align		4
.L_1030:
        /*0148*/ 	.byte	0x03, 0x19
        /*014a*/ 	.short	0x0030


	//----- nvinfo : EIATTR_PARAM_CBANK
	.align		4
        /*014c*/ 	.byte	0x04, 0x0a
        /*014e*/ 	.short	(.L_1032 - .L_1031)
	.align		4
.L_1031:
        /*0150*/ 	.word	index@(.nv.constant0._ZN17fastertransformer26add_bias_layernorm_add_resI6__halfLi16EEEvPT_PKS2_S5_S5_S5_fi)
        /*0154*/ 	.short	0x0380
        /*0156*/ 	.short	0x0030


	//----- nvinfo : EIATTR_SW_WAR
	.align		4
.L_1032:
        /*0158*/ 	.byte	0x04, 0x36
        /*015a*/ 	.short	(.L_1034 - .L_1033)
.L_1033:
        /*015c*/ 	.word	0x00000008
.L_1034:


//--------------------- .nv.info._ZN17fastertransformer29add_bias_layernorm_add_res_e2ILi16EEEvP6float2PKS1_S4_S4_S4_fi --------------------------
	.section	.nv.info._ZN17fastertransformer29add_bias_layernorm_add_res_e2ILi16EEEvP6float2PKS1_S4_S4_S4_fi,"",@"SHT_CUDA_INFO"
	.sectionflags	@""
	.align	4


	//----- nvinfo : EIATTR_CUDA_API_VERSION
	.align		4
        /*0000*/ 	.byte	0x04, 0x37
        /*0002*/ 	.short	(.L_1036 - .L_1035)
.L_1035:
        /*0004*/ 	.word	0x00000082


	//----- nvinfo : EIATTR_KPARAM_INFO
	.align		4
.L_1036:
        /*0008*/ 	.byte	0x04, 0x17
        /*000a*/ 	.short	(.L_1038 - .L_1037)
.L_1037:
        /*000c*/ 	.word	0x00000000
        /*0010*/ 	.short	0x0006
        /*0012*/ 	.short	0x002c
        /*0014*/ 	.byte	0x00, 0xf0, 0x11, 0x00


	//----- nvinfo : EIATTR_KPARAM_INFO
	.align		4
.L_1038:
        /*0018*/ 	.byte	0x04, 0x17
        /*001a*/ 	.short	(.L_1040 - .L_1039)
.L_1039:
        /*001c*/ 	.word	0x00000000
        /*0020*/ 	.short	0x0005
        /*0022*/ 	.short	0x0028
        /*0024*/ 	.byte	0x00, 0xf0, 0x11, 0x00


	//----- nvinfo : EIATTR_KPARAM_INFO
	.align		4
.L_1040:
        /*0028*/ 	.byte	0x04, 0x17
        /*002a*/ 	.short	(.L_1042 - .L_1041)
.L_1041:
        /*002c*/ 	.word	0x00000000
        /*0030*/ 	.short	0x0004
        /*0032*/ 	.short	0x0020
        /*0034*/ 	.byte	0x00, 0xf5, 0x21, 0x00


	//----- nvinfo : EIATTR_KPARAM_INFO
	.align		4
.L_1042:
        /*0038*/ 	.byte	0x04, 0x17
        /*003a*/ 	.short	(.L_1044 - .L_1043)
.L_1043:
        /*003c*/ 	.word	0x00000000
        /*0040*/ 	.short	0x0003
        /*0042*/ 	.short	0x0018
        /*0044*/ 	.byte	0x00, 0xf5, 0x21, 0x00


	//----- nvinfo : EIATTR_KPARAM_INFO
	.align		4
.L_1044:
        /*0048*/ 	.byte	0x04, 0x17
        /*004a*/ 	.short	(.L_1046 - .L_1045)
.L_1045:
        /*004c*/ 	.word	0x00000000
        /*0050*/ 	.short	0x0002
        /*0052*/ 	.short	0x0010
        /*0054*/ 	.byte	0x00, 0xf5, 0x21, 0x00


	//----- nvinfo : EIATTR_KPARAM_INFO
	.align		4
.L_1046:
        /*0058*/ 	.byte	0x04, 0x17
        /*005a*/ 	.short	(.L_1048 - .L_1047)
.L_1047:
        /*005c*/ 	.word	0x00000000
        /*0060*/ 	.short	0x0001
        /*0062*/ 	.short	0x0008
        /*0064*/ 	.byte	0x00, 0xf5, 0x21, 0x00


	//----- nvinfo : EIATTR_KPARAM_INFO
	.align		4
.L_1048:
        /*0068*/ 	.byte	0x04, 0x17
        /*006a*/ 	.short	(.L_1050 - .L_1049)
.L_1049:
        /*006c*/ 	.word	0x00000000
        /*0070*/ 	.short	0x0000
        /*0072*/ 	.short	0x0000
        /*0074*/ 	.byte	0x00, 0xf5, 0x21, 0x00


	//----- nvinfo : EIATTR_SPARSE_MMA_MASK
	.align		4
.L_1050:
        /*0078*/ 	.byte	0x03, 0x50
        /*007a*/ 	.short	0x0000


	//----- nvinfo : EIATTR_MAXREG_COUNT
	.align		4
        /*007c*/ 	.byte	0x03, 0x1b
        /*007e*/ 	.short	0x00ff


	//----- nvinfo : EIATTR_NUM_BARRIERS
	.align		4
        /*0080*/ 	.byte	0x02, 0x4c
        /*0082*/ 	.byte	0x01
	.zero		1


	//----- nvinfo : EIATTR_MERCURY_ISA_VERSION
	.align		4
        /*0084*/ 	.byte	0x03, 0x5f
        /*0086*/ 	.short	0x0101


	//----- nvinfo : EIATTR_COOP_GROUP_MASK_REGIDS
	.align		4
        /*0088*/ 	.byte	0x04, 0x29
        /*008a*/ 	.short	(.L_1052 - .L_1051)


	//   ....[0]....
.L_1051:
        /*008c*/ 	.word	0xffffffff


	//   ....[1]....
        /*0090*/ 	.word	0xffffffff


	//   ....[2]....
        /*0094*/ 	.word	0xffffffff


	//   ....[3]....
        /*0098*/ 	.word	0xffffffff


	//   ....[4]....
        /*009c*/ 	.word	0xffffffff


	//   ....[5]....
        /*00a0*/ 	.word	0xffffffff


	//   ....[6]....
        /*00a4*/ 	.word	0xffffffff


	//   ....[7]....
        /*00a8*/ 	.word	0xffffffff


	//   ....[8]....
        /*00ac*/ 	.word	0xffffffff


	//   ....[9]....
        /*00b0*/ 	.word	0xffffffff


	//   ....[10]....
        /*00b4*/ 	.word	0xffffffff


	//   ....[11]....
        /*00b8*/ 	.word	0xffffffff


	//   ....[12]....
        /*00bc*/ 	.word	0xffffffff


	//   ....[13]....
        /*00c0*/ 	.word	0xffffffff


	//   ....[14]....
        /*00c4*/ 	.word	0xffffffff


	//   ....[15]....
        /*00c8*/ 	.word	0xffffffff


	//   ....[16]....
        /*00cc*/ 	.word	0xffffffff


	//   ....[17]....
        /*00d0*/ 	.word	0xffffffff


	//   ....[18]....
        /*00d4*/ 	.word	0xffffffff


	//   ....[19]....
        /*00d8*/ 	.word	0xffffffff


	//----- nvinfo : EIATTR_COOP_GROUP_INSTR_OFFSETS
	.align		4
.L_1052:
        /*00dc*/ 	.byte	0x04, 0x28
        /*00de*/ 	.short	(.L_1054 - .L_1053)


	//   ....[0]....
.L_1053:
        /*00e0*/ 	.word	0x00000c90


	//   ....[1]....
        /*00e4*/ 	.word	0x00000cb0


	//   ....[2]....
        /*00e8*/ 	.word	0x00000cd0


	//   ....[3]....
        /*00ec*/ 	.word	0x00000d20


	//   ....[4]....
        /*00f0*/ 	.word	0x00000da0


	//   ....[5]....
        /*00f4*/ 	.word	0x00000e60


	//   ....[6]....
        /*00f8*/ 	.word	0x00000e80


	//   ....[7]....
        /*00fc*/ 	.word	0x00000ea0


	//   ....[8]....
        /*0100*/ 	.word	0x00000ec0


	//   ....[9]....
        /*0104*/ 	.word	0x00000f00


	//   ....[10]....
        /*0108*/ 	.word	0x000016a0


	//   ....[11]....
        /*010c*/ 	.word	0x000016c0


	//   ....[12]....
        /*0110*/ 	.word	0x000016e0


	//   ....[13]....
        /*0114*/ 	.word	0x00001700


	//   ....[14]....
        /*0118*/ 	.word	0x00001730


	//   ....[15]....
        /*011c*/ 	.word	0x00001810


	//   ....[16]....
        /*0120*/ 	.word	0x00001830


	//   ....[17]....
        /*0124*/ 	.word	0x00001850


	//   ....[18]....
        /*0128*/ 	.word	0x00001870


	//   ....[19]....
        /*012c*/ 	.word	0x000018c0


	//----- nvinfo : EIATTR_VRC_CTA_INIT_COUNT
	.align		4
.L_1054:
        /*0130*/ 	.byte	0x02, 0x4a
	.zero		1
	.zero		1


	//----- nvinfo : EIATTR_EXIT_INSTR_OFFSETS
	.align		4
        /*0134*/ 	.byte	0x04, 0x1c
        /*0136*/ 	.short	(.L_1056 - .L_1055)


	//   ....[0]....
.L_1055:
        /*0138*/ 	.word	0x00003760


	//   ....[1]....
        /*013c*/ 	.word	0x000038d0


	//----- nvinfo : EIATTR_CRS_STACK_SIZE
	.align		4
.L_1056:
        /*0140*/ 	.byte	0x04, 0x1e
        /*0142*/ 	.short	(.L_1058 - .L_1057)
.L_1057:
        /*0144*/ 	.word	0x00000000


	//----- nvinfo : EIATTR_CBANK_PARAM_SIZE
	.align		4
.L_1058:
        /*0148*/ 	.byte	0x03, 0x19
        /*014a*/ 	.short	0x0030


	//----- nvinfo : EIATTR_PARAM_CBANK
	.align		4
        /*014c*/ 	.byte	0x04, 0x0a
        /*014e*/ 	.short	(.L_1060 - .L_1059)
	.align		4
.L_1059:
        /*0150*/ 	.word	index@(.nv.constant0._ZN17fastertransformer29add_bias_layernorm_add_res_e2ILi16EEEvP6float2PKS1_S4_S4_S4_fi)
        /*0154*/ 	.short	0x0380
        /*0156*/ 	.short	0x0030


	//----- nvinfo : EIATTR_SW_WAR
	.align		4
.L_1060:
        /*0158*/ 	.byte	0x04, 0x36
        /*015a*/ 	.short	(.L_1062 - .L_1061)
.L_1061:
        /*015c*/ 	.word	0x00000008
.L_1062:


//--------------------- .nv.info._ZN17fastertransformer29add_bias_layernorm_add_res_e2ILi16EEEvP7__half2PKS1_S4_S4_S4_fi --------------------------
	.section	.nv.info._ZN17fastertransformer29add_bias_layernorm_add_res_e2ILi16EEEvP7__half2PKS1_S4_S4_S4_fi,"",@"SHT_CUDA_INFO"
	.sectionflags	@""
	.align	4


	//----- nvinfo : EIATTR_CUDA_API_VERSION
	.align		4
        /*0000*/ 	.byte	0x04, 0x37
        /*0002*/ 	.short	(.L_1064 - .L_1063)
.L_1063:
        /*0004*/ 	.word	0x00000082


	//----- nvinfo : EIATTR_KPARAM_INFO
	.align		4
.L_1064:
        /*0008*/ 	.byte	0x04, 0x17
        /*000a*/ 	.short	(.L_1066 - .L_1065)
.L_1065:
        /*000c*/ 	.word	0x00000000
        /*0010*/ 	.short	0x0006
        /*0012*/ 	.short	0x002c
        /*0014*/ 	.byte	0x00, 0xf0, 0x11, 0x00


	//----- nvinfo : EIATTR_KPARAM_INFO
	.align		4
.L_1066:
        /*0018*/ 	.byte	0x04, 0x17
        /*001a*/ 	.short	(.L_1068 - .L_1067)
.L_1067:
        /*001c*/ 	.word	0x00000000
        /*0020*/ 	.short	0x0005
        /*0022*/ 	.short	0x0028
        /*0024*/ 	.byte	0x00, 0xf0, 0x11, 0x00


	//----- nvinfo : EIATTR_KPARAM_INFO
	.align		4
.L_1068:
        /*0028*/ 	.byte	0x04, 0x17
        /*002a*/ 	.short	(.L_1070 - .L_1069)
.L_1069:
        /*002c*/ 	.word	0x00000000
        /*0030*/ 	.short	0x0004
        /*0032*/ 	.short	0x0020
        /*0034*/ 	.byte	0x00, 0xf5, 0x21, 0x00


	//----- nvinfo : EIATTR_KPARAM_INFO
	.align		4
.L_1070:
        /*0038*/ 	.byte	0x04, 0x17
        /*003a*/ 	.short	(.L_1072 - .L_1071)
.L_1071:
        /*003c*/ 	.word	0x00000000
        /*0040*/ 	.short	0x0003
        /*0042*/ 	.short	0x0018
        /*0044*/ 	.byte	0x00, 0xf5, 0x21, 0x00


	//----- nvinfo : EIATTR_KPARAM_INFO
	.align		4
.L_1072:
        /*0048*/ 	.byte	0x04, 0x17
        /*004a*/ 	.short	(.L_1074 - .L_1073)
.L_1073:
        /*004c*/ 	.word	0x00000000
        /*0050*/ 	.short	0x0002
        /*0052*/ 	.short	0x0010
        /*0054*/ 	.byte	0x00, 0xf5, 0x21, 0x00


	//----- nvinfo : EIATTR_KPARAM_INFO
	.align		4
.L_1074:
        /*0058*/ 	.byte	0x04, 0x17
        /*005a*/ 	.short	(.L_1076 - .L_1075)
.L_1075:
        /*005c*/ 	.word	0x00000000
        /*0060*/ 	.short	0x0001
        /*0062*/ 	.short	0x0008
        /*0064*/ 	.byte	0x00, 0xf5, 0x21, 0x00


	//----- nvinfo : EIATTR_KPARAM_INFO
	.align		4
.L_1076:
        /*0068*/ 	.byte	0x04, 0x17
        /*006a*/ 	.short	(.L_1078 - .L_1077)
.L_1077:
        /*006c*/ 	.word	0x00000000
        /*0070*/ 	.short	0x0000
        /*0072*/ 	.short	0x0000
        /*0074*/ 	.byte	0x00, 0xf5, 0x21, 0x00


	//----- nvinfo : EIATTR_SPARSE_MMA_MASK
	.align		4
.L_1078:
        /*0078*/ 	.byte	0x03, 0x50
        /*007a*/ 	.short	0x0000


	//----- nvinfo : EIATTR_MAXREG_COUNT
	.align		4
        /*007c*/ 	.byte	0x03, 0x1b
        /*007e*/ 	.short	0x00ff


	//----- nvinfo : EIATTR_NUM_BARRIERS
	.align		4
        /*0080*/ 	.byte	0x02, 0x4c
        /*0082*/ 	.byte	0x01
	.zero		1


	//----- nvinfo : EIATTR_MERCURY_ISA_VERSION
	.align		4
        /*0084*/ 	.byte	0x03, 0x5f
        /*0086*/ 	.short	0x0101


	//----- nvinfo : EIATTR_COOP_GROUP_MASK_REGIDS
	.align		4
        /*0088*/ 	.byte	0x04, 0x29
        /*008a*/ 	.short	(.L_1080 - .L_1079)


	//   ....[0]....
.L_1079:
        /*008c*/ 	.word	0xffffffff


	//   ....[1]....
        /*0090*/ 	.word	0xffffffff


	//   ....[2]....
        /*0094*/ 	.word	0xffffffff


	//   ....[3]....
        /*0098*/ 	.word	0xffffffff


	//   ....[4]....
        /*009c*/ 	.word	0xffffffff


	//   ....[5]....
        /*00a0*/ 	.word	0xffffffff


	//   ....[6]....
        /*00a4*/ 	.word	0xffffffff


	//   ....[7]....
        /*00a8*/ 	.word	0xffffffff


	//   ....[8]....
        /*00ac*/ 	.word	0xffffffff


	//   ....[9]....
        /*00b0*/ 	.word	0xffffffff


	//   ....[10]....
        /*00b4*/ 	.word	0xffffffff


	//   ....[11]....
        /*00b8*/ 	.word	0xffffffff


	//   ....[12]....
        /*00bc*/ 	.word	0xffffffff


	//   ....[13]....
        /*00c0*/ 	.word	0xffffffff


	//   ....[14]....
        /*00c4*/ 	.word	0xffffffff


	//   ....[15]....
        /*00c8*/ 	.word	0xffffffff


	//   ....[16]....
        /*00cc*/ 	.word	0xffffffff


	//   ....[17]....
        /*00d0*/ 	.word	0xffffffff


	//   ....[18]....
        /*00d4*/ 	.word	0xffffffff


	//   ....[19]....
        /*00d8*/ 	.word	0xffffffff


	//----- nvinfo : EIATTR_COOP_GROUP_INSTR_OFFSETS
	.align		4
.L_1080:
        /*00dc*/ 	.byte	0x04, 0x28
        /*00de*/ 	.short	(.L_1082 - .L_1081)


	//   ....[0]....
.L_1081:
        /*00e0*/ 	.word	0x00000da0


	//   ....[1]....
        /*00e4*/ 	.word	0x00000dc0


	//   ....[2]....
        /*00e8*/ 	.word	0x00000de0


	//   ....[3]....
        /*00ec*/ 	.word	0x00000e00


	//   ....[4]....
        /*00f0*/ 	.word	0x00000e40


	//   ....[5]....
        /*00f4*/ 	.word	0x00000f70


	//   ....[6]....
        /*00f8*/ 	.word	0x00000f90


	//   ....[7]....
        /*00fc*/ 	.word	0x00000fb0


	//   ....[8]....
        /*0100*/ 	.word	0x00000fd0


	//   ....[9]....
        /*0104*/ 	.word	0x00001010


	//   ....[10]....
        /*0108*/ 	.word	0x000019b0


	//   ....[11]....
        /*010c*/ 	.word	0x000019d0


	//   ....[12]....
        /*0110*/ 	.word	0x000019f0


	//   ....[13]....
        /*0114*/ 	.word	0x00001a10


	//   ....[14]....
        /*0118*/ 	.word	0x00001a40


	//   ....[15]....
        /*011c*/ 	.word	0x00001b20


	//   ....[16]....
        /*0120*/ 	.word	0x00001b40


	//   ....[17]....
        /*0124*/ 	.word	0x00001b60


	//   ....[18]....
        /*0128*/ 	.word	0x00001b80


	//   ....[19]....
        /*012c*/ 	.word	0x00001bd0


	//----- nvinfo : EIATTR_VRC_CTA_INIT_COUNT
	.align		4
.L_1082:
        /*0130*/ 	.byte	0x02, 0x4a
	.zero		1
	.zero		1


	//----- nvinfo : EIATTR_EXIT_INSTR_OFFSETS
	.align		4
        /*0134*/ 	.byte	0x04, 0x1c
        /*0136*/ 	.short	(.L_1084 - .L_1083)


	//   ....[0]....
.L_1083:
        /*0138*/ 	.word	0x00004320


	//   ....[1]....
        /*013c*/ 	.word	0x00004520


	//----- nvinfo : EIATTR_CRS_STACK_SIZE
	.align		4
.L_1084:
        /*0140*/ 	.byte	0x04, 0x1e
        /*0142*/ 	.short	(.L_1086 - .L_1085)
.L_1085:
        /*0144*/ 	.word	0x00000000


	//----- nvinfo : EIATTR_CBANK_PARAM_SIZE
	.align		4
.L_1086:
        /*0148*/ 	.byte	0x03, 0x19
        /*014a*/ 	.short	0x0030


	//----- nvinfo : EIATTR_PARAM_CBANK
	.align		4
        /*014c*/ 	.byte	0x04, 0x0a
        /*014e*/ 	.short	(.L_1088 - .L_1087)
	.align		4
.L_1087:
        /*0150*/ 	.word	index@(.nv.constant0._ZN17fastertransformer29add_bias_layernorm_add_res_e2ILi16EEEvP7__half2PKS1_S4_S4_S4_fi)
        /*0154*/ 	.short	0x0380
        /*0156*/ 	.short	0x0030


	//----- nvinfo : EIATTR_SW_WAR
	.align		4
.L_1088:
        /*0158*/ 	.byte	0x04, 0x36
        /*015a*/ 	.short	(.L_1090 - .L_1089)
.L_1089:
        /*015c*/ 	.word	0x00000008
.L_1090:


//--------------------- .nv.info._ZN17fastertransformer26add_bias_layernorm_add_resIfLi8EEEvPT_PKS1_S4_S4_S4_fi --------------------------
	.section	.nv.info._ZN17fastertransformer26add_bias_layernorm_add_resIfLi8EEEvPT_PKS1_S4_S4_S4_fi,"",@"SHT_CUDA_INFO"
	.sectionflags	@""
	.align	4


	//----- nvinfo : EIATTR_CUDA_API_VERSION
	.align		4
        /*0000*/ 	.byte	0x04, 0x37
        /*0002*/ 	.short	(.L_1092 - .L_1091)
.L_1091:
        /*0004*/ 	.word	0x00000082


	//----- nvinfo : EIATTR_KPARAM_INFO
	.align		4
.L_1092:
        /*0008*/ 	.byte	0x04, 0x17
        /*000a*/ 	.short	(.L_1094 - .L_1093)
.L_1093:
        /*000c*/ 	.word	0x00000000
        /*0010*/ 	.short	0x0006
        /*0012*/ 	.short	0x002c
        /*0014*/ 	.byte	0x00, 0xf0, 0x11, 0x00


	//----- nvinfo : EIATTR_KPARAM_INFO
	.align		4
.L_1094:
        /*0018*/ 	.byte	0x04, 0x17
        /*001a*/ 	.short	(.L_1096 - .L_1095)
.L_1095:
        /*001c*/ 	.word	0x00000000
        /*0020*/ 	.short	0x0005
        /*0022*/ 	.short	0x0028
        /*0024*/ 	.byte	0x00, 0xf0, 0x11, 0x00


	//----- nvinfo : EIATTR_KPARAM_INFO
	.align		4
.L_1096:
        /*0028*/ 	.byte	0x04, 0x17
        /*002a*/ 	.short	(.L_1098 - .L_1097)
.L_1097:
        /*002c*/ 	.word	0x00000000
        /*0030*/ 	.short	0x0004
        /*0032*/ 	.short	0x0020
        /*0034*/ 	.byte	0x00, 0xf5, 0x21, 0x00


	//----- nvinfo : EIATTR_KPARAM_INFO
	.align		4
.L_1098:
        /*0038*/ 	.byte	0x04, 0x17
        /*003a*/ 	.short	(.L_1100 - .L_1099)
.L_1099:
        /*003c*/ 	.word	0x00000000
        /*0040*/ 	.short	0x0003
        /*0042*/ 	.short	0x0018
        /*0044*/ 	.byte	0x00, 0xf5, 0x21, 0x00


	//----- nvinfo : EIATTR_KPARAM_INFO
	.align		4
.L_1100:
        /*0048*/ 	.byte	0x04, 0x17
        /*004a*/ 	.short	(.L_1102 - .L_1101)
.L_1101:
        /*004c*/ 	.word	0x00000000
        /*0050*/ 	.short	0x0002
        /*0052*/ 	.short	0x0010
        /*0054*/ 	.byte	0x00, 0xf5, 0x21, 0x00


	//----- nvinfo : EIATTR_KPARAM_INFO
	.align		4
.L_1102:
        /*0058*/ 	.byte	0x04, 0x17
        /*005a*/ 	.short	(.L_1104 - .L_1103)
.L_1103:
        /*005c*/ 	.word	0x00000000
        /*0060*/ 	.short	0x0001
        /*0062*/ 	.short	0x0008
        /*0064*/ 	.byte	0x00, 0xf5, 0x21, 0x00


	//----- nvinfo : EIATTR_KPARAM_INFO
	.align		4
.L_1104:
        /*0068*/ 	.byte	0x04, 0x17
        /*006a*/ 	.short	(.L_1106 - .L_1105)
.L_1105:
        /*006c*/ 	.word	0x00000000
        /*0070*/ 	.short	0x0000
        /*0072*/ 	.short	0x0000
        /*0074*/ 	.byte	0x00, 0xf5, 0x21, 0x00


	//----- nvinfo : EIATTR_SPARSE_MMA_MASK
	.align		4
.L_1106:
        /*0078*/ 	.byte	0x03, 0x50
        /*007a*/ 	.short	0x0000


	//----- nvinfo : EIATTR_MAXREG_COUNT
	.align		4
        /*007c*/ 	.byte	0x03, 0x1b
        /*007e*/ 	.short	0x00ff


	//----- nvinfo : EIATTR_NUM_BARRIERS
	.align		4
        /*0080*/ 	.byte	0x02, 0x4c
        /*0082*/ 	.byte	0x01
	.zero		1


	//----- nvinfo : EIATTR_MERCURY_ISA_VERSION
	.align		4
        /*0084*/ 	.byte	0x03, 0x5f
        /*0086*/ 	.short	0x0101


	//----- nvinfo : EIATTR_COOP_GROUP_MASK_REGIDS
	.align		4
        /*0088*/ 	.byte	0x04, 0x29
        /*008a*/ 	.short	(.L_1108 - .L_1107)


	//   ....[0]....
.L_1107:
        /*008c*/ 	.word	0xffffffff


	//   ....[1]....
        /*0090*/ 	.word	0xffffffff


	//   ....[2]....
        /*0094*/ 	.word	0xffffffff


	//   ....[3]....
        /*0098*/ 	.word	0xffffffff


	//   ....[4]....
        /*009c*/ 	.word	0xffffffff


	//   ....[5]....
        /*00a0*/ 	.word	0xffffffff


	//   ....[6]....
        /*00a4*/ 	.word	0xffffffff


	//   ....[7]....
        /*00a8*/ 	.word	0xffffffff


	//   ....[8]....
        /*00ac*/ 	.word	0xffffffff


	//   ....[9]....
        /*00b0*/ 	.word	0xffffffff


	//   ....[10]....
        /*00b4*/ 	.word	0xffffffff


	//   ....[11]....
        /*00b8*/ 	.word	0xffffffff


	//   ....[12]....
        /*00bc*/ 	.word	0xffffffff


	//   ....[13]....
        /*00c0*/ 	.word	0xffffffff


	//   ....[14]....
        /*00c4*/ 	.word	0xffffffff


	//   ....[15]....
        /*00c8*/ 	.word	0xffffffff


	//   ....[16]....
        /*00cc*/ 	.word	0xffffffff


	//   ....[17]....
        /*00d0*/ 	.word	0xffffffff


	//   ....[18]....
        /*00d4*/ 	.word	0xffffffff


	//   ....[19]....
        /*00d8*/ 	.word	0xffffffff


	//----- nvinfo : EIATTR_COOP_GROUP_INSTR_OFFSETS
	.align		4
.L_1108:
        /*00dc*/ 	.byte	0x04, 0x28
        /*00de*/ 	.short	(.L_1110 - .L_1109)


	//   ....[0]....
.L_1109:
        /*00e0*/ 	.word	0x000005a0


	//   ....[1]....
        /*00e4*/ 	.word	0x000005c0


	//   ....[2]....
        /*00e8*/ 	.word	0x000005e0


	//   ....[3]....
        /*00ec*/ 	.word	0x00000600


	//   ....[4]....
        /*00f0*/ 	.word	0x00000630


	//   ....[5]....
        /*00f4*/ 	.word	0x000006f0


	//   ....[6]....
        /*00f8*/ 	.word	0x00000710


	//   ....[7]....
        /*00fc*/ 	.word	0x00000730


	//   ....[8]....
        /*0100*/ 	.word	0x00000750


	//   ....[9]....
        /*0104*/ 	.word	0x000007a0


	//   ....[10]....
        /*0108*/ 	.word	0x000009b0


	//   ....[11]....
        /*010c*/ 	.word	0x000009d0


	//   ....[12]....
        /*0110*/ 	.word	0x000009f0


	//   ....[13]....
        /*0114*/ 	.word	0x00000a10


	//   ....[14]....
        /*0118*/ 	.word	0x00000a50


	//   ....[15]....
        /*011c*/ 	.word	0x00000b60


	//   ....[16]....
        /*0120*/ 	.word	0x00000b80


	//   ....[17]....
        /*0124*/ 	.word	0x00000ba0


	//   ....[18]....
        /*0128*/ 	.word	0x00000bc0


	//   ....[19]....
        /*012c*/ 	.word	0x00000be0


	//----- nvinfo : EIATTR_VRC_CTA_INIT_COUNT
	.align		4
.L_1110:
        /*0130*/ 	.byte	0x02, 0x4a
	.zero		1
	.zero		1


	//----- nvinfo : EIATTR_EXIT_INSTR_OFFSETS
	.align		4
        /*0134*/ 	.byte	0x04, 0x1c
        /*0136*/ 	.short	(.L_1112 - .L_1111)


	//   ....[0]....
.L_1111:
        /*0138*/ 	.word	0x00001460


	//   ....[1]....
        /*013c*/ 	.word	0x00001590


	//----- nvinfo : EIATTR_CRS_STACK_SIZE
	.align		4
.L_1112:
        /*0140*/ 	.byte	0x04, 0x1e
        /*0142*/ 	.short	(.L_1114 - .L_1113)
.L_1113:
        /*0144*/ 	.word	0x00000000


	//----- nvinfo : EIATTR_CBANK_PARAM_SIZE
	.align		4
.L_1114:
        /*0148*/ 	.byte	0x03, 0x19
        /*014a*/ 	.short	0x0030


	//----- nvinfo : EIATTR_PARAM_CBANK
	.align		4
        /*014c*/ 	.byte	0x04, 0x0a
        /*014e*/ 	.short	(.L_1116 - .L_1115)
	.align		4
.L_1115:
        /*0150*/ 	.word	index@(.nv.constant0._ZN17fastertransformer26add_bias_layernorm_add_resIfLi8EEEvPT_PKS1_S4_S4_S4_fi)
        /*0154*/ 	.short	0x0380
        /*0156*/ 	.short	0x0030


	//----- nvinfo : EIATTR_SW_WAR
	.align		4
.L_1116:
        /*0158*/ 	.byte	0x04, 0x36
        /*015a*/ 	.short	(.L_1118 - .L_1117)
.L_1117:
        /*015c*/ 	.word	0x00000008
.L_1118:


//--------------------- .nv.info._ZN17fastertransformer26add_bias_layernorm_add_resI6__halfLi8EEEvPT_PKS2_S5_S5_S5_fi --------------------------
	.section	.nv.info._ZN17fastertransformer26add_bias_layernorm_add_resI6__halfLi8EEEvPT_PKS2_S5_S5_S5_fi,"",@"SHT_CUDA_INFO"
	.sectionflags	@""
	.align	4


	//----- nvinfo : EIATTR_CUDA_API_VERSION
	.align		4
        /*0000*/ 	.byte	0x04, 0x37
        /*0002*/ 	.short	(.L_1120 - .L_1119)
.L_1119:
        /*0004*/ 	.word	0x00000082


	//----- nvinfo : EIATTR_KPARAM_INFO
	.align		4
.L_1120:
        /*0008*/ 	.byte	0x04, 0x17
        /*000a*/ 	.short	(.L_1122 - .L_1121)
.L_1121:
        /*000c*/ 	.word	0x00000000
        /*0010*/ 	.short	0x0006
        /*0012*/ 	.short	0x002c
        /*0014*/ 	.byte	0x00, 0xf0, 0x11, 0x00


	//----- nvinfo : EIATTR_KPARAM_INFO
	.align		4
.L_1122:
        /*0018*/ 	.byte	0x04, 0x17
        /*001a*/ 	.short	(.L_1124 - .L_1123)
.L_1123:
        /*001c*/ 	.word	0x00000000
        /*0020*/ 	.short	0x0005
        /*0022*/ 	.short	0x0028
        /*0024*/ 	.byte	0x00, 0xf0, 0x11, 0x00


	//----- nvinfo : EIATTR_KPARAM_INFO
	.align		4
.L_1124:
        /*0028*/ 	.byte	0x04, 0x17
        /*002a*/ 	.short	(.L_1126 - .L_1125)
.L_1125:
        /*002c*/ 	.word	0x00000000
        /*0030*/ 	.short	0x0004
        /*0032*/ 	.short	0x0020
        /*0034*/ 	.byte	0x00, 0xf5, 0x21, 0x00


	//----- nvinfo : EIATTR_KPARAM_INFO
	.align		4
.L_1126:
        /*0038*/ 	.byte	0x04, 0x17
        /*003a*/ 	.short	(.L_1128 - .L_1127)
.L_1127:
        /*003c*/ 	.word	0x00000000
        /*0040*/ 	.short	0x0003
        /*0042*/ 	.short	0x0018
        /*0044*/ 	.byte	0x00, 0xf5, 0x21, 0x00


	//----- nvinfo : EIATTR_KPARAM_INFO
	.align		4
.L_1128:
        /*0048*/ 	.byte	0x04, 0x17
        /*004a*/ 	.short	(.L_1130 - .L_1129)
.L_1129:
        /*004c*/ 	.word	0x00000000
        /*0050*/ 	.short	0x0002
        /*0052*/ 	.short	0x0010
        /*0054*/ 	.byte	0x00, 0xf5, 0x21, 0x00


	//----- nvinfo : EIATTR_KPARAM_INFO
	.align		4
.L_1130:
        /*0058*/ 	.byte	0x04, 0x17
        /*005a*/ 	.short	(.L_1132 - .L_1131)
.L_1131:
        /*005c*/ 	.word	0x00000000
        /*0060*/ 	.short	0x0001
        /*0062*/ 	.short	0x0008
        /*0064*/ 	.byte	0x00, 0xf5, 0x21, 0x00


	//----- nvinfo : EIATTR_KPARAM_INFO
	.align		4
.L_1132:
        /*0068*/ 	.byte	0x04, 0x17
        /*006a*/ 	.short	(.L_1134 - .L_1133)
.L_1133:
        /*006c*/ 	.word	0x00000000
        /*0070*/ 	.short	0x0000
        /*0072*/ 	.short	0x0000
        /*0074*/ 	.byte	0x00, 0xf5, 0x21, 0x00


	//----- nvinfo : EIATTR_SPARSE_MMA_MASK
	.align		4
.L_1134:
        /*0078*/ 	.byte	0x03, 0x50
        /*007a*/ 	.short	0x0000


	//----- nvinfo : EIATTR_MAXREG_COUNT
	.align		4
        /*007c*/ 	.byte	0x03, 0x1b
        /*007e*/ 	.short	0x00ff


	//----- nvinfo : EIATTR_NUM_BARRIERS
	.align		4
        /*0080*/ 	.byte	0x02, 0x4c
        /*0082*/ 	.byte	0x01
	.zero		1


	//----- nvinfo : EIATTR_MERCURY_ISA_VERSION
	.align		4
        /*0084*/ 	.byte	0x03, 0x5f
        /*0086*/ 	.short	0x0101


	//----- nvinfo : EIATTR_COOP_GROUP_MASK_REGIDS
	.align		4
        /*0088*/ 	.byte	0x04, 0x29
        /*008a*/ 	.short	(.L_1136 - .L_1135)


	//   ....[0]....
.L_1135:
        /*008c*/ 	.word	0xffffffff


	//   ....[1]....
        /*0090*/ 	.word	0xffffffff


	//   ....[2]....
        /*0094*/ 	.word	0xffffffff


	//   ....[3]....
        /*0098*/ 	.word	0xffffffff


	//   ....[4]....
        /*009c*/ 	.word	0xffffffff


	//   ....[5]....
        /*00a0*/ 	.word	0xffffffff


	//   ....[6]....
        /*00a4*/ 	.word	0xffffffff


	//   ....[7]....
        /*00a8*/ 	.word	0xffffffff


	//   ....[8]....
        /*00ac*/ 	.word	0xffffffff


	//   ....[9]....
        /*00b0*/ 	.word	0xffffffff


	//   ....[10]....
        /*00b4*/ 	.word	0xffffffff


	//   ....[11]....
        /*00b8*/ 	.word	0xffffffff


	//   ....[12]....
        /*00bc*/ 	.word	0xffffffff


	//   ....[13]....
        /*00c0*/ 	.word	0xffffffff


	//   ....[14]....
        /*00c4*/ 	.word	0xffffffff


	//   ....[15]....
        /*00c8*/ 	.word	0xffffffff


	//   ....[16]....
        /*00cc*/ 	.word	0xffffffff


	//   ....[17]....
        /*00d0*/ 	.word	0xffffffff


	//   ....[18]....
        /*00d4*/ 	.word	0xffffffff


	//   ....[19]....
        /*00d8*/ 	.word	0xffffffff


	//----- nvinfo : EIATTR_COOP_GROUP_INSTR_OFFSETS
	.align		4
.L_1136:
        /*00dc*/ 	.byte	0x04, 0x28
        /*00de*/ 	.short	(.L_1138 - .L_1137)


	//   ....[0]....
.L_1137:
        /*00e0*/ 	.word	0x00000630


	//   ....[1]....
        /*00e4*/ 	.word	0x00000650


	//   ....[2]....
        /*00e8*/ 	.word	0x00000670


	//   ....[3]....
        /*00ec*/ 	.word	0x00000690


	//   ....[4]....
        /*00f0*/ 	.word	0x000006c0


	//   ....[5]....
        /*00f4*/ 	.word	0x00000780


	//   ....[6]....
        /*00f8*/ 	.word	0x000007a0


	//   ....[7]....
        /*00fc*/ 	.word	0x000007c0


	//   ....[8]....
        /*0100*/ 	.word	0x000007e0


	//   ....[9]....
        /*0104*/ 	.word	0x00000830


	//   ....[10]....
        /*0108*/ 	.word	0x00000ac0


	//   ....[11]....
        /*010c*/ 	.word	0x00000ae0


	//   ....[12]....
        /*0110*/ 	.word	0x00000b00


	//   ....[13]....
        /*0114*/ 	.word	0x00000b20


	//   ....[14]....
        /*0118*/ 	.word	0x00000b50


	//   ....[15]....
        /*011c*/ 	.word	0x00000bc0


	//   ....[16]....
        /*0120*/ 	.word	0x00000be0


	//   ....[17]....
        /*0124*/ 	.word	0x00000c00


	//   ....[18]....
        /*0128*/ 	.word	0x00000c20


	//   ....[19]....
        /*012c*/ 	.word	0x00000c60


	//----- nvinfo : EIATTR_VRC_CTA_INIT_COUNT
	.align		4
.L_1138:
        /*0130*/ 	.byte	0x02, 0x4a
	.zero		1
	.zero		1


	//----- nvinfo : EIATTR_EXIT_INSTR_OFFSETS
	.align		4
        /*0134*/ 	.byte	0x04, 0x1c
        /*0136*/ 	.short	(.L_1140 - .L_1139)


	//   ....[0]....
.L_1139:
        /*0138*/ 	.word	0x00001960


	//   ....[1]....
        /*013c*/ 	.word	0x00001ae0


	//----- nvinfo : EIATTR_CRS_STACK_SIZE
	.align		4
.L_1140:
        /*0140*/ 	.byte	0x04, 0x1e
        /*0142*/ 	.short	(.L_1142 - .L_1141)
.L_1141:
        /*0144*/ 	.word	0x00000000


	//----- nvinfo : EIATTR_CBANK_PARAM_SIZE
	.align		4
.L_1142:
        /*0148*/ 	.byte	0x03, 0x19
        /*014a*/ 	.short	0x0030


	//----- nvinfo : EIATTR_PARAM_CBANK
	.align		4
        /*014c*/ 	.byte	0x04, 0x0a
        /*014e*/ 	.short	(.L_1144 - .L_1143)
	.align		4
.L_1143:
        /*0150*/ 	.word	index@(.nv.constant0._ZN17fastertransformer26add_bias_layernorm_add_resI6__halfLi8EEEvPT_PKS2_S5_S5_S5_fi)
        /*0154*/ 	.short	0x0380
        /*0156*/ 	.short	0x0030


	//----- nvinfo : EIATTR_SW_WAR
	.align		4
.L_1144:
        /*0158*/ 	.byte	0x04, 0x36
        /*015a*/ 	.short	(.L_1146 - .L_1145)
.L_1145:
        /*015c*/ 	.word	0x00000008
.L_1146:


//--------------------- .nv.info._ZN17fastertransformer29add_bias_layernorm_add_res_e2ILi8EEEvP6float2PKS1_S4_S4_S4_fi --------------------------
	.section	.nv.info._ZN17fastertransformer29add_bias_layernorm_add_res_e2ILi8EEEvP6float2PKS1_S4_S4_S4_fi,"",@"SHT_CUDA_INFO"
	.sectionflags	@""
	.align	4


	//----- nvinfo : EIATTR_CUDA_API_VERSION
	.align		4
        /*0000*/ 	.byte	0x04, 0x37
        /*0002*/ 	.short	(.L_1148 - .L_1147)
.L_1147:
        /*0004*/ 	.word	0x00000082


	//----- nvinfo : EIATTR_KPARAM_INFO
	.align		4
.L_1148:
        /*0008*/ 	.byte	0x04, 0x17
        /*000a*/ 	.short	(.L_1150 - .L_1149)
.L_1149:
        /*000c*/ 	.word	0x00000000
        /*0010*/ 	.short	0x0006
        /*0012*/ 	.short	0x002c
        /*0014*/ 	.byte	0x00, 0xf0, 0x11, 0x00


	//----- nvinfo : EIATTR_KPARAM_INFO
	.align		4
.L_1150:
        /*0018*/ 	.byte	0x04, 0x17
        /*001a*/ 	.short	(.L_1152 - .L_1151)
.L_1151:
        /*001c*/ 	.word	0x00000000
        /*0020*/ 	.short	0x0005
        /*0022*/ 	.short	0x0028
        /*0024*/ 	.byte	0x00, 0xf0, 0x11, 0x00


	//----- nvinfo : EIATTR_KPARAM_INFO
	.align		4
.L_1152:
        /*0028*/ 	.byte	0x04, 0x17
        /*002a*/ 	.short	(.L_1154 - .L_1153)
.L_1153:
        /*002c*/ 	.word	0x00000000
        /*0030*/ 	.short	0x0004
        /*0032*/ 	.short	0x0020
        /*0034*/ 	.byte	0x00, 0xf5, 0x21, 0x00


	//----- nvinfo : EIATTR_KPARAM_INFO
	.align		4
.L_1154:
        /*0038*/ 	.byte	0x04, 0x17
        /*003a*/ 	.short	(.L_1156 - .L_1155)
.L_1155:
        /*003c*/ 	.word	0x00000000
        /*0040*/ 	.short	0x0003
        /*0042*/ 	.short	0x0018
        /*0044*/ 	.byte	0x00, 0xf5, 0x21, 0x00


	//----- nvinfo : EIATTR_KPARAM_INFO
	.align		4
.L_1156:
        /*0048*/ 	.byte	0x04, 0x17
        /*004a*/ 	.short	(.L_1158 - .L_1157)
.L_1157:
        /*004c*/ 	.word	0x00000000
        /*0050*/ 	.short	0x0002
        /*0052*/ 	.short	0x0010
        /*0054*/ 	.byte	0x00, 0xf5, 0x21, 0x00


	//----- nvinfo : EIATTR_KPARAM_INFO
	.align		4
.L_1158:
        /*0058*/ 	.byte	0x04, 0x17
        /*005a*/ 	.short	(.L_1160 - .L_1159)
.L_1159:
        /*005c*/ 	.word	0x00000000
        /*0060*/ 	.short	0x0001
        /*0062*/ 	.short	0x0008
        /*0064*/ 	.byte	0x00, 0xf5, 0x21, 0x00


	//----- nvinfo : EIATTR_KPARAM_INFO
	.align		4
.L_1160:
        /*0068*/ 	.byte	0x04, 0x17
        /*006a*/ 	.short	(.L_1162 - .L_1161)
.L_1161:
        /*006c*/ 	.word	0x00000000
        /*0070*/ 	.short	0x0000
        /*0072*/ 	.short	0x0000
        /*0074*/ 	.byte	0x00, 0xf5, 0x21, 0x00


	//----- nvinfo : EIATTR_SPARSE_MMA_MASK
	.align		4
.L_1162:
        /*0078*/ 	.byte	0x03, 0x50
        /*007a*/ 	.short	0x0000


	//----- nvinfo : EIATTR_MAXREG_COUNT
	.align		4
        /*007c*/ 	.byte	0x03, 0x1b
        /*007e*/ 	.short	0x00ff


	//----- nvinfo : EIATTR_NUM_BARRIERS
	.align		4
        /*0080*/ 	.byte	0x02, 0x4c
        /*0082*/ 	.byte	0x01
	.zero		1


	//----- nvinfo : EIATTR_MERCURY_ISA_VERSION
	.align		4
        /*0084*/ 	.byte	0x03, 0x5f
        /*0086*/ 	.short	0x0101


	//----- nvinfo : EIATTR_COOP_GROUP_MASK_REGIDS
	.align		4
        /*0088*/ 	.byte	0x04, 0x29
        /*008a*/ 	.short	(.L_1164 - .L_1163)


	//   ....[0]....
.L_1163:
        /*008c*/ 	.word	0xffffffff


	//   ....[1]....
        /*0090*/ 	.word	0xffffffff


	//   ....[2]....
        /*0094*/ 	.word	0xffffffff


	//   ....[3]....
        /*0098*/ 	.word	0xffffffff


	//   ....[4]....
        /*009c*/ 	.word	0xffffffff


	//   ....[5]....
        /*00a0*/ 	.word	0xffffffff


	//   ....[6]....
        /*00a4*/ 	.word	0xffffffff


	//   ....[7]....
        /*00a8*/ 	.word	0xffffffff


	//   ....[8]....
        /*00ac*/ 	.word	0xffffffff


	//   ....[9]....
        /*00b0*/ 	.word	0xffffffff


	//   ....[10]....
        /*00b4*/ 	.word	0xffffffff


	//   ....[11]....
        /*00b8*/ 	.word	0xffffffff


	//   ....[12]....
        /*00bc*/ 	.word	0xffffffff


	//   ....[13]....
        /*00c0*/ 	.word	0xffffffff


	//   ....[14]....
        /*00c4*/ 	.word	0xffffffff


	//   ....[15]....
        /*00c8*/ 	.word	0xffffffff


	//   ....[16]....
        /*00cc*/ 	.word	0xffffffff


	//   ....[17]....
        /*00d0*/ 	.word	0xffffffff


	//   ....[18]....
        /*00d4*/ 	.word	0xffffffff


	//   ....[19]....
        /*00d8*/ 	.word	0xffffffff


	//----- nvinfo : EIATTR_COOP_GROUP_INSTR_OFFSETS
	.align		4
.L_1164:
        /*00dc*/ 	.byte	0x04, 0x28
        /*00de*/ 	.short	(.L_1166 - .L_1165)


	//   ....[0]....
.L_1165:
        /*00e0*/ 	.word	0x00000680


	//   ....[1]....
        /*00e4*/ 	.word	0x000006a0


	//   ....[2]....
        /*00e8*/ 	.word	0x000006c0


	//   ....[3]....
        /*00ec*/ 	.word	0x000006e0


	//   ....[4]....
        /*00f0*/ 	.word	0x00000730


	//   ....[5]....
        /*00f4*/ 	.word	0x00000840


	//   ....[6]....
        /*00f8*/ 	.word	0x00000860


	//   ....[7]....
        /*00fc*/ 	.word	0x00000880


	//   ....[8]....
        /*0100*/ 	.word	0x000008a0


	//   ....[9]....
        /*0104*/ 	.word	0x000008e0


	//   ....[10]....
        /*0108*/ 	.word	0x00000d10


	//   ....[11]....
        /*010c*/ 	.word	0x00000d30


	//   ....[12]....
        /*0110*/ 	.word	0x00000d50


	//   ....[13]....
        /*0114*/ 	.word	0x00000d70


	//   ....[14]....
        /*0118*/ 	.word	0x00000da0


	//   ....[15]....
        /*011c*/ 	.word	0x00000e80


	//   ....[16]....
        /*0120*/ 	.word	0x00000ea0


	//   ....[17]....
        /*0124*/ 	.word	0x00000ec0


	//   ....[18]....
        /*0128*/ 	.word	0x00000ee0


	//   ....[19]....
        /*012c*/ 	.word	0x00000f30


	//----- nvinfo : EIATTR_VRC_CTA_INIT_COUNT
	.align		4
.L_1166:
        /*0130*/ 	.byte	0x02, 0x4a
	.zero		1
	.zero		1


	//----- nvinfo : EIATTR_EXIT_INSTR_OFFSETS
	.align		4
        /*0134*/ 	.byte	0x04, 0x1c
        /*0136*/ 	.short	(.L_1168 - .L_1167)


	//   ....[0]....
.L_1167:
        /*0138*/ 	.word	0x00001bc0


	//   ....[1]....
        /*013c*/ 	.word	0x00001d30


	//----- nvinfo : EIATTR_CRS_STACK_SIZE
	.align		4
.L_1168:
        /*0140*/ 	.byte	0x04, 0x1e
        /*0142*/ 	.short	(.L_1170 - .L_1169)
.L_1169:
        /*0144*/ 	.word	0x00000000


	//----- nvinfo : EIATTR_CBANK_PARAM_SIZE
	.align		4
.L_1170:
        /*0148*/ 	.byte	0x03, 0x19
        /*014a*/ 	.short	0x0030


	//----- nvinfo : EIATTR_PARAM_CBANK
	.align		4
        /*014c*/ 	.byte	0x04, 0x0a
        /*014e*/ 	.short	(.L_1172 - .L_1171)
	.align		4
.L_1171:
        /*0150*/ 	.word	index@(.nv.constant0._ZN17fastertransformer29add_bias_layernorm_add_res_e2ILi8EEEvP6float2PKS1_S4_S4_S4_fi)
        /*0154*/ 	.short	0x0380
        /*0156*/ 	.short	0x0030


	//----- nvinfo : EIATTR_SW_WAR
	.align		4
.L_1172:
        /*0158*/ 	.byte	0x04, 0x36
        /*015a*/ 	.short	(.L_1174 - .L_1173)
.L_1173:
        /*015c*/ 	.word	0x00000008
.L_1174:


//--------------------- .nv.info._ZN17fastertransformer29add_bias_layernorm_add_res_e2ILi8EEEvP7__half2PKS1_S4_S4_S4_fi --------------------------
	.section	.nv.info._ZN17fastertransformer29add_bias_layernorm_add_res_e2ILi8EEEvP7__half2PKS1_S4_S4_S4_fi,"",@"SHT_CUDA_INFO"
	.sectionflags	@""
	.align	4


	//----- nvinfo : EIATTR_CUDA_API_VERSION
	.align		4
        /*0000*/ 	.byte	0x04, 0x37
        /*0002*/ 	.short	(.L_1176 - .L_1175)
.L_1175:
        /*0004*/ 	.word	0x00000082


	//----- nvinfo : EIATTR_KPARAM_INFO
	.align		4
.L_1176:
        /*0008*/ 	.byte	0x04, 0x17
        /*000a*/ 	.short	(.L_1178 - .L_1177)
.L_1177:
        /*000c*/ 	.word	0x00000000
        /*0010*/ 	.short	0x0006
        /*0012*/ 	.short	0x002c
        /*0014*/ 	.byte	0x00, 0xf0, 0x11, 0x00


	//----- nvinfo : EIATTR_KPARAM_INFO
	.align		4
.L_1178:
        /*0018*/ 	.byte	0x04, 0x17
        /*001a*/ 	.short	(.L_1180 - .L_1179)
.L_1179:
        /*001c*/ 	.word	0x00000000
        /*0020*/ 	.short	0x0005
        /*0022*/ 	.short	0x0028
        /*0024*/ 	.byte	0x00, 0xf0, 0x11, 0x00


	//----- nvinfo : EIATTR_KPARAM_INFO
	.align		4
.L_1180:
        /*0028*/ 	.byte	0x04, 0x17
        /*002a*/ 	.short	(.L_1182 - .L_1181)
.L_1181:
        /*002c*/ 	.word	0x00000000
        /*0030*/ 	.short	0x0004
        /*0032*/ 	.short	0x0020
        /*0034*/ 	.byte	0x00, 0xf5, 0x21, 0x00


	//----- nvinfo : EIATTR_KPARAM_INFO
	.align		4
.L_1182:
        /*0038*/ 	.byte	0x04, 0x17
        /*003a*/ 	.short	(.L_1184 - .L_1183)
.L_1183:
        /*003c*/ 	.word	0x00000000
        /*0040*/ 	.short	0x0003
        /*0042*/ 	.short	0x0018
        /*0044*/ 	.byte	0x00, 0xf5, 0x21, 0x00


	//----- nvinfo : EIATTR_KPARAM_INFO
	.align		4
.L_1184:
        /*0048*/ 	.byte	0x04, 0x17
        /*004a*/ 	.short	(.L_1186 - .L_1185)
.L_1185:
        /*004c*/ 	.word	0x00000000
        /*0050*/ 	.short	0x0002
        /*0052*/ 	.short	0x0010
        /*0054*/ 	.byte	0x00, 0xf5, 0x21, 0x00


	//----- nvinfo : EIATTR_KPARAM_INFO
	.align		4
.L_1186:
        /*0058*/ 	.byte	0x04, 0x17
        /*005a*/ 	.short	(.L_1188 - .L_1187)
.L_1187:
        /*005c*/ 	.word	0x00000000
        /*0060*/ 	.short	0x0001
        /*0062*/ 	.short	0x0008
        /*0064*/ 	.byte	0x00, 0xf5, 0x21, 0x00


	//----- nvinfo : EIATTR_KPARAM_INFO
	.align		4
.L_1188:
        /*0068*/ 	.byte	0x04, 0x17
        /*006a*/ 	.short	(.L_1190 - .L_1189)
.L_1189:
        /*006c*/ 	.word	0x00000000
        /*0070*/ 	.short	0x0000
        /*0072*/ 	.short	0x0000
        /*0074*/ 	.byte	0x00, 0xf5, 0x21, 0x00


	//----- nvinfo : EIATTR_SPARSE_MMA_MASK
	.align		4
.L_1190:
        /*0078*/ 	.byte	0x03, 0x50
        /*007a*/ 	.short	0x0000


	//----- nvinfo : EIATTR_MAXREG_COUNT
	.align		4
        /*007c*/ 	.byte	0x03, 0x1b
        /*007e*/ 	.short	0x00ff


	//----- nvinfo : EIATTR_NUM_BARRIERS
	.align		4
        /*0080*/ 	.byte	0x02, 0x4c
        /*0082*/ 	.byte	0x01
	.zero		1


	//----- nvinfo : EIATTR_MERCURY_ISA_VERSION
	.align		4
        /*0084*/ 	.byte	0x03, 0x5f
        /*0086*/ 	.short	0x0101


	//----- nvinfo : EIATTR_COOP_GROUP_MASK_REGIDS
	.align		4
        /*0088*/ 	.byte	0x04, 0x29
        /*008a*/ 	.short	(.L_1192 - .L_1191)


	//   ....[0]....
.L_1191:
        /*008c*/ 	.word	0xffffffff


	//   ....[1]....
        /*0090*/ 	.word	0xffffffff


	//   ....[2]....
        /*0094*/ 	.word	0xffffffff


	//   ....[3]....
        /*0098*/ 	.word	0xffffffff


	//   ....[4]....
        /*009c*/ 	.word	0xffffffff


	//   ....[5]....
        /*00a0*/ 	.word	0xffffffff


	//   ....[6]....
        /*00a4*/ 	.word	0xffffffff


	//   ....[7]....
        /*00a8*/ 	.word	0xffffffff


	//   ....[8]....
        /*00ac*/ 	.word	0xffffffff


	//   ....[9]....
        /*00b0*/ 	.word	0xffffffff


	//   ....[10]....
        /*00b4*/ 	.word	0xffffffff


	//   ....[11]....
        /*00b8*/ 	.word	0xffffffff


	//   ....[12]....
        /*00bc*/ 	.word	0xffffffff


	//   ....[13]....
        /*00c0*/ 	.word	0xffffffff


	//   ....[14]....
        /*00c4*/ 	.word	0xffffffff


	//   ....[15]....
        /*00c8*/ 	.word	0xffffffff


	//   ....[16]....
        /*00cc*/ 	.word	0xffffffff


	//   ....[17]....
        /*00d0*/ 	.word	0xffffffff


	//   ....[18]....
        /*00d4*/ 	.word	0xffffffff


	//   ....[19]....
        /*00d8*/ 	.word	0xffffffff


	//----- nvinfo : EIATTR_COOP_GROUP_INSTR_OFFSETS
	.align		4
.L_1192:
        /*00dc*/ 	.byte	0x04, 0x28
        /*00de*/ 	.short	(.L_1194 - .L_1193)


	//   ....[0]....
.L_1193:
        /*00e0*/ 	.word	0x00000730


	//   ....[1]....
        /*00e4*/ 	.word	0x00000750


	//   ....[2]....
        /*00e8*/ 	.word	0x00000770


	//   ....[3]....
        /*00ec*/ 	.word	0x00000790


	//   ....[4]....
        /*00f0*/ 	.word	0x000007d0


	//   ....[5]....
        /*00f4*/ 	.word	0x000008a0


	//   ....[6]....
        /*00f8*/ 	.word	0x000008c0


	//   ....[7]....
        /*00fc*/ 	.word	0x000008e0


	//   ....[8]....
        /*0100*/ 	.word	0x00000900


	//   ....[9]....
        /*0104*/ 	.word	0x00000940


	//   ....[10]....
        /*0108*/ 	.word	0x00000e40


	//   ....[11]....
        /*010c*/ 	.word	0x00000e60


	//   ....[12]....
        /*0110*/ 	.word	0x00000e80


	//   ....[13]....
        /*0114*/ 	.word	0x00000ea0


	//   ....[14]....
        /*0118*/ 	.word	0x00000ec0


	//   ....[15]....
        /*011c*/ 	.word	0x00000f30


	//   ....[16]....
        /*0120*/ 	.word	0x00000f50


	//   ....[17]....
        /*0124*/ 	.word	0x00000f70


	//   ....[18]....
        /*0128*/ 	.word	0x00000f90


	//   ....[19]....
        /*012c*/ 	.word	0x00000ff0


	//----- nvinfo : EIATTR_VRC_CTA_INIT_COUNT
	.align		4
.L_1194:
        /*0130*/ 	.byte	0x02, 0x4a
	.zero		1
	.zero		1


	//----- nvinfo : EIATTR_EXIT_INSTR_OFFSETS
	.align		4
        /*0134*/ 	.byte	0x04, 0x1c
        /*0136*/ 	.short	(.L_1196 - .L_1195)


	//   ....[0]....
.L_1195:
        /*0138*/ 	.word	0x00002060


	//   ....[1]....
        /*013c*/ 	.word	0x00002260


	//----- nvinfo : EIATTR_CRS_STACK_SIZE
	.align		4
.L_1196:
        /*0140*/ 	.byte	0x04, 0x1e
        /*0142*/ 	.short	(.L_1198 - .L_1197)
.L_1197:
        /*0144*/ 	.word	0x00000000


	//----- nvinfo : EIATTR_CBANK_PARAM_SIZE
	.align		4
.L_1198:
        /*0148*/ 	.byte	0x03, 0x19
        /*014a*/ 	.short	0x0030


	//----- nvinfo : EIATTR_PARAM_CBANK
	.align		4
        /*014c*/ 	.byte	0x04, 0x0a
        /*014e*/ 	.short	(.L_1200 - .L_1199)
	.align		4
.L_1199:
        /*0150*/ 	.word	index@(.nv.constant0._ZN17fastertransformer29add_bias_layernorm_add_res_e2ILi8EEEvP7__half2PKS1_S4_S4_S4_fi)
        /*0154*/ 	.short	0x0380
        /*0156*/ 	.short	0x0030


	//----- nvinfo : EIATTR_SW_WAR
	.align		4
.L_1200:
        /*0158*/ 	.byte	0x04, 0x36
        /*015a*/ 	.short	(.L_1202 - .L_1201)
.L_1201:
        /*015c*/ 	.word	0x00000008
.L_1202:


//--------------------- .nv.info._ZN17fastertransformer26add_bias_layernorm_add_resIfLi4EEEvPT_PKS1_S4_S4_S4_fi --------------------------
	.section	.nv.info._ZN17fastertransformer26add_bias_layernorm_add_resIfLi4EEEvPT_PKS1_S4_S4_S4_fi,"",@"SHT_CUDA_INFO"
	.sectionflags	@""
	.align	4


	//----- nvinfo : EIATTR_CUDA_API_VERSION
	.align		4
        /*0000*/ 	.byte	0x04, 0x37
        /*0002*/ 	.short	(.L_1204 - .L_1203)
.L_1203:
        /*0004*/ 	.word	0x00000082


	//----- nvinfo : EIATTR_KPARAM_INFO
	.align		4
.L_1204:
        /*0008*/ 	.byte	0x04, 0x17
        /*000a*/ 	.short	(.L_1206 - .L_1205)
.L_1205:
        /*000c*/ 	.word	0x00000000
        /*0010*/ 	.short	0x0006
        /*0012*/ 	.short	0x002c
        /*0014*/ 	.byte	0x00, 0xf0, 0x11, 0x00


	//----- nvinfo : EIATTR_KPARAM_INFO
	.align		4
.L_1206:
        /*0018*/ 	.byte	0x04, 0x17
        /*001a*/ 	.short	(.L_1208 - .L_1207)
.L_1207:
        /*001c*/ 	.word	0x00000000
        /*0020*/ 	.short	0x0005
        /*0022*/ 	.short	0x0028
        /*0024*/ 	.byte	0x00, 0xf0, 0x11, 0x00


	//----- nvinfo : EIATTR_KPARAM_INFO
	.align		4
.L_1208:
        /*0028*/ 	.byte	0x04, 0x17
        /*002a*/ 	.short	(.L_1210 - .L_1209)
.L_1209:
        /*002c*/ 	.word	0x00000000
        /*0030*/ 	.short	0x0004
        /*0032*/ 	.short	0x0020
        /*0034*/ 	.byte	0x00, 0xf5, 0x21, 0x00


	//----- nvinfo : EIATTR_KPARAM_INFO
	.align		4
.L_1210:
        /*0038*/ 	.byte	0x04, 0x17
        /*003a*/ 	.short	(.L_1212 - .L_1211)
.L_1211:
        /*003c*/ 	.word	0x00000000
        /*0040*/ 	.short	0x0003
        /*0042*/ 	.short	0x0018
        /*0044*/ 	.byte	0x00, 0xf5, 0x21, 0x00


	//----- nvinfo : EIATTR_KPARAM_INFO
	.align		4
.L_1212:
        /*0048*/ 	.byte	0x04, 0x17
        /*004a*/ 	.short	(.L_1214 - .L_1213)
.L_1213:
        /*004c*/ 	.word	0x00000000
        /*0050*/ 	.short	0x0002
        /*0052*/ 	.short	0x0010
        /*0054*/ 	.byte	0x00, 0xf5, 0x21, 0x00


	//----- nvinfo : EIATTR_KPARAM_INFO
	.align		4
.L_1214:
        /*0058*/ 	.byte	0x04, 0x17
        /*005a*/ 	.short	(.L_1216 - .L_1215)
.L_1215:
        /*005c*/ 	.word	0x00000000
        /*0060*/ 	.short	0x0001
        /*0062*/ 	.short	0x0008
        /*0064*/ 	.byte	0x00, 0xf5, 0x21, 0x00


	//----- nvinfo : EIATTR_KPARAM_INFO
	.align		4
.L_1216:
        /*0068*/ 	.byte	0x04, 0x17
        /*006a*/ 	.short	(.L_1218 - .L_1217)
.L_1217:
        /*006c*/ 	.word	0x00000000
        /*0070*/ 	.short	0x0000
        /*0072*/ 	.short	0x0000
        /*0074*/ 	.byte	0x00, 0xf5, 0x21, 0x00


	//----- nvinfo : EIATTR_SPARSE_MMA_MASK
	.align		4
.L_1218:
        /*0078*/ 	.byte	0x03, 0x50
        /*007a*/ 	.short	0x0000


	//----- nvinfo : EIATTR_MAXREG_COUNT
	.align		4
        /*007c*/ 	.byte	0x03, 0x1b
        /*007e*/ 	.short	0x00ff


	//----- nvinfo : EIATTR_NUM_BARRIERS
	.align		4
        /*0080*/ 	.byte	0x02, 0x4c
        /*0082*/ 	.byte	0x01
	.zero		1


	//----- nvinfo : EIATTR_MERCURY_ISA_VERSION
	.align		4
        /*0084*/ 	.byte	0x03, 0x5f
        /*0086*/ 	.short	0x0101


	//----- nvinfo : EIATTR_COOP_GROUP_MASK_REGIDS
	.align		4
        /*0088*/ 	.byte	0x04, 0x29
        /*008a*/ 	.short	(.L_1220 - .L_1219)


	//   ....[0]....
.L_1219:
        /*008c*/ 	.word	0xffffffff


	//   ....[1]....
        /*0090*/ 	.word	0xffffffff


	//   ....[2]....
        /*0094*/ 	.word	0xffffffff


	//   ....[3]....
        /*0098*/ 	.word	0xffffffff


	//   ....[4]....
        /*009c*/ 	.word	0xffffffff


	//   ....[5]....
        /*00a0*/ 	.word	0xffffffff


	//   ....[6]....
        /*00a4*/ 	.word	0xffffffff


	//   ....[7]....
        /*00a8*/ 	.word	0xffffffff


	//   ....[8]....
        /*00ac*/ 	.word	0xffffffff


	//   ....[9]....
        /*00b0*/ 	.word	0xffffffff


	//   ....[10]....
        /*00b4*/ 	.word	0xffffffff


	//   ....[11]....
        /*00b8*/ 	.word	0xffffffff


	//   ....[12]....
        /*00bc*/ 	.word	0xffffffff


	//   ....[13]....
        /*00c0*/ 	.word	0xffffffff


	//   ....[14]....
        /*00c4*/ 	.word	0xffffffff


	//   ....[15]....
        /*00c8*/ 	.word	0xffffffff


	//   ....[16]....
        /*00cc*/ 	.word	0xffffffff


	//   ....[17]....
        /*00d0*/ 	.word	0xffffffff


	//   ....[18]....
        /*00d4*/ 	.word	0xffffffff


	//   ....[19]....
        /*00d8*/ 	.word	0xffffffff


	//----- nvinfo : EIATTR_COOP_GROUP_INSTR_OFFSETS
	.align		4
.L_1220:
        /*00dc*/ 	.byte	0x04, 0x28
        /*00de*/ 	.short	(.L_1222 - .L_1221)


	//   ....[0]....
.L_1221:
        /*00e0*/ 	.word	0x000002f0


	//   ....[1]....
        /*00e4*/ 	.word	0x00000310


	//   ....[2]....
        /*00e8*/ 	.word	0x00000330


	//   ....[3]....
        /*00ec*/ 	.word	0x00000350


	//   ....[4]....
        /*00f0*/ 	.word	0x00000370


	//   ....[5]....
        /*00f4*/ 	.word	0x00000460


	//   ....[6]....
        /*00f8*/ 	.word	0x00000480


	//   ....[7]....
        /*00fc*/ 	.word	0x000004a0


	//   ....[8]....
        /*0100*/ 	.word	0x000004c0


	//   ....[9]....
        /*0104*/ 	.word	0x00000500


	//   ....[10]....
        /*0108*/ 	.word	0x00000650


	//   ....[11]....
        /*010c*/ 	.word	0x00000670


	//   ....[12]....
        /*0110*/ 	.word	0x00000690


	//   ....[13]....
        /*0114*/ 	.word	0x000006b0


	//   ....[14]....
        /*0118*/ 	.word	0x000006e0


	//   ....[15]....
        /*011c*/ 	.word	0x00000750


	//   ....[16]....
        /*0120*/ 	.word	0x00000770


	//   ....[17]....
        /*0124*/ 	.word	0x000007b0


	//   ....[18]....
        /*0128*/ 	.word	0x000007e0


	//   ....[19]....
        /*012c*/ 	.word	0x00000810


	//----- nvinfo : EIATTR_VRC_CTA_INIT_COUNT
	.align		4
.L_1222:
        /*0130*/ 	.byte	0x02, 0x4a
	.zero		1
	.zero		1


	//----- nvinfo : EIATTR_EXIT_INSTR_OFFSETS
	.align		4
        /*0134*/ 	.byte	0x04, 0x1c
        /*0136*/ 	.short	(.L_1224 - .L_1223)


	//   ....[0]....
.L_1223:
        /*0138*/ 	.word	0x00000c00


	//   ....[1]....
        /*013c*/ 	.word	0x00000d30


	//----- nvinfo : EIATTR_CRS_STACK_SIZE
	.align		4
.L_1224:
        /*0140*/ 	.byte	0x04, 0x1e
        /*0142*/ 	.short	(.L_1226 - .L_1225)
.L_1225:
        /*0144*/ 	.word	0x00000000


	//----- nvinfo : EIATTR_CBANK_PARAM_SIZE
	.align		4
.L_1226:
        /*0148*/ 	.byte	0x03, 0x19
        /*014a*/ 	.short	0x0030


	//----- nvinfo : EIATTR_PARAM_CBANK
	.align		4
        /*014c*/ 	.byte	0x04, 0x0a
        /*014e*/ 	.short	(.L_1228 - .L_1227)
	.align		4
.L_1227:
        /*0150*/ 	.word	index@(.nv.constant0._ZN17fastertransformer26add_bias_layernorm_add_resIfLi4EEEvPT_PKS1_S4_S4_S4_fi)
        /*0154*/ 	.short	0x0380
        /*0156*/ 	.short	0x0030


	//----- nvinfo : EIATTR_SW_WAR
	.align		4
.L_1228:
        /*0158*/ 	.byte	0x04, 0x36
        /*015a*/ 	.short	(.L_1230 - .L_1229)
.L_1229:
        /*015c*/ 	.word	0x00000008
.L_1230:


//--------------------- .nv.info._ZN17fastertransformer26add_bias_layernorm_add_resI6__halfLi4EEEvPT_PKS2_S5_S5_S5_fi --------------------------
	.section	.nv.info._ZN17fastertransformer26add_bias_layernorm_add_resI6__halfLi4EEEvPT_PKS2_S5_S5_S5_fi,"",@"SHT_CUDA_INFO"
	.sectionflags	@""
	.align	4


	//----- nvinfo : EIATTR_CUDA_API_VERSION
	.align		4
        /*0000*/ 	.byte	0x04, 0x37
        /*0002*/ 	.short	(.L_1232 - .L_1231)
.L_1231:
        /*0004*/ 	.word	0x00000082


	//----- nvinfo : EIATTR_KPARAM_INFO
	.align		4
.L_1232:
        /*0008*/ 	.byte	0x04, 0x17
        /*000a*/ 	.short	(.L_1234 - .L_1233)
.L_1233:
        /*000c*/ 	.word	0x00000000
        /*0010*/ 	.short	0x0006
        /*0012*/ 	.short	0x002c
        /*0014*/ 	.byte	0x00, 0xf0, 0x11, 0x00


	//----- nvinfo : EIATTR_KPARAM_INFO
	.align		4
.L_1234:
        /*0018*/ 	.byte	0x04, 0x17
        /*001a*/ 	.short	(.L_1236 - .L_1235)
.L_1235:
        /*001c*/ 	.word	0x00000000
        /*0020*/ 	.short	0x0005
        /*0022*/ 	.short	0x0028
        /*0024*/ 	.byte	0x00, 0xf0, 0x11, 0x00


	//----- nvinfo : EIATTR_KPARAM_INFO
	.align		4
.L_1236:
        /*0028*/ 	.byte	0x04, 0x17
        /*002a*/ 	.short	(.L_1238 - .L_1237)
.L_1237:
        /*002c*/ 	.word	0x00000000
        /*0030*/ 	.short	0x0004
        /*0032*/ 	.short	0x0020
        /*0034*/ 	.byte	0x00, 0xf5, 0x21, 0x00


	//----- nvinfo : EIATTR_KPARAM_INFO
	.align		4
.L_1238:
        /*0038*/ 	.byte	0x04, 0x17
        /*003a*/ 	.short	(.L_1240 - .L_1239)
.L_1239:
        /*003c*/ 	.word	0x00000000
        /*0040*/ 	.short	0x0003
        /*0042*/ 	.short	0x0018
        /*0044*/ 	.byte	0x00, 0xf5, 0x21, 0x00


	//----- nvinfo : EIATTR_KPARAM_INFO
	.align		4
.L_1240:
        /*0048*/ 	.byte	0x04, 0x17
        /*004a*/ 	.short	(.L_1242 - .L_1241)
.L_1241:
        /*004c*/ 	.word	0x00000000
        /*0050*/ 	.short	0x0002
        /*0052*/ 	.short	0x0010
        /*0054*/ 	.byte	0x00, 0xf5, 0x21, 0x00


	//----- nvinfo : EIATTR_KPARAM_INFO
	.align		4
.L_1242:
        /*0058*/ 	.byte	0x04, 0x17
        /*005a*/ 	.short	(.L_1244 - .L_1243)
.L_1243:
        /*005c*/ 	.word	0x00000000
        /*0060*/ 	.short	0x0001
        /*0062*/ 	.short	0x0008
        /*0064*/ 	.byte	0x00, 0xf5, 0x21, 0x00


	//----- nvinfo : EIATTR_KPARAM_INFO
	.align		4
.L_1244:
        /*0068*/ 	.byte	0x04, 0x17
        /*006a*/ 	.short	(.L_1246 - .L_1245)
.L_1245:
        /*006c*/ 	.word	0x00000000
        /*0070*/ 	.short	0x0000
        /*0072*/ 	.short	0x0000
        /*0074*/ 	.byte	0x00, 0xf5, 0x21, 0x00


	//----- nvinfo : EIATTR_SPARSE_MMA_MASK
	.align		4
.L_1246:
        /*0078*/ 	.byte	0x03, 0x50
        /*007a*/ 	.short	0x0000


	//----- nvinfo : EIATTR_MAXREG_COUNT
	.align		4
        /*007c*/ 	.byte	0x03, 0x1b
        /*007e*/ 	.short	0x00ff


	//----- nvinfo : EIATTR_NUM_BARRIERS
	.align		4
        /*0080*/ 	.byte	0x02, 0x4c
        /*0082*/ 	.byte	0x01
	.zero		1


	//----- nvinfo : EIATTR_MERCURY_ISA_VERSION
	.align		4
        /*0084*/ 	.byte	0x03, 0x5f
        /*0086*/ 	.short	0x0101


	//----- nvinfo : EIATTR_COOP_GROUP_MASK_REGIDS
	.align		4
        /*0088*/ 	.byte	0x04, 0x29
        /*008a*/ 	.short	(.L_1248 - .L_1247)


	//   ....[0]....
.L_1247:
        /*008c*/ 	.word	0xffffffff


	//   ....[1]....
        /*0090*/ 	.word	0xffffffff


	//   ....[2]....
        /*0094*/ 	.word	0xffffffff


	//   ....[3]....
        /*0098*/ 	.word	0xffffffff


	//   ....[4]....
        /*009c*/ 	.word	0xffffffff


	//   ....[5]....
        /*00a0*/ 	.word	0xffffffff


	//   ....[6]....
        /*00a4*/ 	.word	0xffffffff


	//   ....[7]....
        /*00a8*/ 	.word	0xffffffff


	//   ....[8]....
        /*00ac*/ 	.word	0xffffffff


	//   ....[9]....
        /*00b0*/ 	.word	0xffffffff


	//   ....[10]....
        /*00b4*/ 	.word	0xffffffff


	//   ....[11]....
        /*00b8*/ 	.word	0xffffffff


	//   ....[12]....
        /*00bc*/ 	.word	0xffffffff


	//   ....[13]....
        /*00c0*/ 	.word	0xffffffff


	//   ....[14]....
        /*00c4*/ 	.word	0xffffffff


	//   ....[15]....
        /*00c8*/ 	.word	0xffffffff


	//   ....[16]....
        /*00cc*/ 	.word	0xffffffff


	//   ....[17]....
        /*00d0*/ 	.word	0xffffffff


	//   ....[18]....
        /*00d4*/ 	.word	0xffffffff


	//   ....[19]....
        /*00d8*/ 	.word	0xffffffff


	//----- nvinfo : EIATTR_COOP_GROUP_INSTR_OFFSETS
	.align		4
.L_1248:
        /*00dc*/ 	.byte	0x04, 0x28
        /*00de*/ 	.short	(.L_1250 - .L_1249)


	//   ....[0]....
.L_1249:
        /*00e0*/ 	.word	0x00000360


	//   ....[1]....
        /*00e4*/ 	.word	0x00000380


	//   ....[2]....
        /*00e8*/ 	.word	0x000003a0


	//   ....[3]....
        /*00ec*/ 	.word	0x000003c0


	//   ....[4]....
        /*00f0*/ 	.word	0x000003f0


	//   ....[5]....
        /*00f4*/ 	.word	0x000004a0


	//   ....[6]....
        /*00f8*/ 	.word	0x000004c0


	//   ....[7]....
        /*00fc*/ 	.word	0x000004e0


	//   ....[8]....
        /*0100*/ 	.word	0x00000500


	//   ....[9]....
        /*0104*/ 	.word	0x00000540


	//   ....[10]....
        /*0108*/ 	.word	0x00000690


	//   ....[11]....
        /*010c*/ 	.word	0x000006d0


	//   ....[12]....
        /*0110*/ 	.word	0x000006f0


	//   ....[13]....
        /*0114*/ 	.word	0x00000710


	//   ....[14]....
        /*0118*/ 	.word	0x00000730


	//   ....[15]....
        /*011c*/ 	.word	0x00000790


	//   ....[16]....
        /*0120*/ 	.word	0x000007b0


	//   ....[17]....
        /*0124*/ 	.word	0x000007d0


	//   ....[18]....
        /*0128*/ 	.word	0x000007f0


	//   ....[19]....
        /*012c*/ 	.word	0x00000830


	//----- nvinfo : EIATTR_VRC_CTA_INIT_COUNT
	.align		4
.L_1250:
        /*0130*/ 	.byte	0x02, 0x4a
	.zero		1
	.zero		1


	//----- nvinfo : EIATTR_EXIT_INSTR_OFFSETS
	.align		4
        /*0134*/ 	.byte	0x04, 0x1c
        /*0136*/ 	.short	(.L_1252 - .L_1251)


	//   ....[0]....
.L_1251:
        /*0138*/ 	.word	0x00000d90


	//   ....[1]....
        /*013c*/ 	.word	0x00000f10


	//----- nvinfo : EIATTR_CRS_STACK_SIZE
	.align		4
.L_1252:
        /*0140*/ 	.byte	0x04, 0x1e
        /*0142*/ 	.short	(.L_1254 - .L_1253)
.L_1253:
        /*0144*/ 	.word	0x00000000


	//----- nvinfo : EIATTR_CBANK_PARAM_SIZE
	.align		4
.L_1254:
        /*0148*/ 	.byte	0x03, 0x19
        /*014a*/ 	.short	0x0030


	//----- nvinfo : EIATTR_PARAM_CBANK
	.align		4
        /*014c*/ 	.byte	0x04, 0x0a
        /*014e*/ 	.short	(.L_1256 - .L_1255)
	.align		4
.L_1255:
        /*0150*/ 	.word	index@(.nv.constant0._ZN17fastertransformer26add_bias_layernorm_add_resI6__halfLi4EEEvPT_PKS2_S5_S5_S5_fi)
        /*0154*/ 	.short	0x0380
        /*0156*/ 	.short	0x0030


	//----- nvinfo : EIATTR_SW_WAR
	.align		4
.L_1256:
        /*0158*/ 	.byte	0x04, 0x36
        /*015a*/ 	.short	(.L_1258 - .L_1257)
.L_1257:
        /*015c*/ 	.word	0x00000008
.L_1258:


//--------------------- .nv.info._ZN17fastertransformer29add_bias_layernorm_add_res_e2ILi4EEEvP6float2PKS1_S4_S4_S4_fi --------------------------
	.section	.nv.info._ZN17fastertransformer29add_bias_layernorm_add_res_e2ILi4EEEvP6float2PKS1_S4_S4_S4_fi,"",@"SHT_CUDA_INFO"
	.sectionflags	@""
	.align	4


	//----- nvinfo : EIATTR_CUDA_API_VERSION
	.align		4
        /*0000*/ 	.byte	0x04, 0x37
        /*0002*/ 	.short	(.L_1260 - .L_1259)
.L_1259:
        /*0004*/ 	.word	0x00000082


	//----- nvinfo : EIATTR_KPARAM_INFO
	.align		4
.L_1260:
        /*0008*/ 	.byte	0x04, 0x17
        /*000a*/ 	.short	(.L_1262 - .L_1261)
.L_1261:
        /*000c*/ 	.word	0x00000000
        /*0010*/ 	.short	0x0006
        /*0012*/ 	.short	0x002c
        /*0014*/ 	.byte	0x00, 0xf0, 0x11, 0x00


	//----- nvinfo : EIATTR_KPARAM_INFO
	.align		4
.L_1262:
        /*0018*/ 	.byte	0x04, 0x17
        /*001a*/ 	.short	(.L_1264 - .L_1263)
.L_1263:
        /*001c*/ 	.word	0x00000000
        /*0020*/ 	.short	0x0005
        /*0022*/ 	.short	0x0028
        /*0024*/ 	.byte	0x00, 0xf0, 0x11, 0x00


	//----- nvinfo : EIATTR_KPARAM_INFO
	.align		4
.L_1264:
        /*0028*/ 	.byte	0x04, 0x17
        /*002a*/ 	.short	(.L_1266 - .L_1265)
.L_1265:
        /*002c*/ 	.word	0x00000000
        /*0030*/ 	.short	0x0004
        /*0032*/ 	.short	0x0020
        /*0034*/ 	.byte	0x00, 0xf5, 0x21, 0x00


	//----- nvinfo : EIATTR_KPARAM_INFO
	.align		4
.L_1266:
        /*0038*/ 	.byte	0x04, 0x17
        /*003a*/ 	.short	(.L_1268 - .L_1267)
.L_1267:
        /*003c*/ 	.word	0x00000000
        /*0040*/ 	.short	0x0003
        /*0042*/ 	.short	0x0018
        /*0044*/ 	.byte	0x00, 0xf5, 0x21, 0x00


	//----- nvinfo : EIATTR_KPARAM_INFO
	.align		4
.L_1268:
        /*0048*/ 	.byte	0x04, 0x17
        /*004a*/ 	.short	(.L_1270 - .L_1269)
.L_1269:
        /*004c*/ 	.word	0x00000000
        /*0050*/ 	.short	0x0002
        /*0052*/ 	.short	0x0010
        /*0054*/ 	.byte	0x00, 0xf5, 0x21, 0x00


	//----- nvinfo : EIATTR_KPARAM_INFO
	.align		4
.L_1270:
        /*0058*/ 	.byte	0x04, 0x17
        /*005a*/ 	.short	(.L_1272 - .L_1271)
.L_1271:
        /*005c*/ 	.word	0x00000000
        /*0060*/ 	.short	0x0001
        /*0062*/ 	.short	0x0008
        /*0064*/ 	.byte	0x00, 0xf5, 0x21, 0x00


	//----- nvinfo : EIATTR_KPARAM_INFO
	.align		4
.L_1272:
        /*0068*/ 	.byte	0x04, 0x17
        /*006a*/ 	.short	(.L_1274 - .L_1273)
.L_1273:
        /*006c*/ 	.word	0x00000000
        /*0070*/ 	.short	0x0000
        /*0072*/ 	.short	0x0000
        /*0074*/ 	.byte	0x00, 0xf5, 0x21, 0x00


	//----- nvinfo : EIATTR_SPARSE_MMA_MASK
	.align		4
.L_1274:
        /*0078*/ 	.byte	0x03, 0x50
        /*007a*/ 	.short	0x0000


	//----- nvinfo : EIATTR_MAXREG_COUNT
	.align		4
        /*007c*/ 	.byte	0x03, 0x1b
        /*007e*/ 	.short	0x00ff


	//----- nvinfo : EIATTR_NUM_BARRIERS
	.align		4
        /*0080*/ 	.byte	0x02, 0x4c
        /*0082*/ 	.byte	0x01
	.zero		1


	//----- nvinfo : EIATTR_MERCURY_ISA_VERSION
	.align		4
        /*0084*/ 	.byte	0x03, 0x5f
        /*0086*/ 	.short	0x0101


	//----- nvinfo : EIATTR_COOP_GROUP_MASK_REGIDS
	.align		4
        /*0088*/ 	.byte	0x04, 0x29
        /*008a*/ 	.short	(.L_1276 - .L_1275)


	//   ....[0]....
.L_1275:
        /*008c*/ 	.word	0xffffffff


	//   ....[1]....
        /*0090*/ 	.word	0xffffffff


	//   ....[2]....
        /*0094*/ 	.word	0xffffffff


	//   ....[3]....
        /*0098*/ 	.word	0xffffffff


	//   ....[4]....
        /*009c*/ 	.word	0xffffffff


	//   ....[5]....
        /*00a0*/ 	.word	0xffffffff


	//   ....[6]....
        /*00a4*/ 	.word	0xffffffff


	//   ....[7]....
        /*00a8*/ 	.word	0xffffffff


	//   ....[8]....
        /*00ac*/ 	.word	0xffffffff


	//   ....[9]....
        /*00b0*/ 	.word	0xffffffff


	//   ....[10]....
        /*00b4*/ 	.word	0xffffffff


	//   ....[11]....
        /*00b8*/ 	.word	0xffffffff


	//   ....[12]....
        /*00bc*/ 	.word	0xffffffff


	//   ....[13]....
        /*00c0*/ 	.word	0xffffffff


	//   ....[14]....
        /*00c4*/ 	.word	0xffffffff


	//   ....[15]....
        /*00c8*/ 	.word	0xffffffff


	//   ....[16]....
        /*00cc*/ 	.word	0xffffffff


	//   ....[17]....
        /*00d0*/ 	.word	0xffffffff


	//   ....[18]....
        /*00d4*/ 	.word	0xffffffff


	//   ....[19]....
        /*00d8*/ 	.word	0xffffffff


	//----- nvinfo : EIATTR_COOP_GROUP_INSTR_OFFSETS
	.align		4
.L_1276:
        /*00dc*/ 	.byte	0x04, 0x28
        /*00de*/ 	.short	(.L_1278 - .L_1277)


	//   ....[0]....
.L_1277:
        /*00e0*/ 	.word	0x000003b0


	//   ....[1]....
        /*00e4*/ 	.word	0x000003d0


	//   ....[2]....
        /*00e8*/ 	.word	0x000003f0


	//   ....[3]....
        /*00ec*/ 	.word	0x00000410


	//   ....[4]....
        /*00f0*/ 	.word	0x00000440


	//   ....[5]....
        /*00f4*/ 	.word	0x00000500


	//   ....[6]....
        /*00f8*/ 	.word	0x00000520


	//   ....[7]....
        /*00fc*/ 	.word	0x00000540


	//   ....[8]....
        /*0100*/ 	.word	0x00000560


	//   ....[9]....
        /*0104*/ 	.word	0x000005a0


	//   ....[10]....
        /*0108*/ 	.word	0x000007e0


	//   ....[11]....
        /*010c*/ 	.word	0x00000800


	//   ....[12]....
        /*0110*/ 	.word	0x00000820


	//   ....[13]....
        /*0114*/ 	.word	0x00000840


	//   ....[14]....
        /*0118*/ 	.word	0x00000870


	//   ....[15]....
        /*011c*/ 	.word	0x000008f0


	//   ....[16]....
        /*0120*/ 	.word	0x00000910


	//   ....[17]....
        /*0124*/ 	.word	0x00000930


	//   ....[18]....
        /*0128*/ 	.word	0x00000950


	//   ....[19]....
        /*012c*/ 	.word	0x00000990


	//----- nvinfo : EIATTR_VRC_CTA_INIT_COUNT
	.align		4
.L_1278:
        /*0130*/ 	.byte	0x02, 0x4a
	.zero		1
	.zero		1


	//----- nvinfo : EIATTR_EXIT_INSTR_OFFSETS
	.align		4
        /*0134*/ 	.byte	0x04, 0x1c
        /*0136*/ 	.short	(.L_1280 - .L_1279)


	//   ....[0]....
.L_1279:
        /*0138*/ 	.word	0x00000f10


	//   ....[1]....
        /*013c*/ 	.word	0x000010c0


	//----- nvinfo : EIATTR_CRS_STACK_SIZE
	.align		4
.L_1280:
        /*0140*/ 	.byte	0x04, 0x1e
        /*0142*/ 	.short	(.L_1282 - .L_1281)
.L_1281:
        /*0144*/ 	.word	0x00000000


	//----- nvinfo : EIATTR_CBANK_PARAM_SIZE
	.align		4
.L_1282:
        /*0148*/ 	.byte	0x03, 0x19
        /*014a*/ 	.short	0x0030


	//----- nvinfo : EIATTR_PARAM_CBANK
	.align		4
        /*014c*/ 	.byte	0x04, 0x0a
        /*014e*/ 	.short	(.L_1284 - .L_1283)
	.align		4
.L_1283:
        /*0150*/ 	.word	index@(.nv.constant0._ZN17fastertransformer29add_bias_layernorm_add_res_e2ILi4EEEvP6float2PKS1_S4_S4_S4_fi)
        /*0154*/ 	.short	0x0380
        /*0156*/ 	.short	0x0030


	//----- nvinfo : EIATTR_SW_WAR
	.align		4
.L_1284:
        /*0158*/ 	.byte	0x04, 0x36
        /*015a*/ 	.short	(.L_1286 - .L_1285)
.L_1285:
        /*015c*/ 	.word	0x00000008
.L_1286:


//--------------------- .nv.info._ZN17fastertransformer29add_bias_layernorm_add_res_e2ILi4EEEvP7__half2PKS1_S4_S4_S4_fi --------------------------
	.section	.nv.info._ZN17fastertransformer29add_bias_layernorm_add_res_e2ILi4EEEvP7__half2PKS1_S4_S4_S4_fi,"",@"SHT_CUDA_INFO"
	.sectionflags	@""
	.align	4


	//----- nvinfo : EIATTR_CUDA_API_VERSION
	.align		4
        /*0000*/ 	.byte	0x04, 0x37
        /*0002*/ 	.short	(.L_1288 - .L_1287)
.L_1287:
        /*0004*/ 	.word	0x00000082


	//----- nvinfo : EIATTR_KPARAM_INFO
	.align		4
.L_1288:
        /*0008*/ 	.byte	0x04, 0x17
        /*000a*/ 	.short	(.L_1290 - .L_1289)
.L_1289:
        /*000c*/ 	.word	0x00000000
        /*0010*/ 	.short	0x0006
        /*0012*/ 	.short	0x002c
        /*0014*/ 	.byte	0x00, 0xf0, 0x11, 0x00


	//----- nvinfo : EIATTR_KPARAM_INFO
	.align		4
.L_1290:
        /*0018*/ 	.byte	0x04, 0x17
        /*001a*/ 	.short	(.L_1292 - .L_1291)
.L_1291:
        /*001c*/ 	.word	0x00000000
        /*0020*/ 	.short	0x0005
        /*0022*/ 	.short	0x0028
        /*0024*/ 	.byte	0x00, 0xf0, 0x11, 0x00


	//----- nvinfo : EIATTR_KPARAM_INFO
	.align		4
.L_1292:
        /*0028*/ 	.byte	0x04, 0x17
        /*002a*/ 	.short	(.L_1294 - .L_1293)
.L_1293:
        /*002c*/ 	.word	0x00000000
        /*0030*/ 	.short	0x0004
        /*0032*/ 	.short	0x0020
        /*0034*/ 	.byte	0x00, 0xf5, 0x21, 0x00


	//----- nvinfo : EIATTR_KPARAM_INFO
	.align		4
.L_1294:
        /*0038*/ 	.byte	0x04, 0x17
        /*003a*/ 	.short	(.L_1296 - .L_1295)
.L_1295:
        /*003c*/ 	.word	0x00000000
        /*0040*/ 	.short	0x0003
        /*0042*/ 	.short	0x0018
        /*0044*/ 	.byte	0x00, 0xf5, 0x21, 0x00


	//----- nvinfo : EIATTR_KPARAM_INFO
	.align		4
.L_1296:
        /*0048*/ 	.byte	0x04, 0x17
        /*004a*/ 	.short	(.L_1298 - .L_1297)
.L_1297:
        /*004c*/ 	.word	0x00000000
        /*0050*/ 	.short	0x0002
        /*0052*/ 	.short	0x0010
        /*0054*/ 	.byte	0x00, 0xf5, 0x21, 0x00


	//----- nvinfo : EIATTR_KPARAM_INFO
	.align		4
.L_1298:
        /*0058*/ 	.byte	0x04, 0x17
        /*005a*/ 	.short	(.L_1300 - .L_1299)
.L_1299:
        /*005c*/ 	.word	0x00000000
        /*0060*/ 	.short	0x0001
        /*0062*/ 	.short	0x0008
        /*0064*/ 	.byte	0x00, 0xf5, 0x21, 0x00


	//----- nvinfo : EIATTR_KPARAM_INFO
	.align		4
.L_1300:
        /*0068*/ 	.byte	0x04, 0x17
        /*006a*/ 	.short	(.L_1302 - .L_1301)
.L_1301:
        /*006c*/ 	.word	0x00000000
        /*0070*/ 	.short	0x0000
        /*0072*/ 	.short	0x0000
        /*0074*/ 	.byte	0x00, 0xf5, 0x21, 0x00


	//----- nvinfo : EIATTR_SPARSE_MMA_MASK
	.align		4
.L_1302:
        /*0078*/ 	.byte	0x03, 0x50
        /*007a*/ 	.short	0x0000


	//----- nvinfo : EIATTR_MAXREG_COUNT
	.align		4
        /*007c*/ 	.byte	0x03, 0x1b
        /*007e*/ 	.short	0x00ff


	//----- nvinfo : EIATTR_NUM_BARRIERS
	.align		4
        /*0080*/ 	.byte	0x02, 0x4c
        /*0082*/ 	.byte	0x01
	.zero		1


	//----- nvinfo : EIATTR_MERCURY_ISA_VERSION
	.align		4
        /*0084*/ 	.byte	0x03, 0x5f
        /*0086*/ 	.short	0x0101


	//----- nvinfo : EIATTR_COOP_GROUP_MASK_REGIDS
	.align		4
        /*0088*/ 	.byte	0x04, 0x29
        /*008a*/ 	.short	(.L_1304 - .L_1303)


	//   ....[0]....
.L_1303:
        /*008c*/ 	.word	0xffffffff


	//   ....[1]....
        /*0090*/ 	.word	0xffffffff


	//   ....[2]....
        /*0094*/ 	.word	0xffffffff


	//   ....[3]....
        /*0098*/ 	.word	0xffffffff


	//   ....[4]....
        /*009c*/ 	.word	0xffffffff


	//   ....[5]....
        /*00a0*/ 	.word	0xffffffff


	//   ....[6]....
        /*00a4*/ 	.word	0xffffffff


	//   ....[7]....
        /*00a8*/ 	.word	0xffffffff


	//   ....[8]....
        /*00ac*/ 	.word	0xffffffff


	//   ....[9]....
        /*00b0*/ 	.word	0xffffffff


	//   ....[10]....
        /*00b4*/ 	.word	0xffffffff


	//   ....[11]....
        /*00b8*/ 	.word	0xffffffff


	//   ....[12]....
        /*00bc*/ 	.word	0xffffffff


	//   ....[13]....
        /*00c0*/ 	.word	0xffffffff


	//   ....[14]....
        /*00c4*/ 	.word	0xffffffff


	//   ....[15]....
        /*00c8*/ 	.word	0xffffffff


	//   ....[16]....
        /*00cc*/ 	.word	0xffffffff


	//   ....[17]....
        /*00d0*/ 	.word	0xffffffff


	//   ....[18]....
        /*00d4*/ 	.word	0xffffffff


	//   ....[19]....
        /*00d8*/ 	.word	0xffffffff


	//----- nvinfo : EIATTR_COOP_GROUP_INSTR_OFFSETS
	.align		4
.L_1304:
        /*00dc*/ 	.byte	0x04, 0x28
        /*00de*/ 	.short	(.L_1306 - .L_1305)


	//   ....[0]....
.L_1305:
        /*00e0*/ 	.word	0x000003f0


	//   ....[1]....
        /*00e4*/ 	.word	0x00000410


	//   ....[2]....
        /*00e8*/ 	.word	0x00000430


	//   ....[3]....
        /*00ec*/ 	.word	0x00000450


	//   ....[4]....
        /*00f0*/ 	.word	0x00000480


	//   ....[5]....
        /*00f4*/ 	.word	0x00000540


	//   ....[6]....
        /*00f8*/ 	.word	0x00000560


	//   ....[7]....
        /*00fc*/ 	.word	0x00000580


	//   ....[8]....
        /*0100*/ 	.word	0x000005a0


	//   ....[9]....
        /*0104*/ 	.word	0x000005e0


	//   ....[10]....
        /*0108*/ 	.word	0x000008a0


	//   ....[11]....
        /*010c*/ 	.word	0x000008c0


	//   ....[12]....
        /*0110*/ 	.word	0x000008e0


	//   ....[13]....
        /*0114*/ 	.word	0x00000900


	//   ....[14]....
        /*0118*/ 	.word	0x00000930


	//   ....[15]....
        /*011c*/ 	.word	0x000009c0


	//   ....[16]....
        /*0120*/ 	.word	0x000009e0


	//   ....[17]....
        /*0124*/ 	.word	0x00000a00


	//   ....[18]....
        /*0128*/ 	.word	0x00000a20


	//   ....[19]....
        /*012c*/ 	.word	0x00000a50


	//----- nvinfo : EIATTR_VRC_CTA_INIT_COUNT
	.align		4
.L_1306:
        /*0130*/ 	.byte	0x02, 0x4a
	.zero		1
	.zero		1


	//----- nvinfo : EIATTR_EXIT_INSTR_OFFSETS
	.align		4
        /*0134*/ 	.byte	0x04, 0x1c
        /*0136*/ 	.short	(.L_1308 - .L_1307)


	//   ....[0]....
.L_1307:
        /*0138*/ 	.word	0x00001180


	//   ....[1]....
        /*013c*/ 	.word	0x000013c0


	//----- nvinfo : EIATTR_CRS_STACK_SIZE
	.align		4
.L_1308:
        /*0140*/ 	.byte	0x04, 0x1e
        /*0142*/ 	.short	(.L_1310 - .L_1309)
.L_1309:
        /*0144*/ 	.word	0x00000000


	//----- nvinfo : EIATTR_CBANK_PARAM_SIZE
	.align		4
.L_1310:
        /*0148*/ 	.byte	0x03, 0x19
        /*014a*/ 	.short	0x0030


	//----- nvinfo : EIATTR_PARAM_CBANK
	.align		4
        /*014c*/ 	.byte	0x04, 0x0a
        /*014e*/ 	.short	(.L_1312 - .L_1311)
	.align		4
.L_1311:
        /*0150*/ 	.word	index@(.nv.constant0._ZN17fastertransformer29add_bias_layernorm_add_res_e2ILi4EEEvP7__half2PKS1_S4_S4_S4_fi)
        /*0154*/ 	.short	0x0380
        /*0156*/ 	.short	0x0030


	//----- nvinfo : EIATTR_SW_WAR
	.align		4
.L_1312:
        /*0158*/ 	.byte	0x04, 0x36
        /*015a*/ 	.short	(.L_1314 - .L_1313)
.L_1313:
        /*015c*/ 	.word	0x00000008
.L_1314:


//--------------------- .nv.info._ZN17fastertransformer26add_bias_layernorm_add_resIfLi2EEEvPT_PKS1_S4_S4_S4_fi --------------------------
	.section	.nv.info._ZN17fastertransformer26add_bias_layernorm_add_resIfLi2EEEvPT_PKS1_S4_S4_S4_fi,"",@"SHT_CUDA_INFO"
	.sectionflags	@""
	.align	4


	//----- nvinfo : EIATTR_CUDA_API_VERSION
	.align		4
        /*0000*/ 	.byte	0x04, 0x37
        /*0002*/ 	.short	(.L_1316 - .L_1315)
.L_1315:
        /*0004*/ 	.word	0x00000082


	//----- nvinfo : EIATTR_KPARAM_INFO
	.align		4
.L_1316:
        /*0008*/ 	.byte	0x04, 0x17
        /*000a*/ 	.short	(.L_1318 - .L_1317)
.L_1317:
        /*000c*/ 	.word	0x00000000
        /*0010*/ 	.short	0x0006
        /*0012*/ 	.short	0x002c
        /*0014*/ 	.byte	0x00, 0xf0, 0x11, 0x00


	//----- nvinfo : EIATTR_KPARAM_INFO
	.align		4
.L_1318:
        /*0018*/ 	.byte	0x04, 0x17
        /*001a*/ 	.short	(.L_1320 - .L_1319)
.L_1319:
        /*001c*/ 	.word	0x00000000
        /*0020*/ 	.short	0x0005
        /*0022*/ 	.short	0x0028
        /*0024*/ 	.byte	0x00, 0xf0, 0x11, 0x00


	//----- nvinfo : EIATTR_KPARAM_INFO
	.align		4
.L_1320:
        /*0028*/ 	.byte	0x04, 0x17
        /*002a*/ 	.short	(.L_1322 - .L_1321)
.L_1321:
        /*002c*/ 	.word	0x00000000
        /*0030*/ 	.short	0x0004
        /*0032*/ 	.short	0x0020
        /*0034*/ 	.byte	0x00, 0xf5, 0x21, 0x00


	//----- nvinfo : EIATTR_KPARAM_INFO
	.align		4
.L_1322:
        /*0038*/ 	.byte	0x04, 0x17
        /*003a*/ 	.short	(.L_1324 - .L_1323)
.L_1323:
        /*003c*/ 	.word	0x00000000
        /*0040*/ 	.short	0x0003
        /*0042*/ 	.short	0x0018
        /*0044*/ 	.byte	0x00, 0xf5, 0x21, 0x00


	//----- nvinfo : EIATTR_KPARAM_INFO
	.align		4
.L_1324:
        /*0048*/ 	.byte	0x04, 0x17
        /*004a*/ 	.short	(.L_1326 - .L_1325)
.L_1325:
        /*004c*/ 	.word	0x00000000
        /*0050*/ 	.short	0x0002
        /*0052*/ 	.short	0x0010
        /*0054*/ 	.byte	0x00, 0xf5, 0x21, 0x00


	//----- nvinfo : EIATTR_KPARAM_INFO
	.align		4
.L_1326:
        /*0058*/ 	.byte	0x04, 0x17
        /*005a*/ 	.short	(.L_1328 - .L_1327)
.L_1327:
        /*005c*/ 	.word	0x00000000
        /*0060*/ 	.short	0x0001
        /*0062*/ 	.short	0x0008
        /*0064*/ 	.byte	0x00, 0xf5, 0x21, 0x00


	//----- nvinfo : EIATTR_KPARAM_INFO
	.align		4
.L_1328:
        /*0068*/ 	.byte	0x04, 0x17
        /*006a*/ 	.short	(.L_1330 - .L_1329)
.L_1329:
        /*006c*/ 	.word	0x00000000
        /*0070*/ 	.short	0x0000
        /*0072*/ 	.short	0x0000
        /*0074*/ 	.byte	0x00, 0xf5, 0x21, 0x00


	//----- nvinfo : EIATTR_SPARSE_MMA_MASK
	.align		4
.L_1330:
        /*0078*/ 	.byte	0x03, 0x50
        /*007a*/ 	.short	0x0000


	//----- nvinfo : EIATTR_MAXREG_COUNT
	.align		4
        /*007c*/ 	.byte	0x03, 0x1b
        /*007e*/ 	.short	0x00ff


	//----- nvinfo : EIATTR_NUM_BARRIERS
	.align		4
        /*0080*/ 	.byte	0x02, 0x4c
        /*0082*/ 	.byte	0x01
	.zero		1


	//----- nvinfo : EIATTR_MERCURY_ISA_VERSION
	.align		4
        /*0084*/ 	.byte	0x03, 0x5f
        /*0086*/ 	.short	0x0101


	//----- nvinfo : EIATTR_COOP_GROUP_MASK_REGIDS
	.align		4
        /*0088*/ 	.byte	0x04, 0x29
        /*008a*/ 	.short	(.L_1332 - .L_1331)


	//   ....[0]....
.L_1331:
        /*008c*/ 	.word	0xffffffff


	//   ....[1]....
        /*0090*/ 	.word	0xffffffff


	//   ....[2]....
        /*0094*/ 	.word	0xffffffff


	//   ....[3]....
        /*0098*/ 	.word	0xffffffff


	//   ....[4]....
        /*009c*/ 	.word	0xffffffff


	//   ....[5]....
        /*00a0*/ 	.word	0xffffffff


	//   ....[6]....
        /*00a4*/ 	.word	0xffffffff


	//   ....[7]....
        /*00a8*/ 	.word	0xffffffff


	//   ....[8]....
        /*00ac*/ 	.word	0xffffffff


	//   ....[9]....
        /*00b0*/ 	.word	0xffffffff


	//   ....[10]....
        /*00b4*/ 	.word	0xffffffff


	//   ....[11]....
        /*00b8*/ 	.word	0xffffffff


	//   ....[12]....
        /*00bc*/ 	.word	0xffffffff


	//   ....[13]....
        /*00c0*/ 	.word	0xffffffff


	//   ....[14]....
        /*00c4*/ 	.word	0xffffffff


	//   ....[15]....
        /*00c8*/ 	.word	0xffffffff


	//   ....[16]....
        /*00cc*/ 	.word	0xffffffff


	//   ....[17]....
        /*00d0*/ 	.word	0xffffffff


	//   ....[18]....
        /*00d4*/ 	.word	0xffffffff


	//   ....[19]....
        /*00d8*/ 	.word	0xffffffff


	//----- nvinfo : EIATTR_COOP_GROUP_INSTR_OFFSETS
	.align		4
.L_1332:
        /*00dc*/ 	.byte	0x04, 0x28
        /*00de*/ 	.short	(.L_1334 - .L_1333)


	//   ....[0]....
.L_1333:
        /*00e0*/ 	.word	0x000001d0


	//   ....[1]....
        /*00e4*/ 	.word	0x000001f0


	//   ....[2]....
        /*00e8*/ 	.word	0x00000210


	//   ....[3]....
        /*00ec*/ 	.word	0x00000230


	//   ....[4]....
        /*00f0*/ 	.word	0x00000260


	//   ....[5]....
        /*00f4*/ 	.word	0x00000340


	//   ....[6]....
        /*00f8*/ 	.word	0x00000360


	//   ....[7]....
        /*00fc*/ 	.word	0x00000380


	//   ....[8]....
        /*0100*/ 	.word	0x000003a0


	//   ....[9]....
        /*0104*/ 	.word	0x000003e0


	//   ....[10]....
        /*0108*/ 	.word	0x000004d0


	//   ....[11]....
        /*010c*/ 	.word	0x000004f0


	//   ....[12]....
        /*0110*/ 	.word	0x00000510


	//   ....[13]....
        /*0114*/ 	.word	0x00000530


	//   ....[14]....
        /*0118*/ 	.word	0x00000560


	//   ....[15]....
        /*011c*/ 	.word	0x000005e0


	//   ....[16]....
        /*0120*/ 	.word	0x00000600


	//   ....[17]....
        /*0124*/ 	.word	0x00000620


	//   ....[18]....
        /*0128*/ 	.word	0x00000640


	//   ....[19]....
        /*012c*/ 	.word	0x00000670


	//----- nvinfo : EIATTR_VRC_CTA_INIT_COUNT
	.align		4
.L_1334:
        /*0130*/ 	.byte	0x02, 0x4a
	.zero		1
	.zero		1


	//----- nvinfo : EIATTR_EXIT_INSTR_OFFSETS
	.align		4
        /*0134*/ 	.byte	0x04, 0x1c
        /*0136*/ 	.short	(.L_1336 - .L_1335)


	//   ....[0]....
.L_1335:
        /*0138*/ 	.word	0x00000840


	//   ....[1]....
        /*013c*/ 	.word	0x00000970


	//----- nvinfo : EIATTR_CRS_STACK_SIZE
	.align		4
.L_1336:
        /*0140*/ 	.byte	0x04, 0x1e
        /*0142*/ 	.short	(.L_1338 - .L_1337)
.L_1337:
        /*0144*/ 	.word	0x00000000


	//----- nvinfo : EIATTR_CBANK_PARAM_SIZE
	.align		4
.L_1338:
        /*0148*/ 	.byte	0x03, 0x19
        /*014a*/ 	.short	0x0030


	//----- nvinfo : EIATTR_PARAM_CBANK
	.align		4
        /*014c*/ 	.byte	0x04, 0x0a
        /*014e*/ 	.short	(.L_1340 - .L_1339)
	.align		4
.L_1339:
        /*0150*/ 	.word	index@(.nv.constant0._ZN17fastertransformer26add_bias_layernorm_add_resIfLi2EEEvPT_PKS1_S4_S4_S4_fi)
        /*0154*/ 	.short	0x0380
        /*0156*/ 	.short	0x0030


	//----- nvinfo : EIATTR_SW_WAR
	.align		4
.L_1340:
        /*0158*/ 	.byte	0x04, 0x36
        /*015a*/ 	.short	(.L_1342 - .L_1341)
.L_1341:
        /*015c*/ 	.word	0x00000008
.L_1342:


//--------------------- .nv.info._ZN17fastertransformer26add_bias_layernorm_add_resI6__halfLi2EEEvPT_PKS2_S5_S5_S5_fi --------------------------
	.section	.nv.info._ZN17fastertransformer26add_bias_layernorm_add_resI6__halfLi2EEEvPT_PKS2_S5_S5_S5_fi,"",@"SHT_CUDA_INFO"
	.sectionflags	@""
	.align	4


	//----- nvinfo : EIATTR_CUDA_API_VERSION
	.align		4
        /*0000*/ 	.byte	0x04, 0x37
        /*0002*/ 	.short	(.L_1344 - .L_1343)
.L_1343:
        /*0004*/ 	.word	0x00000082


	//----- nvinfo : EIATTR_KPARAM_INFO
	.align		4
.L_1344:
        /*0008*/ 	.byte	0x04, 0x17
        /*000a*/ 	.short	(.L_1346 - .L_1345)
.L_1345:
        /*000c*/ 	.word	0x00000000
        /*0010*/ 	.short	0x0006
        /*0012*/ 	.short	0x002c
        /*0014*/ 	.byte	0x00, 0xf0, 0x11, 0x00


	//----- nvinfo : EIATTR_KPARAM_INFO
	.align		4
.L_1346:
        /*0018*/ 	.byte	0x04, 0x17
        /*001a*/ 	.short	(.L_1348 - .L_1347)
.L_1347:
        /*001c*/ 	.word	0x00000000
        /*0020*/ 	.short	0x0005
        /*0022*/ 	.short	0x0028
        /*0024*/ 	.byte	0x00, 0xf0, 0x11, 0x00


	//----- nvinfo : EIATTR_KPARAM_INFO
	.align		4
.L_1348:
        /*0028*/ 	.byte	0x04, 0x17
        /*002a*/ 	.short	(.L_1350 - .L_1349)
.L_1349:
        /*002c*/ 	.word	0x00000000
        /*0030*/ 	.short	0x0004
        /*0032*/ 	.short	0x0020
        /*0034*/ 	.byte	0x00, 0xf5, 0x21, 0x00


	//----- nvinfo : EIATTR_KPARAM_INFO
	.align		4
.L_1350:
        /*0038*/ 	.byte	0x04, 0x17
        /*003a*/ 	.short	(.L_1352 - .L_1351)
.L_1351:
        /*003c*/ 	.word	0x00000000
        /*0040*/ 	.short	0x0003
        /*0042*/ 	.short	0x0018
        /*0044*/ 	.byte	0x00, 0xf5, 0x21, 0x00


	//----- nvinfo : EIATTR_KPARAM_INFO
	.align		4
.L_1352:
        /*0048*/ 	.byte	0x04, 0x17
        /*004a*/ 	.short	(.L_1354 - .L_1353)
.L_1353:
        /*004c*/ 	.word	0x00000000
        /*0050*/ 	.short	0x0002
        /*0052*/ 	.short	0x0010
        /*0054*/ 	.byte	0x00, 0xf5, 0x21, 0x00


	//----- nvinfo : EIATTR_KPARAM_INFO
	.align		4
.L_1354:
        /*0058*/ 	.byte	0x04, 0x17
        /*005a*/ 	.short	(.L_1356 - .L_1355)
.L_1355:
        /*005c*/ 	.word	0x00000000
        /*0060*/ 	.short	0x0001
        /*0062*/ 	.short	0x0008
        /*0064*/ 	.byte	0x00, 0xf5, 0x21, 0x00


	//----- nvinfo : EIATTR_KPARAM_INFO
	.align		4
.L_1356:
        /*0068*/ 	.byte	0x04, 0x17
        /*006a*/ 	.short	(.L_1358 - .L_1357)
.L_1357:
        /*006c*/ 	.word	0x00000000
        /*0070*/ 	.short	0x0000
        /*0072*/ 	.short	0x0000
        /*0074*/ 	.byte	0x00, 0xf5, 0x21, 0x00


	//----- nvinfo : EIATTR_SPARSE_MMA_MASK
	.align		4
.L_1358:
        /*0078*/ 	.byte	0x03, 0x50
        /*007a*/ 	.short	0x0000


	//----- nvinfo : EIATTR_MAXREG_COUNT
	.align		4
        /*007c*/ 	.byte	0x03, 0x1b
        /*007e*/ 	.short	0x00ff


	//----- nvinfo : EIATTR_NUM_BARRIERS
	.align		4
        /*0080*/ 	.byte	0x02, 0x4c
        /*0082*/ 	.byte	0x01
	.zero		1


	//----- nvinfo : EIATTR_MERCURY_ISA_VERSION
	.align		4
        /*0084*/ 	.byte	0x03, 0x5f
        /*0086*/ 	.short	0x0101


	//----- nvinfo : EIATTR_COOP_GROUP_MASK_REGIDS
	.align		4
        /*0088*/ 	.byte	0x04, 0x29
        /*008a*/ 	.short	(.L_1360 - .L_1359)


	//   ....[0]....
.L_1359:
        /*008c*/ 	.word	0xffffffff


	//   ....[1]....
        /*0090*/ 	.word	0xffffffff


	//   ....[2]....
        /*0094*/ 	.word	0xffffffff


	//   ....[3]....
        /*0098*/ 	.word	0xffffffff


	//   ....[4]....
        /*009c*/ 	.word	0xffffffff


	//   ....[5]....
        /*00a0*/ 	.word	0xffffffff


	//   ....[6]....
        /*00a4*/ 	.word	0xffffffff


	//   ....[7]....
        /*00a8*/ 	.word	0xffffffff


	//   ....[8]....
        /*00ac*/ 	.word	0xffffffff


	//   ....[9]....
        /*00b0*/ 	.word	0xffffffff


	//   ....[10]....
        /*00b4*/ 	.word	0xffffffff


	//   ....[11]....
        /*00b8*/ 	.word	0xffffffff


	//   ....[12]....
        /*00bc*/ 	.word	0xffffffff


	//   ....[13]....
        /*00c0*/ 	.word	0xffffffff


	//   ....[14]....
        /*00c4*/ 	.word	0xffffffff


	//   ....[15]....
        /*00c8*/ 	.word	0xffffffff


	//   ....[16]....
        /*00cc*/ 	.word	0xffffffff


	//   ....[17]....
        /*00d0*/ 	.word	0xffffffff


	//   ....[18]....
        /*00d4*/ 	.word	0xffffffff


	//   ....[19]....
        /*00d8*/ 	.word	0xffffffff


	//----- nvinfo : EIATTR_COOP_GROUP_INSTR_OFFSETS
	.align		4
.L_1360:
        /*00dc*/ 	.byte	0x04, 0x28
        /*00de*/ 	.short	(.L_1362 - .L_1361)


	//   ....[0]....
.L_1361:
        /*00e0*/ 	.word	0x000001f0


	//   ....[1]....
        /*00e4*/ 	.word	0x00000210


	//   ....[2]....
        /*00e8*/ 	.word	0x00000230


	//   ....[3]....
        /*00ec*/ 	.word	0x00000250


	//   ....[4]....
        /*00f0*/ 	.word	0x000002a0


	//   ....[5]....
        /*00f4*/ 	.word	0x00000360


	//   ....[6]....
        /*00f8*/ 	.word	0x00000380


	//   ....[7]....
        /*00fc*/ 	.word	0x000003a0


	//   ....[8]....
        /*0100*/ 	.word	0x000003c0


	//   ....[9]....
        /*0104*/ 	.word	0x00000400


	//   ....[10]....
        /*0108*/ 	.word	0x000004f0


	//   ....[11]....
        /*010c*/ 	.word	0x00000510


	//   ....[12]....
        /*0110*/ 	.word	0x00000530


	//   ....[13]....
        /*0114*/ 	.word	0x00000550


	//   ....[14]....
        /*0118*/ 	.word	0x00000580


	//   ....[15]....
        /*011c*/ 	.word	0x000005f0


	//   ....[16]....
        /*0120*/ 	.word	0x00000610


	//   ....[17]....
        /*0124*/ 	.word	0x00000630


	//   ....[18]....
        /*0128*/ 	.word	0x00000650


	//   ....[19]....
        /*012c*/ 	.word	0x00000690


	//----- nvinfo : EIATTR_VRC_CTA_INIT_COUNT
	.align		4
.L_1362:
        /*0130*/ 	.byte	0x02, 0x4a
	.zero		1
	.zero		1


	//----- nvinfo : EIATTR_EXIT_INSTR_OFFSETS
	.align		4
        /*0134*/ 	.byte	0x04, 0x1c
        /*0136*/ 	.short	(.L_1364 - .L_1363)


	//   ....[0]....
.L_1363:
        /*0138*/ 	.word	0x000008b0


	//   ....[1]....
        /*013c*/ 	.word	0x00000a30


	//----- nvinfo : EIATTR_CRS_STACK_SIZE
	.align		4
.L_1364:
        /*0140*/ 	.byte	0x04, 0x1e
        /*0142*/ 	.short	(.L_1366 - .L_1365)
.L_1365:
        /*0144*/ 	.word	0x00000000


	//----- nvinfo : EIATTR_CBANK_PARAM_SIZE
	.align		4
.L_1366:
        /*0148*/ 	.byte	0x03, 0x19
        /*014a*/ 	.short	0x0030


	//----- nvinfo : EIATTR_PARAM_CBANK
	.align		4
        /*014c*/ 	.byte	0x04, 0x0a
        /*014e*/ 	.short	(.L_1368 - .L_1367)
	.align		4
.L_1367:
        /*0150*/ 	.word	index@(.nv.constant0._ZN17fastertransformer26add_bias_layernorm_add_resI6__halfLi2EEEvPT_PKS2_S5_S5_S5_fi)
        /*0154*/ 	.short	0x0380
        /*0156*/ 	.short	0x0030


	//----- nvinfo : EIATTR_SW_WAR
	.align		4
.L_1368:
        /*0158*/ 	.byte	0x04, 0x36
        /*015a*/ 	.short	(.L_1370 - .L_1369)
.L_1369:
        /*015c*/ 	.word	0x00000008
.L_1370:


//--------------------- .nv.info._ZN17fastertransformer29add_bias_layernorm_add_res_e2ILi2EEEvP6float2PKS1_S4_S4_S4_fi --------------------------
	.section	.nv.info._ZN17fastertransformer29add_bias_layernorm_add_res_e2ILi2EEEvP6float2PKS1_S4_S4_S4_fi,"",@"SHT_CUDA_INFO"
	.sectionflags	@""
	.align	4


	//----- nvinfo : EIATTR_CUDA_API_VERSION
	.align		4
        /*0000*/ 	.byte	0x04, 0x37
        /*0002*/ 	.short	(.L_1372 - .L_1371)
.L_1371:
        /*0004*/ 	.word	0x00000082


	//----- nvinfo : EIATTR_KPARAM_INFO
	.align		4
.L_1372:
        /*0008*/ 	.byte	0x04, 0x17
        /*000a*/ 	.short	(.L_1374 - .L_1373)
.L_1373:
        /*000c*/ 	.word	0x00000000
        /*0010*/ 	.short	0x0006
        /*0012*/ 	.short	0x002c
        /*0014*/ 	.byte	0x00, 0xf0, 0x11, 0x00


	//----- nvinfo : EIATTR_KPARAM_INFO
	.align		4
.L_1374:
        /*0018*/ 	.byte	0x04, 0x17
        /*001a*/ 	.short	(.L_1376 - .L_1375)
.L_1375:
        /*001c*/ 	.word	0x00000000
        /*0020*/ 	.short	0x0005
        /*0022*/ 	.short	0x0028
        /*0024*/ 	.byte	0x00, 0xf0, 0x11, 0x00


	//----- nvinfo : EIATTR_KPARAM_INFO
	.align		4
.L_1376:
        /*0028*/ 	.byte	0x04, 0x17
        /*002a*/ 	.short	(.L_1378 - .L_1377)
.L_1377:
        /*002c*/ 	.word	0x00000000
        /*0030*/ 	.short	0x0004
        /*0032*/ 	.short	0x0020
        /*0034*/ 	.byte	0x00, 0xf5, 0x21, 0x00


	//----- nvinfo : EIATTR_KPARAM_INFO
	.align		4
.L_1378:
        /*0038*/ 	.byte	0x04, 0x17
        /*003a*/ 	.short	(.L_1380 - .L_1379)
.L_1379:
        /*003c*/ 	.word	0x00000000
        /*0040*/ 	.short	0x0003
        /*0042*/ 	.short	0x0018
        /*0044*/ 	.byte	0x00, 0xf5, 0x21, 0x00


	//----- nvinfo : EIATTR_KPARAM_INFO
	.align		4
.L_1380:
        /*0048*/ 	.byte	0x04, 0x17
        /*004a*/ 	.short	(.L_1382 - .L_1381)
.L_1381:
        /*004c*/ 	.word	0x00000000
        /*0050*/ 	.short	0x0002
        /*0052*/ 	.short	0x0010
        /*0054*/ 	.byte	0x00, 0xf5, 0x21, 0x00


	//----- nvinfo : EIATTR_KPARAM_INFO
	.align		4
.L_1382:
        /*0058*/ 	.byte	0x04, 0x17
        /*005a*/ 	.short	(.L_1384 - .L_1383)
.L_1383:
        /*005c*/ 	.word	0x00000000
        /*0060*/ 	.short	0x0001
        /*0062*/ 	.short	0x0008
        /*0064*/ 	.byte	0x00, 0xf5, 0x21, 0x00


	//----- nvinfo : EIATTR_KPARAM_INFO
	.align		4
.L_1384:
        /*0068*/ 	.byte	0x04, 0x17
        /*006a*/ 	.short	(.L_1386 - .L_1385)
.L_1385:
        /*006c*/ 	.word	0x00000000
        /*0070*/ 	.short	0x0000
        /*0072*/ 	.short	0x0000
        /*0074*/ 	.byte	0x00, 0xf5, 0x21, 0x00


	//----- nvinfo : EIATTR_SPARSE_MMA_MASK
	.align		4
.L_1386:
        /*0078*/ 	.byte	0x03, 0x50
        /*007a*/ 	.short	0x0000


	//----- nvinfo : EIATTR_MAXREG_COUNT
	.align		4
        /*007c*/ 	.byte	0x03, 0x1b
        /*007e*/ 	.short	0x00ff


	//----- nvinfo : EIATTR_NUM_BARRIERS
	.align		4
        /*0080*/ 	.byte	0x02, 0x4c
        /*0082*/ 	.byte	0x01
	.zero		1


	//----- nvinfo : EIATTR_MERCURY_ISA_VERSION
	.align		4
        /*0084*/ 	.byte	0x03, 0x5f
        /*0086*/ 	.short	0x0101


	//----- nvinfo : EIATTR_COOP_GROUP_MASK_REGIDS
	.align		4
        /*0088*/ 	.byte	0x04, 0x29
        /*008a*/ 	.short	(.L_1388 - .L_1387)


	//   ....[0]....
.L_1387:
        /*008c*/ 	.word	0xffffffff


	//   ....[1]....
        /*0090*/ 	.word	0xffffffff


	//   ....[2]....
        /*0094*/ 	.word	0xffffffff


	//   ....[3]....
        /*0098*/ 	.word	0xffffffff


	//   ....[4]....
        /*009c*/ 	.word	0xffffffff


	//   ....[5]....
        /*00a0*/ 	.word	0xffffffff


	//   ....[6]....
        /*00a4*/ 	.word	0xffffffff


	//   ....[7]....
        /*00a8*/ 	.word	0xffffffff


	//   ....[8]....
        /*00ac*/ 	.word	0xffffffff


	//   ....[9]....
        /*00b0*/ 	.word	0xffffffff


	//   ....[10]....
        /*00b4*/ 	.word	0xffffffff


	//   ....[11]....
        /*00b8*/ 	.word	0xffffffff


	//   ....[12]....
        /*00bc*/ 	.word	0xffffffff


	//   ....[13]....
        /*00c0*/ 	.word	0xffffffff


	//   ....[14]....
        /*00c4*/ 	.word	0xffffffff


	//   ....[15]....
        /*00c8*/ 	.word	0xffffffff


	//   ....[16]....
        /*00cc*/ 	.word	0xffffffff


	//   ....[17]....
        /*00d0*/ 	.word	0xffffffff


	//   ....[18]....
        /*00d4*/ 	.word	0xffffffff


	//   ....[19]....
        /*00d8*/ 	.word	0xffffffff


	//----- nvinfo : EIATTR_COOP_GROUP_INSTR_OFFSETS
	.align		4
.L_1388:
        /*00dc*/ 	.byte	0x04, 0x28
        /*00de*/ 	.short	(.L_1390 - .L_1389)


	//   ....[0]....
.L_1389:
        /*00e0*/ 	.word	0x00000240


	//   ....[1]....
        /*00e4*/ 	.word	0x00000260


	//   ....[2]....
        /*00e8*/ 	.word	0x00000280


	//   ....[3]....
        /*00ec*/ 	.word	0x000002a0


	//   ....[4]....
        /*00f0*/ 	.word	0x000002e0


	//   ....[5]....
        /*00f4*/ 	.word	0x00000390


	//   ....[6]....
        /*00f8*/ 	.word	0x000003b0


	//   ....[7]....
        /*00fc*/ 	.word	0x000003d0


	//   ....[8]....
        /*0100*/ 	.word	0x000003f0


	//   ....[9]....
        /*0104*/ 	.word	0x00000420


	//   ....[10]....
        /*0108*/ 	.word	0x00000590


	//   ....[11]....
        /*010c*/ 	.word	0x000005b0


	//   ....[12]....
        /*0110*/ 	.word	0x000005d0


	//   ....[13]....
        /*0114*/ 	.word	0x000005f0


	//   ....[14]....
        /*0118*/ 	.word	0x00000620


	//   ....[15]....
        /*011c*/ 	.word	0x000006a0


	//   ....[16]....
        /*0120*/ 	.word	0x000006c0


	//   ....[17]....
        /*0124*/ 	.word	0x000006e0


	//   ....[18]....
        /*0128*/ 	.word	0x00000700


	//   ....[19]....
        /*012c*/ 	.word	0x00000730


	//----- nvinfo : EIATTR_VRC_CTA_INIT_COUNT
	.align		4
.L_1390:
        /*0130*/ 	.byte	0x02, 0x4a
	.zero		1
	.zero		1


	//----- nvinfo : EIATTR_EXIT_INSTR_OFFSETS
	.align		4
        /*0134*/ 	.byte	0x04, 0x1c
        /*0136*/ 	.short	(.L_1392 - .L_1391)


	//   ....[0]....
.L_1391:
        /*0138*/ 	.word	0x00000940


	//   ....[1]....
        /*013c*/ 	.word	0x00000ab0


	//----- nvinfo : EIATTR_CRS_STACK_SIZE
	.align		4
.L_1392:
        /*0140*/ 	.byte	0x04, 0x1e
        /*0142*/ 	.short	(.L_1394 - .L_1393)
.L_1393:
        /*0144*/ 	.word	0x00000000


	//----- nvinfo : EIATTR_CBANK_PARAM_SIZE
	.align		4
.L_1394:
        /*0148*/ 	.byte	0x03, 0x19
        /*014a*/ 	.short	0x0030


	//----- nvinfo : EIATTR_PARAM_CBANK
	.align		4
        /*014c*/ 	.byte	0x04, 0x0a
        /*014e*/ 	.short	(.L_1396 - .L_1395)
	.align		4
.L_1395:
        /*0150*/ 	.word	index@(.nv.constant0._ZN17fastertransformer29add_bias_layernorm_add_res_e2ILi2EEEvP6float2PKS1_S4_S4_S4_fi)
        /*0154*/ 	.short	0x0380
        /*0156*/ 	.short	0x0030


	//----- nvinfo : EIATTR_SW_WAR
	.align		4
.L_1396:
        /*0158*/ 	.byte	0x04, 0x36
        /*015a*/ 	.short	(.L_1398 - .L_1397)
.L_1397:
        /*015c*/ 	.word	0x00000008
.L_1398:


//--------------------- .nv.info._ZN17fastertransformer29add_bias_layernorm_add_res_e2ILi2EEEvP7__half2PKS1_S4_S4_S4_fi --------------------------
	.section	.nv.info._ZN17fastertransformer29add_bias_layernorm_add_res_e2ILi2EEEvP7__half2PKS1_S4_S4_S4_fi,"",@"SHT_CUDA_INFO"
	.sectionflags	@""
	.align	4


	//----- nvinfo : EIATTR_CUDA_API_VERSION
	.align		4
        /*0000*/ 	.byte	0x04, 0x37
        /*0002*/ 	.short	(.L_1400 - .L_1399)
.L_1399:
        /*0004*/ 	.word	0x00000082


	//----- nvinfo : EIATTR_KPARAM_INFO
	.align		4
.L_1400:
        /*0008*/ 	.byte	0x04, 0x17
        /*000a*/ 	.short	(.L_1402 - .L_1401)
.L_1401:
        /*000c*/ 	.word	0x00000000
        /*0010*/ 	.short	0x0006
        /*0012*/ 	.short	0x002c
        /*0014*/ 	.byte	0x00, 0xf0, 0x11, 0x00


	//----- nvinfo : EIATTR_KPARAM_INFO
	.align		4
.L_1402:
        /*0018*/ 	.byte	0x04, 0x17
        /*001a*/ 	.short	(.L_1404 - .L_1403)
.L_1403:
        /*001c*/ 	.word	0x00000000
        /*0020*/ 	.short	0x0005
        /*0022*/ 	.short	0x0028
        /*0024*/ 	.byte	0x00, 0xf0, 0x11, 0x00


	//----- nvinfo : EIATTR_KPARAM_INFO
	.align		4
.L_1404:
        /*0028*/ 	.byte	0x04, 0x17
        /*002a*/ 	.short	(.L_1406 - .L_1405)
.L_1405:
        /*002c*/ 	.word	0x00000000
        /*0030*/ 	.short	0x0004
        /*0032*/ 	.short	0x0020
        /*0034*/ 	.byte	0x00, 0xf5, 0x21, 0x00


	//----- nvinfo : EIATTR_KPARAM_INFO
	.align		4
.L_1406:
        /*0038*/ 	.byte	0x04, 0x17
        /*003a*/ 	.short	(.L_1408 - .L_1407)
.L_1407:
        /*003c*/ 	.word	0x00000000
        /*0040*/ 	.short	0x0003
        /*0042*/ 	.short	0x0018
        /*0044*/ 	.byte	0x00, 0xf5, 0x21, 0x00


	//----- nvinfo : EIATTR_KPARAM_INFO
	.align		4
.L_1408:
        /*0048*/ 	.byte	0x04, 0x17
        /*004a*/ 	.short	(.L_1410 - .L_1409)
.L_1409:
        /*004c*/ 	.word	0x00000000
        /*0050*/ 	.short	0x0002
        /*0052*/ 	.short	0x0010
        /*0054*/ 	.byte	0x00, 0xf5, 0x21, 0x00


	//----- nvinfo : EIATTR_KPARAM_INFO
	.align		4
.L_1410:
        /*0058*/ 	.byte	0x04, 0x17
        /*005a*/ 	.short	(.L_1412 - .L_1411)
.L_1411:
        /*005c*/ 	.word	0x00000000
        /*0060*/ 	.short	0x0001
        /*0062*/ 	.short	0x0008
        /*0064*/ 	.byte	0x00, 0xf5, 0x21, 0x00


	//----- nvinfo : EIATTR_KPARAM_INFO
	.align		4
.L_1412:
        /*0068*/ 	.byte	0x04, 0x17
        /*006a*/ 	.short	(.L_1414 - .L_1413)
.L_1413:
        /*006c*/ 	.word	0x00000000
        /*0070*/ 	.short	0x0000
        /*0072*/ 	.short	0x0000
        /*0074*/ 	.byte	0x00, 0xf5, 0x21, 0x00


	//----- nvinfo : EIATTR_SPARSE_MMA_MASK
	.align		4
.L_1414:
        /*0078*/ 	.byte	0x03, 0x50
        /*007a*/ 	.short	0x0000


	//----- nvinfo : EIATTR_MAXREG_COUNT
	.align		4
        /*007c*/ 	.byte	0x03, 0x1b
        /*007e*/ 	.short	0x00ff


	//----- nvinfo : EIATTR_NUM_BARRIERS
	.align		4
        /*0080*/ 	.byte	0x02, 0x4c
        /*0082*/ 	.byte	0x01
	.zero		1


	//----- nvinfo : EIATTR_MERCURY_ISA_VERSION
	.align		4
        /*0084*/ 	.byte	0x03, 0x5f
        /*0086*/ 	.short	0x0101


	//----- nvinfo : EIATTR_COOP_GROUP_MASK_REGIDS
	.align		4
        /*0088*/ 	.byte	0x04, 0x29
        /*008a*/ 	.short	(.L_1416 - .L_1415)


	//   ....[0]....
.L_1415:
        /*008c*/ 	.word	0xffffffff


	//   ....[1]....
        /*0090*/ 	.word	0xffffffff


	//   ....[2]....
        /*0094*/ 	.word	0xffffffff


	//   ....[3]....
        /*0098*/ 	.word	0xffffffff


	//   ....[4]....
        /*009c*/ 	.word	0xffffffff


	//   ....[5]....
        /*00a0*/ 	.word	0xffffffff


	//   ....[6]....
        /*00a4*/ 	.word	0xffffffff


	//   ....[7]....
        /*00a8*/ 	.word	0xffffffff


	//   ....[8]....
        /*00ac*/ 	.word	0xffffffff


	//   ....[9]....
        /*00b0*/ 	.word	0xffffffff


	//   ....[10]....
        /*00b4*/ 	.word	0xffffffff


	//   ....[11]....
        /*00b8*/ 	.word	0xffffffff


	//   ....[12]....
        /*00bc*/ 	.word	0xffffffff


	//   ....[13]....
        /*00c0*/ 	.word	0xffffffff


	//   ....[14]....
        /*00c4*/ 	.word	0xffffffff


	//   ....[15]....
        /*00c8*/ 	.word	0xffffffff


	//   ....[16]....
        /*00cc*/ 	.word	0xffffffff


	//   ....[17]....
        /*00d0*/ 	.word	0xffffffff


	//   ....[18]....
        /*00d4*/ 	.word	0xffffffff


	//   ....[19]....
        /*00d8*/ 	.word	0xffffffff


	//----- nvinfo : EIATTR_COOP_GROUP_INSTR_OFFSETS
	.align		4
.L_1416:
        /*00dc*/ 	.byte	0x04, 0x28
        /*00de*/ 	.short	(.L_1418 - .L_1417)


	//   ....[0]....
.L_1417:
        /*00e0*/ 	.word	0x00000260


	//   ....[1]....
        /*00e4*/ 	.word	0x00000280


	//   ....[2]....
        /*00e8*/ 	.word	0x000002a0


	//   ....[3]....
        /*00ec*/ 	.word	0x000002c0


	//   ....[4]....
        /*00f0*/ 	.word	0x00000300


	//   ....[5]....
        /*00f4*/ 	.word	0x000003b0


	//   ....[6]....
        /*00f8*/ 	.word	0x000003d0


	//   ....[7]....
        /*00fc*/ 	.word	0x000003f0


	//   ....[8]....
        /*0100*/ 	.word	0x00000410


	//   ....[9]....
        /*0104*/ 	.word	0x00000440


	//   ....[10]....
        /*0108*/ 	.word	0x000005f0


	//   ....[11]....
        /*010c*/ 	.word	0x00000610


	//   ....[12]....
        /*0110*/ 	.word	0x00000630


	//   ....[13]....
        /*0114*/ 	.word	0x00000650


	//   ....[14]....
        /*0118*/ 	.word	0x00000680


	//   ....[15]....
        /*011c*/ 	.word	0x000006f0


	//   ....[16]....
        /*0120*/ 	.word	0x00000710


	//   ....[17]....
        /*0124*/ 	.word	0x00000730


	//   ....[18]....
        /*0128*/ 	.word	0x00000750


	//   ....[19]....
        /*012c*/ 	.word	0x00000790


	//----- nvinfo : EIATTR_VRC_CTA_INIT_COUNT
	.align		4
.L_1418:
        /*0130*/ 	.byte	0x02, 0x4a
	.zero		1
	.zero		1


	//----- nvinfo : EIATTR_EXIT_INSTR_OFFSETS
	.align		4
        /*0134*/ 	.byte	0x04, 0x1c
        /*0136*/ 	.short	(.L_1420 - .L_1419)


	//   ....[0]....
.L_1419:
        /*0138*/ 	.word	0x00000a30


	//   ....[1]....
        /*013c*/ 	.word	0x00000c30


	//----- nvinfo : EIATTR_CRS_STACK_SIZE
	.align		4
.L_1420:
        /*0140*/ 	.byte	0x04, 0x1e
        /*0142*/ 	.short	(.L_1422 - .L_1421)
.L_1421:
        /*0144*/ 	.word	0x00000000


	//----- nvinfo : EIATTR_CBANK_PARAM_SIZE
	.align		4
.L_1422:
        /*0148*/ 	.byte	0x03, 0x19
        /*014a*/ 	.short	0x0030


	//----- nvinfo : EIATTR_PARAM_CBANK
	.align		4
        /*014c*/ 	.byte	0x04, 0x0a
        /*014e*/ 	.short	(.L_1424 - .L_1423)
	.align		4
.L_1423:
        /*0150*/ 	.word	index@(.nv.constant0._ZN17fastertransformer29add_bias_layernorm_add_res_e2ILi2EEEvP7__half2PKS1_S4_S4_S4_fi)
        /*0154*/ 	.short	0x0380
        /*0156*/ 	.short	0x0030


	//----- nvinfo : EIATTR_SW_WAR
	.align		4
.L_1424:
        /*0158*/ 	.byte	0x04, 0x36
        /*015a*/ 	.short	(.L_1426 - .L_1425)
.L_1425:
        /*015c*/ 	.word	0x00000008
.L_1426:


//--------------------- .nv.info._ZN17fastertransformer26add_bias_layernorm_add_resIfLi1EEEvPT_PKS1_S4_S4_S4_fi --------------------------
	.section	.nv.info._ZN17fastertransformer26add_bias_layernorm_add_resIfLi1EEEvPT_PKS1_S4_S4_S4_fi,"",@"SHT_CUDA_INFO"
	.sectionflags	@""
	.align	4


	//----- nvinfo : EIATTR_CUDA_API_VERSION
	.align		4
        /*0000*/ 	.byte	0x04, 0x37
        /*0002*/ 	.short	(.L_1428 - .L_1427)
.L_1427:
        /*0004*/ 	.word	0x00000082


	//----- nvinfo : EIATTR_KPARAM_INFO
	.align		4
.L_1428:
        /*0008*/ 	.byte	0x04, 0x17
        /*000a*/ 	.short	(.L_1430 - .L_1429)
.L_1429:
        /*000c*/ 	.word	0x00000000
        /*0010*/ 	.short	0x0006
        /*0012*/ 	.short	0x002c
        /*0014*/ 	.byte	0x00, 0xf0, 0x11, 0x00


	//----- nvinfo : EIATTR_KPARAM_INFO
	.align		4
.L_1430:
        /*0018*/ 	.byte	0x04, 0x17
        /*001a*/ 	.short	(.L_1432 - .L_1431)
.L_1431:
        /*001c*/ 	.word	0x00000000
        /*0020*/ 	.short	0x0005
        /*0022*/ 	.short	0x0028
        /*0024*/ 	.byte	0x00, 0xf0, 0x11, 0x00


	//----- nvinfo : EIATTR_KPARAM_INFO
	.align		4
.L_1432:
        /*0028*/ 	.byte	0x04, 0x17
        /*002a*/ 	.short	(.L_1434 - .L_1433)
.L_1433:
        /*002c*/ 	.word	0x00000000
        /*0030*/ 	.short	0x0004
        /*0032*/ 	.short	0x0020
        /*0034*/ 	.byte	0x00, 0xf5, 0x21, 0x00


	//----- nvinfo : EIATTR_KPARAM_INFO
	.align		4
.L_1434:
        /*0038*/ 	.byte	0x04, 0x17
        /*003a*/ 	.short	(.L_1436 - .L_1435)
.L_1435:
        /*003c*/ 	.word	0x00000000
        /*0040*/ 	.short	0x0003
        /*0042*/ 	.short	0x0018
        /*0044*/ 	.byte	0x00, 0xf5, 0x21, 0x00


	//----- nvinfo : EIATTR_KPARAM_INFO
	.align		4
.L_1436:
        /*0048*/ 	.byte	0x04, 0x17
        /*004a*/ 	.short	(.L_1438 - .L_1437)
.L_1437:
        /*004c*/ 	.word	0x00000000
        /*0050*/ 	.short	0x0002
        /*0052*/ 	.short	0x0010
        /*0054*/ 	.byte	0x00, 0xf5, 0x21, 0x00


	//----- nvinfo : EIATTR_KPARAM_INFO
	.align		4
.L_1438:
        /*0058*/ 	.byte	0x04, 0x17
        /*005a*/ 	.short	(.L_1440 - .L_1439)
.L_1439:
        /*005c*/ 	.word	0x00000000
        /*0060*/ 	.short	0x0001
        /*0062*/ 	.short	0x0008
        /*0064*/ 	.byte	0x00, 0xf5, 0x21, 0x00


	//----- nvinfo : EIATTR_KPARAM_INFO
	.align		4
.L_1440:
        /*0068*/ 	.byte	0x04, 0x17
        /*006a*/ 	.short	(.L_1442 - .L_1441)
.L_1441:
        /*006c*/ 	.word	0x00000000
        /*0070*/ 	.short	0x0000
        /*0072*/ 	.short	0x0000
        /*0074*/ 	.byte	0x00, 0xf5, 0x21, 0x00


	//----- nvinfo : EIATTR_SPARSE_MMA_MASK
	.align		4
.L_1442:
        /*0078*/ 	.byte	0x03, 0x50
        /*007a*/ 	.short	0x0000


	//----- nvinfo : EIATTR_MAXREG_COUNT
	.align		4
        /*007c*/ 	.byte	0x03, 0x1b
        /*007e*/ 	.short	0x00ff


	//----- nvinfo : EIATTR_NUM_BARRIERS
	.align		4
        /*0080*/ 	.byte	0x02, 0x4c
        /*0082*/ 	.byte	0x01
	.zero		1


	//----- nvinfo : EIATTR_MERCURY_ISA_VERSION
	.align		4
        /*0084*/ 	.byte	0x03, 0x5f
        /*0086*/ 	.short	0x0101


	//----- nvinfo : EIATTR_COOP_GROUP_MASK_REGIDS
	.align		4
        /*0088*/ 	.byte	0x04, 0x29
        /*008a*/ 	.short	(.L_1444 - .L_1443)


	//   ....[0]....
.L_1443:
        /*008c*/ 	.word	0xffffffff


	//   ....[1]....
        /*0090*/ 	.word	0xffffffff


	//   ....[2]....
        /*0094*/ 	.word	0xffffffff


	//   ....[3]....
        /*0098*/ 	.word	0xffffffff


	//   ....[4]....
        /*009c*/ 	.word	0xffffffff


	//   ....[5]....
        /*00a0*/ 	.word	0xffffffff


	//   ....[6]....
        /*00a4*/ 	.word	0xffffffff


	//   ....[7]....
        /*00a8*/ 	.word	0xffffffff


	//   ....[8]....
        /*00ac*/ 	.word	0xffffffff


	//   ....[9]....
        /*00b0*/ 	.word	0xffffffff


	//   ....[10]....
        /*00b4*/ 	.word	0xffffffff


	//   ....[11]....
        /*00b8*/ 	.word	0xffffffff


	//   ....[12]....
        /*00bc*/ 	.word	0xffffffff


	//   ....[13]....
        /*00c0*/ 	.word	0xffffffff


	//   ....[14]....
        /*00c4*/ 	.word	0xffffffff


	//   ....[15]....
        /*00c8*/ 	.word	0xffffffff


	//   ....[16]....
        /*00cc*/ 	.word	0xffffffff


	//   ....[17]....
        /*00d0*/ 	.word	0xffffffff


	//   ....[18]....
        /*00d4*/ 	.word	0xffffffff


	//   ....[19]....
        /*00d8*/ 	.word	0xffffffff


	//----- nvinfo : EIATTR_COOP_GROUP_INSTR_OFFSETS
	.align		4
.L_1444:
        /*00dc*/ 	.byte	0x04, 0x28
        /*00de*/ 	.short	(.L_1446 - .L_1445)


	//   ....[0]....
.L_1445:
        /*00e0*/ 	.word	0x00000130


	//   ....[1]....
        /*00e4*/ 	.word	0x00000150


	//   ....[2]....
        /*00e8*/ 	.word	0x00000170


	//   ....[3]....
        /*00ec*/ 	.word	0x00000190


	//   ....[4]....
        /*00f0*/ 	.word	0x000001e0


	//   ....[5]....
        /*00f4*/ 	.word	0x000002b0


	//   ....[6]....
        /*00f8*/ 	.word	0x000002d0


	//   ....[7]....
        /*00fc*/ 	.word	0x000002f0


	//   ....[8]....
        /*0100*/ 	.word	0x00000310


	//   ....[9]....
        /*0104*/ 	.word	0x00000350


	//   ....[10]....
        /*0108*/ 	.word	0x00000410


	//   ....[11]....
        /*010c*/ 	.word	0x00000430


	//   ....[12]....
        /*0110*/ 	.word	0x00000450


	//   ....[13]....
        /*0114*/ 	.word	0x00000470


	//   ....[14]....
        /*0118*/ 	.word	0x000004a0


	//   ....[15]....
        /*011c*/ 	.word	0x00000520


	//   ....[16]....
        /*0120*/ 	.word	0x00000540


	//   ....[17]....
        /*0124*/ 	.word	0x00000560


	//   ....[18]....
        /*0128*/ 	.word	0x00000580


	//   ....[19]....
        /*012c*/ 	.word	0x000005b0


	//----- nvinfo : EIATTR_VRC_CTA_INIT_COUNT
	.align		4
.L_1446:
        /*0130*/ 	.byte	0x02, 0x4a
	.zero		1
	.zero		1


	//----- nvinfo : EIATTR_EXIT_INSTR_OFFSETS
	.align		4
        /*0134*/ 	.byte	0x04, 0x1c
        /*0136*/ 	.short	(.L_1448 - .L_1447)


	//   ....[0]....
.L_1447:
        /*0138*/ 	.word	0x00000610


	//   ....[1]....
        /*013c*/ 	.word	0x00000750


	//----- nvinfo : EIATTR_CBANK_PARAM_SIZE
	.align		4
.L_1448:
        /*0140*/ 	.byte	0x03, 0x19
        /*0142*/ 	.short	0x0030


	//----- nvinfo : EIATTR_PARAM_CBANK
	.align		4
        /*0144*/ 	.byte	0x04, 0x0a
        /*0146*/ 	.short	(.L_1450 - .L_1449)
	.align		4
.L_1449:
        /*0148*/ 	.word	index@(.nv.constant0._ZN17fastertransformer26add_bias_layernorm_add_resIfLi1EEEvPT_PKS1_S4_S4_S4_fi)
        /*014c*/ 	.short	0x0380
        /*014e*/ 	.short	0x0030


	//----- nvinfo : EIATTR_SW_WAR
	.align		4
.L_1450:
        /*0150*/ 	.byte	0x04, 0x36
        /*0152*/ 	.short	(.L_1452 - .L_1451)
.L_1451:
        /*0154*/ 	.word	0x00000008
.L_1452:


//--------------------- .nv.info._ZN17fastertransformer26add_bias_layernorm_add_resI6__halfLi1EEEvPT_PKS2_S5_S5_S5_fi --------------------------
	.section	.nv.info._ZN17fastertransformer26add_bias_layernorm_add_resI6__halfLi1EEEvPT_PKS2_S5_S5_S5_fi,"",@"SHT_CUDA_INFO"
	.sectionflags	@""
	.align	4


	//----- nvinfo : EIATTR_CUDA_API_VERSION
	.align		4
        /*0000*/ 	.byte	0x04, 0x37
        /*0002*/ 	.short	(.L_1454 - .L_1453)
.L_1453:
        /*0004*/ 	.word	0x00000082


	//----- nvinfo : EIATTR_KPARAM_INFO
	.align		4
.L_1454:
        /*0008*/ 	.byte	0x04, 0x17
        /*000a*/ 	.short	(.L_1456 - .L_1455)
.L_1455:
        /*000c*/ 	.word	0x00000000
        /*0010*/ 	.short	0x0006
        /*0012*/ 	.short	0x002c
        /*0014*/ 	.byte	0x00, 0xf0, 0x11, 0x00


	//----- nvinfo : EIATTR_KPARAM_INFO
	.align		4
.L_1456:
        /*0018*/ 	.byte	0x04, 0x17
        /*001a*/ 	.short	(.L_1458 - .L_1457)
.L_1457:
        /*001c*/ 	.word	0x00000000
        /*0020*/ 	.short	0x0005
        /*0022*/ 	.short	0x0028
        /*0024*/ 	.byte	0x00, 0xf0, 0x11, 0x00


	//----- nvinfo : EIATTR_KPARAM_INFO
	.align		4
.L_1458:
        /*0028*/ 	.byte	0x04, 0x17
        /*002a*/ 	.short	(.L_1460 - .L_1459)
.L_1459:
        /*002c*/ 	.word	0x00000000
        /*0030*/ 	.short	0x0004
        /*0032*/ 	.short	0x0020
        /*0034*/ 	.byte	0x00, 0xf5, 0x21, 0x00


	//----- nvinfo : EIATTR_KPARAM_INFO
	.align		4
.L_1460:
        /*0038*/ 	.byte	0x04, 0x17
        /*003a*/ 	.short	(.L_1462 - .L_1461)
.L_1461:
        /*003c*/ 	.word	0x00000000
        /*0040*/ 	.short	0x0003
        /*0042*/ 	.short	0x0018
        /*0044*/ 	.byte	0x00, 0xf5, 0x21, 0x00


	//----- nvinfo : EIATTR_KPARAM_INFO
	.align		4
.L_1462:
        /*0048*/ 	.byte	0x04, 0x17
        /*004a*/ 	.short	(.L_1464 - .L_1463)
.L_1463:
        /*004c*/ 	.word	0x00000000
        /*0050*/ 	.short	0x0002
        /*0052*/ 	.short	0x0010
        /*0054*/ 	.byte	0x00, 0xf5, 0x21, 0x00


	//----- nvinfo : EIATTR_KPARAM_INFO
	.align		4
.L_1464:
        /*0058*/ 	.byte	0x04, 0x17
        /*005a*/ 	.short	(.L_1466 - .L_1465)
.L_1465:
        /*005c*/ 	.word	0x00000000
        /*0060*/ 	.short	0x0001
        /*0062*/ 	.short	0x0008
        /*0064*/ 	.byte	0x00, 0xf5, 0x21, 0x00


	//----- nvinfo : EIATTR_KPARAM_INFO
	.align		4
.L_1466:
        /*0068*/ 	.byte	0x04, 0x17
        /*006a*/ 	.short	(.L_1468 - .L_1467)
.L_1467:
        /*006c*/ 	.word	0x00000000
        /*0070*/ 	.short	0x0000
        /*0072*/ 	.short	0x0000
        /*0074*/ 	.byte	0x00, 0xf5, 0x21, 0x00


	//----- nvinfo : EIATTR_SPARSE_MMA_MASK
	.align		4
.L_1468:
        /*0078*/ 	.byte	0x03, 0x50
        /*007a*/ 	.short	0x0000


	//----- nvinfo : EIATTR_MAXREG_COUNT
	.align		4
        /*007c*/ 	.byte	0x03, 0x1b
        /*007e*/ 	.short	0x00ff


	//----- nvinfo : EIATTR_NUM_BARRIERS
	.align		4
        /*0080*/ 	.byte	0x02, 0x4c
        /*0082*/ 	.byte	0x01
	.zero		1


	//----- nvinfo : EIATTR_MERCURY_ISA_VERSION
	.align		4
        /*0084*/ 	.byte	0x03, 0x5f
        /*0086*/ 	.short	0x0101


	//----- nvinfo : EIATTR_COOP_GROUP_MASK_REGIDS
	.align		4
        /*0088*/ 	.byte	0x04, 0x29
        /*008a*/ 	.short	(.L_1470 - .L_1469)


	//   ....[0]....
.L_1469:
        /*008c*/ 	.word	0xffffffff


	//   ....[1]....
        /*0090*/ 	.word	0xffffffff


	//   ....[2]....
        /*0094*/ 	.word	0xffffffff


	//   ....[3]....
        /*0098*/ 	.word	0xffffffff


	//   ....[4]....
        /*009c*/ 	.word	0xffffffff


	//   ....[5]....
        /*00a0*/ 	.word	0xffffffff


	//   ....[6]....
        /*00a4*/ 	.word	0xffffffff


	//   ....[7]....
        /*00a8*/ 	.word	0xffffffff


	//   ....[8]....
        /*00ac*/ 	.word	0xffffffff


	//   ....[9]....
        /*00b0*/ 	.word	0xffffffff


	//   ....[10]....
        /*00b4*/ 	.word	0xffffffff


	//   ....[11]....
        /*00b8*/ 	.word	0xffffffff


	//   ....[12]....
        /*00bc*/ 	.word	0xffffffff


	//   ....[13]....
        /*00c0*/ 	.word	0xffffffff


	//   ....[14]....
        /*00c4*/ 	.word	0xffffffff


	//   ....[15]....
        /*00c8*/ 	.word	0xffffffff


	//   ....[16]....
        /*00cc*/ 	.word	0xffffffff


	//   ....[17]....
        /*00d0*/ 	.word	0xffffffff


	//   ....[18]....
        /*00d4*/ 	.word	0xffffffff


	//   ....[19]....
        /*00d8*/ 	.word	0xffffffff


	//----- nvinfo : EIATTR_COOP_GROUP_INSTR_OFFSETS
	.align		4
.L_1470:
        /*00dc*/ 	.byte	0x04, 0x28
        /*00de*/ 	.short	(.L_1472 - .L_1471)


	//   ....[0]....
.L_1471:
        /*00e0*/ 	.word	0x00000130


	//   ....[1]....
        /*00e4*/ 	.word	0x00000150


	//   ....[2]....
        /*00e8*/ 	.word	0x00000170


	//   ....[3]....
        /*00ec*/ 	.word	0x00000190


	//   ....[4]....
        /*00f0*/ 	.word	0x000001e0


	//   ....[5]....
        /*00f4*/ 	.word	0x000002c0


	//   ....[6]....
        /*00f8*/ 	.word	0x000002e0


	//   ....[7]....
        /*00fc*/ 	.word	0x00000300


	//   ....[8]....
        /*0100*/ 	.word	0x00000320


	//   ....[9]....
        /*0104*/ 	.word	0x00000350


	//   ....[10]....
        /*0108*/ 	.word	0x00000430


	//   ....[11]....
        /*010c*/ 	.word	0x00000450


	//   ....[12]....
        /*0110*/ 	.word	0x00000470


	//   ....[13]....
        /*0114*/ 	.word	0x00000490


	//   ....[14]....
        /*0118*/ 	.word	0x000004c0


	//   ....[15]....
        /*011c*/ 	.word	0x00000540


	//   ....[16]....
        /*0120*/ 	.word	0x00000560


	//   ....[17]....
        /*0124*/ 	.word	0x00000580


	//   ....[18]....
        /*0128*/ 	.word	0x000005a0


	//   ....[19]....
        /*012c*/ 	.word	0x000005d0


	//----- nvinfo : EIATTR_VRC_CTA_INIT_COUNT
	.align		4
.L_1472:
        /*0130*/ 	.byte	0x02, 0x4a
	.zero		1
	.zero		1


	//----- nvinfo : EIATTR_EXIT_INSTR_OFFSETS
	.align		4
        /*0134*/ 	.byte	0x04, 0x1c
        /*0136*/ 	.short	(.L_1474 - .L_1473)


	//   ....[0]....
.L_1473:
        /*0138*/ 	.word	0x00000640


	//   ....[1]....
        /*013c*/ 	.word	0x000007e0


	//----- nvinfo : EIATTR_CBANK_PARAM_SIZE
	.align		4
.L_1474:
        /*0140*/ 	.byte	0x03, 0x19
        /*0142*/ 	.short	0x0030


	//----- nvinfo : EIATTR_PARAM_CBANK
	.align		4
        /*0144*/ 	.byte	0x04, 0x0a
        /*0146*/ 	.short	(.L_1476 - .L_1475)
	.align		4
.L_1475:
        /*0148*/ 	.word	index@(.nv.constant0._ZN17fastertransformer26add_bias_layernorm_add_resI6__halfLi1EEEvPT_PKS2_S5_S5_S5_fi)
        /*014c*/ 	.short	0x0380
        /*014e*/ 	.short	0x0030


	//----- nvinfo : EIATTR_SW_WAR
	.align		4
.L_1476:
        /*0150*/ 	.byte	0x04, 0x36
        /*0152*/ 	.short	(.L_1478 - .L_1477)
.L_1477:
        /*0154*/ 	.word	0x00000008
.L_1478:


//--------------------- .nv.info._ZN17fastertransformer29add_bias_layernorm_add_res_e2ILi1EEEvP6float2PKS1_S4_S4_S4_fi --------------------------
	.section	.nv.info._ZN17fastertransformer29add_bias_layernorm_add_res_e2ILi1EEEvP6float2PKS1_S4_S4_S4_fi,"",@"SHT_CUDA_INFO"
	.sectionflags	@""
	.align	4


	//----- nvinfo : EIATTR_CUDA_API_VERSION
	.align		4
        /*0000*/ 	.byte	0x04, 0x37
        /*0002*/ 	.short	(.L_1480 - .L_1479)
.L_1479:
        /*0004*/ 	.word	0x00000082


	//----- nvinfo : EIATTR_KPARAM_INFO
	.align		4
.L_1480:
        /*0008*/ 	.byte	0x04, 0x17
        /*000a*/ 	.short	(.L_1482 - .L_1481)
.L_1481:
        /*000c*/ 	.word	0x00000000
        /*0010*/ 	.short	0x0006
        /*0012*/ 	.short	0x002c
        /*0014*/ 	.byte	0x00, 0xf0, 0x11, 0x00


	//----- nvinfo : EIATTR_KPARAM_INFO
	.align		4
.L_1482:
        /*0018*/ 	.byte	0x04, 0x17
        /*001a*/ 	.short	(.L_1484 - .L_1483)
.L_1483:
        /*001c*/ 	.word	0x00000000
        /*0020*/ 	.short	0x0005
        /*0022*/ 	.short	0x0028
        /*0024*/ 	.byte	0x00, 0xf0, 0x11, 0x00


	//----- nvinfo : EIATTR_KPARAM_INFO
	.align		4
.L_1484:
        /*0028*/ 	.byte	0x04, 0x17
        /*002a*/ 	.short	(.L_1486 - .L_1485)
.L_1485:
        /*002c*/ 	.word	0x00000000
        /*0030*/ 	.short	0x0004
        /*0032*/ 	.short	0x0020
        /*0034*/ 	.byte	0x00, 0xf5, 0x21, 0x00


	//----- nvinfo : EIATTR_KPARAM_INFO
	.align		4
.L_1486:
        /*0038*/ 	.byte	0x04, 0x17
        /*003a*/ 	.short	(.L_1488 - .L_1487)
.L_1487:
        /*003c*/ 	.word	0x00000000
        /*0040*/ 	.short	0x0003
        /*0042*/ 	.short	0x0018
        /*0044*/ 	.byte	0x00, 0xf5, 0x21, 0x00


	//----- nvinfo : EIATTR_KPARAM_INFO
	.align		4
.L_1488:
        /*0048*/ 	.byte	0x04, 0x17
        /*004a*/ 	.short	(.L_1490 - .L_1489)
.L_1489:
        /*004c*/ 	.word	0x00000000
        /*0050*/ 	.short	0x0002
        /*0052*/ 	.short	0x0010
        /*0054*/ 	.byte	0x00, 0xf5, 0x21, 0x00


	//----- nvinfo : EIATTR_KPARAM_INFO
	.align		4
.L_1490:
        /*0058*/ 	.byte	0x04, 0x17
        /*005a*/ 	.short	(.L_1492 - .L_1491)
.L_1491:
        /*005c*/ 	.word	0x00000000
        /*0060*/ 	.short	0x0001
        /*0062*/ 	.short	0x0008
        /*0064*/ 	.byte	0x00, 0xf5, 0x21, 0x00


	//----- nvinfo : EIATTR_KPARAM_INFO
	.align		4
.L_1492:
        /*0068*/ 	.byte	0x04, 0x17
        /*006a*/ 	.short	(.L_1494 - .L_1493)
.L_1493:
        /*006c*/ 	.word	0x00000000
        /*0070*/ 	.short	0x0000
        /*0072*/ 	.short	0x0000
        /*0074*/ 	.byte	0x00, 0xf5, 0x21, 0x00


	//----- nvinfo : EIATTR_SPARSE_MMA_MASK
	.align		4
.L_1494:
        /*0078*/ 	.byte	0x03, 0x50
        /*007a*/ 	.short	0x0000


	//----- nvinfo : EIATTR_MAXREG_COUNT
	.align		4
        /*007c*/ 	.byte	0x03, 0x1b
        /*007e*/ 	.short	0x00ff


	//----- nvinfo : EIATTR_NUM_BARRIERS
	.align		4
        /*0080*/ 	.byte	0x02, 0x4c
        /*0082*/ 	.byte	0x01
	.zero		1


	//----- nvinfo : EIATTR_MERCURY_ISA_VERSION
	.align		4
        /*0084*/ 	.byte	0x03, 0x5f
        /*0086*/ 	.short	0x0101


	//----- nvinfo : EIATTR_COOP_GROUP_MASK_REGIDS
	.align		4
        /*0088*/ 	.byte	0x04, 0x29
        /*008a*/ 	.short	(.L_1496 - .L_1495)


	//   ....[0]....
.L_1495:
        /*008c*/ 	.word	0xffffffff


	//   ....[1]....
        /*0090*/ 	.word	0xffffffff


	//   ....[2]....
        /*0094*/ 	.word	0xffffffff


	//   ....[3]....
        /*0098*/ 	.word	0xffffffff


	//   ....[4]....
        /*009c*/ 	.word	0xffffffff


	//   ....[5]....
        /*00a0*/ 	.word	0xffffffff


	//   ....[6]....
        /*00a4*/ 	.word	0xffffffff


	//   ....[7]....
        /*00a8*/ 	.word	0xffffffff


	//   ....[8]....
        /*00ac*/ 	.word	0xffffffff


	//   ....[9]....
        /*00b0*/ 	.word	0xffffffff


	//   ....[10]....
        /*00b4*/ 	.word	0xffffffff


	//   ....[11]....
        /*00b8*/ 	.word	0xffffffff


	//   ....[12]....
        /*00bc*/ 	.word	0xffffffff


	//   ....[13]....
        /*00c0*/ 	.word	0xffffffff


	//   ....[14]....
        /*00c4*/ 	.word	0xffffffff


	//   ....[15]....
        /*00c8*/ 	.word	0xffffffff


	//   ....[16]....
        /*00cc*/ 	.word	0xffffffff


	//   ....[17]....
        /*00d0*/ 	.word	0xffffffff


	//   ....[18]....
        /*00d4*/ 	.word	0xffffffff


	//   ....[19]....
        /*00d8*/ 	.word	0xffffffff


	//----- nvinfo : EIATTR_COOP_GROUP_INSTR_OFFSETS
	.align		4
.L_1496:
        /*00dc*/ 	.byte	0x04, 0x28
        /*00de*/ 	.short	(.L_1498 - .L_1497)


	//   ....[0]....
.L_1497:
        /*00e0*/ 	.word	0x00000150


	//   ....[1]....
        /*00e4*/ 	.word	0x00000170


	//   ....[2]....
        /*00e8*/ 	.word	0x00000190


	//   ....[3]....
        /*00ec*/ 	.word	0x000001b0


	//   ....[4]....
        /*00f0*/ 	.word	0x000001f0


	//   ....[5]....
        /*00f4*/ 	.word	0x000002e0


	//   ....[6]....
        /*00f8*/ 	.word	0x00000300


	//   ....[7]....
        /*00fc*/ 	.word	0x00000320


	//   ....[8]....
        /*0100*/ 	.word	0x00000340


	//   ....[9]....
        /*0104*/ 	.word	0x00000380


	//   ....[10]....
        /*0108*/ 	.word	0x00000470


	//   ....[11]....
        /*010c*/ 	.word	0x00000490


	//   ....[12]....
        /*0110*/ 	.word	0x000004b0


	//   ....[13]....
        /*0114*/ 	.word	0x000004d0


	//   ....[14]....
        /*0118*/ 	.word	0x00000500


	//   ....[15]....
        /*011c*/ 	.word	0x00000570


	//   ....[16]....
        /*0120*/ 	.word	0x00000590


	//   ....[17]....
        /*0124*/ 	.word	0x000005b0


	//   ....[18]....
        /*0128*/ 	.word	0x000005d0


	//   ....[19]....
        /*012c*/ 	.word	0x00000610


	//----- nvinfo : EIATTR_VRC_CTA_INIT_COUNT
	.align		4
.L_1498:
        /*0130*/ 	.byte	0x02, 0x4a
	.zero		1
	.zero		1


	//----- nvinfo : EIATTR_EXIT_INSTR_OFFSETS
	.align		4
        /*0134*/ 	.byte	0x04, 0x1c
        /*0136*/ 	.short	(.L_1500 - .L_1499)


	//   ....[0]....
.L_1499:
        /*0138*/ 	.word	0x00000680


	//   ....[1]....
        /*013c*/ 	.word	0x00000810


	//----- nvinfo : EIATTR_CBANK_PARAM_SIZE
	.align		4
.L_1500:
        /*0140*/ 	.byte	0x03, 0x19
        /*0142*/ 	.short	0x0030


	//----- nvinfo : EIATTR_PARAM_CBANK
	.align		4
        /*0144*/ 	.byte	0x04, 0x0a
        /*0146*/ 	.short	(.L_1502 - .L_1501)
	.align		4
.L_1501:
        /*0148*/ 	.word	index@(.nv.constant0._ZN17fastertransformer29add_bias_layernorm_add_res_e2ILi1EEEvP6float2PKS1_S4_S4_S4_fi)
        /*014c*/ 	.short	0x0380
        /*014e*/ 	.short	0x0030


	//----- nvinfo : EIATTR_SW_WAR
	.align		4
.L_1502:
        /*0150*/ 	.byte	0x04, 0x36
        /*0152*/ 	.short	(.L_1504 - .L_1503)
.L_1503:
        /*0154*/ 	.word	0x00000008
.L_1504:


//--------------------- .nv.info._ZN17fastertransformer29add_bias_layernorm_add_res_e2ILi1EEEvP7__half2PKS1_S4_S4_S4_fi --------------------------
	.section	.nv.info._ZN17fastertransformer29add_bias_layernorm_add_res_e2ILi1EEEvP7__half2PKS1_S4_S4_S4_fi,"",@"SHT_CUDA_INFO"
	.sectionflags	@""
	.align	4


	//----- nvinfo : EIATTR_CUDA_API_VERSION
	.align		4
        /*0000*/ 	.byte	0x04, 0x37
        /*0002*/ 	.short	(.L_1506 - .L_1505)
.L_1505:
        /*0004*/ 	.word	0x00000082


	//----- nvinfo : EIATTR_KPARAM_INFO
	.align		4
.L_1506:
        /*0008*/ 	.byte	0x04, 0x17
        /*000a*/ 	.short	(.L_1508 - .L_1507)
.L_1507:
        /*000c*/ 	.word	0x00000000
        /*0010*/ 	.short	0x0006
        /*0012*/ 	.short	0x002c
        /*0014*/ 	.byte	0x00, 0xf0, 0x11, 0x00


	//----- nvinfo : EIATTR_KPARAM_INFO
	.align		4
.L_1508:
        /*0018*/ 	.byte	0x04, 0x17
        /*001a*/ 	.short	(.L_1510 - .L_1509)
.L_1509:
        /*001c*/ 	.word	0x00000000
        /*0020*/ 	.short	0x0005
        /*0022*/ 	.short	0x0028
        /*0024*/ 	.byte	0x00, 0xf0, 0x11, 0x00


	//----- nvinfo : EIATTR_KPARAM_INFO
	.align		4
.L_1510:
        /*0028*/ 	.byte	0x04, 0x17
        /*002a*/ 	.short	(.L_1512 - .L_1511)
.L_1511:
        /*002c*/ 	.word	0x00000000
        /*0030*/ 	.short	0x0004
        /*0032*/ 	.short	0x0020
        /*0034*/ 	.byte	0x00, 0xf5, 0x21, 0x00


	//----- nvinfo : EIATTR_KPARAM_INFO
	.align		4
.L_1512:
        /*0038*/ 	.byte	0x04, 0x17
        /*003a*/ 	.short	(.L_1514 - .L_1513)
.L_1513:
        /*003c*/ 	.word	0x00000000
        /*0040*/ 	.short	0x0003
        /*0042*/ 	.short	0x0018
        /*0044*/ 	.byte	0x00, 0xf5, 0x21, 0x00


	//----- nvinfo : EIATTR_KPARAM_INFO
	.align		4
.L_1514:
        /*0048*/ 	.byte	0x04, 0x17
        /*004a*/ 	.short	(.L_1516 - .L_1515)
.L_1515:
        /*004c*/ 	.word	0x00000000
        /*0050*/ 	.short	0x0002
        /*0052*/ 	.short	0x0010
        /*0054*/ 	.byte	0x00, 0xf5, 0x21, 0x00


	//----- nvinfo : EIATTR_KPARAM_INFO
	.align		4
.L_1516:
        /*0058*/ 	.byte	0x04, 0x17
        /*005a*/ 	.short	(.L_1518 - .L_1517)
.L_1517:
        /*005c*/ 	.word	0x00000000
        /*0060*/ 	.short	0x0001
        /*0062*/ 	.short	0x0008
        /*0064*/ 	.byte	0x00, 0xf5, 0x21, 0x00


	//----- nvinfo : EIATTR_KPARAM_INFO
	.align		4
.L_1518:
        /*0068*/ 	.byte	0x04, 0x17
        /*006a*/ 	.short	(.L_1520 - .L_1519)
.L_1519:
        /*006c*/ 	.word	0x00000000
        /*0070*/ 	.short	0x0000
        /*0072*/ 	.short	0x0000
        /*0074*/ 	.byte	0x00, 0xf5, 0x21, 0x00


	//----- nvinfo : EIATTR_SPARSE_MMA_MASK
	.align		4
.L_1520:
        /*0078*/ 	.byte	0x03, 0x50
        /*007a*/ 	.short	0x0000


	//----- nvinfo : EIATTR_MAXREG_COUNT
	.align		4
        /*007c*/ 	.byte	0x03, 0x1b
        /*007e*/ 	.short	0x00ff


	//----- nvinfo : EIATTR_NUM_BARRIERS
	.align		4
        /*0080*/ 	.byte	0x02, 0x4c
        /*0082*/ 	.byte	0x01
	.zero		1


	//----- nvinfo : EIATTR_MERCURY_ISA_VERSION
	.align		4
        /*0084*/ 	.byte	0x03, 0x5f
        /*0086*/ 	.short	0x0101


	//----- nvinfo : EIATTR_COOP_GROUP_MASK_REGIDS
	.align		4
        /*0088*/ 	.byte	0x04, 0x29
        /*008a*/ 	.short	(.L_1522 - .L_1521)


	//   ....[0]....
.L_1521:
        /*008c*/ 	.word	0xffffffff


	//   ....[1]....
        /*0090*/ 	.word	0xffffffff


	//   ....[2]....
        /*0094*/ 	.word	0xffffffff


	//   ....[3]....
        /*0098*/ 	.word	0xffffffff


	//   ....[4]....
        /*009c*/ 	.word	0xffffffff


	//   ....[5]....
        /*00a0*/ 	.word	0xffffffff


	//   ....[6]....
        /*00a4*/ 	.word	0xffffffff


	//   ....[7]....
        /*00a8*/ 	.word	0xffffffff


	//   ....[8]....
        /*00ac*/ 	.word	0xffffffff


	//   ....[9]....
        /*00b0*/ 	.word	0xffffffff


	//   ....[10]....
        /*00b4*/ 	.word	0xffffffff


	//   ....[11]....
        /*00b8*/ 	.word	0xffffffff


	//   ....[12]....
        /*00bc*/ 	.word	0xffffffff


	//   ....[13]....
        /*00c0*/ 	.word	0xffffffff


	//   ....[14]....
        /*00c4*/ 	.word	0xffffffff


	//   ....[15]....
        /*00c8*/ 	.word	0xffffffff


	//   ....[16]....
        /*00cc*/ 	.word	0xffffffff


	//   ....[17]....
        /*00d0*/ 	.word	0xffffffff


	//   ....[18]....
        /*00d4*/ 	.word	0xffffffff


	//   ....[19]....
        /*00d8*/ 	.word	0xffffffff


	//----- nvinfo : EIATTR_COOP_GROUP_INSTR_OFFSETS
	.align		4
.L_1522:
        /*00dc*/ 	.byte	0x04, 0x28
        /*00de*/ 	.short	(.L_1524 - .L_1523)


	//   ....[0]....
.L_1523:
        /*00e0*/ 	.word	0x00000160


	//   ....[1]....
        /*00e4*/ 	.word	0x00000180


	//   ....[2]....
        /*00e8*/ 	.word	0x000001a0


	//   ....[3]....
        /*00ec*/ 	.word	0x000001c0


	//   ....[4]....
        /*00f0*/ 	.word	0x00000200


	//   ....[5]....
        /*00f4*/ 	.word	0x000002f0


	//   ....[6]....
        /*00f8*/ 	.word	0x00000310


	//   ....[7]....
        /*00fc*/ 	.word	0x00000330


	//   ....[8]....
        /*0100*/ 	.word	0x00000350


	//   ....[9]....
        /*0104*/ 	.word	0x00000390


	//   ....[10]....
        /*0108*/ 	.word	0x000004d0


	//   ....[11]....
        /*010c*/ 	.word	0x00000510


	//   ....[12]....
        /*0110*/ 	.word	0x00000530


	//   ....[13]....
        /*0114*/ 	.word	0x00000550


	//   ....[14]....
        /*0118*/ 	.word	0x00000570


	//   ....[15]....
        /*011c*/ 	.word	0x000005f0


	//   ....[16]....
        /*0120*/ 	.word	0x00000610


	//   ....[17]....
        /*0124*/ 	.word	0x00000630


	//   ....[18]....
        /*0128*/ 	.word	0x00000650


	//   ....[19]....
        /*012c*/ 	.word	0x00000670


	//----- nvinfo : EIATTR_VRC_CTA_INIT_COUNT
	.align		4
.L_1524:
        /*0130*/ 	.byte	0x02, 0x4a
	.zero		1
	.zero		1


	//----- nvinfo : EIATTR_EXIT_INSTR_OFFSETS
	.align		4
        /*0134*/ 	.byte	0x04, 0x1c
        /*0136*/ 	.short	(.L_1526 - .L_1525)


	//   ....[0]....
.L_1525:
        /*0138*/ 	.word	0x000006e0


	//   ....[1]....
        /*013c*/ 	.word	0x00000900


	//----- nvinfo : EIATTR_CRS_STACK_SIZE
	.align		4
.L_1526:
        /*0140*/ 	.byte	0x04, 0x1e
        /*0142*/ 	.short	(.L_1528 - .L_1527)
.L_1527:
        /*0144*/ 	.word	0x00000000


	//----- nvinfo : EIATTR_CBANK_PARAM_SIZE
	.align		4
.L_1528:
        /*0148*/ 	.byte	0x03, 0x19
        /*014a*/ 	.short	0x0030


	//----- nvinfo : EIATTR_PARAM_CBANK
	.align		4
        /*014c*/ 	.byte	0x04, 0x0a
        /*014e*/ 	.short	(.L_1530 - .L_1529)
	.align		4
.L_1529:
        /*0150*/ 	.word	index@(.nv.constant0._ZN17fastertransformer29add_bias_layernorm_add_res_e2ILi1EEEvP7__half2PKS1_S4_S4_S4_fi)
        /*0154*/ 	.short	0x0380
        /*0156*/ 	.short	0x0030


	//----- nvinfo : EIATTR_SW_WAR
	.align		4
.L_1530:
        /*0158*/ 	.byte	0x04, 0x36
        /*015a*/ 	.short	(.L_1532 - .L_1531)
.L_1531:
        /*015c*/ 	.word	0x00000008
.L_1532:


//--------------------- .nv.info._ZN17fastertransformer18merge_layernorm_v2I6__halfEEvPT_PKS2_S5_S5_fiiii --------------------------
	.section	.nv.info._ZN17fastertransformer18merge_layernorm_v2I6__halfEEvPT_PKS2_S5_S5_fiiii,"",@"SHT_CUDA_INFO"
	.sectionflags	@""
	.align	4


	//----- nvinfo : EIATTR_CUDA_API_VERSION
	.align		4
        /*0000*/ 	.byte	0x04, 0x37
        /*0002*/ 	.short	(.L_1534 - .L_1533)
.L_1533:
        /*0004*/ 	.word	0x00000082


	//----- nvinfo : EIATTR_KPARAM_INFO
	.align		4
.L_1534:
        /*0008*/ 	.byte	0x04, 0x17
        /*000a*/ 	.short	(.L_1536 - .L_1535)
.L_1535:
        /*000c*/ 	.word	0x00000000
        /*0010*/ 	.short	0x0008
        /*0012*/ 	.short	0x0030
        /*0014*/ 	.byte	0x00, 0xf0, 0x11, 0x00


	//----- nvinfo : EIATTR_KPARAM_INFO
	.align		4
.L_1536:
        /*0018*/ 	.byte	0x04, 0x17
        /*001a*/ 	.short	(.L_1538 - .L_1537)
.L_1537:
        /*001c*/ 	.word	0x00000000
        /*0020*/ 	.short	0x0007
        /*0022*/ 	.short	0x002c
        /*0024*/ 	.byte	0x00, 0xf0, 0x11, 0x00


	//----- nvinfo : EIATTR_KPARAM_INFO
	.align		4
.L_1538:
        /*0028*/ 	.byte	0x04, 0x17
        /*002a*/ 	.short	(.L_1540 - .L_1539)
.L_1539:
        /*002c*/ 	.word	0x00000000
        /*0030*/ 	.short	0x0006
        /*0032*/ 	.short	0x0028
        /*0034*/ 	.byte	0x00, 0xf0, 0x11, 0x00


	//----- nvinfo : EIATTR_KPARAM_INFO
	.align		4
.L_1540:
        /*0038*/ 	.byte	0x04, 0x17
        /*003a*/ 	.short	(.L_1542 - .L_1541)
.L_1541:
        /*003c*/ 	.word	0x00000000
        /*0040*/ 	.short	0x0005
        /*0042*/ 	.short	0x0024
        /*0044*/ 	.byte	0x00, 0xf0, 0x11, 0x00


	//----- nvinfo : EIATTR_KPARAM_INFO
	.align		4
.L_1542:
        /*0048*/ 	.byte	0x04, 0x17
        /*004a*/ 	.short	(.L_1544 - .L_1543)
.L_1543:
        /*004c*/ 	.word	0x00000000
        /*0050*/ 	.short	0x0004
        /*0052*/ 	.short	0x0020
        /*0054*/ 	.byte	0x00, 0xf0, 0x11, 0x00


	//----- nvinfo : EIATTR_KPARAM_INFO
	.align		4
.L_1544:
        /*0058*/ 	.byte	0x04, 0x17
        /*005a*/ 	.short	(.L_1546 - .L_1545)
.L_1545:
        /*005c*/ 	.word	0x00000000
        /*0060*/ 	.short	0x0003
        /*0062*/ 	.short	0x0018
        /*0064*/ 	.byte	0x00, 0xf5, 0x21, 0x00


	//----- nvinfo : EIATTR_KPARAM_INFO
	.align		4
.L_1546:
        /*0068*/ 	.byte	0x04, 0x17
        /*006a*/ 	.short	(.L_1548 - .L_1547)
.L_1547:
        /*006c*/ 	.word	0x00000000
        /*0070*/ 	.short	0x0002
        /*0072*/ 	.short	0x0010
        /*0074*/ 	.byte	0x00, 0xf5, 0x21, 0x00


	//----- nvinfo : EIATTR_KPARAM_INFO
	.align		4
.L_1548:
        /*0078*/ 	.byte	0x04, 0x17
        /*007a*/ 	.short	(.L_1550 - .L_1549)
.L_1549:
        /*007c*/ 	.word	0x00000000
        /*0080*/ 	.short	0x0001
        /*0082*/ 	.short	0x0008
        /*0084*/ 	.byte	0x00, 0xf5, 0x21, 0x00


	//----- nvinfo : EIATTR_KPARAM_INFO
	.align		4
.L_1550:
        /*0088*/ 	.byte	0x04, 0x17
        /*008a*/ 	.short	(.L_1552 - .L_1551)
.L_1551:
        /*008c*/ 	.word	0x00000000
        /*0090*/ 	.short	0x0000
        /*0092*/ 	.short	0x0000
        /*0094*/ 	.byte	0x00, 0xf5, 0x21, 0x00


	//----- nvinfo : EIATTR_SPARSE_MMA_MASK
	.align		4
.L_1552:
        /*0098*/ 	.byte	0x03, 0x50
        /*009a*/ 	.short	0x0000


	//----- nvinfo : EIATTR_MAXREG_COUNT
	.align		4
        /*009c*/ 	.byte	0x03, 0x1b
        /*009e*/ 	.short	0x00ff


	//----- nvinfo : EIATTR_NUM_BARRIERS
	.align		4
        /*00a0*/ 	.byte	0x02, 0x4c
        /*00a2*/ 	.byte	0x01
	.zero		1


	//----- nvinfo : EIATTR_MERCURY_ISA_VERSION
	.align		4
        /*00a4*/ 	.byte	0x03, 0x5f
        /*00a6*/ 	.short	0x0101


	//----- nvinfo : EIATTR_COOP_GROUP_MASK_REGIDS
	.align		4
        /*00a8*/ 	.byte	0x04, 0x29
        /*00aa*/ 	.short	(.L_1554 - .L_1553)


	//   ....[0]....
.L_1553:
        /*00ac*/ 	.word	0xffffffff


	//   ....[1]....
        /*00b0*/ 	.word	0xffffffff


	//   ....[2]....
        /*00b4*/ 	.word	0xffffffff


	//   ....[3]....
        /*00b8*/ 	.word	0xffffffff


	//   ....[4]....
        /*00bc*/ 	.word	0xffffffff


	//   ....[5]....
        /*00c0*/ 	.word	0xffffffff


	//   ....[6]....
        /*00c4*/ 	.word	0xffffffff


	//   ....[7]....
        /*00c8*/ 	.word	0xffffffff


	//   ....[8]....
        /*00cc*/ 	.word	0xffffffff


	//   ....[9]....
        /*00d0*/ 	.word	0xffffffff


	//   ....[10]....
        /*00d4*/ 	.word	0xffffffff


	//   ....[11]....
        /*00d8*/ 	.word	0xffffffff


	//   ....[12]....
        /*00dc*/ 	.word	0xffffffff


	//   ....[13]....
        /*00e0*/ 	.word	0xffffffff


	//   ....[14]....
        /*00e4*/ 	.word	0xffffffff


	//   ....[15]....
        /*00e8*/ 	.word	0xffffffff


	//   ....[16]....
        /*00ec*/ 	.word	0xffffffff


	//   ....[17]....
        /*00f0*/ 	.word	0xffffffff


	//   ....[18]....
        /*00f4*/ 	.word	0xffffffff


	//   ....[19]....
        /*00f8*/ 	.word	0xffffffff


	//----- nvinfo : EIATTR_COOP_GROUP_INSTR_OFFSETS
	.align		4
.L_1554:
        /*00fc*/ 	.byte	0x04, 0x28
        /*00fe*/ 	.short	(.L_1556 - .L_1555)


	//   ....[0]....
.L_1555:
        /*0100*/ 	.word	0x00000f20


	//   ....[1]....
        /*0104*/ 	.word	0x00000fe0


	//   ....[2]....
        /*0108*/ 	.word	0x00001010


	//   ....[3]....
        /*010c*/ 	.word	0x00001050


	//   ....[4]....
        /*0110*/ 	.word	0x000010f0


	//   ....[5]....
        /*0114*/ 	.word	0x00001170


	//   ....[6]....
        /*0118*/ 	.word	0x00001190


	//   ....[7]....
        /*011c*/ 	.word	0x000011b0


	//   ....[8]....
        /*0120*/ 	.word	0x000011d0


	//   ....[9]....
        /*0124*/ 	.word	0x000011f0


	//   ....[10]....
        /*0128*/ 	.word	0x00001330


	//   ....[11]....
        /*012c*/ 	.word	0x00001350


	//   ....[12]....
        /*0130*/ 	.word	0x00001370


	//   ....[13]....
        /*0134*/ 	.word	0x00001390


	//   ....[14]....
        /*0138*/ 	.word	0x000013c0


	//   ....[15]....
        /*013c*/ 	.word	0x00001480


	//   ....[16]....
        /*0140*/ 	.word	0x000014a0


	//   ....[17]....
        /*0144*/ 	.word	0x000014c0


	//   ....[18]....
        /*0148*/ 	.word	0x000014e0


	//   ....[19]....
        /*014c*/ 	.word	0x00001510


	//----- nvinfo : EIATTR_VRC_CTA_INIT_COUNT
	.align		4
.L_1556:
        /*0150*/ 	.byte	0x02, 0x4a
	.zero		1
	.zero		1


	//----- nvinfo : EIATTR_EXIT_INSTR_OFFSETS
	.align		4
        /*0154*/ 	.byte	0x04, 0x1c
        /*0156*/ 	.short	(.L_1558 - .L_1557)


	//   ....[0]....
.L_1557:
        /*0158*/ 	.word	0x000018f0


	//   ....[1]....
        /*015c*/ 	.word	0x00001a20


	//----- nvinfo : EIATTR_CRS_STACK_SIZE
	.align		4
.L_1558:
        /*0160*/ 	.byte	0x04, 0x1e
        /*0162*/ 	.short	(.L_1560 - .L_1559)
.L_1559:
        /*0164*/ 	.word	0x00000000


	//----- nvinfo : EIATTR_CBANK_PARAM_SIZE
	.align		4
.L_1560:
        /*0168*/ 	.byte	0x03, 0x19
        /*016a*/ 	.short	0x0034


	//----- nvinfo : EIATTR_PARAM_CBANK
	.align		4
        /*016c*/ 	.byte	0x04, 0x0a
        /*016e*/ 	.short	(.L_1562 - .L_1561)
	.align		4
.L_1561:
        /*0170*/ 	.word	index@(.nv.constant0._ZN17fastertransformer18merge_layernorm_v2I6__halfEEvPT_PKS2_S5_S5_fiiii)
        /*0174*/ 	.short	0x0380
        /*0176*/ 	.short	0x0034


	//----- nvinfo : EIATTR_SW_WAR
	.align		4
.L_1562:
        /*0178*/ 	.byte	0x04, 0x36
        /*017a*/ 	.short	(.L_1564 - .L_1563)
.L_1563:
        /*017c*/ 	.word	0x00000008
.L_1564:


//--------------------- .nv.info._ZN17fastertransformer18merge_layernorm_v2IfEEvPT_PKS1_S4_S4_fiiii --------------------------
	.section	.nv.info._ZN17fastertransformer18merge_layernorm_v2IfEEvPT_PKS1_S4_S4_fiiii,"",@"SHT_CUDA_INFO"
	.sectionflags	@""
	.align	4


	//----- nvinfo : EIATTR_CUDA_API_VERSION
	.align		4
        /*0000*/ 	.byte	0x04, 0x37
        /*0002*/ 	.short	(.L_1566 - .L_1565)
.L_1565:
        /*0004*/ 	.word	0x00000082


	//----- nvinfo : EIATTR_KPARAM_INFO
	.align		4
.L_1566:
        /*0008*/ 	.byte	0x04, 0x17
        /*000a*/ 	.short	(.L_1568 - .L_1567)
.L_1567:
        /*000c*/ 	.word	0x00000000
        /*0010*/ 	.short	0x0008
        /*0012*/ 	.short	0x0030
        /*0014*/ 	.byte	0x00, 0xf0, 0x11, 0x00


	//----- nvinfo : EIATTR_KPARAM_INFO
	.align		4
.L_1568:
        /*0018*/ 	.byte	0x04, 0x17
        /*001a*/ 	.short	(.L_1570 - .L_1569)
.L_1569:
        /*001c*/ 	.word	0x00000000
        /*0020*/ 	.short	0x0007
        /*0022*/ 	.short	0x002c
        /*0024*/ 	.byte	0x00, 0xf0, 0x11, 0x00


	//----- nvinfo : EIATTR_KPARAM_INFO
	.align		4
.L_1570:
        /*0028*/ 	.byte	0x04, 0x17
        /*002a*/ 	.short	(.L_1572 - .L_1571)
.L_1571:
        /*002c*/ 	.word	0x00000000
        /*0030*/ 	.short	0x0006
        /*0032*/ 	.short	0x0028
        /*0034*/ 	.byte	0x00, 0xf0, 0x11, 0x00


	//----- nvinfo : EIATTR_KPARAM_INFO
	.align		4
.L_1572:
        /*0038*/ 	.byte	0x04, 0x17
        /*003a*/ 	.short	(.L_1574 - .L_1573)
.L_1573:
        /*003c*/ 	.word	0x00000000
        /*0040*/ 	.short	0x0005
        /*0042*/ 	.short	0x0024
        /*0044*/ 	.byte	0x00, 0xf0, 0x11, 0x00


	//----- nvinfo : EIATTR_KPARAM_INFO
	.align		4
.L_1574:
        /*0048*/ 	.byte	0x04, 0x17
        /*004a*/ 	.short	(.L_1576 - .L_1575)
.L_1575:
        /*004c*/ 	.word	0x00000000
        /*0050*/ 	.short	0x0004
        /*0052*/ 	.short	0x0020
        /*0054*/ 	.byte	0x00, 0xf0, 0x11, 0x00


	//----- nvinfo : EIATTR_KPARAM_INFO
	.align		4
.L_1576:
        /*0058*/ 	.byte	0x04, 0x17
        /*005a*/ 	.short	(.L_1578 - .L_1577)
.L_1577:
        /*005c*/ 	.word	0x00000000
        /*0060*/ 	.short	0x0003
        /*0062*/ 	.short	0x0018
        /*0064*/ 	.byte	0x00, 0xf5, 0x21, 0x00


	//----- nvinfo : EIATTR_KPARAM_INFO
	.align		4
.L_1578:
        /*0068*/ 	.byte	0x04, 0x17
        /*006a*/ 	.short	(.L_1580 - .L_1579)
.L_1579:
        /*006c*/ 	.word	0x00000000
        /*0070*/ 	.short	0x0002
        /*0072*/ 	.short	0x0010
        /*0074*/ 	.byte	0x00, 0xf5, 0x21, 0x00


	//----- nvinfo : EIATTR_KPARAM_INFO
	.align		4
.L_1580:
        /*0078*/ 	.byte	0x04, 0x17
        /*007a*/ 	.short	(.L_1582 - .L_1581)
.L_1581:
        /*007c*/ 	.word	0x00000000
        /*0080*/ 	.short	0x0001
        /*0082*/ 	.short	0x0008
        /*0084*/ 	.byte	0x00, 0xf5, 0x21, 0x00


	//----- nvinfo : EIATTR_KPARAM_INFO
	.align		4
.L_1582:
        /*0088*/ 	.byte	0x04, 0x17
        /*008a*/ 	.short	(.L_1584 - .L_1583)
.L_1583:
        /*008c*/ 	.word	0x00000000
        /*0090*/ 	.short	0x0000
        /*0092*/ 	.short	0x0000
        /*0094*/ 	.byte	0x00, 0xf5, 0x21, 0x00


	//----- nvinfo : EIATTR_SPARSE_MMA_MASK
	.align		4
.L_1584:
        /*0098*/ 	.byte	0x03, 0x50
        /*009a*/ 	.short	0x0000


	//----- nvinfo : EIATTR_MAXREG_COUNT
	.align		4
        /*009c*/ 	.byte	0x03, 0x1b
        /*009e*/ 	.short	0x00ff


	//----- nvinfo : EIATTR_NUM_BARRIERS
	.align		4
        /*00a0*/ 	.byte	0x02, 0x4c
        /*00a2*/ 	.byte	0x01
	.zero		1


	//----- nvinfo : EIATTR_MERCURY_ISA_VERSION
	.align		4
        /*00a4*/ 	.byte	0x03, 0x5f
        /*00a6*/ 	.short	0x0101


	//----- nvinfo : EIATTR_COOP_GROUP_MASK_REGIDS
	.align		4
        /*00a8*/ 	.byte	0x04, 0x29
        /*00aa*/ 	.short	(.L_1586 - .L_1585)


	//   ....[0]....
.L_1585:
        /*00ac*/ 	.word	0xffffffff


	//   ....[1]....
        /*00b0*/ 	.word	0xffffffff


	//   ....[2]....
        /*00b4*/ 	.word	0xffffffff


	//   ....[3]....
        /*00b8*/ 	.word	0xffffffff


	//   ....[4]....
        /*00bc*/ 	.word	0xffffffff


	//   ....[5]....
        /*00c0*/ 	.word	0xffffffff


	//   ....[6]....
        /*00c4*/ 	.word	0xffffffff


	//   ....[7]....
        /*00c8*/ 	.word	0xffffffff


	//   ....[8]....
        /*00cc*/ 	.word	0xffffffff


	//   ....[9]....
        /*00d0*/ 	.word	0xffffffff


	//   ....[10]....
        /*00d4*/ 	.word	0xffffffff


	//   ....[11]....
        /*00d8*/ 	.word	0xffffffff


	//   ....[12]....
        /*00dc*/ 	.word	0xffffffff


	//   ....[13]....
        /*00e0*/ 	.word	0xffffffff


	//   ....[14]....
        /*00e4*/ 	.word	0xffffffff


	//   ....[15]....
        /*00e8*/ 	.word	0xffffffff


	//   ....[16]....
        /*00ec*/ 	.word	0xffffffff


	//   ....[17]....
        /*00f0*/ 	.word	0xffffffff


	//   ....[18]....
        /*00f4*/ 	.word	0xffffffff


	//   ....[19]....
        /*00f8*/ 	.word	0xffffffff


	//----- nvinfo : EIATTR_COOP_GROUP_INSTR_OFFSETS
	.align		4
.L_1586:
        /*00fc*/ 	.byte	0x04, 0x28
        /*00fe*/ 	.short	(.L_1588 - .L_1587)


	//   ....[0]....
.L_1587:
        /*0100*/ 	.word	0x00000f10


	//   ....[1]....
        /*0104*/ 	.word	0x00001010


	//   ....[2]....
        /*0108*/ 	.word	0x00001070


	//   ....[3]....
        /*010c*/ 	.word	0x000010a0


	//   ....[4]....
        /*0110*/ 	.word	0x000010d0


	//   ....[5]....
        /*0114*/ 	.word	0x00001150


	//   ....[6]....
        /*0118*/ 	.word	0x00001170


	//   ....[7]....
        /*011c*/ 	.word	0x000011b0


	//   ....[8]....
        /*0120*/ 	.word	0x00001230


	//   ....[9]....
        /*0124*/ 	.word	0x00001250


	//   ....[10]....
        /*0128*/ 	.word	0x00001390


	//   ....[11]....
        /*012c*/ 	.word	0x000013b0


	//   ....[12]....
        /*0130*/ 	.word	0x000013d0


	//   ....[13]....
        /*0134*/ 	.word	0x000013f0


	//   ....[14]....
        /*0138*/ 	.word	0x00001420


	//   ....[15]....
        /*013c*/ 	.word	0x000014e0


	//   ....[16]....
        /*0140*/ 	.word	0x00001500


	//   ....[17]....
        /*0144*/ 	.word	0x00001520


	//   ....[18]....
        /*0148*/ 	.word	0x00001540


	//   ....[19]....
        /*014c*/ 	.word	0x00001560


	//----- nvinfo : EIATTR_VRC_CTA_INIT_COUNT
	.align		4
.L_1588:
        /*0150*/ 	.byte	0x02, 0x4a
	.zero		1
	.zero		1


	//----- nvinfo : EIATTR_EXIT_INSTR_OFFSETS
	.align		4
        /*0154*/ 	.byte	0x04, 0x1c
        /*0156*/ 	.short	(.L_1590 - .L_1589)


	//   ....[0]....
.L_1589:
        /*0158*/ 	.word	0x00001870


	//   ....[1]....
        /*015c*/ 	.word	0x00001980


	//----- nvinfo : EIATTR_CRS_STACK_SIZE
	.align		4
.L_1590:
        /*0160*/ 	.byte	0x04, 0x1e
        /*0162*/ 	.short	(.L_1592 - .L_1591)
.L_1591:
        /*0164*/ 	.word	0x00000000


	//----- nvinfo : EIATTR_CBANK_PARAM_SIZE
	.align		4
.L_1592:
        /*0168*/ 	.byte	0x03, 0x19
        /*016a*/ 	.short	0x0034


	//----- nvinfo : EIATTR_PARAM_CBANK
	.align		4
        /*016c*/ 	.byte	0x04, 0x0a
        /*016e*/ 	.short	(.L_1594 - .L_1593)
	.align		4
.L_1593:
        /*0170*/ 	.word	index@(.nv.constant0._ZN17fastertransformer18merge_layernorm_v2IfEEvPT_PKS1_S4_S4_fiiii)
        /*0174*/ 	.short	0x0380
        /*0176*/ 	.short	0x0034


	//----- nvinfo : EIATTR_SW_WAR
	.align		4
.L_1594:
        /*0178*/ 	.byte	0x04, 0x36
        /*017a*/ 	.short	(.L_1596 - .L_1595)
.L_1595:
        /*017c*/ 	.word	0x00000008
.L_1596:


//--------------------- .nv.info._ZN17fastertransformer18add_bias_layernormI6__halfEEvPT_PKS2_S5_S5_fi --------------------------
	.section	.nv.info._ZN17fastertransformer18add_bias_layernormI6__halfEEvPT_PKS2_S5_S5_fi,"",@"SHT_CUDA_INFO"
	.sectionflags	@""
	.align	4


	//----- nvinfo : EIATTR_CUDA_API_VERSION
	.align		4
        /*0000*/ 	.byte	0x04, 0x37
        /*0002*/ 	.short	(.L_1598 - .L_1597)
.L_1597:
        /*0004*/ 	.word	0x00000082


	//----- nvinfo : EIATTR_KPARAM_INFO
	.align		4
.L_1598:
        /*0008*/ 	.byte	0x04, 0x17
        /*000a*/ 	.short	(.L_1600 - .L_1599)
.L_1599:
        /*000c*/ 	.word	0x00000000
        /*0010*/ 	.short	0x0005
        /*0012*/ 	.short	0x0024
        /*0014*/ 	.byte	0x00, 0xf0, 0x11, 0x00


	//----- nvinfo : EIATTR_KPARAM_INFO
	.align		4
.L_1600:
        /*0018*/ 	.byte	0x04, 0x17
        /*001a*/ 	.short	(.L_1602 - .L_1601)
.L_1601:
        /*001c*/ 	.word	0x00000000
        /*0020*/ 	.short	0x0004
        /*0022*/ 	.short	0x0020
        /*0024*/ 	.byte	0x00, 0xf0, 0x11, 0x00


	//----- nvinfo : EIATTR_KPARAM_INFO
	.align		4
.L_1602:
        /*0028*/ 	.byte	0x04, 0x17
        /*002a*/ 	.short	(.L_1604 - .L_1603)
.L_1603:
        /*002c*/ 	.word	0x00000000
        /*0030*/ 	.short	0x0003
        /*0032*/ 	.short	0x0018
        /*0034*/ 	.byte	0x00, 0xf5, 0x21, 0x00


	//----- nvinfo : EIATTR_KPARAM_INFO
	.align		4
.L_1604:
        /*0038*/ 	.byte	0x04, 0x17
        /*003a*/ 	.short	(.L_1606 - .L_1605)
.L_1605:
        /*003c*/ 	.word	0x00000000
        /*0040*/ 	.short	0x0002
        /*0042*/ 	.short	0x0010
        /*0044*/ 	.byte	0x00, 0xf5, 0x21, 0x00


	//----- nvinfo : EIATTR_KPARAM_INFO
	.align		4
.L_1606:
        /*0048*/ 	.byte	0x04, 0x17
        /*004a*/ 	.short	(.L_1608 - .L_1607)
.L_1607:
        /*004c*/ 	.word	0x00000000
        /*0050*/ 	.short	0x0001
        /*0052*/ 	.short	0x0008
        /*0054*/ 	.byte	0x00, 0xf5, 0x21, 0x00


	//----- nvinfo : EIATTR_KPARAM_INFO
	.align		4
.L_1608:
        /*0058*/ 	.byte	0x04, 0x17
        /*005a*/ 	.short	(.L_1610 - .L_1609)
.L_1609:
        /*005c*/ 	.word	0x00000000
        /*0060*/ 	.short	0x0000
        /*0062*/ 	.short	0x0000
        /*0064*/ 	.byte	0x00, 0xf5, 0x21, 0x00


	//----- nvinfo : EIATTR_SPARSE_MMA_MASK
	.align		4
.L_1610:
        /*0068*/ 	.byte	0x03, 0x50
        /*006a*/ 	.short	0x0000


	//----- nvinfo : EIATTR_MAXREG_COUNT
	.align		4
        /*006c*/ 	.byte	0x03, 0x1b
        /*006e*/ 	.short	0x00ff


	//----- nvinfo : EIATTR_NUM_BARRIERS
	.align		4
        /*0070*/ 	.byte	0x02, 0x4c
        /*0072*/ 	.byte	0x01
	.zero		1


	//----- nvinfo : EIATTR_MERCURY_ISA_VERSION
	.align		4
        /*0074*/ 	.byte	0x03, 0x5f
        /*0076*/ 	.short	0x0101


	//----- nvinfo : EIATTR_COOP_GROUP_MASK_REGIDS
	.align		4
        /*0078*/ 	.byte	0x04, 0x29
        /*007a*/ 	.short	(.L_1612 - .L_1611)


	//   ....[0]....
.L_1611:
        /*007c*/ 	.word	0xffffffff


	//   ....[1]....
        /*0080*/ 	.word	0xffffffff


	//   ....[2]....
        /*0084*/ 	.word	0xffffffff


	//   ....[3]....
        /*0088*/ 	.word	0xffffffff


	//   ....[4]....
        /*008c*/ 	.word	0xffffffff


	//   ....[5]....
        /*0090*/ 	.word	0xffffffff


	//   ....[6]....
        /*0094*/ 	.word	0xffffffff


	//   ....[7]....
        /*0098*/ 	.word	0xffffffff


	//   ....[8]....
        /*009c*/ 	.word	0xffffffff


	//   ....[9]....
        /*00a0*/ 	.word	0xffffffff


	//   ....[10]....
        /*00a4*/ 	.word	0xffffffff


	//   ....[11]....
        /*00a8*/ 	.word	0xffffffff


	//   ....[12]....
        /*00ac*/ 	.word	0xffffffff


	//   ....[13]....
        /*00b0*/ 	.word	0xffffffff


	//   ....[14]....
        /*00b4*/ 	.word	0xffffffff


	//   ....[15]....
        /*00b8*/ 	.word	0xffffffff


	//   ....[16]....
        /*00bc*/ 	.word	0xffffffff


	//   ....[17]....
        /*00c0*/ 	.word	0xffffffff


	//   ....[18]....
        /*00c4*/ 	.word	0xffffffff


	//   ....[19]....
        /*00c8*/ 	.word	0xffffffff


	//----- nvinfo : EIATTR_COOP_GROUP_INSTR_OFFSETS
	.align		4
.L_1612:
        /*00cc*/ 	.byte	0x04, 0x28
        /*00ce*/ 	.short	(.L_1614 - .L_1613)


	//   ....[0]....
.L_1613:
        /*00d0*/ 	.word	0x000001a0


	//   ....[1]....
        /*00d4*/ 	.word	0x000001c0


	//   ....[2]....
        /*00d8*/ 	.word	0x000001e0


	//   ....[3]....
        /*00dc*/ 	.word	0x00000200


	//   ....[4]....
        /*00e0*/ 	.word	0x00000230


	//   ....[5]....
        /*00e4*/ 	.word	0x000002a0


	//   ....[6]....
        /*00e8*/ 	.word	0x000002c0


	//   ....[7]....
        /*00ec*/ 	.word	0x000002e0


	//   ....[8]....
        /*00f0*/ 	.word	0x00000300


	//   ....[9]....
        /*00f4*/ 	.word	0x00000330


	//   ....[10]....
        /*00f8*/ 	.word	0x00000400


	//   ....[11]....
        /*00fc*/ 	.word	0x00000420


	//   ....[12]....
        /*0100*/ 	.word	0x00000440


	//   ....[13]....
        /*0104*/ 	.word	0x00000460


	//   ....[14]....
        /*0108*/ 	.word	0x00000490


	//   ....[15]....
        /*010c*/ 	.word	0x00000510


	//   ....[16]....
        /*0110*/ 	.word	0x00000530


	//   ....[17]....
        /*0114*/ 	.word	0x00000550


	//   ....[18]....
        /*0118*/ 	.word	0x00000570


	//   ....[19]....
        /*011c*/ 	.word	0x000005a0


	//----- nvinfo : EIATTR_VRC_CTA_INIT_COUNT
	.align		4
.L_1614:
        /*0120*/ 	.byte	0x02, 0x4a
	.zero		1
	.zero		1


	//----- nvinfo : EIATTR_EXIT_INSTR_OFFSETS
	.align		4
        /*0124*/ 	.byte	0x04, 0x1c
        /*0126*/ 	.short	(.L_1616 - .L_1615)


	//   ....[0]....
.L_1615:
        /*0128*/ 	.word	0x000005f0


	//   ....[1]....
        /*012c*/ 	.word	0x000006f0


	//----- nvinfo : EIATTR_CBANK_PARAM_SIZE
	.align		4
.L_1616:
        /*0130*/ 	.byte	0x03, 0x19
        /*0132*/ 	.short	0x0028


	//----- nvinfo : EIATTR_PARAM_CBANK
	.align		4
        /*0134*/ 	.byte	0x04, 0x0a
        /*0136*/ 	.short	(.L_1618 - .L_1617)
	.align		4
.L_1617:
        /*0138*/ 	.word	index@(.nv.constant0._ZN17fastertransformer18add_bias_layernormI6__halfEEvPT_PKS2_S5_S5_fi)
        /*013c*/ 	.short	0x0380
        /*013e*/ 	.short	0x0028


	//----- nvinfo : EIATTR_SW_WAR
	.align		4
.L_1618:
        /*0140*/ 	.byte	0x04, 0x36
        /*0142*/ 	.short	(.L_1620 - .L_1619)
.L_1619:
        /*0144*/ 	.word	0x00000008
.L_1620:


//--------------------- .nv.info._ZN17fastertransformer21add_bias_layernorm_v2I6__halfEEvPT_PKS2_S5_S5_fi --------------------------
	.section	.nv.info._ZN17fastertransformer21add_bias_layernorm_v2I6__halfEEvPT_PKS2_S5_S5_fi,"",@"SHT_CUDA_INFO"
	.sectionflags	@""
	.align	4


	//----- nvinfo : EIATTR_CUDA_API_VERSION
	.align		4
        /*0000*/ 	.byte	0x04, 0x37
        /*0002*/ 	.short	(.L_1622 - .L_1621)
.L_1621:
        /*0004*/ 	.word	0x00000082


	//----- nvinfo : EIATTR_KPARAM_INFO
	.align		4
.L_1622:
        /*0008*/ 	.byte	0x04, 0x17
        /*000a*/ 	.short	(.L_1624 - .L_1623)
.L_1623:
        /*000c*/ 	.word	0x00000000
        /*0010*/ 	.short	0x0005
        /*0012*/ 	.short	0x0024
        /*0014*/ 	.byte	0x00, 0xf0, 0x11, 0x00


	//----- nvinfo : EIATTR_KPARAM_INFO
	.align		4
.L_1624:
        /*0018*/ 	.byte	0x04, 0x17
        /*001a*/ 	.short	(.L_1626 - .L_1625)
.L_1625:
        /*001c*/ 	.word	0x00000000
        /*0020*/ 	.short	0x0004
        /*0022*/ 	.short	0x0020
        /*0024*/ 	.byte	0x00, 0xf0, 0x11, 0x00


	//----- nvinfo : EIATTR_KPARAM_INFO
	.align		4
.L_1626:
        /*0028*/ 	.byte	0x04, 0x17
        /*002a*/ 	.short	(.L_1628 - .L_1627)
.L_1627:
        /*002c*/ 	.word	0x00000000
        /*0030*/ 	.short	0x0003
        /*0032*/ 	.short	0x0018
        /*0034*/ 	.byte	0x00, 0xf5, 0x21, 0x00


	//----- nvinfo : EIATTR_KPARAM_INFO
	.align		4
.L_1628:
        /*0038*/ 	.byte	0x04, 0x17
        /*003a*/ 	.short	(.L_1630 - .L_1629)
.L_1629:
        /*003c*/ 	.word	0x00000000
        /*0040*/ 	.short	0x0002
        /*0042*/ 	.short	0x0010
        /*0044*/ 	.byte	0x00, 0xf5, 0x21, 0x00


	//----- nvinfo : EIATTR_KPARAM_INFO
	.align		4
.L_1630:
        /*0048*/ 	.byte	0x04, 0x17
        /*004a*/ 	.short	(.L_1632 - .L_1631)
.L_1631:
        /*004c*/ 	.word	0x00000000
        /*0050*/ 	.short	0x0001
        /*0052*/ 	.short	0x0008
        /*0054*/ 	.byte	0x00, 0xf5, 0x21, 0x00


	//----- nvinfo : EIATTR_KPARAM_INFO
	.align		4
.L_1632:
        /*0058*/ 	.byte	0x04, 0x17
        /*005a*/ 	.short	(.L_1634 - .L_1633)
.L_1633:
        /*005c*/ 	.word	0x00000000
        /*0060*/ 	.short	0x0000
        /*0062*/ 	.short	0x0000
        /*0064*/ 	.byte	0x00, 0xf5, 0x21, 0x00


	//----- nvinfo : EIATTR_SPARSE_MMA_MASK
	.align		4
.L_1634:
        /*0068*/ 	.byte	0x03, 0x50
        /*006a*/ 	.short	0x0000


	//----- nvinfo : EIATTR_MAXREG_COUNT
	.align		4
        /*006c*/ 	.byte	0x03, 0x1b
        /*006e*/ 	.short	0x00ff


	//----- nvinfo : EIATTR_NUM_BARRIERS
	.align		4
        /*0070*/ 	.byte	0x02, 0x4c
        /*0072*/ 	.byte	0x01
	.zero		1


	//----- nvinfo : EIATTR_MERCURY_ISA_VERSION
	.align		4
        /*0074*/ 	.byte	0x03, 0x5f
        /*0076*/ 	.short	0x0101


	//----- nvinfo : EIATTR_COOP_GROUP_MASK_REGIDS
	.align		4
        /*0078*/ 	.byte	0x04, 0x29
        /*007a*/ 	.short	(.L_1636 - .L_1635)


	//   ....[0]....
.L_1635:
        /*007c*/ 	.word	0xffffffff


	//   ....[1]....
        /*0080*/ 	.word	0xffffffff


	//   ....[2]....
        /*0084*/ 	.word	0xffffffff


	//   ....[3]....
        /*0088*/ 	.word	0xffffffff


	//   ....[4]....
        /*008c*/ 	.word	0xffffffff


	//   ....[5]....
        /*0090*/ 	.word	0xffffffff


	//   ....[6]....
        /*0094*/ 	.word	0xffffffff


	//   ....[7]....
        /*0098*/ 	.word	0xffffffff


	//   ....[8]....
        /*009c*/ 	.word	0xffffffff


	//   ....[9]....
        /*00a0*/ 	.word	0xffffffff


	//   ....[10]....
        /*00a4*/ 	.word	0xffffffff


	//   ....[11]....
        /*00a8*/ 	.word	0xffffffff


	//   ....[12]....
        /*00ac*/ 	.word	0xffffffff


	//   ....[13]....
        /*00b0*/ 	.word	0xffffffff


	//   ....[14]....
        /*00b4*/ 	.word	0xffffffff


	//   ....[15]....
        /*00b8*/ 	.word	0xffffffff


	//   ....[16]....
        /*00bc*/ 	.word	0xffffffff


	//   ....[17]....
        /*00c0*/ 	.word	0xffffffff


	//   ....[18]....
        /*00c4*/ 	.word	0xffffffff


	//   ....[19]....
        /*00c8*/ 	.word	0xffffffff


	//----- nvinfo : EIATTR_COOP_GROUP_INSTR_OFFSETS
	.align		4
.L_1636:
        /*00cc*/ 	.byte	0x04, 0x28
        /*00ce*/ 	.short	(.L_1638 - .L_1637)


	//   ....[0]....
.L_1637:
        /*00d0*/ 	.word	0x00000390


	//   ....[1]....
        /*00d4*/ 	.word	0x000003b0


	//   ....[2]....
        /*00d8*/ 	.word	0x000003d0


	//   ....[3]....
        /*00dc*/ 	.word	0x000003f0


	//   ....[4]....
        /*00e0*/ 	.word	0x00000440


	//   ....[5]....
        /*00e4*/ 	.word	0x00000500


	//   ....[6]....
        /*00e8*/ 	.word	0x00000520


	//   ....[7]....
        /*00ec*/ 	.word	0x00000540


	//   ....[8]....
        /*00f0*/ 	.word	0x00000560


	//   ....[9]....
        /*00f4*/ 	.word	0x000005a0


	//   ....[10]....
        /*00f8*/ 	.word	0x00000760


	//   ....[11]....
        /*00fc*/ 	.word	0x00000780


	//   ....[12]....
        /*0100*/ 	.word	0x000007a0


	//   ....[13]....
        /*0104*/ 	.word	0x00000800


	//   ....[14]....
        /*0108*/ 	.word	0x00000890


	//   ....[15]....
        /*010c*/ 	.word	0x00000980


	//   ....[16]....
        /*0110*/ 	.word	0x000009a0


	//   ....[17]....
        /*0114*/ 	.word	0x000009c0


	//   ....[18]....
        /*0118*/ 	.word	0x000009e0


	//   ....[19]....
        /*011c*/ 	.word	0x00000a20


	//----- nvinfo : EIATTR_VRC_CTA_INIT_COUNT
	.align		4
.L_1638:
        /*0120*/ 	.byte	0x02, 0x4a
	.zero		1
	.zero		1


	//----- nvinfo : EIATTR_EXIT_INSTR_OFFSETS
	.align		4
        /*0124*/ 	.byte	0x04, 0x1c
        /*0126*/ 	.short	(.L_1640 - .L_1639)


	//   ....[0]....
.L_1639:
        /*0128*/ 	.word	0x00000be0


	//   ....[1]....
        /*012c*/ 	.word	0x00000cc0


	//----- nvinfo : EIATTR_CBANK_PARAM_SIZE
	.align		4
.L_1640:
        /*0130*/ 	.byte	0x03, 0x19
        /*0132*/ 	.short	0x0028


	//----- nvinfo : EIATTR_PARAM_CBANK
	.align		4
        /*0134*/ 	.byte	0x04, 0x0a
        /*0136*/ 	.short	(.L_1642 - .L_1641)
	.align		4
.L_1641:
        /*0138*/ 	.word	index@(.nv.constant0._ZN17fastertransformer21add_bias_layernorm_v2I6__halfEEvPT_PKS2_S5_S5_fi)
        /*013c*/ 	.short	0x0380
        /*013e*/ 	.short	0x0028


	//----- nvinfo : EIATTR_SW_WAR
	.align		4
.L_1642:
        /*0140*/ 	.byte	0x04, 0x36
        /*0142*/ 	.short	(.L_1644 - .L_1643)
.L_1643:
        /*0144*/ 	.word	0x00000008
.L_1644:


//--------------------- .nv.info._ZN17fastertransformer18add_bias_layernormIfEEvPT_PKS1_S4_S4_fi --------------------------
	.section	.nv.info._ZN17fastertransformer18add_bias_layernormIfEEvPT_PKS1_S4_S4_fi,"",@"SHT_CUDA_INFO"
	.sectionflags	@""
	.align	4


	//----- nvinfo : EIATTR_CUDA_API_VERSION
	.align		4
        /*0000*/ 	.byte	0x04, 0x37
        /*0002*/ 	.short	(.L_1646 - .L_1645)
.L_1645:
        /*0004*/ 	.word	0x00000082


	//----- nvinfo : EIATTR_KPARAM_INFO
	.align		4
.L_1646:
        /*0008*/ 	.byte	0x04, 0x17
        /*000a*/ 	.short	(.L_1648 - .L_1647)
.L_1647:
        /*000c*/ 	.word	0x00000000
        /*0010*/ 	.short	0x0005
        /*0012*/ 	.short	0x0024
        /*0014*/ 	.byte	0x00, 0xf0, 0x11, 0x00


	//----- nvinfo : EIATTR_KPARAM_INFO
	.align		4
.L_1648:
        /*0018*/ 	.byte	0x04, 0x17
        /*001a*/ 	.short	(.L_1650 - .L_1649)
.L_1649:
        /*001c*/ 	.word	0x00000000
        /*0020*/ 	.short	0x0004
        /*0022*/ 	.short	0x0020
        /*0024*/ 	.byte	0x00, 0xf0, 0x11, 0x00


	//----- nvinfo : EIATTR_KPARAM_INFO
	.align		4
.L_1650:
        /*0028*/ 	.byte	0x04, 0x17
        /*002a*/ 	.short	(.L_1652 - .L_1651)
.L_1651:
        /*002c*/ 	.word	0x00000000
        /*0030*/ 	.short	0x0003
        /*0032*/ 	.short	0x0018
        /*0034*/ 	.byte	0x00, 0xf5, 0x21, 0x00


	//----- nvinfo : EIATTR_KPARAM_INFO
	.align		4
.L_1652:
        /*0038*/ 	.byte	0x04, 0x17
        /*003a*/ 	.short	(.L_1654 - .L_1653)
.L_1653:
        /*003c*/ 	.word	0x00000000
        /*0040*/ 	.short	0x0002
        /*0042*/ 	.short	0x0010
        /*0044*/ 	.byte	0x00, 0xf5, 0x21, 0x00


	//----- nvinfo : EIATTR_KPARAM_INFO
	.align		4
.L_1654:
        /*0048*/ 	.byte	0x04, 0x17
        /*004a*/ 	.short	(.L_1656 - .L_1655)
.L_1655:
        /*004c*/ 	.word	0x00000000
        /*0050*/ 	.short	0x0001
        /*0052*/ 	.short	0x0008
        /*0054*/ 	.byte	0x00, 0xf5, 0x21, 0x00


	//----- nvinfo : EIATTR_KPARAM_INFO
	.align		4
.L_1656:
        /*0058*/ 	.byte	0x04, 0x17
        /*005a*/ 	.short	(.L_1658 - .L_1657)
.L_1657:
        /*005c*/ 	.word	0x00000000
        /*0060*/ 	.short	0x0000
        /*0062*/ 	.short	0x0000
        /*0064*/ 	.byte	0x00, 0xf5, 0x21, 0x00


	//----- nvinfo : EIATTR_SPARSE_MMA_MASK
	.align		4
.L_1658:
        /*0068*/ 	.byte	0x03, 0x50
        /*006a*/ 	.short	0x0000


	//----- nvinfo : EIATTR_MAXREG_COUNT
	.align		4
        /*006c*/ 	.byte	0x03, 0x1b
        /*006e*/ 	.short	0x00ff


	//----- nvinfo : EIATTR_NUM_BARRIERS
	.align		4
        /*0070*/ 	.byte	0x02, 0x4c
        /*0072*/ 	.byte	0x01
	.zero		1


	//----- nvinfo : EIATTR_MERCURY_ISA_VERSION
	.align		4
        /*0074*/ 	.byte	0x03, 0x5f
        /*0076*/ 	.short	0x0101


	//----- nvinfo : EIATTR_COOP_GROUP_MASK_REGIDS
	.align		4
        /*0078*/ 	.byte	0x04, 0x29
        /*007a*/ 	.short	(.L_1660 - .L_1659)


	//   ....[0]....
.L_1659:
        /*007c*/ 	.word	0xffffffff


	//   ....[1]....
        /*0080*/ 	.word	0xffffffff


	//   ....[2]....
        /*0084*/ 	.word	0xffffffff


	//   ....[3]....
        /*0088*/ 	.word	0xffffffff


	//   ....[4]....
        /*008c*/ 	.word	0xffffffff


	//   ....[5]....
        /*0090*/ 	.word	0xffffffff


	//   ....[6]....
        /*0094*/ 	.word	0xffffffff


	//   ....[7]....
        /*0098*/ 	.word	0xffffffff


	//   ....[8]....
        /*009c*/ 	.word	0xffffffff


	//   ....[9]....
        /*00a0*/ 	.word	0xffffffff


	//   ....[10]....
        /*00a4*/ 	.word	0xffffffff


	//   ....[11]....
        /*00a8*/ 	.word	0xffffffff


	//   ....[12]....
        /*00ac*/ 	.word	0xffffffff


	//   ....[13]....
        /*00b0*/ 	.word	0xffffffff


	//   ....[14]....
        /*00b4*/ 	.word	0xffffffff


	//   ....[15]....
        /*00b8*/ 	.word	0xffffffff


	//   ....[16]....
        /*00bc*/ 	.word	0xffffffff


	//   ....[17]....
        /*00c0*/ 	.word	0xffffffff


	//   ....[18]....
        /*00c4*/ 	.word	0xffffffff


	//   ....[19]....
        /*00c8*/ 	.word	0xffffffff


	//----- nvinfo : EIATTR_COOP_GROUP_INSTR_OFFSETS
	.align		4
.L_1660:
        /*00cc*/ 	.byte	0x04, 0x28
        /*00ce*/ 	.short	(.L_1662 - .L_1661)


	//   ....[0]....
.L_1661:
        /*00d0*/ 	.word	0x00000110


	//   ....[1]....
        /*00d4*/ 	.word	0x00000130


	//   ....[2]....
        /*00d8*/ 	.word	0x00000150


	//   ....[3]....
        /*00dc*/ 	.word	0x00000170


	//   ....[4]....
        /*00e0*/ 	.word	0x000001c0


	//   ....[5]....
        /*00e4*/ 	.word	0x00000290


	//   ....[6]....
        /*00e8*/ 	.word	0x000002b0


	//   ....[7]....
        /*00ec*/ 	.word	0x000002d0


	//   ....[8]....
        /*00f0*/ 	.word	0x000002f0


	//   ....[9]....
        /*00f4*/ 	.word	0x00000320


	//   ....[10]....
        /*00f8*/ 	.word	0x000003f0


	//   ....[11]....
        /*00fc*/ 	.word	0x00000410


	//   ....[12]....
        /*0100*/ 	.word	0x00000430


	//   ....[13]....
        /*0104*/ 	.word	0x00000450


	//   ....[14]....
        /*0108*/ 	.word	0x00000480


	//   ....[15]....
        /*010c*/ 	.word	0x00000500


	//   ....[16]....
        /*0110*/ 	.word	0x00000520


	//   ....[17]....
        /*0114*/ 	.word	0x00000540


	//   ....[18]....
        /*0118*/ 	.word	0x00000560


	//   ....[19]....
        /*011c*/ 	.word	0x00000590


	//----- nvinfo : EIATTR_VRC_CTA_INIT_COUNT
	.align		4
.L_1662:
        /*0120*/ 	.byte	0x02, 0x4a
	.zero		1
	.zero		1


	//----- nvinfo : EIATTR_EXIT_INSTR_OFFSETS
	.align		4
        /*0124*/ 	.byte	0x04, 0x1c
        /*0126*/ 	.short	(.L_1664 - .L_1663)


	//   ....[0]....
.L_1663:
        /*0128*/ 	.word	0x000005e0


	//   ....[1]....
        /*012c*/ 	.word	0x000006b0


	//----- nvinfo : EIATTR_CBANK_PARAM_SIZE
	.align		4
.L_1664:
        /*0130*/ 	.byte	0x03, 0x19
        /*0132*/ 	.short	0x0028


	//----- nvinfo : EIATTR_PARAM_CBANK
	.align		4
        /*0134*/ 	.byte	0x04, 0x0a
        /*0136*/ 	.short	(.L_1666 - .L_1665)
	.align		4
.L_1665:
        /*0138*/ 	.word	index@(.nv.constant0._ZN17fastertransformer18add_bias_layernormIfEEvPT_PKS1_S4_S4_fi)
        /*013c*/ 	.short	0x0380
        /*013e*/ 	.short	0x0028


	//----- nvinfo : EIATTR_SW_WAR
	.align		4
.L_1666:
        /*0140*/ 	.byte	0x04, 0x36
        /*0142*/ 	.short	(.L_1668 - .L_1667)
.L_1667:
        /*0144*/ 	.word	0x00000008
.L_1668:


//--------------------- .nv.info._ZN17fastertransformer21add_bias_layernorm_v2IfEEvPT_PKS1_S4_S4_fi --------------------------
	.section	.nv.info._ZN17fastertransformer21add_bias_layernorm_v2IfEEvPT_PKS1_S4_S4_fi,"",@"SHT_CUDA_INFO"
	.sectionflags	@""
	.align	4


	//----- nvinfo : EIATTR_CUDA_API_VERSION
	.align		4
        /*0000*/ 	.byte	0x04, 0x37
        /*0002*/ 	.short	(.L_1670 - .L_1669)
.L_1669:
        /*0004*/ 	.word	0x00000082


	//----- nvinfo : EIATTR_KPARAM_INFO
	.align		4
.L_1670:
        /*0008*/ 	.byte	0x04, 0x17
        /*000a*/ 	.short	(.L_1672 - .L_1671)
.L_1671:
        /*000c*/ 	.word	0x00000000
        /*0010*/ 	.short	0x0005
        /*0012*/ 	.short	0x0024
        /*0014*/ 	.byte	0x00, 0xf0, 0x11, 0x00


	//----- nvinfo : EIATTR_KPARAM_INFO
	.align		4
.L_1672:
        /*0018*/ 	.byte	0x04, 0x17
        /*001a*/ 	.short	(.L_1674 - .L_1673)
.L_1673:
        /*001c*/ 	.word	0x00000000
        /*0020*/ 	.short	0x0004
        /*0022*/ 	.short	0x0020
        /*0024*/ 	.byte	0x00, 0xf0, 0x11, 0x00


	//----- nvinfo : EIATTR_KPARAM_INFO
	.align		4
.L_1674:
        /*0028*/ 	.byte	0x04, 0x17
        /*002a*/ 	.short	(.L_1676 - .L_1675)
.L_1675:
        /*002c*/ 	.word	0x00000000
        /*0030*/ 	.short	0x0003
        /*0032*/ 	.short	0x0018
        /*0034*/ 	.byte	0x00, 0xf5, 0x21, 0x00


	//----- nvinfo : EIATTR_KPARAM_INFO
	.align		4
.L_1676:
        /*0038*/ 	.byte	0x04, 0x17
        /*003a*/ 	.short	(.L_1678 - .L_1677)
.L_1677:
        /*003c*/ 	.word	0x00000000
        /*0040*/ 	.short	0x0002
        /*0042*/ 	.short	0x0010
        /*0044*/ 	.byte	0x00, 0xf5, 0x21, 0x00


	//----- nvinfo : EIATTR_KPARAM_INFO
	.align		4
.L_1678:
        /*0048*/ 	.byte	0x04, 0x17
        /*004a*/ 	.short	(.L_1680 - .L_1679)
.L_1679:
        /*004c*/ 	.word	0x00000000
        /*0050*/ 	.short	0x0001
        /*0052*/ 	.short	0x0008
        /*0054*/ 	.byte	0x00, 0xf5, 0x21, 0x00


	//----- nvinfo : EIATTR_KPARAM_INFO
	.align		4
.L_1680:
        /*0058*/ 	.byte	0x04, 0x17
        /*005a*/ 	.short	(.L_1682 - .L_1681)
.L_1681:
        /*005c*/ 	.word	0x00000000
        /*0060*/ 	.short	0x0000
        /*0062*/ 	.short	0x0000
        /*0064*/ 	.byte	0x00, 0xf5, 0x21, 0x00


	//----- nvinfo : EIATTR_SPARSE_MMA_MASK
	.align		4
.L_1682:
        /*0068*/ 	.byte	0x03, 0x50
        /*006a*/ 	.short	0x0000


	//----- nvinfo : EIATTR_MAXREG_COUNT
	.align		4
        /*006c*/ 	.byte	0x03, 0x1b
        /*006e*/ 	.short	0x00ff


	//----- nvinfo : EIATTR_NUM_BARRIERS
	.align		4
        /*0070*/ 	.byte	0x02, 0x4c
        /*0072*/ 	.byte	0x01
	.zero		1


	//----- nvinfo : EIATTR_MERCURY_ISA_VERSION
	.align		4
        /*0074*/ 	.byte	0x03, 0x5f
        /*0076*/ 	.short	0x0101


	//----- nvinfo : EIATTR_COOP_GROUP_MASK_REGIDS
	.align		4
        /*0078*/ 	.byte	0x04, 0x29
        /*007a*/ 	.short	(.L_1684 - .L_1683)


	//   ....[0]....
.L_1683:
        /*007c*/ 	.word	0xffffffff


	//   ....[1]....
        /*0080*/ 	.word	0xffffffff


	//   ....[2]....
        /*0084*/ 	.word	0xffffffff


	//   ....[3]....
        /*0088*/ 	.word	0xffffffff


	//   ....[4]....
        /*008c*/ 	.word	0xffffffff


	//   ....[5]....
        /*0090*/ 	.word	0xffffffff


	//   ....[6]....
        /*0094*/ 	.word	0xffffffff


	//   ....[7]....
        /*0098*/ 	.word	0xffffffff


	//   ....[8]....
        /*009c*/ 	.word	0xffffffff


	//   ....[9]....
        /*00a0*/ 	.word	0xffffffff


	//   ....[10]....
        /*00a4*/ 	.word	0xffffffff


	//   ....[11]....
        /*00a8*/ 	.word	0xffffffff


	//   ....[12]....
        /*00ac*/ 	.word	0xffffffff


	//   ....[13]....
        /*00b0*/ 	.word	0xffffffff


	//   ....[14]....
        /*00b4*/ 	.word	0xffffffff


	//   ....[15]....
        /*00b8*/ 	.word	0xffffffff


	//   ....[16]....
        /*00bc*/ 	.word	0xffffffff


	//   ....[17]....
        /*00c0*/ 	.word	0xffffffff


	//   ....[18]....
        /*00c4*/ 	.word	0xffffffff


	//   ....[19]....
        /*00c8*/ 	.word	0xffffffff


	//----- nvinfo : EIATTR_COOP_GROUP_INSTR_OFFSETS
	.align		4
.L_1684:
        /*00cc*/ 	.byte	0x04, 0x28
        /*00ce*/ 	.short	(.L_1686 - .L_1685)


	//   ....[0]....
.L_1685:
        /*00d0*/ 	.word	0x00000350


	//   ....[1]....
        /*00d4*/ 	.word	0x00000370


	//   ....[2]....
        /*00d8*/ 	.word	0x00000390


	//   ....[3]....
        /*00dc*/ 	.word	0x000003b0


	//   ....[4]....
        /*00e0*/ 	.word	0x000003d0


	//   ....[5]....
        /*00e4*/ 	.word	0x000004c0


	//   ....[6]....
        /*00e8*/ 	.word	0x000004e0


	//   ....[7]....
        /*00ec*/ 	.word	0x00000500


	//   ....[8]....
        /*00f0*/ 	.word	0x00000520


	//   ....[9]....
        /*00f4*/ 	.word	0x00000560


	//   ....[10]....
        /*00f8*/ 	.word	0x000006f0


	//   ....[11]....
        /*00fc*/ 	.word	0x00000710


	//   ....[12]....
        /*0100*/ 	.word	0x00000730


	//   ....[13]....
        /*0104*/ 	.word	0x00000750


	//   ....[14]....
        /*0108*/ 	.word	0x00000790


	//   ....[15]....
        /*010c*/ 	.word	0x00000950


	//   ....[16]....
        /*0110*/ 	.word	0x00000970


	//   ....[17]....
        /*0114*/ 	.word	0x00000990


	//   ....[18]....
        /*0118*/ 	.word	0x000009b0


	//   ....[19]....
        /*011c*/ 	.word	0x000009e0


	//----- nvinfo : EIATTR_VRC_CTA_INIT_COUNT
	.align		4
.L_1686:
        /*0120*/ 	.byte	0x02, 0x4a
	.zero		1
	.zero		1


	//----- nvinfo : EIATTR_EXIT_INSTR_OFFSETS
	.align		4
        /*0124*/ 	.byte	0x04, 0x1c
        /*0126*/ 	.short	(.L_1688 - .L_1687)


	//   ....[0]....
.L_1687:
        /*0128*/ 	.word	0x00000b30


	//   ....[1]....
        /*012c*/ 	.word	0x00000bf0


	//----- nvinfo : EIATTR_CBANK_PARAM_SIZE
	.align		4
.L_1688:
        /*0130*/ 	.byte	0x03, 0x19
        /*0132*/ 	.short	0x0028


	//----- nvinfo : EIATTR_PARAM_CBANK
	.align		4
        /*0134*/ 	.byte	0x04, 0x0a
        /*0136*/ 	.short	(.L_1690 - .L_1689)
	.align		4
.L_1689:
        /*0138*/ 	.word	index@(.nv.constant0._ZN17fastertransformer21add_bias_layernorm_v2IfEEvPT_PKS1_S4_S4_fi)
        /*013c*/ 	.short	0x0380
        /*013e*/ 	.short	0x0028


	//----- nvinfo : EIATTR_SW_WAR
	.align		4
.L_1690:
        /*0140*/ 	.byte	0x04, 0x36
        /*0142*/ 	.short	(.L_1692 - .L_1691)
.L_1691:
        /*0144*/ 	.word	0x00000008
.L_1692:


//--------------------- .nv.info._ZN17fastertransformer25layernorm_shift_partitionI7__half2EEvPT_PKS2_S5_S5_fiiiiii --------------------------
	.section	.nv.info._ZN17fastertransformer25layernorm_shift_partitionI7__half2EEvPT_PKS2_S5_S5_fiiiiii,"",@"SHT_CUDA_INFO"
	.sectionflags	@""
	.align	4


	//----- nvinfo : EIATTR_CUDA_API_VERSION
	.align		4
        /*0000*/ 	.byte	0x04, 0x37
        /*0002*/ 	.short	(.L_1694 - .L_1693)
.L_1693:
        /*0004*/ 	.word	0x00000082


	//----- nvinfo : EIATTR_KPARAM_INFO
	.align		4
.L_1694:
        /*0008*/ 	.byte	0x04, 0x17
        /*000a*/ 	.short	(.L_1696 - .L_1695)
.L_1695:
        /*000c*/ 	.word	0x00000000
        /*0010*/ 	.short	0x000a
        /*0012*/ 	.short	0x0038
        /*0014*/ 	.byte	0x00, 0xf0, 0x11, 0x00


	//----- nvinfo : EIATTR_KPARAM_INFO
	.align		4
.L_1696:
        /*0018*/ 	.byte	0x04, 0x17
        /*001a*/ 	.short	(.L_1698 - .L_1697)
.L_1697:
        /*001c*/ 	.word	0x00000000
        /*0020*/ 	.short	0x0009
        /*0022*/ 	.short	0x0034
        /*0024*/ 	.byte	0x00, 0xf0, 0x11, 0x00


	//----- nvinfo : EIATTR_KPARAM_INFO
	.align		4
.L_1698:
        /*0028*/ 	.byte	0x04, 0x17
        /*002a*/ 	.short	(.L_1700 - .L_1699)
.L_1699:
        /*002c*/ 	.word	0x00000000
        /*0030*/ 	.short	0x0008
        /*0032*/ 	.short	0x0030
        /*0034*/ 	.byte	0x00, 0xf0, 0x11, 0x00


	//----- nvinfo : EIATTR_KPARAM_INFO
	.align		4
.L_1700:
        /*0038*/ 	.byte	0x04, 0x17
        /*003a*/ 	.short	(.L_1702 - .L_1701)
.L_1701:
        /*003c*/ 	.word	0x00000000
        /*0040*/ 	.short	0x0007
        /*0042*/ 	.short	0x002c
        /*0044*/ 	.byte	0x00, 0xf0, 0x11, 0x00


	//----- nvinfo : EIATTR_KPARAM_INFO
	.align		4
.L_1702:
        /*0048*/ 	.byte	0x04, 0x17
        /*004a*/ 	.short	(.L_1704 - .L_1703)
.L_1703:
        /*004c*/ 	.word	0x00000000
        /*0050*/ 	.short	0x0006
        /*0052*/ 	.short	0x0028
        /*0054*/ 	.byte	0x00, 0xf0, 0x11, 0x00


	//----- nvinfo : EIATTR_KPARAM_INFO
	.align		4
.L_1704:
        /*0058*/ 	.byte	0x04, 0x17
        /*005a*/ 	.short	(.L_1706 - .L_1705)
.L_1705:
        /*005c*/ 	.word	0x00000000
        /*0060*/ 	.short	0x0005
        /*0062*/ 	.short	0x0024
        /*0064*/ 	.byte	0x00, 0xf0, 0x11, 0x00


	//----- nvinfo : EIATTR_KPARAM_INFO
	.align		4
.L_1706:
        /*0068*/ 	.byte	0x04, 0x17
        /*006a*/ 	.short	(.L_1708 - .L_1707)
.L_1707:
        /*006c*/ 	.word	0x00000000
        /*0070*/ 	.short	0x0004
        /*0072*/ 	.short	0x0020
        /*0074*/ 	.byte	0x00, 0xf0, 0x11, 0x00


	//----- nvinfo : EIATTR_KPARAM_INFO
	.align		4
.L_1708:
        /*0078*/ 	.byte	0x04, 0x17
        /*007a*/ 	.short	(.L_1710 - .L_1709)
.L_1709:
        /*007c*/ 	.word	0x00000000
        /*0080*/ 	.short	0x0003
        /*0082*/ 	.short	0x0018
        /*0084*/ 	.byte	0x00, 0xf5, 0x21, 0x00


	//----- nvinfo : EIATTR_KPARAM_INFO
	.align		4
.L_1710:
        /*0088*/ 	.byte	0x04, 0x17
        /*008a*/ 	.short	(.L_1712 - .L_1711)
.L_1711:
        /*008c*/ 	.word	0x00000000
        /*0090*/ 	.short	0x0002
        /*0092*/ 	.short	0x0010
        /*0094*/ 	.byte	0x00, 0xf5, 0x21, 0x00


	//----- nvinfo : EIATTR_KPARAM_INFO
	.align		4
.L_1712:
        /*0098*/ 	.byte	0x04, 0x17
        /*009a*/ 	.short	(.L_1714 - .L_1713)
.L_1713:
        /*009c*/ 	.word	0x00000000
        /*00a0*/ 	.short	0x0001
        /*00a2*/ 	.short	0x0008
        /*00a4*/ 	.byte	0x00, 0xf5, 0x21, 0x00


	//----- nvinfo : EIATTR_KPARAM_INFO
	.align		4
.L_1714:
        /*00a8*/ 	.byte	0x04, 0x17
        /*00aa*/ 	.short	(.L_1716 - .L_1715)
.L_1715:
        /*00ac*/ 	.word	0x00000000
        /*00b0*/ 	.short	0x0000
        /*00b2*/ 	.short	0x0000
        /*00b4*/ 	.byte	0x00, 0xf5, 0x21, 0x00


	//----- nvinfo : EIATTR_SPARSE_MMA_MASK
	.align		4
.L_1716:
        /*00b8*/ 	.byte	0x03, 0x50
        /*00ba*/ 	.short	0x0000


	//----- nvinfo : EIATTR_MAXREG_COUNT
	.align		4
        /*00bc*/ 	.byte	0x03, 0x1b
        /*00be*/ 	.short	0x00ff


	//----- nvinfo : EIATTR_NUM_BARRIERS
	.align		4
        /*00c0*/ 	.byte	0x02, 0x4c
        /*00c2*/ 	.byte	0x01
	.zero		1


	//----- nvinfo : EIATTR_MERCURY_ISA_VERSION
	.align		4
        /*00c4*/ 	.byte	0x03, 0x5f
        /*00c6*/ 	.short	0x0101


	//----- nvinfo : EIATTR_COOP_GROUP_MASK_REGIDS
	.align		4
        /*00c8*/ 	.byte	0x04, 0x29
        /*00ca*/ 	.short	(.L_1718 - .L_1717)


	//   ....[0]....
.L_1717:
        /*00cc*/ 	.word	0xffffffff


	//   ....[1]....
        /*00d0*/ 	.word	0xffffffff


	//   ....[2]....
        /*00d4*/ 	.word	0xffffffff


	//   ....[3]....
        /*00d8*/ 	.word	0xffffffff


	//   ....[4]....
        /*00dc*/ 	.word	0xffffffff


	//   ....[5]....
        /*00e0*/ 	.word	0xffffffff


	//   ....[6]....
        /*00e4*/ 	.word	0xffffffff


	//   ....[7]....
        /*00e8*/ 	.word	0xffffffff


	//   ....[8]....
        /*00ec*/ 	.word	0xffffffff


	//   ....[9]....
        /*00f0*/ 	.word	0xffffffff


	//   ....[10]....
        /*00f4*/ 	.word	0xffffffff


	//   ....[11]....
        /*00f8*/ 	.word	0xffffffff


	//   ....[12]....
        /*00fc*/ 	.word	0xffffffff


	//   ....[13]....
        /*0100*/ 	.word	0xffffffff


	//   ....[14]....
        /*0104*/ 	.word	0xffffffff


	//   ....[15]....
        /*0108*/ 	.word	0xffffffff


	//   ....[16]....
        /*010c*/ 	.word	0xffffffff


	//   ....[17]....
        /*0110*/ 	.word	0xffffffff


	//   ....[18]....
        /*0114*/ 	.word	0xffffffff


	//   ....[19]....
        /*0118*/ 	.word	0xffffffff


	//----- nvinfo : EIATTR_COOP_GROUP_INSTR_OFFSETS
	.align		4
.L_1718:
        /*011c*/ 	.byte	0x04, 0x28
        /*011e*/ 	.short	(.L_1720 - .L_1719)


	//   ....[0]....
.L_1719:
        /*0120*/ 	.word	0x00000430


	//   ....[1]....
        /*0124*/ 	.word	0x00000470


	//   ....[2]....
        /*0128*/ 	.word	0x000004c0


	//   ....[3]....
        /*012c*/ 	.word	0x00000520


	//   ....[4]....
        /*0130*/ 	.word	0x00000550


	//   ....[5]....
        /*0134*/ 	.word	0x000005e0


	//   ....[6]....
        /*0138*/ 	.word	0x00000610


	//   ....[7]....
        /*013c*/ 	.word	0x00000640


	//   ....[8]....
        /*0140*/ 	.word	0x00000670


	//   ....[9]....
        /*0144*/ 	.word	0x00000690


	//   ....[10]....
        /*0148*/ 	.word	0x00000750


	//   ....[11]....
        /*014c*/ 	.word	0x00000790


	//   ....[12]....
        /*0150*/ 	.word	0x000007b0


	//   ....[13]....
        /*0154*/ 	.word	0x000007d0


	//   ....[14]....
        /*0158*/ 	.word	0x000007f0


	//   ....[15]....
        /*015c*/ 	.word	0x000008b0


	//   ....[16]....
        /*0160*/ 	.word	0x00000900


	//   ....[17]....
        /*0164*/ 	.word	0x00000920


	//   ....[18]....
        /*0168*/ 	.word	0x00000970


	//   ....[19]....
        /*016c*/ 	.word	0x000009f0


	//----- nvinfo : EIATTR_VRC_CTA_INIT_COUNT
	.align		4
.L_1720:
        /*0170*/ 	.byte	0x02, 0x4a
	.zero		1
	.zero		1


	//----- nvinfo : EIATTR_EXIT_INSTR_OFFSETS
	.align		4
        /*0174*/ 	.byte	0x04, 0x1c
        /*0176*/ 	.short	(.L_1722 - .L_1721)


	//   ....[0]....
.L_1721:
        /*0178*/ 	.word	0x00000b10


	//   ....[1]....
        /*017c*/ 	.word	0x00000e90


	//----- nvinfo : EIATTR_CBANK_PARAM_SIZE
	.align		4
.L_1722:
        /*0180*/ 	.byte	0x03, 0x19
        /*0182*/ 	.short	0x003c


	//----- nvinfo : EIATTR_PARAM_CBANK
	.align		4
        /*0184*/ 	.byte	0x04, 0x0a
        /*0186*/ 	.short	(.L_1724 - .L_1723)
	.align		4
.L_1723:
        /*0188*/ 	.word	index@(.nv.constant0._ZN17fastertransformer25layernorm_shift_partitionI7__half2EEvPT_PKS2_S5_S5_fiiiiii)
        /*018c*/ 	.short	0x0380
        /*018e*/ 	.short	0x003c


	//----- nvinfo : EIATTR_SW_WAR
	.align		4
.L_1724:
        /*0190*/ 	.byte	0x04, 0x36
        /*0192*/ 	.short	(.L_1726 - .L_1725)
.L_1725:
        /*0194*/ 	.word	0x00000008
.L_1726:


//--------------------- .nv.info._ZN17fastertransformer28layernorm_shift_partition_v2I7__half2EEvPT_PKS2_S5_S5_fiiiiii --------------------------
	.section	.nv.info._ZN17fastertransformer28layernorm_shift_partition_v2I7__half2EEvPT_PKS2_S5_S5_fiiiiii,"",@"SHT_CUDA_INFO"
	.sectionflags	@""
	.align	4


	//----- nvinfo : EIATTR_CUDA_API_VERSION
	.align		4
        /*0000*/ 	.byte	0x04, 0x37
        /*0002*/ 	.short	(.L_1728 - .L_1727)
.L_1727:
        /*0004*/ 	.word	0x00000082


	//----- nvinfo : EIATTR_KPARAM_INFO
	.align		4
.L_1728:
        /*0008*/ 	.byte	0x04, 0x17
        /*000a*/ 	.short	(.L_1730 - .L_1729)
.L_1729:
        /*000c*/ 	.word	0x00000000
        /*0010*/ 	.short	0x000a
        /*0012*/ 	.short	0x0038
        /*0014*/ 	.byte	0x00, 0xf0, 0x11, 0x00


	//----- nvinfo : EIATTR_KPARAM_INFO
	.align		4
.L_1730:
        /*0018*/ 	.byte	0x04, 0x17
        /*001a*/ 	.short	(.L_1732 - .L_1731)
.L_1731:
        /*001c*/ 	.word	0x00000000
        /*0020*/ 	.short	0x0009
        /*0022*/ 	.short	0x0034
        /*0024*/ 	.byte	0x00, 0xf0, 0x11, 0x00


	//----- nvinfo : EIATTR_KPARAM_INFO
	.align		4
.L_1732:
        /*0028*/ 	.byte	0x04, 0x17
        /*002a*/ 	.short	(.L_1734 - .L_1733)
.L_1733:
        /*002c*/ 	.word	0x00000000
        /*0030*/ 	.short	0x0008
        /*0032*/ 	.short	0x0030
        /*0034*/ 	.byte	0x00, 0xf0, 0x11, 0x00


	//----- nvinfo : EIATTR_KPARAM_INFO
	.align		4
.L_1734:
        /*0038*/ 	.byte	0x04, 0x17
        /*003a*/ 	.short	(.L_1736 - .L_1735)
.L_1735:
        /*003c*/ 	.word	0x00000000
        /*0040*/ 	.short	0x0007
        /*0042*/ 	.short	0x002c
        /*0044*/ 	.byte	0x00, 0xf0, 0x11, 0x00


	//----- nvinfo : EIATTR_KPARAM_INFO
	.align		4
.L_1736:
        /*0048*/ 	.byte	0x04, 0x17
        /*004a*/ 	.short	(.L_1738 - .L_1737)
.L_1737:
        /*004c*/ 	.word	0x00000000
        /*0050*/ 	.short	0x0006
        /*0052*/ 	.short	0x0028
        /*0054*/ 	.byte	0x00, 0xf0, 0x11, 0x00


	//----- nvinfo : EIATTR_KPARAM_INFO
	.align		4
.L_1738:
        /*0058*/ 	.byte	0x04, 0x17
        /*005a*/ 	.short	(.L_1740 - .L_1739)
.L_1739:
        /*005c*/ 	.word	0x00000000
        /*0060*/ 	.short	0x0005
        /*0062*/ 	.short	0x0024
        /*0064*/ 	.byte	0x00, 0xf0, 0x11, 0x00


	//----- nvinfo : EIATTR_KPARAM_INFO
	.align		4
.L_1740:
        /*0068*/ 	.byte	0x04, 0x17
        /*006a*/ 	.short	(.L_1742 - .L_1741)
.L_1741:
        /*006c*/ 	.word	0x00000000
        /*0070*/ 	.short	0x0004
        /*0072*/ 	.short	0x0020
        /*0074*/ 	.byte	0x00, 0xf0, 0x11, 0x00


	//----- nvinfo : EIATTR_KPARAM_INFO
	.align		4
.L_1742:
        /*0078*/ 	.byte	0x04, 0x17
        /*007a*/ 	.short	(.L_1744 - .L_1743)
.L_1743:
        /*007c*/ 	.word	0x00000000
        /*0080*/ 	.short	0x0003
        /*0082*/ 	.short	0x0018
        /*0084*/ 	.byte	0x00, 0xf5, 0x21, 0x00


	//----- nvinfo : EIATTR_KPARAM_INFO
	.align		4
.L_1744:
        /*0088*/ 	.byte	0x04, 0x17
        /*008a*/ 	.short	(.L_1746 - .L_1745)
.L_1745:
        /*008c*/ 	.word	0x00000000
        /*0090*/ 	.short	0x0002
        /*0092*/ 	.short	0x0010
        /*0094*/ 	.byte	0x00, 0xf5, 0x21, 0x00


	//----- nvinfo : EIATTR_KPARAM_INFO
	.align		4
.L_1746:
        /*0098*/ 	.byte	0x04, 0x17
        /*009a*/ 	.short	(.L_1748 - .L_1747)
.L_1747:
        /*009c*/ 	.word	0x00000000
        /*00a0*/ 	.short	0x0001
        /*00a2*/ 	.short	0x0008
        /*00a4*/ 	.byte	0x00, 0xf5, 0x21, 0x00


	//----- nvinfo : EIATTR_KPARAM_INFO
	.align		4
.L_1748:
        /*00a8*/ 	.byte	0x04, 0x17
        /*00aa*/ 	.short	(.L_1750 - .L_1749)
.L_1749:
        /*00ac*/ 	.word	0x00000000
        /*00b0*/ 	.short	0x0000
        /*00b2*/ 	.short	0x0000
        /*00b4*/ 	.byte	0x00, 0xf5, 0x21, 0x00


	//----- nvinfo : EIATTR_SPARSE_MMA_MASK
	.align		4
.L_1750:
        /*00b8*/ 	.byte	0x03, 0x50
        /*00ba*/ 	.short	0x0000


	//----- nvinfo : EIATTR_MAXREG_COUNT
	.align		4
        /*00bc*/ 	.byte	0x03, 0x1b
        /*00be*/ 	.short	0x00ff


	//----- nvinfo : EIATTR_NUM_BARRIERS
	.align		4
        /*00c0*/ 	.byte	0x02, 0x4c
        /*00c2*/ 	.byte	0x01
	.zero		1


	//----- nvinfo : EIATTR_MERCURY_ISA_VERSION
	.align		4
        /*00c4*/ 	.byte	0x03, 0x5f
        /*00c6*/ 	.short	0x0101


	//----- nvinfo : EIATTR_COOP_GROUP_MASK_REGIDS
	.align		4
        /*00c8*/ 	.byte	0x04, 0x29
        /*00ca*/ 	.short	(.L_1752 - .L_1751)


	//   ....[0]....
.L_1751:
        /*00cc*/ 	.word	0xffffffff


	//   ....[1]....
        /*00d0*/ 	.word	0xffffffff


	//   ....[2]....
        /*00d4*/ 	.word	0xffffffff


	//   ....[3]....
        /*00d8*/ 	.word	0xffffffff


	//   ....[4]....
        /*00dc*/ 	.word	0xffffffff


	//   ....[5]....
        /*00e0*/ 	.word	0xffffffff


	//   ....[6]....
        /*00e4*/ 	.word	0xffffffff


	//   ....[7]....
        /*00e8*/ 	.word	0xffffffff


	//   ....[8]....
        /*00ec*/ 	.word	0xffffffff


	//   ....[9]....
        /*00f0*/ 	.word	0xffffffff


	//   ....[10]....
        /*00f4*/ 	.word	0xffffffff


	//   ....[11]....
        /*00f8*/ 	.word	0xffffffff


	//   ....[12]....
        /*00fc*/ 	.word	0xffffffff


	//   ....[13]....
        /*0100*/ 	.word	0xffffffff


	//   ....[14]....
        /*0104*/ 	.word	0xffffffff


	//   ....[15]....
        /*0108*/ 	.word	0xffffffff


	//   ....[16]....
        /*010c*/ 	.word	0xffffffff


	//   ....[17]....
        /*0110*/ 	.word	0xffffffff


	//   ....[18]....
        /*0114*/ 	.word	0xffffffff


	//   ....[19]....
        /*0118*/ 	.word	0xffffffff


	//----- nvinfo : EIATTR_COOP_GROUP_INSTR_OFFSETS
	.align		4
.L_1752:
        /*011c*/ 	.byte	0x04, 0x28
        /*011e*/ 	.short	(.L_1754 - .L_1753)


	//   ....[0]....
.L_1753:
        /*0120*/ 	.word	0x00000660


	//   ....[1]....
        /*0124*/ 	.word	0x00000680


	//   ....[2]....
        /*0128*/ 	.word	0x000006a0


	//   ....[3]....
        /*012c*/ 	.word	0x000006c0


	//   ....[4]....
        /*0130*/ 	.word	0x000006e0


	//   ....[5]....
        /*0134*/ 	.word	0x00000780


	//   ....[6]....
        /*0138*/ 	.word	0x000007a0


	//   ....[7]....
        /*013c*/ 	.word	0x000007c0


	//   ....[8]....
        /*0140*/ 	.word	0x000007e0


	//   ....[9]....
        /*0144*/ 	.word	0x00000830


	//   ....[10]....
        /*0148*/ 	.word	0x00000a60


	//   ....[11]....
        /*014c*/ 	.word	0x00000aa0


	//   ....[12]....
        /*0150*/ 	.word	0x00000ad0


	//   ....[13]....
        /*0154*/ 	.word	0x00000b30


	//   ....[14]....
        /*0158*/ 	.word	0x00000bb0


	//   ....[15]....
        /*015c*/ 	.word	0x00000d30


	//   ....[16]....
        /*0160*/ 	.word	0x00000d50


	//   ....[17]....
        /*0164*/ 	.word	0x00000d90


	//   ....[18]....
        /*0168*/ 	.word	0x00000db0


	//   ....[19]....
        /*016c*/ 	.word	0x00000de0


	//----- nvinfo : EIATTR_VRC_CTA_INIT_COUNT
	.align		4
.L_1754:
        /*0170*/ 	.byte	0x02, 0x4a
	.zero		1
	.zero		1


	//----- nvinfo : EIATTR_EXIT_INSTR_OFFSETS
	.align		4
        /*0174*/ 	.byte	0x04, 0x1c
        /*0176*/ 	.short	(.L_1756 - .L_1755)


	//   ....[0]....
.L_1755:
        /*0178*/ 	.word	0x000012c0


	//   ....[1]....
        /*017c*/ 	.word	0x000013a0


	//----- nvinfo : EIATTR_CBANK_PARAM_SIZE
	.align		4
.L_1756:
        /*0180*/ 	.byte	0x03, 0x19
        /*0182*/ 	.short	0x003c


	//----- nvinfo : EIATTR_PARAM_CBANK
	.align		4
        /*0184*/ 	.byte	0x04, 0x0a
        /*0186*/ 	.short	(.L_1758 - .L_1757)
	.align		4
.L_1757:
        /*0188*/ 	.word	index@(.nv.constant0._ZN17fastertransformer28layernorm_shift_partition_v2I7__half2EEvPT_PKS2_S5_S5_fiiiiii)
        /*018c*/ 	.short	0x0380
        /*018e*/ 	.short	0x003c


	//----- nvinfo : EIATTR_SW_WAR
	.align		4
.L_1758:
        /*0190*/ 	.byte	0x04, 0x36
        /*0192*/ 	.short	(.L_1760 - .L_1759)
.L_1759:
        /*0194*/ 	.word	0x00000008
.L_1760:


//--------------------- .nv.info._ZN17fastertransformer18generalT5LayerNormI6__halfEEvPKT_S4_PS2_fii --------------------------
	.section	.nv.info._ZN17fastertransformer18generalT5LayerNormI6__halfEEvPKT_S4_PS2_fii,"",@"SHT_CUDA_INFO"
	.sectionflags	@""
	.align	4


	//----- nvinfo : EIATTR_CUDA_API_VERSION
	.align		4
        /*0000*/ 	.byte	0x04, 0x37
        /*0002*/ 	.short	(.L_1762 - .L_1761)
.L_1761:
        /*0004*/ 	.word	0x00000082


	//----- nvinfo : EIATTR_KPARAM_INFO
	.align		4
.L_1762:
        /*0008*/ 	.byte	0x04, 0x17
        /*000a*/ 	.short	(.L_1764 - .L_1763)
.L_1763:
        /*000c*/ 	.word	0x00000000
        /*0010*/ 	.short	0x0005
        /*0012*/ 	.short	0x0020
        /*0014*/ 	.byte	0x00, 0xf0, 0x11, 0x00


	//----- nvinfo : EIATTR_KPARAM_INFO
	.align		4
.L_1764:
        /*0018*/ 	.byte	0x04, 0x17
        /*001a*/ 	.short	(.L_1766 - .L_1765)
.L_1765:
        /*001c*/ 	.word	0x00000000
        /*0020*/ 	.short	0x0004
        /*0022*/ 	.short	0x001c
        /*0024*/ 	.byte	0x00, 0xf0, 0x11, 0x00


	//----- nvinfo : EIATTR_KPARAM_INFO
	.align		4
.L_1766:
        /*0028*/ 	.byte	0x04, 0x17
        /*002a*/ 	.short	(.L_1768 - .L_1767)
.L_1767:
        /*002c*/ 	.word	0x00000000
        /*0030*/ 	.short	0x0003
        /*0032*/ 	.short	0x0018
        /*0034*/ 	.byte	0x00, 0xf0, 0x11, 0x00


	//----- nvinfo : EIATTR_KPARAM_INFO
	.align		4
.L_1768:
        /*0038*/ 	.byte	0x04, 0x17
        /*003a*/ 	.short	(.L_1770 - .L_1769)
.L_1769:
        /*003c*/ 	.word	0x00000000
        /*0040*/ 	.short	0x0002
        /*0042*/ 	.short	0x0010
        /*0044*/ 	.byte	0x00, 0xf5, 0x21, 0x00


	//----- nvinfo : EIATTR_KPARAM_INFO
	.align		4
.L_1770:
        /*0048*/ 	.byte	0x04, 0x17
        /*004a*/ 	.short	(.L_1772 - .L_1771)
.L_1771:
        /*004c*/ 	.word	0x00000000
        /*0050*/ 	.short	0x0001
        /*0052*/ 	.short	0x0008
        /*0054*/ 	.byte	0x00, 0xf5, 0x21, 0x00


	//----- nvinfo : EIATTR_KPARAM_INFO
	.align		4
.L_1772:
        /*0058*/ 	.byte	0x04, 0x17
        /*005a*/ 	.short	(.L_1774 - .L_1773)
.L_1773:
        /*005c*/ 	.word	0x00000000
        /*0060*/ 	.short	0x0000
        /*0062*/ 	.short	0x0000
        /*0064*/ 	.byte	0x00, 0xf5, 0x21, 0x00


	//----- nvinfo : EIATTR_SPARSE_MMA_MASK
	.align		4
.L_1774:
        /*0068*/ 	.byte	0x03, 0x50
        /*006a*/ 	.short	0x0000


	//----- nvinfo : EIATTR_MAXREG_COUNT
	.align		4
        /*006c*/ 	.byte	0x03, 0x1b
        /*006e*/ 	.short	0x00ff


	//----- nvinfo : EIATTR_NUM_BARRIERS
	.align		4
        /*0070*/ 	.byte	0x02, 0x4c
        /*0072*/ 	.byte	0x01
	.zero		1


	//----- nvinfo : EIATTR_MERCURY_ISA_VERSION
	.align		4
        /*0074*/ 	.byte	0x03, 0x5f
        /*0076*/ 	.short	0x0101


	//----- nvinfo : EIATTR_COOP_GROUP_MASK_REGIDS
	.align		4
        /*0078*/ 	.byte	0x04, 0x29
        /*007a*/ 	.short	(.L_1776 - .L_1775)


	//   ....[0]....
.L_1775:
        /*007c*/ 	.word	0xffffffff


	//   ....[1]....
        /*0080*/ 	.word	0xffffffff


	//   ....[2]....
        /*0084*/ 	.word	0xffffffff


	//   ....[3]....
        /*0088*/ 	.word	0xffffffff


	//   ....[4]....
        /*008c*/ 	.word	0xffffffff


	//   ....[5]....
        /*0090*/ 	.word	0xffffffff


	//   ....[6]....
        /*0094*/ 	.word	0xffffffff


	//   ....[7]....
        /*0098*/ 	.word	0xffffffff


	//   ....[8]....
        /*009c*/ 	.word	0xffffffff


	//   ....[9]....
        /*00a0*/ 	.word	0xffffffff


	//----- nvinfo : EIATTR_COOP_GROUP_INSTR_OFFSETS
	.align		4
.L_1776:
        /*00a4*/ 	.byte	0x04, 0x28
        /*00a6*/ 	.short	(.L_1778 - .L_1777)


	//   ....[0]....
.L_1777:
        /*00a8*/ 	.word	0x00000160


	//   ....[1]....
        /*00ac*/ 	.word	0x000001e0


	//   ....[2]....
        /*00b0*/ 	.word	0x00000250


	//   ....[3]....
        /*00b4*/ 	.word	0x00000290


	//   ....[4]....
        /*00b8*/ 	.word	0x000002e0


	//   ....[5]....
        /*00bc*/ 	.word	0x00000370


	//   ....[6]....
        /*00c0*/ 	.word	0x00000390


	//   ....[7]....
        /*00c4*/ 	.word	0x000003b0


	//   ....[8]....
        /*00c8*/ 	.word	0x000003d0


	//   ....[9]....
        /*00cc*/ 	.word	0x000003f0


	//----- nvinfo : EIATTR_VRC_CTA_INIT_COUNT
	.align		4
.L_1778:
        /*00d0*/ 	.byte	0x02, 0x4a
	.zero		1
	.zero		1


	//----- nvinfo : EIATTR_EXIT_INSTR_OFFSETS
	.align		4
        /*00d4*/ 	.byte	0x04, 0x1c
        /*00d6*/ 	.short	(.L_1780 - .L_1779)


	//   ....[0]....
.L_1779:
        /*00d8*/ 	.word	0x000004d0


	//   ....[1]....
        /*00dc*/ 	.word	0x000006a0


	//----- nvinfo : EIATTR_CRS_STACK_SIZE
	.align		4
.L_1780:
        /*00e0*/ 	.byte	0x04, 0x1e
        /*00e2*/ 	.short	(.L_1782 - .L_1781)
.L_1781:
        /*00e4*/ 	.word	0x00000000


	//----- nvinfo : EIATTR_CBANK_PARAM_SIZE
	.align		4
.L_1782:
        /*00e8*/ 	.byte	0x03, 0x19
        /*00ea*/ 	.short	0x0024


	//----- nvinfo : EIATTR_PARAM_CBANK
	.align		4
        /*00ec*/ 	.byte	0x04, 0x0a
        /*00ee*/ 	.short	(.L_1784 - .L_1783)
	.align		4
.L_1783:
        /*00f0*/ 	.word	index@(.nv.constant0._ZN17fastertransformer18generalT5LayerNormI6__halfEEvPKT_S4_PS2_fii)
        /*00f4*/ 	.short	0x0380
        /*00f6*/ 	.short	0x0024


	//----- nvinfo : EIATTR_SW_WAR
	.align		4
.L_1784:
        /*00f8*/ 	.byte	0x04, 0x36
        /*00fa*/ 	.short	(.L_1786 - .L_1785)
.L_1785:
        /*00fc*/ 	.word	0x00000008
.L_1786:


//--------------------- .nv.info._ZN17fastertransformer18generalT5LayerNormIfEEvPKT_S3_PS1_fii --------------------------
	.section	.nv.info._ZN17fastertransformer18generalT5LayerNormIfEEvPKT_S3_PS1_fii,"",@"SHT_CUDA_INFO"
	.sectionflags	@""
	.align	4


	//----- nvinfo : EIATTR_CUDA_API_VERSION
	.align		4
        /*0000*/ 	.byte	0x04, 0x37
        /*0002*/ 	.short	(.L_1788 - .L_1787)
.L_1787:
        /*0004*/ 	.word	0x00000082


	//----- nvinfo : EIATTR_KPARAM_INFO
	.align		4
.L_1788:
        /*0008*/ 	.byte	0x04, 0x17
        /*000a*/ 	.short	(.L_1790 - .L_1789)
.L_1789:
        /*000c*/ 	.word	0x00000000
        /*0010*/ 	.short	0x0005
        /*0012*/ 	.short	0x0020
        /*0014*/ 	.byte	0x00, 0xf0, 0x11, 0x00


	//----- nvinfo : EIATTR_KPARAM_INFO
	.align		4
.L_1790:
        /*0018*/ 	.byte	0x04, 0x17
        /*001a*/ 	.short	(.L_1792 - .L_1791)
.L_1791:
        /*001c*/ 	.word	0x00000000
        /*0020*/ 	.short	0x0004
        /*0022*/ 	.short	0x001c
        /*0024*/ 	.byte	0x00, 0xf0, 0x11, 0x00


	//----- nvinfo : EIATTR_KPARAM_INFO
	.align		4
.L_1792:
        /*0028*/ 	.byte	0x04, 0x17
        /*002a*/ 	.short	(.L_1794 - .L_1793)
.L_1793:
        /*002c*/ 	.word	0x00000000
        /*0030*/ 	.short	0x0003
        /*0032*/ 	.short	0x0018
        /*0034*/ 	.byte	0x00, 0xf0, 0x11, 0x00


	//----- nvinfo : EIATTR_KPARAM_INFO
	.align		4
.L_1794:
        /*0038*/ 	.byte	0x04, 0x17
        /*003a*/ 	.short	(.L_1796 - .L_1795)
.L_1795:
        /*003c*/ 	.word	0x00000000
        /*0040*/ 	.short	0x0002
        /*0042*/ 	.short	0x0010
        /*0044*/ 	.byte	0x00, 0xf5, 0x21, 0x00


	//----- nvinfo : EIATTR_KPARAM_INFO
	.align		4
.L_1796:
        /*0048*/ 	.byte	0x04, 0x17
        /*004a*/ 	.short	(.L_1798 - .L_1797)
.L_1797:
        /*004c*/ 	.word	0x00000000
        /*0050*/ 	.short	0x0001
        /*0052*/ 	.short	0x0008
        /*0054*/ 	.byte	0x00, 0xf5, 0x21, 0x00


	//----- nvinfo : EIATTR_KPARAM_INFO
	.align		4
.L_1798:
        /*0058*/ 	.byte	0x04, 0x17
        /*005a*/ 	.short	(.L_1800 - .L_1799)
.L_1799:
        /*005c*/ 	.word	0x00000000
        /*0060*/ 	.short	0x0000
        /*0062*/ 	.short	0x0000
        /*0064*/ 	.byte	0x00, 0xf5, 0x21, 0x00


	//----- nvinfo : EIATTR_SPARSE_MMA_MASK
	.align		4
.L_1800:
        /*0068*/ 	.byte	0x03, 0x50
        /*006a*/ 	.short	0x0000


	//----- nvinfo : EIATTR_MAXREG_COUNT
	.align		4
        /*006c*/ 	.byte	0x03, 0x1b
        /*006e*/ 	.short	0x00ff


	//----- nvinfo : EIATTR_NUM_BARRIERS
	.align		4
        /*0070*/ 	.byte	0x02, 0x4c
        /*0072*/ 	.byte	0x01
	.zero		1


	//----- nvinfo : EIATTR_MERCURY_ISA_VERSION
	.align		4
        /*0074*/ 	.byte	0x03, 0x5f
        /*0076*/ 	.short	0x0101


	//----- nvinfo : EIATTR_COOP_GROUP_MASK_REGIDS
	.align		4
        /*0078*/ 	.byte	0x04, 0x29
        /*007a*/ 	.short	(.L_1802 - .L_1801)


	//   ....[0]....
.L_1801:
        /*007c*/ 	.word	0xffffffff


	//   ....[1]....
        /*0080*/ 	.word	0xffffffff


	//   ....[2]....
        /*0084*/ 	.word	0xffffffff


	//   ....[3]....
        /*0088*/ 	.word	0xffffffff


	//   ....[4]....
        /*008c*/ 	.word	0xffffffff


	//   ....[5]....
        /*0090*/ 	.word	0xffffffff


	//   ....[6]....
        /*0094*/ 	.word	0xffffffff


	//   ....[7]....
        /*0098*/ 	.word	0xffffffff


	//   ....[8]....
        /*009c*/ 	.word	0xffffffff


	//   ....[9]....
        /*00a0*/ 	.word	0xffffffff


	//----- nvinfo : EIATTR_COOP_GROUP_INSTR_OFFSETS
	.align		4
.L_1802:
        /*00a4*/ 	.byte	0x04, 0x28
        /*00a6*/ 	.short	(.L_1804 - .L_1803)


	//   ....[0]....
.L_1803:
        /*00a8*/ 	.word	0x00000150


	//   ....[1]....
        /*00ac*/ 	.word	0x000001d0


	//   ....[2]....
        /*00b0*/ 	.word	0x00000240


	//   ....[3]....
        /*00b4*/ 	.word	0x00000280


	//   ....[4]....
        /*00b8*/ 	.word	0x000002d0


	//   ....[5]....
        /*00bc*/ 	.word	0x00000360


	//   ....[6]....
        /*00c0*/ 	.word	0x00000380


	//   ....[7]....
        /*00c4*/ 	.word	0x000003a0


	//   ....[8]....
        /*00c8*/ 	.word	0x000003c0


	//   ....[9]....
        /*00cc*/ 	.word	0x000003e0


	//----- nvinfo : EIATTR_VRC_CTA_INIT_COUNT
	.align		4
.L_1804:
        /*00d0*/ 	.byte	0x02, 0x4a
	.zero		1
	.zero		1


	//----- nvinfo : EIATTR_EXIT_INSTR_OFFSETS
	.align		4
        /*00d4*/ 	.byte	0x04, 0x1c
        /*00d6*/ 	.short	(.L_1806 - .L_1805)


	//   ....[0]....
.L_1805:
        /*00d8*/ 	.word	0x000004c0


	//   ....[1]....
        /*00dc*/ 	.word	0x00000610


	//----- nvinfo : EIATTR_CRS_STACK_SIZE
	.align		4
.L_1806:
        /*00e0*/ 	.byte	0x04, 0x1e
        /*00e2*/ 	.short	(.L_1808 - .L_1807)
.L_1807:
        /*00e4*/ 	.word	0x00000000


	//----- nvinfo : EIATTR_CBANK_PARAM_SIZE
	.align		4
.L_1808:
        /*00e8*/ 	.byte	0x03, 0x19
        /*00ea*/ 	.short	0x0024


	//----- nvinfo : EIATTR_PARAM_CBANK
	.align		4
        /*00ec*/ 	.byte	0x04, 0x0a
        /*00ee*/ 	.short	(.L_1810 - .L_1809)
	.align		4
.L_1809:
        /*00f0*/ 	.word	index@(.nv.constant0._ZN17fastertransformer18generalT5LayerNormIfEEvPKT_S3_PS1_fii)
        /*00f4*/ 	.short	0x0380
        /*00f6*/ 	.short	0x0024


	//----- nvinfo : EIATTR_SW_WAR
	.align		4
.L_1810:
        /*00f8*/ 	.byte	0x04, 0x36
        /*00fa*/ 	.short	(.L_1812 - .L_1811)
.L_1811:
        /*00fc*/ 	.word	0x00000008
.L_1812:


//--------------------- .nv.info._ZN17fastertransformer16generalLayerNormI6__halfLb0EEEvPKT_S4_S4_PS2_fiiPfS6_i --------------------------
	.section	.nv.info._ZN17fastertransformer16generalLayerNormI6__halfLb0EEEvPKT_S4_S4_PS2_fiiPfS6_i,"",@"SHT_CUDA_INFO"
	.sectionflags	@""
	.align	4


	//----- nvinfo : EIATTR_CUDA_API_VERSION
	.align		4
        /*0000*/ 	.byte	0x04, 0x37
        /*0002*/ 	.short	(.L_1814 - .L_1813)
.L_1813:
        /*0004*/ 	.word	0x00000082


	//----- nvinfo : EIATTR_KPARAM_INFO
	.align		4
.L_1814:
        /*0008*/ 	.byte	0x04, 0x17
        /*000a*/ 	.short	(.L_1816 - .L_1815)
.L_1815:
        /*000c*/ 	.word	0x00000000
        /*0010*/ 	.short	0x0009
        /*0012*/ 	.short	0x0040
        /*0014*/ 	.byte	0x00, 0xf0, 0x11, 0x00


	//----- nvinfo : EIATTR_KPARAM_INFO
	.align		4
.L_1816:
        /*0018*/ 	.byte	0x04, 0x17
        /*001a*/ 	.short	(.L_1818 - .L_1817)
.L_1817:
        /*001c*/ 	.word	0x00000000
        /*0020*/ 	.short	0x0008
        /*0022*/ 	.short	0x0038
        /*0024*/ 	.byte	0x00, 0xf5, 0x21, 0x00


	//----- nvinfo : EIATTR_KPARAM_INFO
	.align		4
.L_1818:
        /*0028*/ 	.byte	0x04, 0x17
        /*002a*/ 	.short	(.L_1820 - .L_1819)
.L_1819:
        /*002c*/ 	.word	0x00000000
        /*0030*/ 	.short	0x0007
        /*0032*/ 	.short	0x0030
        /*0034*/ 	.byte	0x00, 0xf5, 0x21, 0x00


	//----- nvinfo : EIATTR_KPARAM_INFO
	.align		4
.L_1820:
        /*0038*/ 	.byte	0x04, 0x17
        /*003a*/ 	.short	(.L_1822 - .L_1821)
.L_1821:
        /*003c*/ 	.word	0x00000000
        /*0040*/ 	.short	0x0006
        /*0042*/ 	.short	0x0028
        /*0044*/ 	.byte	0x00, 0xf0, 0x11, 0x00


	//----- nvinfo : EIATTR_KPARAM_INFO
	.align		4
.L_1822:
        /*0048*/ 	.byte	0x04, 0x17
        /*004a*/ 	.short	(.L_1824 - .L_1823)
.L_1823:
        /*004c*/ 	.word	0x00000000
        /*0050*/ 	.short	0x0005
        /*0052*/ 	.short	0x0024
        /*0054*/ 	.byte	0x00, 0xf0, 0x11, 0x00


	//----- nvinfo : EIATTR_KPARAM_INFO
	.align		4
.L_1824:
        /*0058*/ 	.byte	0x04, 0x17
        /*005a*/ 	.short	(.L_1826 - .L_1825)
.L_1825:
        /*005c*/ 	.word	0x00000000
        /*0060*/ 	.short	0x0004
        /*0062*/ 	.short	0x0020
        /*0064*/ 	.byte	0x00, 0xf0, 0x11, 0x00


	//----- nvinfo : EIATTR_KPARAM_INFO
	.align		4
.L_1826:
        /*0068*/ 	.byte	0x04, 0x17
        /*006a*/ 	.short	(.L_1828 - .L_1827)
.L_1827:
        /*006c*/ 	.word	0x00000000
        /*0070*/ 	.short	0x0003
        /*0072*/ 	.short	0x0018
        /*0074*/ 	.byte	0x00, 0xf5, 0x21, 0x00


	//----- nvinfo : EIATTR_KPARAM_INFO
	.align		4
.L_1828:
        /*0078*/ 	.byte	0x04, 0x17
        /*007a*/ 	.short	(.L_1830 - .L_1829)
.L_1829:
        /*007c*/ 	.word	0x00000000
        /*0080*/ 	.short	0x0002
        /*0082*/ 	.short	0x0010
        /*0084*/ 	.byte	0x00, 0xf5, 0x21, 0x00


	//----- nvinfo : EIATTR_KPARAM_INFO
	.align		4
.L_1830:
        /*0088*/ 	.byte	0x04, 0x17
        /*008a*/ 	.short	(.L_1832 - .L_1831)
.L_1831:
        /*008c*/ 	.word	0x00000000
        /*0090*/ 	.short	0x0001
        /*0092*/ 	.short	0x0008
        /*0094*/ 	.byte	0x00, 0xf5, 0x21, 0x00


	//----- nvinfo : EIATTR_KPARAM_INFO
	.align		4
.L_1832:
        /*0098*/ 	.byte	0x04, 0x17
        /*009a*/ 	.short	(.L_1834 - .L_1833)
.L_1833:
        /*009c*/ 	.word	0x00000000
        /*00a0*/ 	.short	0x0000
        /*00a2*/ 	.short	0x0000
        /*00a4*/ 	.byte	0x00, 0xf5, 0x21, 0x00


	//----- nvinfo : EIATTR_SPARSE_MMA_MASK
	.align		4
.L_1834:
        /*00a8*/ 	.byte	0x03, 0x50
        /*00aa*/ 	.short	0x0000


	//----- nvinfo : EIATTR_MAXREG_COUNT
	.align		4
        /*00ac*/ 	.byte	0x03, 0x1b
        /*00ae*/ 	.short	0x00ff


	//----- nvinfo : EIATTR_NUM_BARRIERS
	.align		4
        /*00b0*/ 	.byte	0x02, 0x4c
        /*00b2*/ 	.byte	0x01
	.zero		1


	//----- nvinfo : EIATTR_MERCURY_ISA_VERSION
	.align		4
        /*00b4*/ 	.byte	0x03, 0x5f
        /*00b6*/ 	.short	0x0101


	//----- nvinfo : EIATTR_COOP_GROUP_MASK_REGIDS
	.align		4
        /*00b8*/ 	.byte	0x04, 0x29
        /*00ba*/ 	.short	(.L_1836 - .L_1835)


	//   ....[0]....
.L_1835:
        /*00bc*/ 	.word	0xffffffff


	//   ....[1]....
        /*00c0*/ 	.word	0xffffffff


	//   ....[2]....
        /*00c4*/ 	.word	0xffffffff


	//   ....[3]....
        /*00c8*/ 	.word	0xffffffff


	//   ....[4]....
        /*00cc*/ 	.word	0xffffffff


	//   ....[5]....
        /*00d0*/ 	.word	0xffffffff


	//   ....[6]....
        /*00d4*/ 	.word	0xffffffff


	//   ....[7]....
        /*00d8*/ 	.word	0xffffffff


	//   ....[8]....
        /*00dc*/ 	.word	0xffffffff


	//   ....[9]....
        /*00e0*/ 	.word	0xffffffff


	//   ....[10]....
        /*00e4*/ 	.word	0xffffffff


	//   ....[11]....
        /*00e8*/ 	.word	0xffffffff


	//   ....[12]....
        /*00ec*/ 	.word	0xffffffff


	//   ....[13]....
        /*00f0*/ 	.word	0xffffffff


	//   ....[14]....
        /*00f4*/ 	.word	0xffffffff


	//   ....[15]....
        /*00f8*/ 	.word	0xffffffff


	//   ....[16]....
        /*00fc*/ 	.word	0xffffffff


	//   ....[17]....
        /*0100*/ 	.word	0xffffffff


	//   ....[18]....
        /*0104*/ 	.word	0xffffffff


	//   ....[19]....
        /*0108*/ 	.word	0xffffffff


	//----- nvinfo : EIATTR_COOP_GROUP_INSTR_OFFSETS
	.align		4
.L_1836:
        /*010c*/ 	.byte	0x04, 0x28
        /*010e*/ 	.short	(.L_1838 - .L_1837)


	//   ....[0]....
.L_1837:
        /*0110*/ 	.word	0x00000160


	//   ....[1]....
        /*0114*/ 	.word	0x000001c0


	//   ....[2]....
        /*0118*/ 	.word	0x00000200


	//   ....[3]....
        /*011c*/ 	.word	0x00000250


	//   ....[4]....
        /*0120*/ 	.word	0x000002b0


	//   ....[5]....
        /*0124*/ 	.word	0x00000350


	//   ....[6]....
        /*0128*/ 	.word	0x00000370


	//   ....[7]....
        /*012c*/ 	.word	0x00000390


	//   ....[8]....
        /*0130*/ 	.word	0x000003b0


	//   ....[9]....
        /*0134*/ 	.word	0x000003f0


	//   ....[10]....
        /*0138*/ 	.word	0x000005a0


	//   ....[11]....
        /*013c*/ 	.word	0x000005f0


	//   ....[12]....
        /*0140*/ 	.word	0x00000610


	//   ....[13]....
        /*0144*/ 	.word	0x00000630


	//   ....[14]....
        /*0148*/ 	.word	0x00000650


	//   ....[15]....
        /*014c*/ 	.word	0x000006e0


	//   ....[16]....
        /*0150*/ 	.word	0x00000710


	//   ....[17]....
        /*0154*/ 	.word	0x00000740


	//   ....[18]....
        /*0158*/ 	.word	0x00000760


	//   ....[19]....
        /*015c*/ 	.word	0x00000780


	//----- nvinfo : EIATTR_VRC_CTA_INIT_COUNT
	.align		4
.L_1838:
        /*0160*/ 	.byte	0x02, 0x4a
	.zero		1
	.zero		1


	//----- nvinfo : EIATTR_EXIT_INSTR_OFFSETS
	.align		4
        /*0164*/ 	.byte	0x04, 0x1c
        /*0166*/ 	.short	(.L_1840 - .L_1839)


	//   ....[0]....
.L_1839:
        /*0168*/ 	.word	0x000007e0


	//   ....[1]....
        /*016c*/ 	.word	0x00000ae0


	//----- nvinfo : EIATTR_CRS_STACK_SIZE
	.align		4
.L_1840:
        /*0170*/ 	.byte	0x04, 0x1e
        /*0172*/ 	.short	(.L_1842 - .L_1841)
.L_1841:
        /*0174*/ 	.word	0x00000000


	//----- nvinfo : EIATTR_CBANK_PARAM_SIZE
	.align		4
.L_1842:
        /*0178*/ 	.byte	0x03, 0x19
        /*017a*/ 	.short	0x0044


	//----- nvinfo : EIATTR_PARAM_CBANK
	.align		4
        /*017c*/ 	.byte	0x04, 0x0a
        /*017e*/ 	.short	(.L_1844 - .L_1843)
	.align		4
.L_1843:
        /*0180*/ 	.word	index@(.nv.constant0._ZN17fastertransformer16generalLayerNormI6__halfLb0EEEvPKT_S4_S4_PS2_fiiPfS6_i)
        /*0184*/ 	.short	0x0380
        /*0186*/ 	.short	0x0044


	//----- nvinfo : EIATTR_SW_WAR
	.align		4
.L_1844:
        /*0188*/ 	.byte	0x04, 0x36
        /*018a*/ 	.short	(.L_1846 - .L_1845)
.L_1845:
        /*018c*/ 	.word	0x00000008
.L_1846:


//--------------------- .nv.info._ZN17fastertransformer16generalLayerNormI6__halfLb1EEEvPKT_S4_S4_PS2_fiiPfS6_i --------------------------
	.section	.nv.info._ZN17fastertransformer16generalLayerNormI6__halfLb1EEEvPKT_S4_S4_PS2_fiiPfS6_i,"",@"SHT_CUDA_INFO"
	.sectionflags	@""
	.align	4


	//----- nvinfo : EIATTR_CUDA_API_VERSION
	.align		4
        /*0000*/ 	.byte	0x04, 0x37
        /*0002*/ 	.short	(.L_1848 - .L_1847)
.L_1847:
        /*0004*/ 	.word	0x00000082


	//----- nvinfo : EIATTR_KPARAM_INFO
	.align		4
.L_1848:
        /*0008*/ 	.byte	0x04, 0x17
        /*000a*/ 	.short	(.L_1850 - .L_1849)
.L_1849:
        /*000c*/ 	.word	0x00000000
        /*0010*/ 	.short	0x0009
        /*0012*/ 	.short	0x0040
        /*0014*/ 	.byte	0x00, 0xf0, 0x11, 0x00


	//----- nvinfo : EIATTR_KPARAM_INFO
	.align		4
.L_1850:
        /*0018*/ 	.byte	0x04, 0x17
        /*001a*/ 	.short	(.L_1852 - .L_1851)
.L_1851:
        /*001c*/ 	.word	0x00000000
        /*0020*/ 	.short	0x0008
        /*0022*/ 	.short	0x0038
        /*0024*/ 	.byte	0x00, 0xf5, 0x21, 0x00


	//----- nvinfo : EIATTR_KPARAM_INFO
	.align		4
.L_1852:
        /*0028*/ 	.byte	0x04, 0x17
        /*002a*/ 	.short	(.L_1854 - .L_1853)
.L_1853:
        /*002c*/ 	.word	0x00000000
        /*0030*/ 	.short	0x0007
        /*0032*/ 	.short	0x0030
        /*0034*/ 	.byte	0x00, 0xf5, 0x21, 0x00


	//----- nvinfo : EIATTR_KPARAM_INFO
	.align		4
.L_1854:
        /*0038*/ 	.byte	0x04, 0x17
        /*003a*/ 	.short	(.L_1856 - .L_1855)
.L_1855:
        /*003c*/ 	.word	0x00000000
        /*0040*/ 	.short	0x0006
        /*0042*/ 	.short	0x0028
        /*0044*/ 	.byte	0x00, 0xf0, 0x11, 0x00


	//----- nvinfo : EIATTR_KPARAM_INFO
	.align		4
.L_1856:
        /*0048*/ 	.byte	0x04, 0x17
        /*004a*/ 	.short	(.L_1858 - .L_1857)
.L_1857:
        /*004c*/ 	.word	0x00000000
        /*0050*/ 	.short	0x0005
        /*0052*/ 	.short	0x0024
        /*0054*/ 	.byte	0x00, 0xf0, 0x11, 0x00


	//----- nvinfo : EIATTR_KPARAM_INFO
	.align		4
.L_1858:
        /*0058*/ 	.byte	0x04, 0x17
        /*005a*/ 	.short	(.L_1860 - .L_1859)
.L_1859:
        /*005c*/ 	.word	0x00000000
        /*0060*/ 	.short	0x0004
        /*0062*/ 	.short	0x0020
        /*0064*/ 	.byte	0x00, 0xf0, 0x11, 0x00


	//----- nvinfo : EIATTR_KPARAM_INFO
	.align		4
.L_1860:
        /*0068*/ 	.byte	0x04, 0x17
        /*006a*/ 	.short	(.L_1862 - .L_1861)
.L_1861:
        /*006c*/ 	.word	0x00000000
        /*0070*/ 	.short	0x0003
        /*0072*/ 	.short	0x0018
        /*0074*/ 	.byte	0x00, 0xf5, 0x21, 0x00


	//----- nvinfo : EIATTR_KPARAM_INFO
	.align		4
.L_1862:
        /*0078*/ 	.byte	0x04, 0x17
        /*007a*/ 	.short	(.L_1864 - .L_1863)
.L_1863:
        /*007c*/ 	.word	0x00000000
        /*0080*/ 	.short	0x0002
        /*0082*/ 	.short	0x0010
        /*0084*/ 	.byte	0x00, 0xf5, 0x21, 0x00


	//----- nvinfo : EIATTR_KPARAM_INFO
	.align		4
.L_1864:
        /*0088*/ 	.byte	0x04, 0x17
        /*008a*/ 	.short	(.L_1866 - .L_1865)
.L_1865:
        /*008c*/ 	.word	0x00000000
        /*0090*/ 	.short	0x0001
        /*0092*/ 	.short	0x0008
        /*0094*/ 	.byte	0x00, 0xf5, 0x21, 0x00


	//----- nvinfo : EIATTR_KPARAM_INFO
	.align		4
.L_1866:
        /*0098*/ 	.byte	0x04, 0x17
        /*009a*/ 	.short	(.L_1868 - .L_1867)
.L_1867:
        /*009c*/ 	.word	0x00000000
        /*00a0*/ 	.short	0x0000
        /*00a2*/ 	.short	0x0000
        /*00a4*/ 	.byte	0x00, 0xf5, 0x21, 0x00


	//----- nvinfo : EIATTR_SPARSE_MMA_MASK
	.align		4
.L_1868:
        /*00a8*/ 	.byte	0x03, 0x50
        /*00aa*/ 	.short	0x0000


	//----- nvinfo : EIATTR_MAXREG_COUNT
	.align		4
        /*00ac*/ 	.byte	0x03, 0x1b
        /*00ae*/ 	.short	0x00ff


	//----- nvinfo : EIATTR_NUM_BARRIERS
	.align		4
        /*00b0*/ 	.byte	0x02, 0x4c
        /*00b2*/ 	.byte	0x01
	.zero		1


	//----- nvinfo : EIATTR_MERCURY_ISA_VERSION
	.align		4
        /*00b4*/ 	.byte	0x03, 0x5f
        /*00b6*/ 	.short	0x0101


	//----- nvinfo : EIATTR_COOP_GROUP_MASK_REGIDS
	.align		4
        /*00b8*/ 	.byte	0x04, 0x29
        /*00ba*/ 	.short	(.L_1870 - .L_1869)


	//   ....[0]....
.L_1869:
        /*00bc*/ 	.word	0xffffffff


	//   ....[1]....
        /*00c0*/ 	.word	0xffffffff


	//   ....[2]....
        /*00c4*/ 	.word	0xffffffff


	//   ....[3]....
        /*00c8*/ 	.word	0xffffffff


	//   ....[4]....
        /*00cc*/ 	.word	0xffffffff


	//   ....[5]....
        /*00d0*/ 	.word	0xffffffff


	//   ....[6]....
        /*00d4*/ 	.word	0xffffffff


	//   ....[7]....
        /*00d8*/ 	.word	0xffffffff


	//   ....[8]....
        /*00dc*/ 	.word	0xffffffff


	//   ....[9]....
        /*00e0*/ 	.word	0xffffffff


	//   ....[10]....
        /*00e4*/ 	.word	0xffffffff


	//   ....[11]....
        /*00e8*/ 	.word	0xffffffff


	//   ....[12]....
        /*00ec*/ 	.word	0xffffffff


	//   ....[13]....
        /*00f0*/ 	.word	0xffffffff


	//   ....[14]....
        /*00f4*/ 	.word	0xffffffff


	//   ....[15]....
        /*00f8*/ 	.word	0xffffffff


	//   ....[16]....
        /*00fc*/ 	.word	0xffffffff


	//   ....[17]....
        /*0100*/ 	.word	0xffffffff


	//   ....[18]....
        /*0104*/ 	.word	0xffffffff


	//   ....[19]....
        /*0108*/ 	.word	0xffffffff


	//   ....[20]....
        /*010c*/ 	.word	0xffffffff


	//   ....[21]....
        /*0110*/ 	.word	0xffffffff


	//   ....[22]....
        /*0114*/ 	.word	0xffffffff


	//   ....[23]....
        /*0118*/ 	.word	0xffffffff


	//   ....[24]....
        /*011c*/ 	.word	0xffffffff


	//   ....[25]....
        /*0120*/ 	.word	0xffffffff


	//   ....[26]....
        /*0124*/ 	.word	0xffffffff


	//   ....[27]....
        /*0128*/ 	.word	0xffffffff


	//   ....[28]....
        /*012c*/ 	.word	0xffffffff


	//   ....[29]....
        /*0130*/ 	.word	0xffffffff


	//----- nvinfo : EIATTR_COOP_GROUP_INSTR_OFFSETS
	.align		4
.L_1870:
        /*0134*/ 	.byte	0x04, 0x28
        /*0136*/ 	.short	(.L_1872 - .L_1871)


	//   ....[0]....
.L_1871:
        /*0138*/ 	.word	0x00000160


	//   ....[1]....
        /*013c*/ 	.word	0x00000230


	//   ....[2]....
        /*0140*/ 	.word	0x00000270


	//   ....[3]....
        /*0144*/ 	.word	0x000002b0


	//   ....[4]....
        /*0148*/ 	.word	0x000002f0


	//   ....[5]....
        /*014c*/ 	.word	0x00000350


	//   ....[6]....
        /*0150*/ 	.word	0x00000380


	//   ....[7]....
        /*0154*/ 	.word	0x000003a0


	//   ....[8]....
        /*0158*/ 	.word	0x000003c0


	//   ....[9]....
        /*015c*/ 	.word	0x000003e0


	//   ....[10]....
        /*0160*/ 	.word	0x00000540


	//   ....[11]....
        /*0164*/ 	.word	0x000005b0


	//   ....[12]....
        /*0168*/ 	.word	0x000005d0


	//   ....[13]....
        /*016c*/ 	.word	0x000005f0


	//   ....[14]....
        /*0170*/ 	.word	0x00000610


	//   ....[15]....
        /*0174*/ 	.word	0x00000690


	//   ....[16]....
        /*0178*/ 	.word	0x000006b0


	//   ....[17]....
        /*017c*/ 	.word	0x000006d0


	//   ....[18]....
        /*0180*/ 	.word	0x00000700


	//   ....[19]....
        /*0184*/ 	.word	0x00000720


	//   ....[20]....
        /*0188*/ 	.word	0x00000be0


	//   ....[21]....
        /*018c*/ 	.word	0x00000c70


	//   ....[22]....
        /*0190*/ 	.word	0x00000ca0


	//   ....[23]....
        /*0194*/ 	.word	0x00000cc0


	//   ....[24]....
        /*0198*/ 	.word	0x00000ce0


	//   ....[25]....
        /*019c*/ 	.word	0x00000d40


	//   ....[26]....
        /*01a0*/ 	.word	0x00000d60


	//   ....[27]....
        /*01a4*/ 	.word	0x00000d80


	//   ....[28]....
        /*01a8*/ 	.word	0x00000da0


	//   ....[29]....
        /*01ac*/ 	.word	0x00000dc0


	//----- nvinfo : EIATTR_VRC_CTA_INIT_COUNT
	.align		4
.L_1872:
        /*01b0*/ 	.byte	0x02, 0x4a
	.zero		1
	.zero		1


	//----- nvinfo : EIATTR_EXIT_INSTR_OFFSETS
	.align		4
        /*01b4*/ 	.byte	0x04, 0x1c
        /*01b6*/ 	.short	(.L_1874 - .L_1873)


	//   ....[0]....
.L_1873:
        /*01b8*/ 	.word	0x000012a0


	//   ....[1]....
        /*01bc*/ 	.word	0x00001330


	//----- nvinfo : EIATTR_CRS_STACK_SIZE
	.align		4
.L_1874:
        /*01c0*/ 	.byte	0x04, 0x1e
        /*01c2*/ 	.short	(.L_1876 - .L_1875)
.L_1875:
        /*01c4*/ 	.word	0x00000000


	//----- nvinfo : EIATTR_CBANK_PARAM_SIZE
	.align		4
.L_1876:
        /*01c8*/ 	.byte	0x03, 0x19
        /*01ca*/ 	.short	0x0044


	//----- nvinfo : EIATTR_PARAM_CBANK
	.align		4
        /*01cc*/ 	.byte	0x04, 0x0a
        /*01ce*/ 	.short	(.L_1878 - .L_1877)
	.align		4
.L_1877:
        /*01d0*/ 	.word	index@(.nv.constant0._ZN17fastertransformer16generalLayerNormI6__halfLb1EEEvPKT_S4_S4_PS2_fiiPfS6_i)
        /*01d4*/ 	.short	0x0380
        /*01d6*/ 	.short	0x0044


	//----- nvinfo : EIATTR_SW_WAR
	.align		4
.L_1878:
        /*01d8*/ 	.byte	0x04, 0x36
        /*01da*/ 	.short	(.L_1880 - .L_1879)
.L_1879:
        /*01dc*/ 	.word	0x00000008
.L_1880:


//--------------------- .nv.info._ZN17fastertransformer16generalLayerNormIfLb0EEEvPKT_S3_S3_PS1_fiiPfS5_i --------------------------
	.section	.nv.info._ZN17fastertransformer16generalLayerNormIfLb0EEEvPKT_S3_S3_PS1_fiiPfS5_i,"",@"SHT_CUDA_INFO"
	.sectionflags	@""
	.align	4


	//----- nvinfo : EIATTR_CUDA_API_VERSION
	.align		4
        /*0000*/ 	.byte	0x04, 0x37
        /*0002*/ 	.short	(.L_1882 - .L_1881)
.L_1881:
        /*0004*/ 	.word	0x00000082


	//----- nvinfo : EIATTR_KPARAM_INFO
	.align		4
.L_1882:
        /*0008*/ 	.byte	0x04, 0x17
        /*000a*/ 	.short	(.L_1884 - .L_1883)
.L_1883:
        /*000c*/ 	.word	0x00000000
        /*0010*/ 	.short	0x0009
        /*0012*/ 	.short	0x0040
        /*0014*/ 	.byte	0x00, 0xf0, 0x11, 0x00


	//----- nvinfo : EIATTR_KPARAM_INFO
	.align		4
.L_1884:
        /*0018*/ 	.byte	0x04, 0x17
        /*001a*/ 	.short	(.L_1886 - .L_1885)
.L_1885:
        /*001c*/ 	.word	0x00000000
        /*0020*/ 	.short	0x0008
        /*0022*/ 	.short	0x0038
        /*0024*/ 	.byte	0x00, 0xf5, 0x21, 0x00


	//----- nvinfo : EIATTR_KPARAM_INFO
	.align		4
.L_1886:
        /*0028*/ 	.byte	0x04, 0x17
        /*002a*/ 	.short	(.L_1888 - .L_1887)
.L_1887:
        /*002c*/ 	.word	0x00000000
        /*0030*/ 	.short	0x0007
        /*0032*/ 	.short	0x0030
        /*0034*/ 	.byte	0x00, 0xf5, 0x21, 0x00


	//----- nvinfo : EIATTR_KPARAM_INFO
	.align		4
.L_1888:
        /*0038*/ 	.byte	0x04, 0x17
        /*003a*/ 	.short	(.L_1890 - .L_1889)
.L_1889:
        /*003c*/ 	.word	0x00000000
        /*0040*/ 	.short	0x0006
        /*0042*/ 	.short	0x0028
        /*0044*/ 	.byte	0x00, 0xf0, 0x11, 0x00


	//----- nvinfo : EIATTR_KPARAM_INFO
	.align		4
.L_1890:
        /*0048*/ 	.byte	0x04, 0x17
        /*004a*/ 	.short	(.L_1892 - .L_1891)
.L_1891:
        /*004c*/ 	.word	0x00000000
        /*0050*/ 	.short	0x0005
        /*0052*/ 	.short	0x0024
        /*0054*/ 	.byte	0x00, 0xf0, 0x11, 0x00


	//----- nvinfo : EIATTR_KPARAM_INFO
	.align		4
.L_1892:
        /*0058*/ 	.byte	0x04, 0x17
        /*005a*/ 	.short	(.L_1894 - .L_1893)
.L_1893:
        /*005c*/ 	.word	0x00000000
        /*0060*/ 	.short	0x0004
        /*0062*/ 	.short	0x0020
        /*0064*/ 	.byte	0x00, 0xf0, 0x11, 0x00


	//----- nvinfo : EIATTR_KPARAM_INFO
	.align		4
.L_1894:
        /*0068*/ 	.byte	0x04, 0x17
        /*006a*/ 	.short	(.L_1896 - .L_1895)
.L_1895:
        /*006c*/ 	.word	0x00000000
        /*0070*/ 	.short	0x0003
        /*0072*/ 	.short	0x0018
        /*0074*/ 	.byte	0x00, 0xf5, 0x21, 0x00


	//----- nvinfo : EIATTR_KPARAM_INFO
	.align		4
.L_1896:
        /*0078*/ 	.byte	0x04, 0x17
        /*007a*/ 	.short	(.L_1898 - .L_1897)
.L_1897:
        /*007c*/ 	.word	0x00000000
        /*0080*/ 	.short	0x0002
        /*0082*/ 	.short	0x0010
        /*0084*/ 	.byte	0x00, 0xf5, 0x21, 0x00


	//----- nvinfo : EIATTR_KPARAM_INFO
	.align		4
.L_1898:
        /*0088*/ 	.byte	0x04, 0x17
        /*008a*/ 	.short	(.L_1900 - .L_1899)
.L_1899:
        /*008c*/ 	.word	0x00000000
        /*0090*/ 	.short	0x0001
        /*0092*/ 	.short	0x0008
        /*0094*/ 	.byte	0x00, 0xf5, 0x21, 0x00


	//----- nvinfo : EIATTR_KPARAM_INFO
	.align		4
.L_1900:
        /*0098*/ 	.byte	0x04, 0x17
        /*009a*/ 	.short	(.L_1902 - .L_1901)
.L_1901:
        /*009c*/ 	.word	0x00000000
        /*00a0*/ 	.short	0x0000
        /*00a2*/ 	.short	0x0000
        /*00a4*/ 	.byte	0x00, 0xf5, 0x21, 0x00


	//----- nvinfo : EIATTR_SPARSE_MMA_MASK
	.align		4
.L_1902:
        /*00a8*/ 	.byte	0x03, 0x50
        /*00aa*/ 	.short	0x0000


	//----- nvinfo : EIATTR_MAXREG_COUNT
	.align		4
        /*00ac*/ 	.byte	0x03, 0x1b
        /*00ae*/ 	.short	0x00ff


	//----- nvinfo : EIATTR_NUM_BARRIERS
	.align		4
        /*00b0*/ 	.byte	0x02, 0x4c
        /*00b2*/ 	.byte	0x01
	.zero		1


	//----- nvinfo : EIATTR_MERCURY_ISA_VERSION
	.align		4
        /*00b4*/ 	.byte	0x03, 0x5f
        /*00b6*/ 	.short	0x0101


	//----- nvinfo : EIATTR_COOP_GROUP_MASK_REGIDS
	.align		4
        /*00b8*/ 	.byte	0x04, 0x29
        /*00ba*/ 	.short	(.L_1904 - .L_1903)


	//   ....[0]....
.L_1903:
        /*00bc*/ 	.word	0xffffffff


	//   ....[1]....
        /*00c0*/ 	.word	0xffffffff


	//   ....[2]....
        /*00c4*/ 	.word	0xffffffff


	//   ....[3]....
        /*00c8*/ 	.word	0xffffffff


	//   ....[4]....
        /*00cc*/ 	.word	0xffffffff


	//   ....[5]....
        /*00d0*/ 	.word	0xffffffff


	//   ....[6]....
        /*00d4*/ 	.word	0xffffffff


	//   ....[7]....
        /*00d8*/ 	.word	0xffffffff


	//   ....[8]....
        /*00dc*/ 	.word	0xffffffff


	//   ....[9]....
        /*00e0*/ 	.word	0xffffffff


	//   ....[10]....
        /*00e4*/ 	.word	0xffffffff


	//   ....[11]....
        /*00e8*/ 	.word	0xffffffff


	//   ....[12]....
        /*00ec*/ 	.word	0xffffffff


	//   ....[13]....
        /*00f0*/ 	.word	0xffffffff


	//   ....[14]....
        /*00f4*/ 	.word	0xffffffff


	//   ....[15]....
        /*00f8*/ 	.word	0xffffffff


	//   ....[16]....
        /*00fc*/ 	.word	0xffffffff


	//   ....[17]....
        /*0100*/ 	.word	0xffffffff


	//   ....[18]....
        /*0104*/ 	.word	0xffffffff


	//   ....[19]....
        /*0108*/ 	.word	0xffffffff


	//----- nvinfo : EIATTR_COOP_GROUP_INSTR_OFFSETS
	.align		4
.L_1904:
        /*010c*/ 	.byte	0x04, 0x28
        /*010e*/ 	.short	(.L_1906 - .L_1905)


	//   ....[0]....
.L_1905:
        /*0110*/ 	.word	0x00000150


	//   ....[1]....
        /*0114*/ 	.word	0x000001b0


	//   ....[2]....
        /*0118*/ 	.word	0x000001f0


	//   ....[3]....
        /*011c*/ 	.word	0x00000240


	//   ....[4]....
        /*0120*/ 	.word	0x000002a0


	//   ....[5]....
        /*0124*/ 	.word	0x00000340


	//   ....[6]....
        /*0128*/ 	.word	0x00000360


	//   ....[7]....
        /*012c*/ 	.word	0x00000380


	//   ....[8]....
        /*0130*/ 	.word	0x000003a0


	//   ....[9]....
        /*0134*/ 	.word	0x000003e0


	//   ....[10]....
        /*0138*/ 	.word	0x00000580


	//   ....[11]....
        /*013c*/ 	.word	0x000005d0


	//   ....[12]....
        /*0140*/ 	.word	0x000005f0


	//   ....[13]....
        /*0144*/ 	.word	0x00000610


	//   ....[14]....
        /*0148*/ 	.word	0x00000630


	//   ....[15]....
        /*014c*/ 	.word	0x000006c0


	//   ....[16]....
        /*0150*/ 	.word	0x000006f0


	//   ....[17]....
        /*0154*/ 	.word	0x00000720


	//   ....[18]....
        /*0158*/ 	.word	0x00000740


	//   ....[19]....
        /*015c*/ 	.word	0x00000760


	//----- nvinfo : EIATTR_VRC_CTA_INIT_COUNT
	.align		4
.L_1906:
        /*0160*/ 	.byte	0x02, 0x4a
	.zero		1
	.zero		1


	//----- nvinfo : EIATTR_EXIT_INSTR_OFFSETS
	.align		4
        /*0164*/ 	.byte	0x04, 0x1c
        /*0166*/ 	.short	(.L_1908 - .L_1907)


	//   ....[0]....
.L_1907:
        /*0168*/ 	.word	0x000007c0


	//   ....[1]....
        /*016c*/ 	.word	0x00000a60


	//----- nvinfo : EIATTR_CRS_STACK_SIZE
	.align		4
.L_1908:
        /*0170*/ 	.byte	0x04, 0x1e
        /*0172*/ 	.short	(.L_1910 - .L_1909)
.L_1909:
        /*0174*/ 	.word	0x00000000


	//----- nvinfo : EIATTR_CBANK_PARAM_SIZE
	.align		4
.L_1910:
        /*0178*/ 	.byte	0x03, 0x19
        /*017a*/ 	.short	0x0044


	//----- nvinfo : EIATTR_PARAM_CBANK
	.align		4
        /*017c*/ 	.byte	0x04, 0x0a
        /*017e*/ 	.short	(.L_1912 - .L_1911)
	.align		4
.L_1911:
        /*0180*/ 	.word	index@(.nv.constant0._ZN17fastertransformer16generalLayerNormIfLb0EEEvPKT_S3_S3_PS1_fiiPfS5_i)
        /*0184*/ 	.short	0x0380
        /*0186*/ 	.short	0x0044


	//----- nvinfo : EIATTR_SW_WAR
	.align		4
.L_1912:
        /*0188*/ 	.byte	0x04, 0x36
        /*018a*/ 	.short	(.L_1914 - .L_1913)
.L_1913:
        /*018c*/ 	.word	0x00000008
.L_1914:


//--------------------- .nv.info._ZN17fastertransformer16generalLayerNormIfLb1EEEvPKT_S3_S3_PS1_fiiPfS5_i --------------------------
	.section	.nv.info._ZN17fastertransformer16generalLayerNormIfLb1EEEvPKT_S3_S3_PS1_fiiPfS5_i,"",@"SHT_CUDA_INFO"
	.sectionflags	@""
	.align	4


	//----- nvinfo : EIATTR_CUDA_API_VERSION
	.align		4
        /*0000*/ 	.byte	0x04, 0x37
        /*0002*/ 	.short	(.L_1916 - .L_1915)
.L_1915:
        /*0004*/ 	.word	0x00000082


	//----- nvinfo : EIATTR_KPARAM_INFO
	.align		4
.L_1916:
        /*0008*/ 	.byte	0x04, 0x17
        /*000a*/ 	.short	(.L_1918 - .L_1917)
.L_1917:
        /*000c*/ 	.word	0x00000000
        /*0010*/ 	.short	0x0009
        /*0012*/ 	.short	0x0040
        /*0014*/ 	.byte	0x00, 0xf0, 0x11, 0x00


	//----- nvinfo : EIATTR_KPARAM_INFO
	.align		4
.L_1918:
        /*0018*/ 	.byte	0x04, 0x17
        /*001a*/ 	.short	(.L_1920 - .L_1919)
.L_1919:
        /*001c*/ 	.word	0x00000000
        /*0020*/ 	.short	0x0008
        /*0022*/ 	.short	0x0038
        /*0024*/ 	.byte	0x00, 0xf5, 0x21, 0x00


	//----- nvinfo : EIATTR_KPARAM_INFO
	.align		4
.L_1920:
        /*0028*/ 	.byte	0x04, 0x17
        /*002a*/ 	.short	(.L_1922 - .L_1921)
.L_1921:
        /*002c*/ 	.word	0x00000000
        /*0030*/ 	.short	0x0007
        /*0032*/ 	.short	0x0030
        /*0034*/ 	.byte	0x00, 0xf5, 0x21, 0x00


	//----- nvinfo : EIATTR_KPARAM_INFO
	.align		4
.L_1922:
        /*0038*/ 	.byte	0x04, 0x17
        /*003a*/ 	.short	(.L_1924 - .L_1923)
.L_1923:
        /*003c*/ 	.word	0x00000000
        /*0040*/ 	.short	0x0006
        /*0042*/ 	.short	0x0028
        /*0044*/ 	.byte	0x00, 0xf0, 0x11, 0x00


	//----- nvinfo : EIATTR_KPARAM_INFO
	.align		4
.L_1924:
        /*0048*/ 	.byte	0x04, 0x17
        /*004a*/ 	.short	(.L_1926 - .L_1925)
.L_1925:
        /*004c*/ 	.word	0x00000000
        /*0050*/ 	.short	0x0005
        /*0052*/ 	.short	0x0024
        /*0054*/ 	.byte	0x00, 0xf0, 0x11, 0x00


	//----- nvinfo : EIATTR_KPARAM_INFO
	.align		4
.L_1926:
        /*0058*/ 	.byte	0x04, 0x17
        /*005a*/ 	.short	(.L_1928 - .L_1927)
.L_1927:
        /*005c*/ 	.word	0x00000000
        /*0060*/ 	.short	0x0004
        /*0062*/ 	.short	0x0020
        /*0064*/ 	.byte	0x00, 0xf0, 0x11, 0x00


	//----- nvinfo : EIATTR_KPARAM_INFO
	.align		4
.L_1928:
        /*0068*/ 	.byte	0x04, 0x17
        /*006a*/ 	.short	(.L_1930 - .L_1929)
.L_1929:
        /*006c*/ 	.word	0x00000000
        /*0070*/ 	.short	0x0003
        /*0072*/ 	.short	0x0018
        /*0074*/ 	.byte	0x00, 0xf5, 0x21, 0x00


	//----- nvinfo : EIATTR_KPARAM_INFO
	.align		4
.L_1930:
        /*0078*/ 	.byte	0x04, 0x17
        /*007a*/ 	.short	(.L_1932 - .L_1931)
.L_1931:
        /*007c*/ 	.word	0x00000000
        /*0080*/ 	.short	0x0002
        /*0082*/ 	.short	0x0010
        /*0084*/ 	.byte	0x00, 0xf5, 0x21, 0x00


	//----- nvinfo : EIATTR_KPARAM_INFO
	.align		4
.L_1932:
        /*0088*/ 	.byte	0x04, 0x17
        /*008a*/ 	.short	(.L_1934 - .L_1933)
.L_1933:
        /*008c*/ 	.word	0x00000000
        /*0090*/ 	.short	0x0001
        /*0092*/ 	.short	0x0008
        /*0094*/ 	.byte	0x00, 0xf5, 0x21, 0x00


	//----- nvinfo : EIATTR_KPARAM_INFO
	.align		4
.L_1934:
        /*0098*/ 	.byte	0x04, 0x17
        /*009a*/ 	.short	(.L_1936 - .L_1935)
.L_1935:
        /*009c*/ 	.word	0x00000000
        /*00a0*/ 	.short	0x0000
        /*00a2*/ 	.short	0x0000
        /*00a4*/ 	.byte	0x00, 0xf5, 0x21, 0x00


	//----- nvinfo : EIATTR_SPARSE_MMA_MASK
	.align		4
.L_1936:
        /*00a8*/ 	.byte	0x03, 0x50
        /*00aa*/ 	.short	0x0000


	//----- nvinfo : EIATTR_MAXREG_COUNT
	.align		4
        /*00ac*/ 	.byte	0x03, 0x1b
        /*00ae*/ 	.short	0x00ff


	//----- nvinfo : EIATTR_NUM_BARRIERS
	.align		4
        /*00b0*/ 	.byte	0x02, 0x4c
        /*00b2*/ 	.byte	0x01
	.zero		1


	//----- nvinfo : EIATTR_MERCURY_ISA_VERSION
	.align		4
        /*00b4*/ 	.byte	0x03, 0x5f
        /*00b6*/ 	.short	0x0101


	//----- nvinfo : EIATTR_COOP_GROUP_MASK_REGIDS
	.align		4
        /*00b8*/ 	.byte	0x04, 0x29
        /*00ba*/ 	.short	(.L_1938 - .L_1937)


	//   ....[0]....
.L_1937:
        /*00bc*/ 	.word	0xffffffff


	//   ....[1]....
        /*00c0*/ 	.word	0xffffffff


	//   ....[2]....
        /*00c4*/ 	.word	0xffffffff


	//   ....[3]....
        /*00c8*/ 	.word	0xffffffff


	//   ....[4]....
        /*00cc*/ 	.word	0xffffffff


	//   ....[5]....
        /*00d0*/ 	.word	0xffffffff


	//   ....[6]....
        /*00d4*/ 	.word	0xffffffff


	//   ....[7]....
        /*00d8*/ 	.word	0xffffffff


	//   ....[8]....
        /*00dc*/ 	.word	0xffffffff


	//   ....[9]....
        /*00e0*/ 	.word	0xffffffff


	//   ....[10]....
        /*00e4*/ 	.word	0xffffffff


	//   ....[11]....
        /*00e8*/ 	.word	0xffffffff


	//   ....[12]....
        /*00ec*/ 	.word	0xffffffff


	//   ....[13]....
        /*00f0*/ 	.word	0xffffffff


	//   ....[14]....
        /*00f4*/ 	.word	0xffffffff


	//   ....[15]....
        /*00f8*/ 	.word	0xffffffff


	//   ....[16]....
        /*00fc*/ 	.word	0xffffffff


	//   ....[17]....
        /*0100*/ 	.word	0xffffffff


	//   ....[18]....
        /*0104*/ 	.word	0xffffffff


	//   ....[19]....
        /*0108*/ 	.word	0xffffffff


	//   ....[20]....
        /*010c*/ 	.word	0xffffffff


	//   ....[21]....
        /*0110*/ 	.word	0xffffffff


	//   ....[22]....
        /*0114*/ 	.word	0xffffffff


	//   ....[23]....
        /*0118*/ 	.word	0xffffffff


	//   ....[24]....
        /*011c*/ 	.word	0xffffffff


	//   ....[25]....
        /*0120*/ 	.word	0xffffffff


	//   ....[26]....
        /*0124*/ 	.word	0xffffffff


	//   ....[27]....
        /*0128*/ 	.word	0xffffffff


	//   ....[28]....
        /*012c*/ 	.word	0xffffffff


	//   ....[29]....
        /*0130*/ 	.word	0xffffffff


	//----- nvinfo : EIATTR_COOP_GROUP_INSTR_OFFSETS
	.align		4
.L_1938:
        /*0134*/ 	.byte	0x04, 0x28
        /*0136*/ 	.short	(.L_1940 - .L_1939)


	//   ....[0]....
.L_1939:
        /*0138*/ 	.word	0x00000160


	//   ....[1]....
        /*013c*/ 	.word	0x000001f0


	//   ....[2]....
        /*0140*/ 	.word	0x00000230


	//   ....[3]....
        /*0144*/ 	.word	0x00000270


	//   ....[4]....
        /*0148*/ 	.word	0x000002c0


	//   ....[5]....
        /*014c*/ 	.word	0x00000340


	//   ....[6]....
        /*0150*/ 	.word	0x00000370


	//   ....[7]....
        /*0154*/ 	.word	0x000003a0


	//   ....[8]....
        /*0158*/ 	.word	0x000003c0


	//   ....[9]....
        /*015c*/ 	.word	0x000003e0


	//   ....[10]....
        /*0160*/ 	.word	0x00000530


	//   ....[11]....
        /*0164*/ 	.word	0x000005a0


	//   ....[12]....
        /*0168*/ 	.word	0x000005d0


	//   ....[13]....
        /*016c*/ 	.word	0x000005f0


	//   ....[14]....
        /*0170*/ 	.word	0x00000610


	//   ....[15]....
        /*0174*/ 	.word	0x00000680


	//   ....[16]....
        /*0178*/ 	.word	0x000006a0


	//   ....[17]....
        /*017c*/ 	.word	0x000006c0


	//   ....[18]....
        /*0180*/ 	.word	0x000006e0


	//   ....[19]....
        /*0184*/ 	.word	0x00000700


	//   ....[20]....
        /*0188*/ 	.word	0x00000990


	//   ....[21]....
        /*018c*/ 	.word	0x00000a40


	//   ....[22]....
        /*0190*/ 	.word	0x00000a80


	//   ....[23]....
        /*0194*/ 	.word	0x00000ab0


	//   ....[24]....
        /*0198*/ 	.word	0x00000af0


	//   ....[25]....
        /*019c*/ 	.word	0x00000b60


	//   ....[26]....
        /*01a0*/ 	.word	0x00000b80


	//   ....[27]....
        /*01a4*/ 	.word	0x00000ba0


	//   ....[28]....
        /*01a8*/ 	.word	0x00000bc0


	//   ....[29]....
        /*01ac*/ 	.word	0x00000be0


	//----- nvinfo : EIATTR_VRC_CTA_INIT_COUNT
	.align		4
.L_1940:
        /*01b0*/ 	.byte	0x02, 0x4a
	.zero		1
	.zero		1


	//----- nvinfo : EIATTR_EXIT_INSTR_OFFSETS
	.align		4
        /*01b4*/ 	.byte	0x04, 0x1c
        /*01b6*/ 	.short	(.L_1942 - .L_1941)


	//   ....[0]....
.L_1941:
        /*01b8*/ 	.word	0x00001140


	//   ....[1]....
        /*01bc*/ 	.word	0x000011d0


	//----- nvinfo : EIATTR_CRS_STACK_SIZE
	.align		4
.L_1942:
        /*01c0*/ 	.byte	0x04, 0x1e
        /*01c2*/ 	.short	(.L_1944 - .L_1943)
.L_1943:
        /*01c4*/ 	.word	0x00000000


	//----- nvinfo : EIATTR_CBANK_PARAM_SIZE
	.align		4
.L_1944:
        /*01c8*/ 	.byte	0x03, 0x19
        /*01ca*/ 	.short	0x0044


	//----- nvinfo : EIATTR_PARAM_CBANK
	.align		4
        /*01cc*/ 	.byte	0x04, 0x0a
        /*01ce*/ 	.short	(.L_1946 - .L_1945)
	.align		4
.L_1945:
        /*01d0*/ 	.word	index@(.nv.constant0._ZN17fastertransformer16generalLayerNormIfLb1EEEvPKT_S3_S3_PS1_fiiPfS5_i)
        /*01d4*/ 	.short	0x0380
        /*01d6*/ 	.short	0x0044


	//----- nvinfo : EIATTR_SW_WAR
	.align		4
.L_1946:
        /*01d8*/ 	.byte	0x04, 0x36
        /*01da*/ 	.short	(.L_1948 - .L_1947)
.L_1947:
        /*01dc*/ 	.word	0x00000008
.L_1948:


//--------------------- .nv.info._ZN17fastertransformer29generalAddResidualT5LayerNormI6__halfEEvPKT_S4_PS2_S5_fii --------------------------
	.section	.nv.info._ZN17fastertransformer29generalAddResidualT5LayerNormI6__halfEEvPKT_S4_PS2_S5_fii,"",@"SHT_CUDA_INFO"
	.sectionflags	@""
	.align	4


	//----- nvinfo : EIATTR_CUDA_API_VERSION
	.align		4
        /*0000*/ 	.byte	0x04, 0x37
        /*0002*/ 	.short	(.L_1950 - .L_1949)
.L_1949:
        /*0004*/ 	.word	0x00000082


	//----- nvinfo : EIATTR_KPARAM_INFO
	.align		4
.L_1950:
        /*0008*/ 	.byte	0x04, 0x17
        /*000a*/ 	.short	(.L_1952 - .L_1951)
.L_1951:
        /*000c*/ 	.word	0x00000000
        /*0010*/ 	.short	0x0006
        /*0012*/ 	.short	0x0028
        /*0014*/ 	.byte	0x00, 0xf0, 0x11, 0x00


	//----- nvinfo : EIATTR_KPARAM_INFO
	.align		4
.L_1952:
        /*0018*/ 	.byte	0x04, 0x17
        /*001a*/ 	.short	(.L_1954 - .L_1953)
.L_1953:
        /*001c*/ 	.word	0x00000000
        /*0020*/ 	.short	0x0005
        /*0022*/ 	.short	0x0024
        /*0024*/ 	.byte	0x00, 0xf0, 0x11, 0x00


	//----- nvinfo : EIATTR_KPARAM_INFO
	.align		4
.L_1954:
        /*0028*/ 	.byte	0x04, 0x17
        /*002a*/ 	.short	(.L_1956 - .L_1955)
.L_1955:
        /*002c*/ 	.word	0x00000000
        /*0030*/ 	.short	0x0004
        /*0032*/ 	.short	0x0020
        /*0034*/ 	.byte	0x00, 0xf0, 0x11, 0x00


	//----- nvinfo : EIATTR_KPARAM_INFO
	.align		4
.L_1956:
        /*0038*/ 	.byte	0x04, 0x17
        /*003a*/ 	.short	(.L_1958 - .L_1957)
.L_1957:
        /*003c*/ 	.word	0x00000000
        /*0040*/ 	.short	0x0003
        /*0042*/ 	.short	0x0018
        /*0044*/ 	.byte	0x00, 0xf5, 0x21, 0x00


	//----- nvinfo : EIATTR_KPARAM_INFO
	.align		4
.L_1958:
        /*0048*/ 	.byte	0x04, 0x17
        /*004a*/ 	.short	(.L_1960 - .L_1959)
.L_1959:
        /*004c*/ 	.word	0x00000000
        /*0050*/ 	.short	0x0002
        /*0052*/ 	.short	0x0010
        /*0054*/ 	.byte	0x00, 0xf5, 0x21, 0x00


	//----- nvinfo : EIATTR_KPARAM_INFO
	.align		4
.L_1960:
        /*0058*/ 	.byte	0x04, 0x17
        /*005a*/ 	.short	(.L_1962 - .L_1961)
.L_1961:
        /*005c*/ 	.word	0x00000000
        /*0060*/ 	.short	0x0001
        /*0062*/ 	.short	0x0008
        /*0064*/ 	.byte	0x00, 0xf5, 0x21, 0x00


	//----- nvinfo : EIATTR_KPARAM_INFO
	.align		4
.L_1962:
        /*0068*/ 	.byte	0x04, 0x17
        /*006a*/ 	.short	(.L_1964 - .L_1963)
.L_1963:
        /*006c*/ 	.word	0x00000000
        /*0070*/ 	.short	0x0000
        /*0072*/ 	.short	0x0000
        /*0074*/ 	.byte	0x00, 0xf5, 0x21, 0x00


	//----- nvinfo : EIATTR_SPARSE_MMA_MASK
	.align		4
.L_1964:
        /*0078*/ 	.byte	0x03, 0x50
        /*007a*/ 	.short	0x0000


	//----- nvinfo : EIATTR_MAXREG_COUNT
	.align		4
        /*007c*/ 	.byte	0x03, 0x1b
        /*007e*/ 	.short	0x00ff


	//----- nvinfo : EIATTR_NUM_BARRIERS
	.align		4
        /*0080*/ 	.byte	0x02, 0x4c
        /*0082*/ 	.byte	0x01
	.zero		1


	//----- nvinfo : EIATTR_MERCURY_ISA_VERSION
	.align		4
        /*0084*/ 	.byte	0x03, 0x5f
        /*0086*/ 	.short	0x0101


	//----- nvinfo : EIATTR_COOP_GROUP_MASK_REGIDS
	.align		4
        /*0088*/ 	.byte	0x04, 0x29
        /*008a*/ 	.short	(.L_1966 - .L_1965)


	//   ....[0]....
.L_1965:
        /*008c*/ 	.word	0xffffffff


	//   ....[1]....
        /*0090*/ 	.word	0xffffffff


	//   ....[2]....
        /*0094*/ 	.word	0xffffffff


	//   ....[3]....
        /*0098*/ 	.word	0xffffffff


	//   ....[4]....
        /*009c*/ 	.word	0xffffffff


	//   ....[5]....
        /*00a0*/ 	.word	0xffffffff


	//   ....[6]....
        /*00a4*/ 	.word	0xffffffff


	//   ....[7]....
        /*00a8*/ 	.word	0xffffffff


	//   ....[8]....
        /*00ac*/ 	.word	0xffffffff


	//   ....[9]....
        /*00b0*/ 	.word	0xffffffff


	//----- nvinfo : EIATTR_COOP_GROUP_INSTR_OFFSETS
	.align		4
.L_1966:
        /*00b4*/ 	.byte	0x04, 0x28
        /*00b6*/ 	.short	(.L_1968 - .L_1967)


	//   ....[0]....
.L_1967:
        /*00b8*/ 	.word	0x00000260


	//   ....[1]....
        /*00bc*/ 	.word	0x000002e0


	//   ....[2]....
        /*00c0*/ 	.word	0x00000350


	//   ....[3]....
        /*00c4*/ 	.word	0x00000390


	//   ....[4]....
        /*00c8*/ 	.word	0x000003e0


	//   ....[5]....
        /*00cc*/ 	.word	0x00000460


	//   ....[6]....
        /*00d0*/ 	.word	0x00000480


	//   ....[7]....
        /*00d4*/ 	.word	0x000004a0


	//   ....[8]....
        /*00d8*/ 	.word	0x000004c0


	//   ....[9]....
        /*00dc*/ 	.word	0x000004e0


	//----- nvinfo : EIATTR_VRC_CTA_INIT_COUNT
	.align		4
.L_1968:
        /*00e0*/ 	.byte	0x02, 0x4a
	.zero		1
	.zero		1


	//----- nvinfo : EIATTR_EXIT_INSTR_OFFSETS
	.align		4
        /*00e4*/ 	.byte	0x04, 0x1c
        /*00e6*/ 	.short	(.L_1970 - .L_1969)


	//   ....[0]....
.L_1969:
        /*00e8*/ 	.word	0x000005d0


	//   ....[1]....
        /*00ec*/ 	.word	0x000007a0


	//----- nvinfo : EIATTR_CRS_STACK_SIZE
	.align		4
.L_1970:
        /*00f0*/ 	.byte	0x04, 0x1e
        /*00f2*/ 	.short	(.L_1972 - .L_1971)
.L_1971:
        /*00f4*/ 	.word	0x00000000


	//----- nvinfo : EIATTR_CBANK_PARAM_SIZE
	.align		4
.L_1972:
        /*00f8*/ 	.byte	0x03, 0x19
        /*00fa*/ 	.short	0x002c


	//----- nvinfo : EIATTR_PARAM_CBANK
	.align		4
        /*00fc*/ 	.byte	0x04, 0x0a
        /*00fe*/ 	.short	(.L_1974 - .L_1973)
	.align		4
.L_1973:
        /*0100*/ 	.word	index@(.nv.constant0._ZN17fastertransformer29generalAddResidualT5LayerNormI6__halfEEvPKT_S4_PS2_S5_fii)
        /*0104*/ 	.short	0x0380
        /*0106*/ 	.short	0x002c


	//----- nvinfo : EIATTR_SW_WAR
	.align		4
.L_1974:
        /*0108*/ 	.byte	0x04, 0x36
        /*010a*/ 	.short	(.L_1976 - .L_1975)
.L_1975:
        /*010c*/ 	.word	0x00000008
.L_1976:


//--------------------- .nv.info._ZN17fastertransformer29generalAddResidualT5LayerNormIfEEvPKT_S3_PS1_S4_fii --------------------------
	.section	.nv.info._ZN17fastertransformer29generalAddResidualT5LayerNormIfEEvPKT_S3_PS1_S4_fii,"",@"SHT_CUDA_INFO"
	.sectionflags	@""
	.align	4


	//----- nvinfo : EIATTR_CUDA_API_VERSION
	.align		4
        /*0000*/ 	.byte	0x04, 0x37
        /*0002*/ 	.short	(.L_1978 - .L_1977)
.L_1977:
        /*0004*/ 	.word	0x00000082


	//----- nvinfo : EIATTR_KPARAM_INFO
	.align		4
.L_1978:
        /*0008*/ 	.byte	0x04, 0x17
        /*000a*/ 	.short	(.L_1980 - .L_1979)
.L_1979:
        /*000c*/ 	.word	0x00000000
        /*0010*/ 	.short	0x0006
        /*0012*/ 	.short	0x0028
        /*0014*/ 	.byte	0x00, 0xf0, 0x11, 0x00


	//----- nvinfo : EIATTR_KPARAM_INFO
	.align		4
.L_1980:
        /*0018*/ 	.byte	0x04, 0x17
        /*001a*/ 	.short	(.L_1982 - .L_1981)
.L_1981:
        /*001c*/ 	.word	0x00000000
        /*0020*/ 	.short	0x0005
        /*0022*/ 	.short	0x0024
        /*0024*/ 	.byte	0x00, 0xf0, 0x11, 0x00


	//----- nvinfo : EIATTR_KPARAM_INFO
	.align		4
.L_1982:
        /*0028*/ 	.byte	0x04, 0x17
        /*002a*/ 	.short	(.L_1984 - .L_1983)
.L_1983:
        /*002c*/ 	.word	0x00000000
        /*0030*/ 	.short	0x0004
        /*0032*/ 	.short	0x0020
        /*0034*/ 	.byte	0x00, 0xf0, 0x11, 0x00


	//----- nvinfo : EIATTR_KPARAM_INFO
	.align		4
.L_1984:
        /*0038*/ 	.byte	0x04, 0x17
        /*003a*/ 	.short	(.L_1986 - .L_1985)
.L_1985:
        /*003c*/ 	.word	0x00000000
        /*0040*/ 	.short	0x0003
        /*0042*/ 	.short	0x0018
        /*0044*/ 	.byte	0x00, 0xf5, 0x21, 0x00


	//----- nvinfo : EIATTR_KPARAM_INFO
	.align		4
.L_1986:
        /*0048*/ 	.byte	0x04, 0x17
        /*004a*/ 	.short	(.L_1988 - .L_1987)
.L_1987:
        /*004c*/ 	.word	0x00000000
        /*0050*/ 	.short	0x0002
        /*0052*/ 	.short	0x0010
        /*0054*/ 	.byte	0x00, 0xf5, 0x21, 0x00


	//----- nvinfo : EIATTR_KPARAM_INFO
	.align		4
.L_1988:
        /*0058*/ 	.byte	0x04, 0x17
        /*005a*/ 	.short	(.L_1990 - .L_1989)
.L_1989:
        /*005c*/ 	.word	0x00000000
        /*0060*/ 	.short	0x0001
        /*0062*/ 	.short	0x0008
        /*0064*/ 	.byte	0x00, 0xf5, 0x21, 0x00


	//----- nvinfo : EIATTR_KPARAM_INFO
	.align		4
.L_1990:
        /*0068*/ 	.byte	0x04, 0x17
        /*006a*/ 	.short	(.L_1992 - .L_1991)
.L_1991:
        /*006c*/ 	.word	0x00000000
        /*0070*/ 	.short	0x0000
        /*0072*/ 	.short	0x0000
        /*0074*/ 	.byte	0x00, 0xf5, 0x21, 0x00


	//----- nvinfo : EIATTR_SPARSE_MMA_MASK
	.align		4
.L_1992:
        /*0078*/ 	.byte	0x03, 0x50
        /*007a*/ 	.short	0x0000


	//----- nvinfo : EIATTR_MAXREG_COUNT
	.align		4
        /*007c*/ 	.byte	0x03, 0x1b
        /*007e*/ 	.short	0x00ff


	//----- nvinfo : EIATTR_NUM_BARRIERS
	.align		4
        /*0080*/ 	.byte	0x02, 0x4c
        /*0082*/ 	.byte	0x01
	.zero		1


	//----- nvinfo : EIATTR_MERCURY_ISA_VERSION
	.align		4
        /*0084*/ 	.byte	0x03, 0x5f
        /*0086*/ 	.short	0x0101


	//----- nvinfo : EIATTR_COOP_GROUP_MASK_REGIDS
	.align		4
        /*0088*/ 	.byte	0x04, 0x29
        /*008a*/ 	.short	(.L_1994 - .L_1993)


	//   ....[0]....
.L_1993:
        /*008c*/ 	.word	0xffffffff


	//   ....[1]....
        /*0090*/ 	.word	0xffffffff


	//   ....[2]....
        /*0094*/ 	.word	0xffffffff


	//   ....[3]....
        /*0098*/ 	.word	0xffffffff


	//   ....[4]....
        /*009c*/ 	.word	0xffffffff


	//   ....[5]....
        /*00a0*/ 	.word	0xffffffff


	//   ....[6]....
        /*00a4*/ 	.word	0xffffffff


	//   ....[7]....
        /*00a8*/ 	.word	0xffffffff


	//   ....[8]....
        /*00ac*/ 	.word	0xffffffff


	//   ....[9]....
        /*00b0*/ 	.word	0xffffffff


	//----- nvinfo : EIATTR_COOP_GROUP_INSTR_OFFSETS
	.align		4
.L_1994:
        /*00b4*/ 	.byte	0x04, 0x28
        /*00b6*/ 	.short	(.L_1996 - .L_1995)


	//   ....[0]....
.L_1995:
        /*00b8*/ 	.word	0x000001a0


	//   ....[1]....
        /*00bc*/ 	.word	0x00000220


	//   ....[2]....
        /*00c0*/ 	.word	0x00000290


	//   ....[3]....
        /*00c4*/ 	.word	0x000002d0


	//   ....[4]....
        /*00c8*/ 	.word	0x00000320


	//   ....[5]....
        /*00cc*/ 	.word	0x000003b0


	//   ....[6]....
        /*00d0*/ 	.word	0x000003d0


	//   ....[7]....
        /*00d4*/ 	.word	0x000003f0


	//   ....[8]....
        /*00d8*/ 	.word	0x00000410


	//   ....[9]....
        /*00dc*/ 	.word	0x00000430


	//----- nvinfo : EIATTR_VRC_CTA_INIT_COUNT
	.align		4
.L_1996:
        /*00e0*/ 	.byte	0x02, 0x4a
	.zero		1
	.zero		1


	//----- nvinfo : EIATTR_EXIT_INSTR_OFFSETS
	.align		4
        /*00e4*/ 	.byte	0x04, 0x1c
        /*00e6*/ 	.short	(.L_1998 - .L_1997)


	//   ....[0]....
.L_1997:
        /*00e8*/ 	.word	0x00000510


	//   ....[1]....
        /*00ec*/ 	.word	0x00000660


	//----- nvinfo : EIATTR_CRS_STACK_SIZE
	.align		4
.L_1998:
        /*00f0*/ 	.byte	0x04, 0x1e
        /*00f2*/ 	.short	(.L_2000 - .L_1999)
.L_1999:
        /*00f4*/ 	.word	0x00000000


	//----- nvinfo : EIATTR_CBANK_PARAM_SIZE
	.align		4
.L_2000:
        /*00f8*/ 	.byte	0x03, 0x19
        /*00fa*/ 	.short	0x002c


	//----- nvinfo : EIATTR_PARAM_CBANK
	.align		4
        /*00fc*/ 	.byte	0x04, 0x0a
        /*00fe*/ 	.short	(.L_2002 - .L_2001)
	.align		4
.L_2001:
        /*0100*/ 	.word	index@(.nv.constant0._ZN17fastertransformer29generalAddResidualT5LayerNormIfEEvPKT_S3_PS1_S4_fii)
        /*0104*/ 	.short	0x0380
        /*0106*/ 	.short	0x002c


	//----- nvinfo : EIATTR_SW_WAR
	.align		4
.L_2002:
        /*0108*/ 	.byte	0x04, 0x36
        /*010a*/ 	.short	(.L_2004 - .L_2003)
.L_2003:
        /*010c*/ 	.word	0x00000008
.L_2004:


//--------------------- .nv.info._ZN17fastertransformer31generalAddBiasResidualLayerNormI6__halfLi2EEEvPKT_S4_S4_S4_S4_S4_PS2_S5_fiiPKfS7_S7_Pfi --------------------------
	.section	.nv.info._ZN17fastertransformer31generalAddBiasResidualLayerNormI6__halfLi2EEEvPKT_S4_S4_S4_S4_S4_PS2_S5_fiiPKfS7_S7_Pfi,"",@"SHT_CUDA_INFO"
	.sectionflags	@""
	.align	4


	//----- nvinfo : EIATTR_CUDA_API_VERSION
	.align		4
        /*0000*/ 	.byte	0x04, 0x37
        /*0002*/ 	.short	(.L_2006 - .L_2005)
.L_2005:
        /*0004*/ 	.word	0x00000082


	//----- nvinfo : EIATTR_KPARAM_INFO
	.align		4
.L_2006:
        /*0008*/ 	.byte	0x04, 0x17
        /*000a*/ 	.short	(.L_2008 - .L_2007)
.L_2007:
        /*000c*/ 	.word	0x00000000
        /*0010*/ 	.short	0x000f
        /*0012*/ 	.short	0x0070
        /*0014*/ 	.byte	0x00, 0xf0, 0x11, 0x00


	//----- nvinfo : EIATTR_KPARAM_INFO
	.align		4
.L_2008:
        /*0018*/ 	.byte	0x04, 0x17
        /*001a*/ 	.short	(.L_2010 - .L_2009)
.L_2009:
        /*001c*/ 	.word	0x00000000
        /*0020*/ 	.short	0x000e
        /*0022*/ 	.short	0x0068
        /*0024*/ 	.byte	0x00, 0xf5, 0x21, 0x00


	//----- nvinfo : EIATTR_KPARAM_INFO
	.align		4
.L_2010:
        /*0028*/ 	.byte	0x04, 0x17
        /*002a*/ 	.short	(.L_2012 - .L_2011)
.L_2011:
        /*002c*/ 	.word	0x00000000
        /*0030*/ 	.short	0x000d
        /*0032*/ 	.short	0x0060
        /*0034*/ 	.byte	0x00, 0xf5, 0x21, 0x00


	//----- nvinfo : EIATTR_KPARAM_INFO
	.align		4
.L_2012:
        /*0038*/ 	.byte	0x04, 0x17
        /*003a*/ 	.short	(.L_2014 - .L_2013)
.L_2013:
        /*003c*/ 	.word	0x00000000
        /*0040*/ 	.short	0x000c
        /*0042*/ 	.short	0x0058
        /*0044*/ 	.byte	0x00, 0xf5, 0x21, 0x00


	//----- nvinfo : EIATTR_KPARAM_INFO
	.align		4
.L_2014:
        /*0048*/ 	.byte	0x04, 0x17
        /*004a*/ 	.short	(.L_2016 - .L_2015)
.L_2015:
        /*004c*/ 	.word	0x00000000
        /*0050*/ 	.short	0x000b
        /*0052*/ 	.short	0x0050
        /*0054*/ 	.byte	0x00, 0xf5, 0x21, 0x00


	//----- nvinfo : EIATTR_KPARAM_INFO
	.align		4
.L_2016:
        /*0058*/ 	.byte	0x04, 0x17
        /*005a*/ 	.short	(.L_2018 - .L_2017)
.L_2017:
        /*005c*/ 	.word	0x00000000
        /*0060*/ 	.short	0x000a
        /*0062*/ 	.short	0x0048
        /*0064*/ 	.byte	0x00, 0xf0, 0x11, 0x00


	//----- nvinfo : EIATTR_KPARAM_INFO
	.align		4
.L_2018:
        /*0068*/ 	.byte	0x04, 0x17
        /*006a*/ 	.short	(.L_2020 - .L_2019)
.L_2019:
        /*006c*/ 	.word	0x00000000
        /*0070*/ 	.short	0x0009
        /*0072*/ 	.short	0x0044
        /*0074*/ 	.byte	0x00, 0xf0, 0x11, 0x00


	//----- nvinfo : EIATTR_KPARAM_INFO
	.align		4
.L_2020:
        /*0078*/ 	.byte	0x04, 0x17
        /*007a*/ 	.short	(.L_2022 - .L_2021)
.L_2021:
        /*007c*/ 	.word	0x00000000
        /*0080*/ 	.short	0x0008
        /*0082*/ 	.short	0x0040
        /*0084*/ 	.byte	0x00, 0xf0, 0x11, 0x00


	//----- nvinfo : EIATTR_KPARAM_INFO
	.align		4
.L_2022:
        /*0088*/ 	.byte	0x04, 0x17
        /*008a*/ 	.short	(.L_2024 - .L_2023)
.L_2023:
        /*008c*/ 	.word	0x00000000
        /*0090*/ 	.short	0x0007
        /*0092*/ 	.short	0x0038
        /*0094*/ 	.byte	0x00, 0xf5, 0x21, 0x00


	//----- nvinfo : EIATTR_KPARAM_INFO
	.align		4
.L_2024:
        /*0098*/ 	.byte	0x04, 0x17
        /*009a*/ 	.short	(.L_2026 - .L_2025)
.L_2025:
        /*009c*/ 	.word	0x00000000
        /*00a0*/ 	.short	0x0006
        /*00a2*/ 	.short	0x0030
        /*00a4*/ 	.byte	0x00, 0xf5, 0x21, 0x00


	//----- nvinfo : EIATTR_KPARAM_INFO
	.align		4
.L_2026:
        /*00a8*/ 	.byte	0x04, 0x17
        /*00aa*/ 	.short	(.L_2028 - .L_2027)
.L_2027:
        /*00ac*/ 	.word	0x00000000
        /*00b0*/ 	.short	0x0005
        /*00b2*/ 	.short	0x0028
        /*00b4*/ 	.byte	0x00, 0xf5, 0x21, 0x00


	//----- nvinfo : EIATTR_KPARAM_INFO
	.align		4
.L_2028:
        /*00b8*/ 	.byte	0x04, 0x17
        /*00ba*/ 	.short	(.L_2030 - .L_2029)
.L_2029:
        /*00bc*/ 	.word	0x00000000
        /*00c0*/ 	.short	0x0004
        /*00c2*/ 	.short	0x0020
        /*00c4*/ 	.byte	0x00, 0xf5, 0x21, 0x00


	//----- nvinfo : EIATTR_KPARAM_INFO
	.align		4
.L_2030:
        /*00c8*/ 	.byte	0x04, 0x17
        /*00ca*/ 	.short	(.L_2032 - .L_2031)
.L_2031:
        /*00cc*/ 	.word	0x00000000
        /*00d0*/ 	.short	0x0003
        /*00d2*/ 	.short	0x0018
        /*00d4*/ 	.byte	0x00, 0xf5, 0x21, 0x00


	//----- nvinfo : EIATTR_KPARAM_INFO
	.align		4
.L_2032:
        /*00d8*/ 	.byte	0x04, 0x17
        /*00da*/ 	.short	(.L_2034 - .L_2033)
.L_2033:
        /*00dc*/ 	.word	0x00000000
        /*00e0*/ 	.short	0x0002
        /*00e2*/ 	.short	0x0010
        /*00e4*/ 	.byte	0x00, 0xf5, 0x21, 0x00


	//----- nvinfo : EIATTR_KPARAM_INFO
	.align		4
.L_2034:
        /*00e8*/ 	.byte	0x04, 0x17
        /*00ea*/ 	.short	(.L_2036 - .L_2035)
.L_2035:
        /*00ec*/ 	.word	0x00000000
        /*00f0*/ 	.short	0x0001
        /*00f2*/ 	.short	0x0008
        /*00f4*/ 	.byte	0x00, 0xf5, 0x21, 0x00


	//----- nvinfo : EIATTR_KPARAM_INFO
	.align		4
.L_2036:
        /*00f8*/ 	.byte	0x04, 0x17
        /*00fa*/ 	.short	(.L_2038 - .L_2037)
.L_2037:
        /*00fc*/ 	.word	0x00000000
        /*0100*/ 	.short	0x0000
        /*0102*/ 	.short	0x0000
        /*0104*/ 	.byte	0x00, 0xf5, 0x21, 0x00


	//----- nvinfo : EIATTR_SPARSE_MMA_MASK
	.align		4
.L_2038:
        /*0108*/ 	.byte	0x03, 0x50
        /*010a*/ 	.short	0x0000


	//----- nvinfo : EIATTR_MAXREG_COUNT
	.align		4
        /*010c*/ 	.byte	0x03, 0x1b
        /*010e*/ 	.short	0x00ff


	//----- nvinfo : EIATTR_NUM_BARRIERS
	.align		4
        /*0110*/ 	.byte	0x02, 0x4c
        /*0112*/ 	.byte	0x01
	.zero		1


	//----- nvinfo : EIATTR_MERCURY_ISA_VERSION
	.align		4
        /*0114*/ 	.byte	0x03, 0x5f
        /*0116*/ 	.short	0x0101


	//----- nvinfo : EIATTR_COOP_GROUP_MASK_REGIDS
	.align		4
        /*0118*/ 	.byte	0x04, 0x29
        /*011a*/ 	.short	(.L_2040 - .L_2039)


	//   ....[0]....
.L_2039:
        /*011c*/ 	.word	0xffffffff


	//   ....[1]....
        /*0120*/ 	.word	0xffffffff


	//   ....[2]....
        /*0124*/ 	.word	0xffffffff


	//   ....[3]....
        /*0128*/ 	.word	0xffffffff


	//   ....[4]....
        /*012c*/ 	.word	0xffffffff


	//   ....[5]....
        /*0130*/ 	.word	0xffffffff


	//   ....[6]....
        /*0134*/ 	.word	0xffffffff


	//   ....[7]....
        /*0138*/ 	.word	0xffffffff


	//   ....[8]....
        /*013c*/ 	.word	0xffffffff


	//   ....[9]....
        /*0140*/ 	.word	0xffffffff


	//   ....[10]....
        /*0144*/ 	.word	0xffffffff


	//   ....[11]....
        /*0148*/ 	.word	0xffffffff


	//   ....[12]....
        /*014c*/ 	.word	0xffffffff


	//   ....[13]....
        /*0150*/ 	.word	0xffffffff


	//   ....[14]....
        /*0154*/ 	.word	0xffffffff


	//   ....[15]....
        /*0158*/ 	.word	0xffffffff


	//   ....[16]....
        /*015c*/ 	.word	0xffffffff


	//   ....[17]....
        /*0160*/ 	.word	0xffffffff


	//   ....[18]....
        /*0164*/ 	.word	0xffffffff


	//   ....[19]....
        /*0168*/ 	.word	0xffffffff


	//   ....[20]....
        /*016c*/ 	.word	0xffffffff


	//   ....[21]....
        /*0170*/ 	.word	0xffffffff


	//   ....[22]....
        /*0174*/ 	.word	0xffffffff


	//   ....[23]....
        /*0178*/ 	.word	0xffffffff


	//   ....[24]....
        /*017c*/ 	.word	0xffffffff


	//   ....[25]....
        /*0180*/ 	.word	0xffffffff


	//   ....[26]....
        /*0184*/ 	.word	0xffffffff


	//   ....[27]....
        /*0188*/ 	.word	0xffffffff


	//   ....[28]....
        /*018c*/ 	.word	0xffffffff


	//   ....[29]....
        /*0190*/ 	.word	0xffffffff


	//----- nvinfo : EIATTR_COOP_GROUP_INSTR_OFFSETS
	.align		4
.L_2040:
        /*0194*/ 	.byte	0x04, 0x28
        /*0196*/ 	.short	(.L_2042 - .L_2041)


	//   ....[0]....
.L_2041:
        /*0198*/ 	.word	0x00000ab0


	//   ....[1]....
        /*019c*/ 	.word	0x00000b70


	//   ....[2]....
        /*01a0*/ 	.word	0x00000ba0


	//   ....[3]....
        /*01a4*/ 	.word	0x00000bd0


	//   ....[4]....
        /*01a8*/ 	.word	0x00000c20


	//   ....[5]....
        /*01ac*/ 	.word	0x00000ca0


	//   ....[6]....
        /*01b0*/ 	.word	0x00000cd0


	//   ....[7]....
        /*01b4*/ 	.word	0x00000d00


	//   ....[8]....
        /*01b8*/ 	.word	0x00000d20


	//   ....[9]....
        /*01bc*/ 	.word	0x00000d40


	//   ....[10]....
        /*01c0*/ 	.word	0x00000eb0


	//   ....[11]....
        /*01c4*/ 	.word	0x00000f30


	//   ....[12]....
        /*01c8*/ 	.word	0x00000f50


	//   ....[13]....
        /*01cc*/ 	.word	0x00000f70


	//   ....[14]....
        /*01d0*/ 	.word	0x00000f90


	//   ....[15]....
        /*01d4*/ 	.word	0x00001030


	//   ....[16]....
        /*01d8*/ 	.word	0x00001060


	//   ....[17]....
        /*01dc*/ 	.word	0x00001090


	//   ....[18]....
        /*01e0*/ 	.word	0x000010b0


	//   ....[19]....
        /*01e4*/ 	.word	0x000010d0


	//   ....[20]....
        /*01e8*/ 	.word	0x000015c0


	//   ....[21]....
        /*01ec*/ 	.word	0x00001610


	//   ....[22]....
        /*01f0*/ 	.word	0x00001650


	//   ....[23]....
        /*01f4*/ 	.word	0x000016a0


	//   ....[24]....
        /*01f8*/ 	.word	0x000016c0


	//   ....[25]....
        /*01fc*/ 	.word	0x00001720


	//   ....[26]....
        /*0200*/ 	.word	0x00001740


	//   ....[27]....
        /*0204*/ 	.word	0x00001760


	//   ....[28]....
        /*0208*/ 	.word	0x00001780


	//   ....[29]....
        /*020c*/ 	.word	0x000017a0


	//----- nvinfo : EIATTR_VRC_CTA_INIT_COUNT
	.align		4
.L_2042:
        /*0210*/ 	.byte	0x02, 0x4a
	.zero		1
	.zero		1


	//----- nvinfo : EIATTR_EXIT_INSTR_OFFSETS
	.align		4
        /*0214*/ 	.byte	0x04, 0x1c
        /*0216*/ 	.short	(.L_2044 - .L_2043)


	//   ....[0]....
.L_2043:
        /*0218*/ 	.word	0x00001570


	//   ....[1]....
        /*021c*/ 	.word	0x00001d10


	//   ....[2]....
        /*0220*/ 	.word	0x00001da0


	//----- nvinfo : EIATTR_CRS_STACK_SIZE
	.align		4
.L_2044:
        /*0224*/ 	.byte	0x04, 0x1e
        /*0226*/ 	.short	(.L_2046 - .L_2045)
.L_2045:
        /*0228*/ 	.word	0x00000000


	//----- nvinfo : EIATTR_CBANK_PARAM_SIZE
	.align		4
.L_2046:
        /*022c*/ 	.byte	0x03, 0x19
        /*022e*/ 	.short	0x0074


	//----- nvinfo : EIATTR_PARAM_CBANK
	.align		4
        /*0230*/ 	.byte	0x04, 0x0a
        /*0232*/ 	.short	(.L_2048 - .L_2047)
	.align		4
.L_2047:
        /*0234*/ 	.word	index@(.nv.constant0._ZN17fastertransformer31generalAddBiasResidualLayerNormI6__halfLi2EEEvPKT_S4_S4_S4_S4_S4_PS2_S5_fiiPKfS7_S7_Pfi)
        /*0238*/ 	.short	0x0380
        /*023a*/ 	.short	0x0074


	//----- nvinfo : EIATTR_SW_WAR
	.align		4
.L_2048:
        /*023c*/ 	.byte	0x04, 0x36
        /*023e*/ 	.short	(.L_2050 - .L_2049)
.L_2049:
        /*0240*/ 	.word	0x00000008
.L_2050:


//--------------------- .nv.info._ZN17fastertransformer31generalAddBiasResidualLayerNormI6__halfLi1EEEvPKT_S4_S4_S4_S4_S4_PS2_S5_fiiPKfS7_S7_Pfi --------------------------
	.section	.nv.info._ZN17fastertransformer31generalAddBiasResidualLayerNormI6__halfLi1EEEvPKT_S4_S4_S4_S4_S4_PS2_S5_fiiPKfS7_S7_Pfi,"",@"SHT_CUDA_INFO"
	.sectionflags	@""
	.align	4


	//----- nvinfo : EIATTR_CUDA_API_VERSION
	.align		4
        /*0000*/ 	.byte	0x04, 0x37
        /*0002*/ 	.short	(.L_2052 - .L_2051)
.L_2051:
        /*0004*/ 	.word	0x00000082


	//----- nvinfo : EIATTR_KPARAM_INFO
	.align		4
.L_2052:
        /*0008*/ 	.byte	0x04, 0x17
        /*000a*/ 	.short	(.L_2054 - .L_2053)
.L_2053:
        /*000c*/ 	.word	0x00000000
        /*0010*/ 	.short	0x000f
        /*0012*/ 	.short	0x0070
        /*0014*/ 	.byte	0x00, 0xf0, 0x11, 0x00


	//----- nvinfo : EIATTR_KPARAM_INFO
	.align		4
.L_2054:
        /*0018*/ 	.byte	0x04, 0x17
        /*001a*/ 	.short	(.L_2056 - .L_2055)
.L_2055:
        /*001c*/ 	.word	0x00000000
        /*0020*/ 	.short	0x000e
        /*0022*/ 	.short	0x0068
        /*0024*/ 	.byte	0x00, 0xf5, 0x21, 0x00


	//----- nvinfo : EIATTR_KPARAM_INFO
	.align		4
.L_2056:
        /*0028*/ 	.byte	0x04, 0x17
        /*002a*/ 	.short	(.L_2058 - .L_2057)
.L_2057:
        /*002c*/ 	.word	0x00000000
        /*0030*/ 	.short	0x000d
        /*0032*/ 	.short	0x0060
        /*0034*/ 	.byte	0x00, 0xf5, 0x21, 0x00


	//----- nvinfo : EIATTR_KPARAM_INFO
	.align		4
.L_2058:
        /*0038*/ 	.byte	0x04, 0x17
        /*003a*/ 	.short	(.L_2060 - .L_2059)
.L_2059:
        /*003c*/ 	.word	0x00000000
        /*0040*/ 	.short	0x000c
        /*0042*/ 	.short	0x0058
        /*0044*/ 	.byte	0x00, 0xf5, 0x21, 0x00


	//----- nvinfo : EIATTR_KPARAM_INFO
	.align		4
.L_2060:
        /*0048*/ 	.byte	0x04, 0x17
        /*004a*/ 	.short	(.L_2062 - .L_2061)
.L_2061:
        /*004c*/ 	.word	0x00000000
        /*0050*/ 	.short	0x000b
        /*0052*/ 	.short	0x0050
        /*0054*/ 	.byte	0x00, 0xf5, 0x21, 0x00


	//----- nvinfo : EIATTR_KPARAM_INFO
	.align		4
.L_2062:
        /*0058*/ 	.byte	0x04, 0x17
        /*005a*/ 	.short	(.L_2064 - .L_2063)
.L_2063:
        /*005c*/ 	.word	0x00000000
        /*0060*/ 	.short	0x000a
        /*0062*/ 	.short	0x0048
        /*0064*/ 	.byte	0x00, 0xf0, 0x11, 0x00


	//----- nvinfo : EIATTR_KPARAM_INFO
	.align		4
.L_2064:
        /*0068*/ 	.byte	0x04, 0x17
        /*006a*/ 	.short	(.L_2066 - .L_2065)
.L_2065:
        /*006c*/ 	.word	0x00000000
        /*0070*/ 	.short	0x0009
        /*0072*/ 	.short	0x0044
        /*0074*/ 	.byte	0x00, 0xf0, 0x11, 0x00


	//----- nvinfo : EIATTR_KPARAM_INFO
	.align		4
.L_2066:
        /*0078*/ 	.byte	0x04, 0x17
        /*007a*/ 	.short	(.L_2068 - .L_2067)
.L_2067:
        /*007c*/ 	.word	0x00000000
        /*0080*/ 	.short	0x0008
        /*0082*/ 	.short	0x0040
        /*0084*/ 	.byte	0x00, 0xf0, 0x11, 0x00


	//----- nvinfo : EIATTR_KPARAM_INFO
	.align		4
.L_2068:
        /*0088*/ 	.byte	0x04, 0x17
        /*008a*/ 	.short	(.L_2070 - .L_2069)
.L_2069:
        /*008c*/ 	.word	0x00000000
        /*0090*/ 	.short	0x0007
        /*0092*/ 	.short	0x0038
        /*0094*/ 	.byte	0x00, 0xf5, 0x21, 0x00


	//----- nvinfo : EIATTR_KPARAM_INFO
	.align		4
.L_2070:
        /*0098*/ 	.byte	0x04, 0x17
        /*009a*/ 	.short	(.L_2072 - .L_2071)
.L_2071:
        /*009c*/ 	.word	0x00000000
        /*00a0*/ 	.short	0x0006
        /*00a2*/ 	.short	0x0030
        /*00a4*/ 	.byte	0x00, 0xf5, 0x21, 0x00


	//----- nvinfo : EIATTR_KPARAM_INFO
	.align		4
.L_2072:
        /*00a8*/ 	.byte	0x04, 0x17
        /*00aa*/ 	.short	(.L_2074 - .L_2073)
.L_2073:
        /*00ac*/ 	.word	0x00000000
        /*00b0*/ 	.short	0x0005
        /*00b2*/ 	.short	0x0028
        /*00b4*/ 	.byte	0x00, 0xf5, 0x21, 0x00


	//----- nvinfo : EIATTR_KPARAM_INFO
	.align		4
.L_2074:
        /*00b8*/ 	.byte	0x04, 0x17
        /*00ba*/ 	.short	(.L_2076 - .L_2075)
.L_2075:
        /*00bc*/ 	.word	0x00000000
        /*00c0*/ 	.short	0x0004
        /*00c2*/ 	.short	0x0020
        /*00c4*/ 	.byte	0x00, 0xf5, 0x21, 0x00


	//----- nvinfo : EIATTR_KPARAM_INFO
	.align		4
.L_2076:
        /*00c8*/ 	.byte	0x04, 0x17
        /*00ca*/ 	.short	(.L_2078 - .L_2077)
.L_2077:
        /*00cc*/ 	.word	0x00000000
        /*00d0*/ 	.short	0x0003
        /*00d2*/ 	.short	0x0018
        /*00d4*/ 	.byte	0x00, 0xf5, 0x21, 0x00


	//----- nvinfo : EIATTR_KPARAM_INFO
	.align		4
.L_2078:
        /*00d8*/ 	.byte	0x04, 0x17
        /*00da*/ 	.short	(.L_2080 - .L_2079)
.L_2079:
        /*00dc*/ 	.word	0x00000000
        /*00e0*/ 	.short	0x0002
        /*00e2*/ 	.short	0x0010
        /*00e4*/ 	.byte	0x00, 0xf5, 0x21, 0x00


	//----- nvinfo : EIATTR_KPARAM_INFO
	.align		4
.L_2080:
        /*00e8*/ 	.byte	0x04, 0x17
        /*00ea*/ 	.short	(.L_2082 - .L_2081)
.L_2081:
        /*00ec*/ 	.word	0x00000000
        /*00f0*/ 	.short	0x0001
        /*00f2*/ 	.short	0x0008
        /*00f4*/ 	.byte	0x00, 0xf5, 0x21, 0x00


	//----- nvinfo : EIATTR_KPARAM_INFO
	.align		4
.L_2082:
        /*00f8*/ 	.byte	0x04, 0x17
        /*00fa*/ 	.short	(.L_2084 - .L_2083)
.L_2083:
        /*00fc*/ 	.word	0x00000000
        /*0100*/ 	.short	0x0000
        /*0102*/ 	.short	0x0000
        /*0104*/ 	.byte	0x00, 0xf5, 0x21, 0x00


	//----- nvinfo : EIATTR_SPARSE_MMA_MASK
	.align		4
.L_2084:
        /*0108*/ 	.byte	0x03, 0x50
        /*010a*/ 	.short	0x0000


	//----- nvinfo : EIATTR_MAXREG_COUNT
	.align		4
        /*010c*/ 	.byte	0x03, 0x1b
        /*010e*/ 	.short	0x00ff


	//----- nvinfo : EIATTR_NUM_BARRIERS
	.align		4
        /*0110*/ 	.byte	0x02, 0x4c
        /*0112*/ 	.byte	0x01
	.zero		1


	//----- nvinfo : EIATTR_MERCURY_ISA_VERSION
	.align		4
        /*0114*/ 	.byte	0x03, 0x5f
        /*0116*/ 	.short	0x0101


	//----- nvinfo : EIATTR_COOP_GROUP_MASK_REGIDS
	.align		4
        /*0118*/ 	.byte	0x04, 0x29
        /*011a*/ 	.short	(.L_2086 - .L_2085)


	//   ....[0]....
.L_2085:
        /*011c*/ 	.word	0xffffffff


	//   ....[1]....
        /*0120*/ 	.word	0xffffffff


	//   ....[2]....
        /*0124*/ 	.word	0xffffffff


	//   ....[3]....
        /*0128*/ 	.word	0xffffffff


	//   ....[4]....
        /*012c*/ 	.word	0xffffffff


	//   ....[5]....
        /*0130*/ 	.word	0xffffffff


	//   ....[6]....
        /*0134*/ 	.word	0xffffffff


	//   ....[7]....
        /*0138*/ 	.word	0xffffffff


	//   ....[8]....
        /*013c*/ 	.word	0xffffffff


	//   ....[9]....
        /*0140*/ 	.word	0xffffffff


	//   ....[10]....
        /*0144*/ 	.word	0xffffffff


	//   ....[11]....
        /*0148*/ 	.word	0xffffffff


	//   ....[12]....
        /*014c*/ 	.word	0xffffffff


	//   ....[13]....
        /*0150*/ 	.word	0xffffffff


	//   ....[14]....
        /*0154*/ 	.word	0xffffffff


	//   ....[15]....
        /*0158*/ 	.word	0xffffffff


	//   ....[16]....
        /*015c*/ 	.word	0xffffffff


	//   ....[17]....
        /*0160*/ 	.word	0xffffffff


	//   ....[18]....
        /*0164*/ 	.word	0xffffffff


	//   ....[19]....
        /*0168*/ 	.word	0xffffffff


	//   ....[20]....
        /*016c*/ 	.word	0xffffffff


	//   ....[21]....
        /*0170*/ 	.word	0xffffffff


	//   ....[22]....
        /*0174*/ 	.word	0xffffffff


	//   ....[23]....
        /*0178*/ 	.word	0xffffffff


	//   ....[24]....
        /*017c*/ 	.word	0xffffffff


	//   ....[25]....
        /*0180*/ 	.word	0xffffffff


	//   ....[26]....
        /*0184*/ 	.word	0xffffffff


	//   ....[27]....
        /*0188*/ 	.word	0xffffffff


	//   ....[28]....
        /*018c*/ 	.word	0xffffffff


	//   ....[29]....
        /*0190*/ 	.word	0xffffffff


	//----- nvinfo : EIATTR_COOP_GROUP_INSTR_OFFSETS
	.align		4
.L_2086:
        /*0194*/ 	.byte	0x04, 0x28
        /*0196*/ 	.short	(.L_2088 - .L_2087)


	//   ....[0]....
.L_2087:
        /*0198*/ 	.word	0x00000980


	//   ....[1]....
        /*019c*/ 	.word	0x00000a50


	//   ....[2]....
        /*01a0*/ 	.word	0x00000a90


	//   ....[3]....
        /*01a4*/ 	.word	0x00000ae0


	//   ....[4]....
        /*01a8*/ 	.word	0x00000b00


	//   ....[5]....
        /*01ac*/ 	.word	0x00000b80


	//   ....[6]....
        /*01b0*/ 	.word	0x00000bb0


	//   ....[7]....
        /*01b4*/ 	.word	0x00000be0


	//   ....[8]....
        /*01b8*/ 	.word	0x00000c00


	//   ....[9]....
        /*01bc*/ 	.word	0x00000c20


	//   ....[10]....
        /*01c0*/ 	.word	0x00000d80


	//   ....[11]....
        /*01c4*/ 	.word	0x00000e00


	//   ....[12]....
        /*01c8*/ 	.word	0x00000e20


	//   ....[13]....
        /*01cc*/ 	.word	0x00000e40


	//   ....[14]....
        /*01d0*/ 	.word	0x00000e60


	//   ....[15]....
        /*01d4*/ 	.word	0x00000ef0


	//   ....[16]....
        /*01d8*/ 	.word	0x00000f10


	//   ....[17]....
        /*01dc*/ 	.word	0x00000f40


	//   ....[18]....
        /*01e0*/ 	.word	0x00000f60


	//   ....[19]....
        /*01e4*/ 	.word	0x00000f80


	//   ....[20]....
        /*01e8*/ 	.word	0x00001490


	//   ....[21]....
        /*01ec*/ 	.word	0x00001510


	//   ....[22]....
        /*01f0*/ 	.word	0x00001550


	//   ....[23]....
        /*01f4*/ 	.word	0x00001570


	//   ....[24]....
        /*01f8*/ 	.word	0x00001590


	//   ....[25]....
        /*01fc*/ 	.word	0x000015f0


	//   ....[26]....
        /*0200*/ 	.word	0x00001610


	//   ....[27]....
        /*0204*/ 	.word	0x00001630


	//   ....[28]....
        /*0208*/ 	.word	0x00001650


	//   ....[29]....
        /*020c*/ 	.word	0x00001670


	//----- nvinfo : EIATTR_VRC_CTA_INIT_COUNT
	.align		4
.L_2088:
        /*0210*/ 	.byte	0x02, 0x4a
	.zero		1
	.zero		1


	//----- nvinfo : EIATTR_EXIT_INSTR_OFFSETS
	.align		4
        /*0214*/ 	.byte	0x04, 0x1c
        /*0216*/ 	.short	(.L_2090 - .L_2089)


	//   ....[0]....
.L_2089:
        /*0218*/ 	.word	0x00001440


	//   ....[1]....
        /*021c*/ 	.word	0x00001be0


	//   ....[2]....
        /*0220*/ 	.word	0x00001c70


	//----- nvinfo : EIATTR_CRS_STACK_SIZE
	.align		4
.L_2090:
        /*0224*/ 	.byte	0x04, 0x1e
        /*0226*/ 	.short	(.L_2092 - .L_2091)
.L_2091:
        /*0228*/ 	.word	0x00000000


	//----- nvinfo : EIATTR_CBANK_PARAM_SIZE
	.align		4
.L_2092:
        /*022c*/ 	.byte	0x03, 0x19
        /*022e*/ 	.short	0x0074


	//----- nvinfo : EIATTR_PARAM_CBANK
	.align		4
        /*0230*/ 	.byte	0x04, 0x0a
        /*0232*/ 	.short	(.L_2094 - .L_2093)
	.align		4
.L_2093:
        /*0234*/ 	.word	index@(.nv.constant0._ZN17fastertransformer31generalAddBiasResidualLayerNormI6__halfLi1EEEvPKT_S4_S4_S4_S4_S4_PS2_S5_fiiPKfS7_S7_Pfi)
        /*0238*/ 	.short	0x0380
        /*023a*/ 	.short	0x0074


	//----- nvinfo : EIATTR_SW_WAR
	.align		4
.L_2094:
        /*023c*/ 	.byte	0x04, 0x36
        /*023e*/ 	.short	(.L_2096 - .L_2095)
.L_2095:
        /*0240*/ 	.word	0x00000008
.L_2096:


//--------------------- .nv.info._ZN17fastertransformer31generalAddBiasResidualLayerNormIfLi2EEEvPKT_S3_S3_S3_S3_S3_PS1_S4_fiiPKfS6_S6_Pfi --------------------------
	.section	.nv.info._ZN17fastertransformer31generalAddBiasResidualLayerNormIfLi2EEEvPKT_S3_S3_S3_S3_S3_PS1_S4_fiiPKfS6_S6_Pfi,"",@"SHT_CUDA_INFO"
	.sectionflags	@""
	.align	4


	//----- nvinfo : EIATTR_CUDA_API_VERSION
	.align		4
        /*0000*/ 	.byte	0x04, 0x37
        /*0002*/ 	.short	(.L_2098 - .L_2097)
.L_2097:
        /*0004*/ 	.word	0x00000082


	//----- nvinfo : EIATTR_KPARAM_INFO
	.align		4
.L_2098:
        /*0008*/ 	.byte	0x04, 0x17
        /*000a*/ 	.short	(.L_2100 - .L_2099)
.L_2099:
        /*000c*/ 	.word	0x00000000
        /*0010*/ 	.short	0x000f
        /*0012*/ 	.short	0x0070
        /*0014*/ 	.byte	0x00, 0xf0, 0x11, 0x00


	//----- nvinfo : EIATTR_KPARAM_INFO
	.align		4
.L_2100:
        /*0018*/ 	.byte	0x04, 0x17
        /*001a*/ 	.short	(.L_2102 - .L_2101)
.L_2101:
        /*001c*/ 	.word	0x00000000
        /*0020*/ 	.short	0x000e
        /*0022*/ 	.short	0x0068
        /*0024*/ 	.byte	0x00, 0xf5, 0x21, 0x00


	//----- nvinfo : EIATTR_KPARAM_INFO
	.align		4
.L_2102:
        /*0028*/ 	.byte	0x04, 0x17
        /*002a*/ 	.short	(.L_2104 - .L_2103)
.L_2103:
        /*002c*/ 	.word	0x00000000
        /*0030*/ 	.short	0x000d
        /*0032*/ 	.short	0x0060
        /*0034*/ 	.byte	0x00, 0xf5, 0x21, 0x00


	//----- nvinfo : EIATTR_KPARAM_INFO
	.align		4
.L_2104:
        /*0038*/ 	.byte	0x04, 0x17
        /*003a*/ 	.short	(.L_2106 - .L_2105)
.L_2105:
        /*003c*/ 	.word	0x00000000
        /*0040*/ 	.short	0x000c
        /*0042*/ 	.short	0x0058
        /*0044*/ 	.byte	0x00, 0xf5, 0x21, 0x00


	//----- nvinfo : EIATTR_KPARAM_INFO
	.align		4
.L_2106:
        /*0048*/ 	.byte	0x04, 0x17
        /*004a*/ 	.short	(.L_2108 - .L_2107)
.L_2107:
        /*004c*/ 	.word	0x00000000
        /*0050*/ 	.short	0x000b
        /*0052*/ 	.short	0x0050
        /*0054*/ 	.byte	0x00, 0xf5, 0x21, 0x00


	//----- nvinfo : EIATTR_KPARAM_INFO
	.align		4
.L_2108:
        /*0058*/ 	.byte	0x04, 0x17
        /*005a*/ 	.short	(.L_2110 - .L_2109)
.L_2109:
        /*005c*/ 	.word	0x00000000
        /*0060*/ 	.short	0x000a
        /*0062*/ 	.short	0x0048
        /*0064*/ 	.byte	0x00, 0xf0, 0x11, 0x00


	//----- nvinfo : EIATTR_KPARAM_INFO
	.align		4
.L_2110:
        /*0068*/ 	.byte	0x04, 0x17
        /*006a*/ 	.short	(.L_2112 - .L_2111)
.L_2111:
        /*006c*/ 	.word	0x00000000
        /*0070*/ 	.short	0x0009
        /*0072*/ 	.short	0x0044
        /*0074*/ 	.byte	0x00, 0xf0, 0x11, 0x00


	//----- nvinfo : EIATTR_KPARAM_INFO
	.align		4
.L_2112:
        /*0078*/ 	.byte	0x04, 0x17
        /*007a*/ 	.short	(.L_2114 - .L_2113)
.L_2113:
        /*007c*/ 	.word	0x00000000
        /*0080*/ 	.short	0x0008
        /*0082*/ 	.short	0x0040
        /*0084*/ 	.byte	0x00, 0xf0, 0x11, 0x00


	//----- nvinfo : EIATTR_KPARAM_INFO
	.align		4
.L_2114:
        /*0088*/ 	.byte	0x04, 0x17
        /*008a*/ 	.short	(.L_2116 - .L_2115)
.L_2115:
        /*008c*/ 	.word	0x00000000
        /*0090*/ 	.short	0x0007
        /*0092*/ 	.short	0x0038
        /*0094*/ 	.byte	0x00, 0xf5, 0x21, 0x00


	//----- nvinfo : EIATTR_KPARAM_INFO
	.align		4
.L_2116:
        /*0098*/ 	.byte	0x04, 0x17
        /*009a*/ 	.short	(.L_2118 - .L_2117)
.L_2117:
        /*009c*/ 	.word	0x00000000
        /*00a0*/ 	.short	0x0006
        /*00a2*/ 	.short	0x0030
        /*00a4*/ 	.byte	0x00, 0xf5, 0x21, 0x00


	//----- nvinfo : EIATTR_KPARAM_INFO
	.align		4
.L_2118:
        /*00a8*/ 	.byte	0x04, 0x17
        /*00aa*/ 	.short	(.L_2120 - .L_2119)
.L_2119:
        /*00ac*/ 	.word	0x00000000
        /*00b0*/ 	.short	0x0005
        /*00b2*/ 	.short	0x0028
        /*00b4*/ 	.byte	0x00, 0xf5, 0x21, 0x00


	//----- nvinfo : EIATTR_KPARAM_INFO
	.align		4
.L_2120:
        /*00b8*/ 	.byte	0x04, 0x17
        /*00ba*/ 	.short	(.L_2122 - .L_2121)
.L_2121:
        /*00bc*/ 	.word	0x00000000
        /*00c0*/ 	.short	0x0004
        /*00c2*/ 	.short	0x0020
        /*00c4*/ 	.byte	0x00, 0xf5, 0x21, 0x00


	//----- nvinfo : EIATTR_KPARAM_INFO
	.align		4
.L_2122:
        /*00c8*/ 	.byte	0x04, 0x17
        /*00ca*/ 	.short	(.L_2124 - .L_2123)
.L_2123:
        /*00cc*/ 	.word	0x00000000
        /*00d0*/ 	.short	0x0003
        /*00d2*/ 	.short	0x0018
        /*00d4*/ 	.byte	0x00, 0xf5, 0x21, 0x00


	//----- nvinfo : EIATTR_KPARAM_INFO
	.align		4
.L_2124:
        /*00d8*/ 	.byte	0x04, 0x17
        /*00da*/ 	.short	(.L_2126 - .L_2125)
.L_2125:
        /*00dc*/ 	.word	0x00000000
        /*00e0*/ 	.short	0x0002
        /*00e2*/ 	.short	0x0010
        /*00e4*/ 	.byte	0x00, 0xf5, 0x21, 0x00


	//----- nvinfo : EIATTR_KPARAM_INFO
	.align		4
.L_2126:
        /*00e8*/ 	.byte	0x04, 0x17
        /*00ea*/ 	.short	(.L_2128 - .L_2127)
.L_2127:
        /*00ec*/ 	.word	0x00000000
        /*00f0*/ 	.short	0x0001
        /*00f2*/ 	.short	0x0008
        /*00f4*/ 	.byte	0x00, 0xf5, 0x21, 0x00


	//----- nvinfo : EIATTR_KPARAM_INFO
	.align		4
.L_2128:
        /*00f8*/ 	.byte	0x04, 0x17
        /*00fa*/ 	.short	(.L_2130 - .L_2129)
.L_2129:
        /*00fc*/ 	.word	0x00000000
        /*0100*/ 	.short	0x0000
        /*0102*/ 	.short	0x0000
        /*0104*/ 	.byte	0x00, 0xf5, 0x21, 0x00


	//----- nvinfo : EIATTR_SPARSE_MMA_MASK
	.align		4
.L_2130:
        /*0108*/ 	.byte	0x03, 0x50
        /*010a*/ 	.short	0x0000


	//----- nvinfo : EIATTR_MAXREG_COUNT
	.align		4
        /*010c*/ 	.byte	0x03, 0x1b
        /*010e*/ 	.short	0x00ff


	//----- nvinfo : EIATTR_NUM_BARRIERS
	.align		4
        /*0110*/ 	.byte	0x02, 0x4c
        /*0112*/ 	.byte	0x01
	.zero		1


	//----- nvinfo : EIATTR_MERCURY_ISA_VERSION
	.align		4
        /*0114*/ 	.byte	0x03, 0x5f
        /*0116*/ 	.short	0x0101


	//----- nvinfo : EIATTR_COOP_GROUP_MASK_REGIDS
	.align		4
        /*0118*/ 	.byte	0x04, 0x29
        /*011a*/ 	.short	(.L_2132 - .L_2131)


	//   ....[0]....
.L_2131:
        /*011c*/ 	.word	0xffffffff


	//   ....[1]....
        /*0120*/ 	.word	0xffffffff


	//   ....[2]....
        /*0124*/ 	.word	0xffffffff


	//   ....[3]....
        /*0128*/ 	.word	0xffffffff


	//   ....[4]....
        /*012c*/ 	.word	0xffffffff


	//   ....[5]....
        /*0130*/ 	.word	0xffffffff


	//   ....[6]....
        /*0134*/ 	.word	0xffffffff


	//   ....[7]....
        /*0138*/ 	.word	0xffffffff


	//   ....[8]....
        /*013c*/ 	.word	0xffffffff


	//   ....[9]....
        /*0140*/ 	.word	0xffffffff


	//   ....[10]....
        /*0144*/ 	.word	0xffffffff


	//   ....[11]....
        /*0148*/ 	.word	0xffffffff


	//   ....[12]....
        /*014c*/ 	.word	0xffffffff


	//   ....[13]....
        /*0150*/ 	.word	0xffffffff


	//   ....[14]....
        /*0154*/ 	.word	0xffffffff


	//   ....[15]....
        /*0158*/ 	.word	0xffffffff


	//   ....[16]....
        /*015c*/ 	.word	0xffffffff


	//   ....[17]....
        /*0160*/ 	.word	0xffffffff


	//   ....[18]....
        /*0164*/ 	.word	0xffffffff


	//   ....[19]....
        /*0168*/ 	.word	0xffffffff


	//   ....[20]....
        /*016c*/ 	.word	0xffffffff


	//   ....[21]....
        /*0170*/ 	.word	0xffffffff


	//   ....[22]....
        /*0174*/ 	.word	0xffffffff


	//   ....[23]....
        /*0178*/ 	.word	0xffffffff


	//   ....[24]....
        /*017c*/ 	.word	0xffffffff


	//   ....[25]....
        /*0180*/ 	.word	0xffffffff


	//   ....[26]....
        /*0184*/ 	.word	0xffffffff


	//   ....[27]....
        /*0188*/ 	.word	0xffffffff


	//   ....[28]....
        /*018c*/ 	.word	0xffffffff


	//   ....[29]....
        /*0190*/ 	.word	0xffffffff


	//----- nvinfo : EIATTR_COOP_GROUP_INSTR_OFFSETS
	.align		4
.L_2132:
        /*0194*/ 	.byte	0x04, 0x28
        /*0196*/ 	.short	(.L_2134 - .L_2133)


	//   ....[0]....
.L_2133:
        /*0198*/ 	.word	0x00000400


	//   ....[1]....
        /*019c*/ 	.word	0x000004d0


	//   ....[2]....
        /*01a0*/ 	.word	0x00000500


	//   ....[3]....
        /*01a4*/ 	.word	0x00000540


	//   ....[4]....
        /*01a8*/ 	.word	0x00000590


	//   ....[5]....
        /*01ac*/ 	.word	0x00000600


	//   ....[6]....
        /*01b0*/ 	.word	0x00000630


	//   ....[7]....
        /*01b4*/ 	.word	0x00000660


	//   ....[8]....
        /*01b8*/ 	.word	0x00000680


	//   ....[9]....
        /*01bc*/ 	.word	0x000006a0


	//   ....[10]....
        /*01c0*/ 	.word	0x00000800


	//   ....[11]....
        /*01c4*/ 	.word	0x00000890


	//   ....[12]....
        /*01c8*/ 	.word	0x000008b0


	//   ....[13]....
        /*01cc*/ 	.word	0x000008d0


	//   ....[14]....
        /*01d0*/ 	.word	0x000008f0


	//   ....[15]....
        /*01d4*/ 	.word	0x00000980


	//   ....[16]....
        /*01d8*/ 	.word	0x000009b0


	//   ....[17]....
        /*01dc*/ 	.word	0x000009e0


	//   ....[18]....
        /*01e0*/ 	.word	0x00000a00


	//   ....[19]....
        /*01e4*/ 	.word	0x00000a20


	//   ....[20]....
        /*01e8*/ 	.word	0x00000e60


	//   ....[21]....
        /*01ec*/ 	.word	0x00000f10


	//   ....[22]....
        /*01f0*/ 	.word	0x00000f50


	//   ....[23]....
        /*01f4*/ 	.word	0x00000f70


	//   ....[24]....
        /*01f8*/ 	.word	0x00000f90


	//   ....[25]....
        /*01fc*/ 	.word	0x00000ff0


	//   ....[26]....
        /*0200*/ 	.word	0x00001010


	//   ....[27]....
        /*0204*/ 	.word	0x00001030


	//   ....[28]....
        /*0208*/ 	.word	0x00001050


	//   ....[29]....
        /*020c*/ 	.word	0x00001070


	//----- nvinfo : EIATTR_VRC_CTA_INIT_COUNT
	.align		4
.L_2134:
        /*0210*/ 	.byte	0x02, 0x4a
	.zero		1
	.zero		1


	//----- nvinfo : EIATTR_EXIT_INSTR_OFFSETS
	.align		4
        /*0214*/ 	.byte	0x04, 0x1c
        /*0216*/ 	.short	(.L_2136 - .L_2135)


	//   ....[0]....
.L_2135:
        /*0218*/ 	.word	0x00000e50


	//   ....[1]....
        /*021c*/ 	.word	0x000015d0


	//   ....[2]....
        /*0220*/ 	.word	0x00001660


	//----- nvinfo : EIATTR_CRS_STACK_SIZE
	.align		4
.L_2136:
        /*0224*/ 	.byte	0x04, 0x1e
        /*0226*/ 	.short	(.L_2138 - .L_2137)
.L_2137:
        /*0228*/ 	.word	0x00000000


	//----- nvinfo : EIATTR_CBANK_PARAM_SIZE
	.align		4
.L_2138:
        /*022c*/ 	.byte	0x03, 0x19
        /*022e*/ 	.short	0x0074


	//----- nvinfo : EIATTR_PARAM_CBANK
	.align		4
        /*0230*/ 	.byte	0x04, 0x0a
        /*0232*/ 	.short	(.L_2140 - .L_2139)
	.align		4
.L_2139:
        /*0234*/ 	.word	index@(.nv.constant0._ZN17fastertransformer31generalAddBiasResidualLayerNormIfLi2EEEvPKT_S3_S3_S3_S3_S3_PS1_S4_fiiPKfS6_S6_Pfi)
        /*0238*/ 	.short	0x0380
        /*023a*/ 	.short	0x0074


	//----- nvinfo : EIATTR_SW_WAR
	.align		4
.L_2140:
        /*023c*/ 	.byte	0x04, 0x36
        /*023e*/ 	.short	(.L_2142 - .L_2141)
.L_2141:
        /*0240*/ 	.word	0x00000008
.L_2142:


//--------------------- .nv.info._ZN17fastertransformer31generalAddBiasResidualLayerNormIfLi1EEEvPKT_S3_S3_S3_S3_S3_PS1_S4_fiiPKfS6_S6_Pfi --------------------------
	.section	.nv.info._ZN17fastertransformer31generalAddBiasResidualLayerNormIfLi1EEEvPKT_S3_S3_S3_S3_S3_PS1_S4_fiiPKfS6_S6_Pfi,"",@"SHT_CUDA_INFO"
	.sectionflags	@""
	.align	4


	//----- nvinfo : EIATTR_CUDA_API_VERSION
	.align		4
        /*0000*/ 	.byte	0x04, 0x37
        /*0002*/ 	.short	(.L_2144 - .L_2143)
.L_2143:
        /*0004*/ 	.word	0x00000082


	//----- nvinfo : EIATTR_KPARAM_INFO
	.align		4
.L_2144:
        /*0008*/ 	.byte	0x04, 0x17
        /*000a*/ 	.short	(.L_2146 - .L_2145)
.L_2145:
        /*000c*/ 	.word	0x00000000
        /*0010*/ 	.short	0x000f
        /*0012*/ 	.short	0x0070
        /*0014*/ 	.byte	0x00, 0xf0, 0x11, 0x00


	//----- nvinfo : EIATTR_KPARAM_INFO
	.align		4
.L_2146:
        /*0018*/ 	.byte	0x04, 0x17
        /*001a*/ 	.short	(.L_2148 - .L_2147)
.L_2147:
        /*001c*/ 	.word	0x00000000
        /*0020*/ 	.short	0x000e
        /*0022*/ 	.short	0x0068
        /*0024*/ 	.byte	0x00, 0xf5, 0x21, 0x00


	//----- nvinfo : EIATTR_KPARAM_INFO
	.align		4
.L_2148:
        /*0028*/ 	.byte	0x04, 0x17
        /*002a*/ 	.short	(.L_2150 - .L_2149)
.L_2149:
        /*002c*/ 	.word	0x00000000
        /*0030*/ 	.short	0x000d
        /*0032*/ 	.short	0x0060
        /*0034*/ 	.byte	0x00, 0xf5, 0x21, 0x00


	//----- nvinfo : EIATTR_KPARAM_INFO
	.align		4
.L_2150:
        /*0038*/ 	.byte	0x04, 0x17
        /*003a*/ 	.short	(.L_2152 - .L_2151)
.L_2151:
        /*003c*/ 	.word	0x00000000
        /*0040*/ 	.short	0x000c
        /*0042*/ 	.short	0x0058
        /*0044*/ 	.byte	0x00, 0xf5, 0x21, 0x00


	//----- nvinfo : EIATTR_KPARAM_INFO
	.align		4
.L_2152:
        /*0048*/ 	.byte	0x04, 0x17
        /*004a*/ 	.short	(.L_2154 - .L_2153)
.L_2153:
        /*004c*/ 	.word	0x00000000
        /*0050*/ 	.short	0x000b
        /*0052*/ 	.short	0x0050
        /*0054*/ 	.byte	0x00, 0xf5, 0x21, 0x00


	//----- nvinfo : EIATTR_KPARAM_INFO
	.align		4
.L_2154:
        /*0058*/ 	.byte	0x04, 0x17
        /*005a*/ 	.short	(.L_2156 - .L_2155)
.L_2155:
        /*005c*/ 	.word	0x00000000
        /*0060*/ 	.short	0x000a
        /*0062*/ 	.short	0x0048
        /*0064*/ 	.byte	0x00, 0xf0, 0x11, 0x00


	//----- nvinfo : EIATTR_KPARAM_INFO
	.align		4
.L_2156:
        /*0068*/ 	.byte	0x04, 0x17
        /*006a*/ 	.short	(.L_2158 - .L_2157)
.L_2157:
        /*006c*/ 	.word	0x00000000
        /*0070*/ 	.short	0x0009
        /*0072*/ 	.short	0x0044
        /*0074*/ 	.byte	0x00, 0xf0, 0x11, 0x00


	//----- nvinfo : EIATTR_KPARAM_INFO
	.align		4
.L_2158:
        /*0078*/ 	.byte	0x04, 0x17
        /*007a*/ 	.short	(.L_2160 - .L_2159)
.L_2159:
        /*007c*/ 	.word	0x00000000
        /*0080*/ 	.short	0x0008
        /*0082*/ 	.short	0x0040
        /*0084*/ 	.byte	0x00, 0xf0, 0x11, 0x00


	//----- nvinfo : EIATTR_KPARAM_INFO
	.align		4
.L_2160:
        /*0088*/ 	.byte	0x04, 0x17
        /*008a*/ 	.short	(.L_2162 - .L_2161)
.L_2161:
        /*008c*/ 	.word	0x00000000
        /*0090*/ 	.short	0x0007
        /*0092*/ 	.short	0x0038
        /*0094*/ 	.byte	0x00, 0xf5, 0x21, 0x00


	//----- nvinfo : EIATTR_KPARAM_INFO
	.align		4
.L_2162:
        /*0098*/ 	.byte	0x04, 0x17
        /*009a*/ 	.short	(.L_2164 - .L_2163)
.L_2163:
        /*009c*/ 	.word	0x00000000
        /*00a0*/ 	.short	0x0006
        /*00a2*/ 	.short	0x0030
        /*00a4*/ 	.byte	0x00, 0xf5, 0x21, 0x00


	//----- nvinfo : EIATTR_KPARAM_INFO
	.align		4
.L_2164:
        /*00a8*/ 	.byte	0x04, 0x17
        /*00aa*/ 	.short	(.L_2166 - .L_2165)
.L_2165:
        /*00ac*/ 	.word	0x00000000
        /*00b0*/ 	.short	0x0005
        /*00b2*/ 	.short	0x0028
        /*00b4*/ 	.byte	0x00, 0xf5, 0x21, 0x00


	//----- nvinfo : EIATTR_KPARAM_INFO
	.align		4
.L_2166:
        /*00b8*/ 	.byte	0x04, 0x17
        /*00ba*/ 	.short	(.L_2168 - .L_2167)
.L_2167:
        /*00bc*/ 	.word	0x00000000
        /*00c0*/ 	.short	0x0004
        /*00c2*/ 	.short	0x0020
        /*00c4*/ 	.byte	0x00, 0xf5, 0x21, 0x00


	//----- nvinfo : EIATTR_KPARAM_INFO
	.align		4
.L_2168:
        /*00c8*/ 	.byte	0x04, 0x17
        /*00ca*/ 	.short	(.L_2170 - .L_2169)
.L_2169:
        /*00cc*/ 	.word	0x00000000
        /*00d0*/ 	.short	0x0003
        /*00d2*/ 	.short	0x0018
        /*00d4*/ 	.byte	0x00, 0xf5, 0x21, 0x00


	//----- nvinfo : EIATTR_KPARAM_INFO
	.align		4
.L_2170:
        /*00d8*/ 	.byte	0x04, 0x17
        /*00da*/ 	.short	(.L_2172 - .L_2171)
.L_2171:
        /*00dc*/ 	.word	0x00000000
        /*00e0*/ 	.short	0x0002
        /*00e2*/ 	.short	0x0010
        /*00e4*/ 	.byte	0x00, 0xf5, 0x21, 0x00


	//----- nvinfo : EIATTR_KPARAM_INFO
	.align		4
.L_2172:
        /*00e8*/ 	.byte	0x04, 0x17
        /*00ea*/ 	.short	(.L_2174 - .L_2173)
.L_2173:
        /*00ec*/ 	.word	0x00000000
        /*00f0*/ 	.short	0x0001
        /*00f2*/ 	.short	0x0008
        /*00f4*/ 	.byte	0x00, 0xf5, 0x21, 0x00


	//----- nvinfo : EIATTR_KPARAM_INFO
	.align		4
.L_2174:
        /*00f8*/ 	.byte	0x04, 0x17
        /*00fa*/ 	.short	(.L_2176 - .L_2175)
.L_2175:
        /*00fc*/ 	.word	0x00000000
        /*0100*/ 	.short	0x0000
        /*0102*/ 	.short	0x0000
        /*0104*/ 	.byte	0x00, 0xf5, 0x21, 0x00


	//----- nvinfo : EIATTR_SPARSE_MMA_MASK
	.align		4
.L_2176:
        /*0108*/ 	.byte	0x03, 0x50
        /*010a*/ 	.short	0x0000


	//----- nvinfo : EIATTR_MAXREG_COUNT
	.align		4
        /*010c*/ 	.byte	0x03, 0x1b
        /*010e*/ 	.short	0x00ff


	//----- nvinfo : EIATTR_NUM_BARRIERS
	.align		4
        /*0110*/ 	.byte	0x02, 0x4c
        /*0112*/ 	.byte	0x01
	.zero		1


	//----- nvinfo : EIATTR_MERCURY_ISA_VERSION
	.align		4
        /*0114*/ 	.byte	0x03, 0x5f
        /*0116*/ 	.short	0x0101


	//----- nvinfo : EIATTR_COOP_GROUP_MASK_REGIDS
	.align		4
        /*0118*/ 	.byte	0x04, 0x29
        /*011a*/ 	.short	(.L_2178 - .L_2177)


	//   ....[0]....
.L_2177:
        /*011c*/ 	.word	0xffffffff


	//   ....[1]....
        /*0120*/ 	.word	0xffffffff


	//   ....[2]....
        /*0124*/ 	.word	0xffffffff


	//   ....[3]....
        /*0128*/ 	.word	0xffffffff


	//   ....[4]....
        /*012c*/ 	.word	0xffffffff


	//   ....[5]....
        /*0130*/ 	.word	0xffffffff


	//   ....[6]....
        /*0134*/ 	.word	0xffffffff


	//   ....[7]....
        /*0138*/ 	.word	0xffffffff


	//   ....[8]....
        /*013c*/ 	.word	0xffffffff


	//   ....[9]....
        /*0140*/ 	.word	0xffffffff


	//   ....[10]....
        /*0144*/ 	.word	0xffffffff


	//   ....[11]....
        /*0148*/ 	.word	0xffffffff


	//   ....[12]....
        /*014c*/ 	.word	0xffffffff


	//   ....[13]....
        /*0150*/ 	.word	0xffffffff


	//   ....[14]....
        /*0154*/ 	.word	0xffffffff


	//   ....[15]....
        /*0158*/ 	.word	0xffffffff


	//   ....[16]....
        /*015c*/ 	.word	0xffffffff


	//   ....[17]....
        /*0160*/ 	.word	0xffffffff


	//   ....[18]....
        /*0164*/ 	.word	0xffffffff


	//   ....[19]....
        /*0168*/ 	.word	0xffffffff


	//   ....[20]....
        /*016c*/ 	.word	0xffffffff


	//   ....[21]....
        /*0170*/ 	.word	0xffffffff


	//   ....[22]....
        /*0174*/ 	.word	0xffffffff


	//   ....[23]....
        /*0178*/ 	.word	0xffffffff


	//   ....[24]....
        /*017c*/ 	.word	0xffffffff


	//   ....[25]....
        /*0180*/ 	.word	0xffffffff


	//   ....[26]....
        /*0184*/ 	.word	0xffffffff


	//   ....[27]....
        /*0188*/ 	.word	0xffffffff


	//   ....[28]....
        /*018c*/ 	.word	0xffffffff


	//   ....[29]....
        /*0190*/ 	.word	0xffffffff


	//----- nvinfo : EIATTR_COOP_GROUP_INSTR_OFFSETS
	.align		4
.L_2178:
        /*0194*/ 	.byte	0x04, 0x28
        /*0196*/ 	.short	(.L_2180 - .L_2179)


	//   ....[0]....
.L_2179:
        /*0198*/ 	.word	0x000003c0


	//   ....[1]....
        /*019c*/ 	.word	0x00000490


	//   ....[2]....
        /*01a0*/ 	.word	0x000004c0


	//   ....[3]....
        /*01a4*/ 	.word	0x00000500


	//   ....[4]....
        /*01a8*/ 	.word	0x00000550


	//   ....[5]....
        /*01ac*/ 	.word	0x000005d0


	//   ....[6]....
        /*01b0*/ 	.word	0x00000600


	//   ....[7]....
        /*01b4*/ 	.word	0x00000630


	//   ....[8]....
        /*01b8*/ 	.word	0x00000650


	//   ....[9]....
        /*01bc*/ 	.word	0x00000670


	//   ....[10]....
        /*01c0*/ 	.word	0x000007c0


	//   ....[11]....
        /*01c4*/ 	.word	0x00000860


	//   ....[12]....
        /*01c8*/ 	.word	0x00000880


	//   ....[13]....
        /*01cc*/ 	.word	0x000008a0


	//   ....[14]....
        /*01d0*/ 	.word	0x000008c0


	//   ....[15]....
        /*01d4*/ 	.word	0x00000940


	//   ....[16]....
        /*01d8*/ 	.word	0x00000960


	//   ....[17]....
        /*01dc*/ 	.word	0x00000980


	//   ....[18]....
        /*01e0*/ 	.word	0x000009a0


	//   ....[19]....
        /*01e4*/ 	.word	0x000009c0


	//   ....[20]....
        /*01e8*/ 	.word	0x00000e20


	//   ....[21]....
        /*01ec*/ 	.word	0x00000ea0


	//   ....[22]....
        /*01f0*/ 	.word	0x00000ee0


	//   ....[23]....
        /*01f4*/ 	.word	0x00000f30


	//   ....[24]....
        /*01f8*/ 	.word	0x00000f50


	//   ....[25]....
        /*01fc*/ 	.word	0x00000fb0


	//   ....[26]....
        /*0200*/ 	.word	0x00000fd0


	//   ....[27]....
        /*0204*/ 	.word	0x00000ff0


	//   ....[28]....
        /*0208*/ 	.word	0x00001010


	//   ....[29]....
        /*020c*/ 	.word	0x00001030


	//----- nvinfo : EIATTR_VRC_CTA_INIT_COUNT
	.align		4
.L_2180:
        /*0210*/ 	.byte	0x02, 0x4a
	.zero		1
	.zero		1


	//----- nvinfo : EIATTR_EXIT_INSTR_OFFSETS
	.align		4
        /*0214*/ 	.byte	0x04, 0x1c
        /*0216*/ 	.short	(.L_2182 - .L_2181)


	//   ....[0]....
.L_2181:
        /*0218*/ 	.word	0x00000e10


	//   ....[1]....
        /*021c*/ 	.word	0x00001590


	//   ....[2]....
        /*0220*/ 	.word	0x00001620


	//----- nvinfo : EIATTR_CRS_STACK_SIZE
	.align		4
.L_2182:
        /*0224*/ 	.byte	0x04, 0x1e
        /*0226*/ 	.short	(.L_2184 - .L_2183)
.L_2183:
        /*0228*/ 	.word	0x00000000


	//----- nvinfo : EIATTR_CBANK_PARAM_SIZE
	.align		4
.L_2184:
        /*022c*/ 	.byte	0x03, 0x19
        /*022e*/ 	.short	0x0074


	//----- nvinfo : EIATTR_PARAM_CBANK
	.align		4
        /*0230*/ 	.byte	0x04, 0x0a
        /*0232*/ 	.short	(.L_2186 - .L_2185)
	.align		4
.L_2185:
        /*0234*/ 	.word	index@(.nv.constant0._ZN17fastertransformer31generalAddBiasResidualLayerNormIfLi1EEEvPKT_S3_S3_S3_S3_S3_PS1_S4_fiiPKfS6_S6_Pfi)
        /*0238*/ 	.short	0x0380
        /*023a*/ 	.short	0x0074


	//----- nvinfo : EIATTR_SW_WAR
	.align		4
.L_2186:
        /*023c*/ 	.byte	0x04, 0x36
        /*023e*/ 	.short	(.L_2188 - .L_2187)
.L_2187:
        /*0240*/ 	.word	0x00000008
.L_2188:


//--------------------- .nv.info._ZN17fastertransformer35generalAddBiasResidualLayerNormOpt2I7__half2Lb0ELb0ELi2ELb1ELi8EEEvPT_S3_PKS2_S5_S5_S5_S5_S5_fiiPKfS7_S7_Pfi --------------------------
	.section	.nv.info._ZN17fastertransformer35generalAddBiasResidualLayerNormOpt2I7__half2Lb0ELb0ELi2ELb1ELi8EEEvPT_S3_PKS2_S5_S5_S5_S5_S5_fiiPKfS7_S7_Pfi,"",@"SHT_CUDA_INFO"
	.sectionflags	@""
	.align	4


	//----- nvinfo : EIATTR_CUDA_API_VERSION
	.align		4
        /*0000*/ 	.byte	0x04, 0x37
        /*0002*/ 	.short	(.L_2190 - .L_2189)
.L_2189:
        /*0004*/ 	.word	0x00000082


	//----- nvinfo : EIATTR_KPARAM_INFO
	.align		4
.L_2190:
        /*0008*/ 	.byte	0x04, 0x17
        /*000a*/ 	.short	(.L_2192 - .L_2191)
.L_2191:
        /*000c*/ 	.word	0x00000000
        /*0010*/ 	.short	0x000f
        /*0012*/ 	.short	0x0070
        /*0014*/ 	.byte	0x00, 0xf0, 0x11, 0x00


	//----- nvinfo : EIATTR_KPARAM_INFO
	.align		4
.L_2192:
        /*0018*/ 	.byte	0x04, 0x17
        /*001a*/ 	.short	(.L_2194 - .L_2193)
.L_2193:
        /*001c*/ 	.word	0x00000000
        /*0020*/ 	.short	0x000e
        /*0022*/ 	.short	0x0068
        /*0024*/ 	.byte	0x00, 0xf5, 0x21, 0x00


	//----- nvinfo : EIATTR_KPARAM_INFO
	.align		4
.L_2194:
        /*0028*/ 	.byte	0x04, 0x17
        /*002a*/ 	.short	(.L_2196 - .L_2195)
.L_2195:
        /*002c*/ 	.word	0x00000000
        /*0030*/ 	.short	0x000d
        /*0032*/ 	.short	0x0060
        /*0034*/ 	.byte	0x00, 0xf5, 0x21, 0x00


	//----- nvinfo : EIATTR_KPARAM_INFO
	.align		4
.L_2196:
        /*0038*/ 	.byte	0x04, 0x17
        /*003a*/ 	.short	(.L_2198 - .L_2197)
.L_2197:
        /*003c*/ 	.word	0x00000000
        /*0040*/ 	.short	0x000c
        /*0042*/ 	.short	0x0058
        /*0044*/ 	.byte	0x00, 0xf5, 0x21, 0x00


	//----- nvinfo : EIATTR_KPARAM_INFO
	.align		4
.L_2198:
        /*0048*/ 	.byte	0x04, 0x17
        /*004a*/ 	.short	(.L_2200 - .L_2199)
.L_2199:
        /*004c*/ 	.word	0x00000000
        /*0050*/ 	.short	0x000b
        /*0052*/ 	.short	0x0050
        /*0054*/ 	.byte	0x00, 0xf5, 0x21, 0x00


	//----- nvinfo : EIATTR_KPARAM_INFO
	.align		4
.L_2200:
        /*0058*/ 	.byte	0x04, 0x17
        /*005a*/ 	.short	(.L_2202 - .L_2201)
.L_2201:
        /*005c*/ 	.word	0x00000000
        /*0060*/ 	.short	0x000a
        /*0062*/ 	.short	0x0048
        /*0064*/ 	.byte	0x00, 0xf0, 0x11, 0x00


	//----- nvinfo : EIATTR_KPARAM_INFO
	.align		4
.L_2202:
        /*0068*/ 	.byte	0x04, 0x17
        /*006a*/ 	.short	(.L_2204 - .L_2203)
.L_2203:
        /*006c*/ 	.word	0x00000000
        /*0070*/ 	.short	0x0009
        /*0072*/ 	.short	0x0044
        /*0074*/ 	.byte	0x00, 0xf0, 0x11, 0x00


	//----- nvinfo : EIATTR_KPARAM_INFO
	.align		4
.L_2204:
        /*0078*/ 	.byte	0x04, 0x17
        /*007a*/ 	.short	(.L_2206 - .L_2205)
.L_2205:
        /*007c*/ 	.word	0x00000000
        /*0080*/ 	.short	0x0008
        /*0082*/ 	.short	0x0040
        /*0084*/ 	.byte	0x00, 0xf0, 0x11, 0x00


	//----- nvinfo : EIATTR_KPARAM_INFO
	.align		4
.L_2206:
        /*0088*/ 	.byte	0x04, 0x17
        /*008a*/ 	.short	(.L_2208 - .L_2207)
.L_2207:
        /*008c*/ 	.word	0x00000000
        /*0090*/ 	.short	0x0007
        /*0092*/ 	.short	0x0038
        /*0094*/ 	.byte	0x00, 0xf5, 0x21, 0x00


	//----- nvinfo : EIATTR_KPARAM_INFO
	.align		4
.L_2208:
        /*0098*/ 	.byte	0x04, 0x17
        /*009a*/ 	.short	(.L_2210 - .L_2209)
.L_2209:
        /*009c*/ 	.word	0x00000000
        /*00a0*/ 	.short	0x0006
        /*00a2*/ 	.short	0x0030
        /*00a4*/ 	.byte	0x00, 0xf5, 0x21, 0x00


	//----- nvinfo : EIATTR_KPARAM_INFO
	.align		4
.L_2210:
        /*00a8*/ 	.byte	0x04, 0x17
        /*00aa*/ 	.short	(.L_2212 - .L_2211)
.L_2211:
        /*00ac*/ 	.word	0x00000000
        /*00b0*/ 	.short	0x0005
        /*00b2*/ 	.short	0x0028
        /*00b4*/ 	.byte	0x00, 0xf5, 0x21, 0x00


	//----- nvinfo : EIATTR_KPARAM_INFO
	.align		4
.L_2212:
        /*00b8*/ 	.byte	0x04, 0x17
        /*00ba*/ 	.short	(.L_2214 - .L_2213)
.L_2213:
        /*00bc*/ 	.word	0x00000000
        /*00c0*/ 	.short	0x0004
        /*00c2*/ 	.short	0x0020
        /*00c4*/ 	.byte	0x00, 0xf5, 0x21, 0x00


	//----- nvinfo : EIATTR_KPARAM_INFO
	.align		4
.L_2214:
        /*00c8*/ 	.byte	0x04, 0x17
        /*00ca*/ 	.short	(.L_2216 - .L_2215)
.L_2215:
        /*00cc*/ 	.word	0x00000000
        /*00d0*/ 	.short	0x0003
        /*00d2*/ 	.short	0x0018
        /*00d4*/ 	.byte	0x00, 0xf5, 0x21, 0x00


	//----- nvinfo : EIATTR_KPARAM_INFO
	.align		4
.L_2216:
        /*00d8*/ 	.byte	0x04, 0x17
        /*00da*/ 	.short	(.L_2218 - .L_2217)
.L_2217:
        /*00dc*/ 	.word	0x00000000
        /*00e0*/ 	.short	0x0002
        /*00e2*/ 	.short	0x0010
        /*00e4*/ 	.byte	0x00, 0xf5, 0x21, 0x00


	//----- nvinfo : EIATTR_KPARAM_INFO
	.align		4
.L_2218:
        /*00e8*/ 	.byte	0x04, 0x17
        /*00ea*/ 	.short	(.L_2220 - .L_2219)
.L_2219:
        /*00ec*/ 	.word	0x00000000
        /*00f0*/ 	.short	0x0001
        /*00f2*/ 	.short	0x0008
        /*00f4*/ 	.byte	0x00, 0xf5, 0x21, 0x00


	//----- nvinfo : EIATTR_KPARAM_INFO
	.align		4
.L_2220:
        /*00f8*/ 	.byte	0x04, 0x17
        /*00fa*/ 	.short	(.L_2222 - .L_2221)
.L_2221:
        /*00fc*/ 	.word	0x00000000
        /*0100*/ 	.short	0x0000
        /*0102*/ 	.short	0x0000
        /*0104*/ 	.byte	0x00, 0xf5, 0x21, 0x00


	//----- nvinfo : EIATTR_SPARSE_MMA_MASK
	.align		4
.L_2222:
        /*0108*/ 	.byte	0x03, 0x50
        /*010a*/ 	.short	0x0000


	//----- nvinfo : EIATTR_MAXREG_COUNT
	.align		4
        /*010c*/ 	.byte	0x03, 0x1b
        /*010e*/ 	.short	0x00ff


	//----- nvinfo : EIATTR_NUM_BARRIERS
	.align		4
        /*0110*/ 	.byte	0x02, 0x4c
        /*0112*/ 	.byte	0x01
	.zero		1


	//----- nvinfo : EIATTR_MERCURY_ISA_VERSION
	.align		4
        /*0114*/ 	.byte	0x03, 0x5f
        /*0116*/ 	.short	0x0101


	//----- nvinfo : EIATTR_COOP_GROUP_MASK_REGIDS
	.align		4
        /*0118*/ 	.byte	0x04, 0x29
        /*011a*/ 	.short	(.L_2224 - .L_2223)


	//   ....[0]....
.L_2223:
        /*011c*/ 	.word	0xffffffff


	//   ....[1]....
        /*0120*/ 	.word	0xffffffff


	//   ....[2]....
        /*0124*/ 	.word	0xffffffff


	//   ....[3]....
        /*0128*/ 	.word	0xffffffff


	//   ....[4]....
        /*012c*/ 	.word	0xffffffff


	//   ....[5]....
        /*0130*/ 	.word	0xffffffff


	//   ....[6]....
        /*0134*/ 	.word	0xffffffff


	//   ....[7]....
        /*0138*/ 	.word	0xffffffff


	//   ....[8]....
        /*013c*/ 	.word	0xffffffff


	//   ....[9]....
        /*0140*/ 	.word	0xffffffff


	//   ....[10]....
        /*0144*/ 	.word	0xffffffff


	//   ....[11]....
        /*0148*/ 	.word	0xffffffff


	//   ....[12]....
        /*014c*/ 	.word	0xffffffff


	//   ....[13]....
        /*0150*/ 	.word	0xffffffff


	//   ....[14]....
        /*0154*/ 	.word	0xffffffff


	//   ....[15]....
        /*0158*/ 	.word	0xffffffff


	//   ....[16]....
        /*015c*/ 	.word	0xffffffff


	//   ....[17]....
        /*0160*/ 	.word	0xffffffff


	//   ....[18]....
        /*0164*/ 	.word	0xffffffff


	//   ....[19]....
        /*0168*/ 	.word	0xffffffff


	//   ....[20]....
        /*016c*/ 	.word	0xffffffff


	//   ....[21]....
        /*0170*/ 	.word	0xffffffff


	//   ....[22]....
        /*0174*/ 	.word	0xffffffff


	//   ....[23]....
        /*0178*/ 	.word	0xffffffff


	//   ....[24]....
        /*017c*/ 	.word	0xffffffff


	//   ....[25]....
        /*0180*/ 	.word	0xffffffff


	//   ....[26]....
        /*0184*/ 	.word	0xffffffff


	//   ....[27]....
        /*0188*/ 	.word	0xffffffff


	//   ....[28]....
        /*018c*/ 	.word	0xffffffff


	//   ....[29]....
        /*0190*/ 	.word	0xffffffff


	//----- nvinfo : EIATTR_COOP_GROUP_INSTR_OFFSETS
	.align		4
.L_2224:
        /*0194*/ 	.byte	0x04, 0x28
        /*0196*/ 	.short	(.L_2226 - .L_2225)


	//   ....[0]....
.L_2225:
        /*0198*/ 	.word	0x00000fd0


	//   ....[1]....
        /*019c*/ 	.word	0x00001010


	//   ....[2]....
        /*01a0*/ 	.word	0x00001060


	//   ....[3]....
        /*01a4*/ 	.word	0x00001080


	//   ....[4]....
        /*01a8*/ 	.word	0x000010e0


	//   ....[5]....
        /*01ac*/ 	.word	0x000010f0


	//   ....[6]....
        /*01b0*/ 	.word	0x00001130


	//   ....[7]....
        /*01b4*/ 	.word	0x00001160


	//   ....[8]....
        /*01b8*/ 	.word	0x000011c0


	//   ....[9]....
        /*01bc*/ 	.word	0x000011e0


	//   ....[10]....
        /*01c0*/ 	.word	0x000012a0


	//   ....[11]....
        /*01c4*/ 	.word	0x000012b0


	//   ....[12]....
        /*01c8*/ 	.word	0x000012e0


	//   ....[13]....
        /*01cc*/ 	.word	0x000012f0


	//   ....[14]....
        /*01d0*/ 	.word	0x00001320


	//   ....[15]....
        /*01d4*/ 	.word	0x00001330


	//   ....[16]....
        /*01d8*/ 	.word	0x00001360


	//   ....[17]....
        /*01dc*/ 	.word	0x00001370


	//   ....[18]....
        /*01e0*/ 	.word	0x000013a0


	//   ....[19]....
        /*01e4*/ 	.word	0x000013b0


	//   ....[20]....
        /*01e8*/ 	.word	0x00002c40


	//   ....[21]....
        /*01ec*/ 	.word	0x00002cb0


	//   ....[22]....
        /*01f0*/ 	.word	0x00002d00


	//   ....[23]....
        /*01f4*/ 	.word	0x00002d30


	//   ....[24]....
        /*01f8*/ 	.word	0x00002d70


	//   ....[25]....
        /*01fc*/ 	.word	0x00002de0


	//   ....[26]....
        /*0200*/ 	.word	0x00002e00


	//   ....[27]....
        /*0204*/ 	.word	0x00002e20


	//   ....[28]....
        /*0208*/ 	.word	0x00002e40


	//   ....[29]....
        /*020c*/ 	.word	0x00002e60


	//----- nvinfo : EIATTR_VRC_CTA_INIT_COUNT
	.align		4
.L_2226:
        /*0210*/ 	.byte	0x02, 0x4a
	.zero		1
	.zero		1


	//----- nvinfo : EIATTR_EXIT_INSTR_OFFSETS
	.align		4
        /*0214*/ 	.byte	0x04, 0x1c
        /*0216*/ 	.short	(.L_2228 - .L_2227)


	//   ....[0]....
.L_2227:
        /*0218*/ 	.word	0x00002bf0


	//   ....[1]....
        /*021c*/ 	.word	0x000033f0


	//   ....[2]....
        /*0220*/ 	.word	0x00003470


	//----- nvinfo : EIATTR_CRS_STACK_SIZE
	.align		4
.L_2228:
        /*0224*/ 	.byte	0x04, 0x1e
        /*0226*/ 	.short	(.L_2230 - .L_2229)
.L_2229:
        /*0228*/ 	.word	0x00000000


	//----- nvinfo : EIATTR_CBANK_PARAM_SIZE
	.align		4
.L_2230:
        /*022c*/ 	.byte	0x03, 0x19
        /*022e*/ 	.short	0x0074


	//----- nvinfo : EIATTR_PARAM_CBANK
	.align		4
        /*0230*/ 	.byte	0x04, 0x0a
        /*0232*/ 	.short	(.L_2232 - .L_2231)
	.align		4
.L_2231:
        /*0234*/ 	.word	index@(.nv.constant0._ZN17fastertransformer35generalAddBiasResidualLayerNormOpt2I7__half2Lb0ELb0ELi2ELb1ELi8EEEvPT_S3_PKS2_S5_S5_S5_S5_S5_fiiPKfS7_S7_Pfi)
        /*0238*/ 	.short	0x0380
        /*023a*/ 	.short	0x0074


	//----- nvinfo : EIATTR_SW_WAR
	.align		4
.L_2232:
        /*023c*/ 	.byte	0x04, 0x36
        /*023e*/ 	.short	(.L_2234 - .L_2233)
.L_2233:
        /*0240*/ 	.word	0x00000008
.L_2234:


//--------------------- .nv.info._ZN17fastertransformer34generalAddBiasResidualLayerNormOptI7__half2Lb0ELb0ELi2ELb1ELi8EEEvPT_S3_PKS2_S5_S5_S5_S5_S5_fiiPKfS7_S7_Pfi --------------------------
	.section	.nv.info._ZN17fastertransformer34generalAddBiasResidualLayerNormOptI7__half2Lb0ELb0ELi2ELb1ELi8EEEvPT_S3_PKS2_S5_S5_S5_S5_S5_fiiPKfS7_S7_Pfi,"",@"SHT_CUDA_INFO"
	.sectionflags	@""
	.align	4


	//----- nvinfo : EIATTR_CUDA_API_VERSION
	.align		4
        /*0000*/ 	.byte	0x04, 0x37
        /*0002*/ 	.short	(.L_2236 - .L_2235)
.L_2235:
        /*0004*/ 	.word	0x00000082


	//----- nvinfo : EIATTR_KPARAM_INFO
	.align		4
.L_2236:
        /*0008*/ 	.byte	0x04, 0x17
        /*000a*/ 	.short	(.L_2238 - .L_2237)
.L_2237:
        /*000c*/ 	.word	0x00000000
        /*0010*/ 	.short	0x000f
        /*0012*/ 	.short	0x0070
        /*0014*/ 	.byte	0x00, 0xf0, 0x11, 0x00


	//----- nvinfo : EIATTR_KPARAM_INFO
	.align		4
.L_2238:
        /*0018*/ 	.byte	0x04, 0x17
        /*001a*/ 	.short	(.L_2240 - .L_2239)
.L_2239:
        /*001c*/ 	.word	0x00000000
        /*0020*/ 	.short	0x000e
        /*0022*/ 	.short	0x0068
        /*0024*/ 	.byte	0x00, 0xf5, 0x21, 0x00


	//----- nvinfo : EIATTR_KPARAM_INFO
	.align		4
.L_2240:
        /*0028*/ 	.byte	0x04, 0x17
        /*002a*/ 	.short	(.L_2242 - .L_2241)
.L_2241:
        /*002c*/ 	.word	0x00000000
        /*0030*/ 	.short	0x000d
        /*0032*/ 	.short	0x0060
        /*0034*/ 	.byte	0x00, 0xf5, 0x21, 0x00


	//----- nvinfo : EIATTR_KPARAM_INFO
	.align		4
.L_2242:
        /*0038*/ 	.byte	0x04, 0x17
        /*003a*/ 	.short	(.L_2244 - .L_2243)
.L_2243:
        /*003c*/ 	.word	0x00000000
        /*0040*/ 	.short	0x000c
        /*0042*/ 	.short	0x0058
        /*0044*/ 	.byte	0x00, 0xf5, 0x21, 0x00


	//----- nvinfo : EIATTR_KPARAM_INFO
	.align		4
.L_2244:
        /*0048*/ 	.byte	0x04, 0x17
        /*004a*/ 	.short	(.L_2246 - .L_2245)
.L_2245:
        /*004c*/ 	.word	0x00000000
        /*0050*/ 	.short	0x000b
        /*0052*/ 	.short	0x0050
        /*0054*/ 	.byte	0x00, 0xf5, 0x21, 0x00


	//----- nvinfo : EIATTR_KPARAM_INFO
	.align		4
.L_2246:
        /*0058*/ 	.byte	0x04, 0x17
        /*005a*/ 	.short	(.L_2248 - .L_2247)
.L_2247:
        /*005c*/ 	.word	0x00000000
        /*0060*/ 	.short	0x000a
        /*0062*/ 	.short	0x0048
        /*0064*/ 	.byte	0x00, 0xf0, 0x11, 0x00


	//----- nvinfo : EIATTR_KPARAM_INFO
	.align		4
.L_2248:
        /*0068*/ 	.byte	0x04, 0x17
        /*006a*/ 	.short	(.L_2250 - .L_2249)
.L_2249:
        /*006c*/ 	.word	0x00000000
        /*0070*/ 	.short	0x0009
        /*0072*/ 	.short	0x0044
        /*0074*/ 	.byte	0x00, 0xf0, 0x11, 0x00


	//----- nvinfo : EIATTR_KPARAM_INFO
	.align		4
.L_2250:
        /*0078*/ 	.byte	0x04, 0x17
        /*007a*/ 	.short	(.L_2252 - .L_2251)
.L_2251:
        /*007c*/ 	.word	0x00000000
        /*0080*/ 	.short	0x0008
        /*0082*/ 	.short	0x0040
        /*0084*/ 	.byte	0x00, 0xf0, 0x11, 0x00


	//----- nvinfo : EIATTR_KPARAM_INFO
	.align		4
.L_2252:
        /*0088*/ 	.byte	0x04, 0x17
        /*008a*/ 	.short	(.L_2254 - .L_2253)
.L_2253:
        /*008c*/ 	.word	0x00000000
        /*0090*/ 	.short	0x0007
        /*0092*/ 	.short	0x0038
        /*0094*/ 	.byte	0x00, 0xf5, 0x21, 0x00


	//----- nvinfo : EIATTR_KPARAM_INFO
	.align		4
.L_2254:
        /*0098*/ 	.byte	0x04, 0x17
        /*009a*/ 	.short	(.L_2256 - .L_2255)
.L_2255:
        /*009c*/ 	.word	0x00000000
        /*00a0*/ 	.short	0x0006
        /*00a2*/ 	.short	0x0030
        /*00a4*/ 	.byte	0x00, 0xf5, 0x21, 0x00


	//----- nvinfo : EIATTR_KPARAM_INFO
	.align		4
.L_2256:
        /*00a8*/ 	.byte	0x04, 0x17
        /*00aa*/ 	.short	(.L_2258 - .L_2257)
.L_2257:
        /*00ac*/ 	.word	0x00000000
        /*00b0*/ 	.short	0x0005
        /*00b2*/ 	.short	0x0028
        /*00b4*/ 	.byte	0x00, 0xf5, 0x21, 0x00


	//----- nvinfo : EIATTR_KPARAM_INFO
	.align		4
.L_2258:
        /*00b8*/ 	.byte	0x04, 0x17
        /*00ba*/ 	.short	(.L_2260 - .L_2259)
.L_2259:
        /*00bc*/ 	.word	0x00000000
        /*00c0*/ 	.short	0x0004
        /*00c2*/ 	.short	0x0020
        /*00c4*/ 	.byte	0x00, 0xf5, 0x21, 0x00


	//----- nvinfo : EIATTR_KPARAM_INFO
	.align		4
.L_2260:
        /*00c8*/ 	.byte	0x04, 0x17
        /*00ca*/ 	.short	(.L_2262 - .L_2261)
.L_2261:
        /*00cc*/ 	.word	0x00000000
        /*00d0*/ 	.short	0x0003
        /*00d2*/ 	.short	0x0018
        /*00d4*/ 	.byte	0x00, 0xf5, 0x21, 0x00


	//----- nvinfo : EIATTR_KPARAM_INFO
	.align		4
.L_2262:
        /*00d8*/ 	.byte	0x04, 0x17
        /*00da*/ 	.short	(.L_2264 - .L_2263)
.L_2263:
        /*00dc*/ 	.word	0x00000000
        /*00e0*/ 	.short	0x0002
        /*00e2*/ 	.short	0x0010
        /*00e4*/ 	.byte	0x00, 0xf5, 0x21, 0x00


	//----- nvinfo : EIATTR_KPARAM_INFO
	.align		4
.L_2264:
        /*00e8*/ 	.byte	0x04, 0x17
        /*00ea*/ 	.short	(.L_2266 - .L_2265)
.L_2265:
        /*00ec*/ 	.word	0x00000000
        /*00f0*/ 	.short	0x0001
        /*00f2*/ 	.short	0x0008
        /*00f4*/ 	.byte	0x00, 0xf5, 0x21, 0x00


	//----- nvinfo : EIATTR_KPARAM_INFO
	.align		4
.L_2266:
        /*00f8*/ 	.byte	0x04, 0x17
        /*00fa*/ 	.short	(.L_2268 - .L_2267)
.L_2267:
        /*00fc*/ 	.word	0x00000000
        /*0100*/ 	.short	0x0000
        /*0102*/ 	.short	0x0000
        /*0104*/ 	.byte	0x00, 0xf5, 0x21, 0x00


	//----- nvinfo : EIATTR_SPARSE_MMA_MASK
	.align		4
.L_2268:
        /*0108*/ 	.byte	0x03, 0x50
        /*010a*/ 	.short	0x0000


	//----- nvinfo : EIATTR_MAXREG_COUNT
	.align		4
        /*010c*/ 	.byte	0x03, 0x1b
        /*010e*/ 	.short	0x00ff


	//----- nvinfo : EIATTR_NUM_BARRIERS
	.align		4
        /*0110*/ 	.byte	0x02, 0x4c
        /*0112*/ 	.byte	0x01
	.zero		1


	//----- nvinfo : EIATTR_MERCURY_ISA_VERSION
	.align		4
        /*0114*/ 	.byte	0x03, 0x5f
        /*0116*/ 	.short	0x0101


	//----- nvinfo : EIATTR_COOP_GROUP_MASK_REGIDS
	.align		4
        /*0118*/ 	.byte	0x04, 0x29
        /*011a*/ 	.short	(.L_2270 - .L_2269)


	//   ....[0]....
.L_2269:
        /*011c*/ 	.word	0xffffffff


	//   ....[1]....
        /*0120*/ 	.word	0xffffffff


	//   ....[2]....
        /*0124*/ 	.word	0xffffffff


	//   ....[3]....
        /*0128*/ 	.word	0xffffffff


	//   ....[4]....
        /*012c*/ 	.word	0xffffffff


	//   ....[5]....
        /*0130*/ 	.word	0xffffffff


	//   ....[6]....
        /*0134*/ 	.word	0xffffffff


	//   ....[7]....
        /*0138*/ 	.word	0xffffffff


	//   ....[8]....
        /*013c*/ 	.word	0xffffffff


	//   ....[9]....
        /*0140*/ 	.word	0xffffffff


	//   ....[10]....
        /*0144*/ 	.word	0xffffffff


	//   ....[11]....
        /*0148*/ 	.word	0xffffffff


	//   ....[12]....
        /*014c*/ 	.word	0xffffffff


	//   ....[13]....
        /*0150*/ 	.word	0xffffffff


	//   ....[14]....
        /*0154*/ 	.word	0xffffffff


	//   ....[15]....
        /*0158*/ 	.word	0xffffffff


	//   ....[16]....
        /*015c*/ 	.word	0xffffffff


	//   ....[17]....
        /*0160*/ 	.word	0xffffffff


	//   ....[18]....
        /*0164*/ 	.word	0xffffffff


	//   ....[19]....
        /*0168*/ 	.word	0xffffffff


	//   ....[20]....
        /*016c*/ 	.word	0xffffffff


	//   ....[21]....
        /*0170*/ 	.word	0xffffffff


	//   ....[22]....
        /*0174*/ 	.word	0xffffffff


	//   ....[23]....
        /*0178*/ 	.word	0xffffffff


	//   ....[24]....
        /*017c*/ 	.word	0xffffffff


	//   ....[25]....
        /*0180*/ 	.word	0xffffffff


	//   ....[26]....
        /*0184*/ 	.word	0xffffffff


	//   ....[27]....
        /*0188*/ 	.word	0xffffffff


	//   ....[28]....
        /*018c*/ 	.word	0xffffffff


	//   ....[29]....
        /*0190*/ 	.word	0xffffffff


	//----- nvinfo : EIATTR_COOP_GROUP_INSTR_OFFSETS
	.align		4
.L_2270:
        /*0194*/ 	.byte	0x04, 0x28
        /*0196*/ 	.short	(.L_2272 - .L_2271)


	//   ....[0]....
.L_2271:
        /*0198*/ 	.word	0x000002f0


	//   ....[1]....
        /*019c*/ 	.word	0x00000330


	//   ....[2]....
        /*01a0*/ 	.word	0x00000360


	//   ....[3]....
        /*01a4*/ 	.word	0x00000390


	//   ....[4]....
        /*01a8*/ 	.word	0x000003d0


	//   ....[5]....
        /*01ac*/ 	.word	0x000004a0


	//   ....[6]....
        /*01b0*/ 	.word	0x000004d0


	//   ....[7]....
        /*01b4*/ 	.word	0x000004f0


	//   ....[8]....
        /*01b8*/ 	.word	0x00000510


	//   ....[9]....
        /*01bc*/ 	.word	0x00000530


	//   ....[10]....
        /*01c0*/ 	.word	0x00000c90


	//   ....[11]....
        /*01c4*/ 	.word	0x00000cf0


	//   ....[12]....
        /*01c8*/ 	.word	0x00000d10


	//   ....[13]....
        /*01cc*/ 	.word	0x00000d30


	//   ....[14]....
        /*01d0*/ 	.word	0x00000d50


	//   ....[15]....
        /*01d4*/ 	.word	0x00000db0


	//   ....[16]....
        /*01d8*/ 	.word	0x00000dd0


	//   ....[17]....
        /*01dc*/ 	.word	0x00000df0


	//   ....[18]....
        /*01e0*/ 	.word	0x00000e10


	//   ....[19]....
        /*01e4*/ 	.word	0x00000e30


	//   ....[20]....
        /*01e8*/ 	.word	0x000025e0


	//   ....[21]....
        /*01ec*/ 	.word	0x00002660


	//   ....[22]....
        /*01f0*/ 	.word	0x000026d0


	//   ....[23]....
        /*01f4*/ 	.word	0x000026f0


	//   ....[24]....
        /*01f8*/ 	.word	0x00002710


	//   ....[25]....
        /*01fc*/ 	.word	0x00002780


	//   ....[26]....
        /*0200*/ 	.word	0x000027a0


	//   ....[27]....
        /*0204*/ 	.word	0x000027c0


	//   ....[28]....
        /*0208*/ 	.word	0x000027e0


	//   ....[29]....
        /*020c*/ 	.word	0x00002800


	//----- nvinfo : EIATTR_VRC_CTA_INIT_COUNT
	.align		4
.L_2272:
        /*0210*/ 	.byte	0x02, 0x4a
	.zero		1
	.zero		1


	//----- nvinfo : EIATTR_EXIT_INSTR_OFFSETS
	.align		4
        /*0214*/ 	.byte	0x04, 0x1c
        /*0216*/ 	.short	(.L_2274 - .L_2273)


	//   ....[0]....
.L_2273:
        /*0218*/ 	.word	0x00002590


	//   ....[1]....
        /*021c*/ 	.word	0x00002da0


	//   ....[2]....
        /*0220*/ 	.word	0x00002e30


	//----- nvinfo : EIATTR_CRS_STACK_SIZE
	.align		4
.L_2274:
        /*0224*/ 	.byte	0x04, 0x1e
        /*0226*/ 	.short	(.L_2276 - .L_2275)
.L_2275:
        /*0228*/ 	.word	0x00000000


	//----- nvinfo : EIATTR_CBANK_PARAM_SIZE
	.align		4
.L_2276:
        /*022c*/ 	.byte	0x03, 0x19
        /*022e*/ 	.short	0x0074


	//----- nvinfo : EIATTR_PARAM_CBANK
	.align		4
        /*0230*/ 	.byte	0x04, 0x0a
        /*0232*/ 	.short	(.L_2278 - .L_2277)
	.align		4
.L_2277:
        /*0234*/ 	.word	index@(.nv.constant0._ZN17fastertransformer34generalAddBiasResidualLayerNormOptI7__half2Lb0ELb0ELi2ELb1ELi8EEEvPT_S3_PKS2_S5_S5_S5_S5_S5_fiiPKfS7_S7_Pfi)
        /*0238*/ 	.short	0x0380
        /*023a*/ 	.short	0x0074


	//----- nvinfo : EIATTR_SW_WAR
	.align		4
.L_2278:
        /*023c*/ 	.byte	0x04, 0x36
        /*023e*/ 	.short	(.L_2280 - .L_2279)
.L_2279:
        /*0240*/ 	.word	0x00000008
.L_2280:


//--------------------- .nv.info._ZN17fastertransformer35generalAddBiasResidualLayerNormOpt2I7__half2Lb1ELb0ELi2ELb1ELi8EEEvPT_S3_PKS2_S5_S5_S5_S5_S5_fiiPKfS7_S7_Pfi --------------------------
	.section	.nv.info._ZN17fastertransformer35generalAddBiasResidualLayerNormOpt2I7__half2Lb1ELb0ELi2ELb1ELi8EEEvPT_S3_PKS2_S5_S5_S5_S5_S5_fiiPKfS7_S7_Pfi,"",@"SHT_CUDA_INFO"
	.sectionflags	@""
	.align	4


	//----- nvinfo : EIATTR_CUDA_API_VERSION
	.align		4
        /*0000*/ 	.byte	0x04, 0x37
        /*0002*/ 	.short	(.L_2282 - .L_2281)
.L_2281:
        /*0004*/ 	.word	0x00000082


	//----- nvinfo : EIATTR_KPARAM_INFO
	.align		4
.L_2282:
        /*0008*/ 	.byte	0x04, 0x17
        /*000a*/ 	.short	(.L_2284 - .L_2283)
.L_2283:
        /*000c*/ 	.word	0x00000000
        /*0010*/ 	.short	0x000f
        /*0012*/ 	.short	0x0070
        /*0014*/ 	.byte	0x00, 0xf0, 0x11, 0x00


	//----- nvinfo : EIATTR_KPARAM_INFO
	.align		4
.L_2284:
        /*0018*/ 	.byte	0x04, 0x17
        /*001a*/ 	.short	(.L_2286 - .L_2285)
.L_2285:
        /*001c*/ 	.word	0x00000000
        /*0020*/ 	.short	0x000e
        /*0022*/ 	.short	0x0068
        /*0024*/ 	.byte	0x00, 0xf5, 0x21, 0x00


	//----- nvinfo : EIATTR_KPARAM_INFO
	.align		4
.L_2286:
        /*0028*/ 	.byte	0x04, 0x17
        /*002a*/ 	.short	(.L_2288 - .L_2287)
.L_2287:
        /*002c*/ 	.word	0x00000000
        /*0030*/ 	.short	0x000d
        /*0032*/ 	.short	0x0060
        /*0034*/ 	.byte	0x00, 0xf5, 0x21, 0x00


	//----- nvinfo : EIATTR_KPARAM_INFO
	.align		4
.L_2288:
        /*0038*/ 	.byte	0x04, 0x17
        /*003a*/ 	.short	(.L_2290 - .L_2289)
.L_2289:
        /*003c*/ 	.word	0x00000000
        /*0040*/ 	.short	0x000c
        /*0042*/ 	.short	0x0058
        /*0044*/ 	.byte	0x00, 0xf5, 0x21, 0x00


	//----- nvinfo : EIATTR_KPARAM_INFO
	.align		4
.L_2290:
        /*0048*/ 	.byte	0x04, 0x17
        /*004a*/ 	.short	(.L_2292 - .L_2291)
.L_2291:
        /*004c*/ 	.word	0x00000000
        /*0050*/ 	.short	0x000b
        /*0052*/ 	.short	0x0050
        /*0054*/ 	.byte	0x00, 0xf5, 0x21, 0x00


	//----- nvinfo : EIATTR_KPARAM_INFO
	.align		4
.L_2292:
        /*0058*/ 	.byte	0x04, 0x17
        /*005a*/ 	.short	(.L_2294 - .L_2293)
.L_2293:
        /*005c*/ 	.word	0x00000000
        /*0060*/ 	.short	0x000a
        /*0062*/ 	.short	0x0048
        /*0064*/ 	.byte	0x00, 0xf0, 0x11, 0x00


	//----- nvinfo : EIATTR_KPARAM_INFO
	.align		4
.L_2294:
        /*0068*/ 	.byte	0x04, 0x17
        /*006a*/ 	.short	(.L_2296 - .L_2295)
.L_2295:
        /*006c*/ 	.word	0x00000000
        /*0070*/ 	.short	0x0009
        /*0072*/ 	.short	0x0044
        /*0074*/ 	.byte	0x00, 0xf0, 0x11, 0x00


	//----- nvinfo : EIATTR_KPARAM_INFO
	.align		4
.L_2296:
        /*0078*/ 	.byte	0x04, 0x17
        /*007a*/ 	.short	(.L_2298 - .L_2297)
.L_2297:
        /*007c*/ 	.word	0x00000000
        /*0080*/ 	.short	0x0008
        /*0082*/ 	.short	0x0040
        /*0084*/ 	.byte	0x00, 0xf0, 0x11, 0x00


	//----- nvinfo : EIATTR_KPARAM_INFO
	.align		4
.L_2298:
        /*0088*/ 	.byte	0x04, 0x17
        /*008a*/ 	.short	(.L_2300 - .L_2299)
.L_2299:
        /*008c*/ 	.word	0x00000000
        /*0090*/ 	.short	0x0007
        /*0092*/ 	.short	0x0038
        /*0094*/ 	.byte	0x00, 0xf5, 0x21, 0x00


	//----- nvinfo : EIATTR_KPARAM_INFO
	.align		4
.L_2300:
        /*0098*/ 	.byte	0x04, 0x17
        /*009a*/ 	.short	(.L_2302 - .L_2301)
.L_2301:
        /*009c*/ 	.word	0x00000000
        /*00a0*/ 	.short	0x0006
        /*00a2*/ 	.short	0x0030
        /*00a4*/ 	.byte	0x00, 0xf5, 0x21, 0x00


	//----- nvinfo : EIATTR_KPARAM_INFO
	.align		4
.L_2302:
        /*00a8*/ 	.byte	0x04, 0x17
        /*00aa*/ 	.short	(.L_2304 - .L_2303)
.L_2303:
        /*00ac*/ 	.word	0x00000000
        /*00b0*/ 	.short	0x0005
        /*00b2*/ 	.short	0x0028
        /*00b4*/ 	.byte	0x00, 0xf5, 0x21, 0x00


	//----- nvinfo : EIATTR_KPARAM_INFO
	.align		4
.L_2304:
        /*00b8*/ 	.byte	0x04, 0x17
        /*00ba*/ 	.short	(.L_2306 - .L_2305)
.L_2305:
        /*00bc*/ 	.word	0x00000000
        /*00c0*/ 	.short	0x0004
        /*00c2*/ 	.short	0x0020
        /*00c4*/ 	.byte	0x00, 0xf5, 0x21, 0x00


	//----- nvinfo : EIATTR_KPARAM_INFO
	.align		4
.L_2306:
        /*00c8*/ 	.byte	0x04, 0x17
        /*00ca*/ 	.short	(.L_2308 - .L_2307)
.L_2307:
        /*00cc*/ 	.word	0x00000000
        /*00d0*/ 	.short	0x0003
        /*00d2*/ 	.short	0x0018
        /*00d4*/ 	.byte	0x00, 0xf5, 0x21, 0x00


	//----- nvinfo : EIATTR_KPARAM_INFO
	.align		4
.L_2308:
        /*00d8*/ 	.byte	0x04, 0x17
        /*00da*/ 	.short	(.L_2310 - .L_2309)
.L_2309:
        /*00dc*/ 	.word	0x00000000
        /*00e0*/ 	.short	0x0002
        /*00e2*/ 	.short	0x0010
        /*00e4*/ 	.byte	0x00, 0xf5, 0x21, 0x00


	//----- nvinfo : EIATTR_KPARAM_INFO
	.align		4
.L_2310:
        /*00e8*/ 	.byte	0x04, 0x17
        /*00ea*/ 	.short	(.L_2312 - .L_2311)
.L_2311:
        /*00ec*/ 	.word	0x00000000
        /*00f0*/ 	.short	0x0001
        /*00f2*/ 	.short	0x0008
        /*00f4*/ 	.byte	0x00, 0xf5, 0x21, 0x00


	//----- nvinfo : EIATTR_KPARAM_INFO
	.align		4
.L_2312:
        /*00f8*/ 	.byte	0x04, 0x17
        /*00fa*/ 	.short	(.L_2314 - .L_2313)
.L_2313:
        /*00fc*/ 	.word	0x00000000
        /*0100*/ 	.short	0x0000
        /*0102*/ 	.short	0x0000
        /*0104*/ 	.byte	0x00, 0xf5, 0x21, 0x00


	//----- nvinfo : EIATTR_SPARSE_MMA_MASK
	.align		4
.L_2314:
        /*0108*/ 	.byte	0x03, 0x50
        /*010a*/ 	.short	0x0000


	//----- nvinfo : EIATTR_MAXREG_COUNT
	.align		4
        /*010c*/ 	.byte	0x03, 0x1b
        /*010e*/ 	.short	0x00ff


	//----- nvinfo : EIATTR_NUM_BARRIERS
	.align		4
        /*0110*/ 	.byte	0x02, 0x4c
        /*0112*/ 	.byte	0x01
	.zero		1


	//----- nvinfo : EIATTR_MERCURY_ISA_VERSION
	.align		4
        /*0114*/ 	.byte	0x03, 0x5f
        /*0116*/ 	.short	0x0101


	//----- nvinfo : EIATTR_COOP_GROUP_MASK_REGIDS
	.align		4
        /*0118*/ 	.byte	0x04, 0x29
        /*011a*/ 	.short	(.L_2316 - .L_2315)


	//   ....[0]....
.L_2315:
        /*011c*/ 	.word	0xffffffff


	//   ....[1]....
        /*0120*/ 	.word	0xffffffff


	//   ....[2]....
        /*0124*/ 	.word	0xffffffff


	//   ....[3]....
        /*0128*/ 	.word	0xffffffff


	//   ....[4]....
        /*012c*/ 	.word	0xffffffff


	//   ....[5]....
        /*0130*/ 	.word	0xffffffff


	//   ....[6]....
        /*0134*/ 	.word	0xffffffff


	//   ....[7]....
        /*0138*/ 	.word	0xffffffff


	//   ....[8]....
        /*013c*/ 	.word	0xffffffff


	//   ....[9]....
        /*0140*/ 	.word	0xffffffff


	//   ....[10]....
        /*0144*/ 	.word	0xffffffff


	//   ....[11]....
        /*0148*/ 	.word	0xffffffff


	//   ....[12]....
        /*014c*/ 	.word	0xffffffff


	//   ....[13]....
        /*0150*/ 	.word	0xffffffff


	//   ....[14]....
        /*0154*/ 	.word	0xffffffff


	//   ....[15]....
        /*0158*/ 	.word	0xffffffff


	//   ....[16]....
        /*015c*/ 	.word	0xffffffff


	//   ....[17]....
        /*0160*/ 	.word	0xffffffff


	//   ....[18]....
        /*0164*/ 	.word	0xffffffff


	//   ....[19]....
        /*0168*/ 	.word	0xffffffff


	//   ....[20]....
        /*016c*/ 	.word	0xffffffff


	//   ....[21]....
        /*0170*/ 	.word	0xffffffff


	//   ....[22]....
        /*0174*/ 	.word	0xffffffff


	//   ....[23]....
        /*0178*/ 	.word	0xffffffff


	//   ....[24]....
        /*017c*/ 	.word	0xffffffff


	//   ....[25]....
        /*0180*/ 	.word	0xffffffff


	//   ....[26]....
        /*0184*/ 	.word	0xffffffff


	//   ....[27]....
        /*0188*/ 	.word	0xffffffff


	//   ....[28]....
        /*018c*/ 	.word	0xffffffff


	//   ....[29]....
        /*0190*/ 	.word	0xffffffff


	//----- nvinfo : EIATTR_COOP_GROUP_INSTR_OFFSETS
	.align		4
.L_2316:
        /*0194*/ 	.byte	0x04, 0x28
        /*0196*/ 	.short	(.L_2318 - .L_2317)


	//   ....[0]....
.L_2317:
        /*0198*/ 	.word	0x000028c0


	//   ....[1]....
        /*019c*/ 	.word	0x00002900


	//   ....[2]....
        /*01a0*/ 	.word	0x00002960


	//   ....[3]....
        /*01a4*/ 	.word	0x00002980


	//   ....[4]....
        /*01a8*/ 	.word	0x000029f0


	//   ....[5]....
        /*01ac*/ 	.word	0x00002a00


	//   ....[6]....
        /*01b0*/ 	.word	0x00002a40


	//   ....[7]....
        /*01b4*/ 	.word	0x00002a60


	//   ....[8]....
        /*01b8*/ 	.word	0x00002ab0


	//   ....[9]....
        /*01bc*/ 	.word	0x00002ae0


	//   ....[10]....
        /*01c0*/ 	.word	0x00002b90


	//   ....[11]....
        /*01c4*/ 	.word	0x00002ba0


	//   ....[12]....
        /*01c8*/ 	.word	0x00002bd0


	//   ....[13]....
        /*01cc*/ 	.word	0x00002be0


	//   ....[14]....
        /*01d0*/ 	.word	0x00002c10


	//   ....[15]....
        /*01d4*/ 	.word	0x00002c20


	//   ....[16]....
        /*01d8*/ 	.word	0x00002c50


	//   ....[17]....
        /*01dc*/ 	.word	0x00002c60


	//   ....[18]....
        /*01e0*/ 	.word	0x00002c90


	//   ....[19]....
        /*01e4*/ 	.word	0x00002ca0


	//   ....[20]....
        /*01e8*/ 	.word	0x00004530


	//   ....[21]....
        /*01ec*/ 	.word	0x000045a0


	//   ....[22]....
        /*01f0*/ 	.word	0x000045f0


	//   ....[23]....
        /*01f4*/ 	.word	0x00004620


	//   ....[24]....
        /*01f8*/ 	.word	0x00004660


	//   ....[25]....
        /*01fc*/ 	.word	0x000046d0


	//   ....[26]....
        /*0200*/ 	.word	0x000046f0


	//   ....[27]....
        /*0204*/ 	.word	0x00004710


	//   ....[28]....
        /*0208*/ 	.word	0x00004730


	//   ....[29]....
        /*020c*/ 	.word	0x00004750


	//----- nvinfo : EIATTR_VRC_CTA_INIT_COUNT
	.align		4
.L_2318:
        /*0210*/ 	.byte	0x02, 0x4a
	.zero		1
	.zero		1


	//----- nvinfo : EIATTR_EXIT_INSTR_OFFSETS
	.align		4
        /*0214*/ 	.byte	0x04, 0x1c
        /*0216*/ 	.short	(.L_2320 - .L_2319)


	//   ....[0]....
.L_2319:
        /*0218*/ 	.word	0x000044e0


	//   ....[1]....
        /*021c*/ 	.word	0x00004ce0


	//   ....[2]....
        /*0220*/ 	.word	0x00004d60


	//----- nvinfo : EIATTR_CRS_STACK_SIZE
	.align		4
.L_2320:
        /*0224*/ 	.byte	0x04, 0x1e
        /*0226*/ 	.short	(.L_2322 - .L_2321)
.L_2321:
        /*0228*/ 	.word	0x00000000


	//----- nvinfo : EIATTR_CBANK_PARAM_SIZE
	.align		4
.L_2322:
        /*022c*/ 	.byte	0x03, 0x19
        /*022e*/ 	.short	0x0074


	//----- nvinfo : EIATTR_PARAM_CBANK
	.align		4
        /*0230*/ 	.byte	0x04, 0x0a
        /*0232*/ 	.short	(.L_2324 - .L_2323)
	.align		4
.L_2323:
        /*0234*/ 	.word	index@(.nv.constant0._ZN17fastertransformer35generalAddBiasResidualLayerNormOpt2I7__half2Lb1ELb0ELi2ELb1ELi8EEEvPT_S3_PKS2_S5_S5_S5_S5_S5_fiiPKfS7_S7_Pfi)
        /*0238*/ 	.short	0x0380
        /*023a*/ 	.short	0x0074


	//----- nvinfo : EIATTR_SW_WAR
	.align		4
.L_2324:
        /*023c*/ 	.byte	0x04, 0x36
        /*023e*/ 	.short	(.L_2326 - .L_2325)
.L_2325:
        /*0240*/ 	.word	0x00000008
.L_2326:


//--------------------- .nv.info._ZN17fastertransformer34generalAddBiasResidualLayerNormOptI7__half2Lb1ELb0ELi2ELb1ELi8EEEvPT_S3_PKS2_S5_S5_S5_S5_S5_fiiPKfS7_S7_Pfi --------------------------
	.section	.nv.info._ZN17fastertransformer34generalAddBiasResidualLayerNormOptI7__half2Lb1ELb0ELi2ELb1ELi8EEEvPT_S3_PKS2_S5_S5_S5_S5_S5_fiiPKfS7_S7_Pfi,"",@"SHT_CUDA_INFO"
	.sectionflags	@""
	.align	4


	//----- nvinfo : EIATTR_CUDA_API_VERSION
	.align		4
        /*0000*/ 	.byte	0x04, 0x37
        /*0002*/ 	.short	(.L_2328 - .L_2327)
.L_2327:
        /*0004*/ 	.word	0x00000082


	//----- nvinfo : EIATTR_KPARAM_INFO
	.align		4
.L_2328:
        /*0008*/ 	.byte	0x04, 0x17
        /*000a*/ 	.short	(.L_2330 - .L_2329)
.L_2329:
        /*000c*/ 	.word	0x00000000
        /*0010*/ 	.short	0x000f
        /*0012*/ 	.short	0x0070
        /*0014*/ 	.byte	0x00, 0xf0, 0x11, 0x00


	//----- nvinfo : EIATTR_KPARAM_INFO
	.align		4
.L_2330:
        /*0018*/ 	.byte	0x04, 0x17
        /*001a*/ 	.short	(.L_2332 - .L_2331)
.L_2331:
        /*001c*/ 	.word	0x00000000
        /*0020*/ 	.short	0x000e
        /*0022*/ 	.short	0x0068
        /*0024*/ 	.byte	0x00, 0xf5, 0x21, 0x00


	//----- nvinfo : EIATTR_KPARAM_INFO
	.align		4
.L_2332:
        /*0028*/ 	.byte	0x04, 0x17
        /*002a*/ 	.short	(.L_2334 - .L_2333)
.L_2333:
        /*002c*/ 	.word	0x00000000
        /*0030*/ 	.short	0x000d
        /*0032*/ 	.short	0x0060
        /*0034*/ 	.byte	0x00, 0xf5, 0x21, 0x00


	//----- nvinfo : EIATTR_KPARAM_INFO
	.align		4
.L_2334:
        /*0038*/ 	.byte	0x04, 0x17
        /*003a*/ 	.short	(.L_2336 - .L_2335)
.L_2335:
        /*003c*/ 	.word	0x00000000
        /*0040*/ 	.short	0x000c
        /*0042*/ 	.short	0x0058
        /*0044*/ 	.byte	0x00, 0xf5, 0x21, 0x00


	//----- nvinfo : EIATTR_KPARAM_INFO
	.align		4
.L_2336:
        /*0048*/ 	.byte	0x04, 0x17
        /*004a*/ 	.short	(.L_2338 - .L_2337)
.L_2337:
        /*004c*/ 	.word	0x00000000
        /*0050*/ 	.short	0x000b
        /*0052*/ 	.short	0x0050
        /*0054*/ 	.byte	0x00, 0xf5, 0x21, 0x00


	//----- nvinfo : EIATTR_KPARAM_INFO
	.align		4
.L_2338:
        /*0058*/ 	.byte	0x04, 0x17
        /*005a*/ 	.short	(.L_2340 - .L_2339)
.L_2339:
        /*005c*/ 	.word	0x00000000
        /*0060*/ 	.short	0x000a
        /*0062*/ 	.short	0x0048
        /*0064*/ 	.byte	0x00, 0xf0, 0x11, 0x00


	//----- nvinfo : EIATTR_KPARAM_INFO
	.align		4
.L_2340:
        /*0068*/ 	.byte	0x04, 0x17
        /*006a*/ 	.short	(.L_2342 - .L_2341)
.L_2341:
        /*006c*/ 	.word	0x00000000
        /*0070*/ 	.short	0x0009
        /*0072*/ 	.short	0x0044
        /*0074*/ 	.byte	0x00, 0xf0, 0x11, 0x00


	//----- nvinfo : EIATTR_KPARAM_INFO
	.align		4
.L_2342:
        /*0078*/ 	.byte	0x04, 0x17
        /*007a*/ 	.short	(.L_2344 - .L_2343)
.L_2343:
        /*007c*/ 	.word	0x00000000
        /*0080*/ 	.short	0x0008
        /*0082*/ 	.short	0x0040
        /*0084*/ 	.byte	0x00, 0xf0, 0x11, 0x00


	//----- nvinfo : EIATTR_KPARAM_INFO
	.align		4
.L_2344:
        /*0088*/ 	.byte	0x04, 0x17
        /*008a*/ 	.short	(.L_2346 - .L_2345)
.L_2345:
        /*008c*/ 	.word	0x00000000
        /*0090*/ 	.short	0x0007
        /*0092*/ 	.short	0x0038
        /*0094*/ 	.byte	0x00, 0xf5, 0x21, 0x00


	//----- nvinfo : EIATTR_KPARAM_INFO
	.align		4
.L_2346:
        /*0098*/ 	.byte	0x04, 0x17
        /*009a*/ 	.short	(.L_2348 - .L_2347)
.L_2347:
        /*009c*/ 	.word	0x00000000
        /*00a0*/ 	.short	0x0006
        /*00a2*/ 	.short	0x0030
        /*00a4*/ 	.byte	0x00, 0xf5, 0x21, 0x00


	//----- nvinfo : EIATTR_KPARAM_INFO
	.align		4
.L_2348:
        /*00a8*/ 	.byte	0x04, 0x17
        /*00aa*/ 	.short	(.L_2350 - .L_2349)
.L_2349:
        /*00ac*/ 	.word	0x00000000
        /*00b0*/ 	.short	0x0005
        /*00b2*/ 	.short	0x0028
        /*00b4*/ 	.byte	0x00, 0xf5, 0x21, 0x00


	//----- nvinfo : EIATTR_KPARAM_INFO
	.align		4
.L_2350:
        /*00b8*/ 	.byte	0x04, 0x17
        /*00ba*/ 	.short	(.L_2352 - .L_2351)
.L_2351:
        /*00bc*/ 	.word	0x00000000
        /*00c0*/ 	.short	0x0004
        /*00c2*/ 	.short	0x0020
        /*00c4*/ 	.byte	0x00, 0xf5, 0x21, 0x00


	//----- nvinfo : EIATTR_KPARAM_INFO
	.align		4
.L_2352:
        /*00c8*/ 	.byte	0x04, 0x17
        /*00ca*/ 	.short	(.L_2354 - .L_2353)
.L_2353:
        /*00cc*/ 	.word	0x00000000
        /*00d0*/ 	.short	0x0003
        /*00d2*/ 	.short	0x0018
        /*00d4*/ 	.byte	0x00, 0xf5, 0x21, 0x00


	//----- nvinfo : EIATTR_KPARAM_INFO
	.align		4
.L_2354:
        /*00d8*/ 	.byte	0x04, 0x17
        /*00da*/ 	.short	(.L_2356 - .L_2355)
.L_2355:
        /*00dc*/ 	.word	0x00000000
        /*00e0*/ 	.short	0x0002
        /*00e2*/ 	.short	0x0010
        /*00e4*/ 	.byte	0x00, 0xf5, 0x21, 0x00


	//----- nvinfo : EIATTR_KPARAM_INFO
	.align		4
.L_2356:
        /*00e8*/ 	.byte	0x04, 0x17
        /*00ea*/ 	.short	(.L_2358 - .L_2357)
.L_2357:
        /*00ec*/ 	.word	0x00000000
        /*00f0*/ 	.short	0x0001
        /*00f2*/ 	.short	0x0008
        /*00f4*/ 	.byte	0x00, 0xf5, 0x21, 0x00


	//----- nvinfo : EIATTR_KPARAM_INFO
	.align		4
.L_2358:
        /*00f8*/ 	.byte	0x04, 0x17
        /*00fa*/ 	.short	(.L_2360 - .L_2359)
.L_2359:
        /*00fc*/ 	.word	0x00000000
        /*0100*/ 	.short	0x0000
        /*0102*/ 	.short	0x0000
        /*0104*/ 	.byte	0x00, 0xf5, 0x21, 0x00


	//----- nvinfo : EIATTR_SPARSE_MMA_MASK
	.align		4
.L_2360:
        /*0108*/ 	.byte	0x03, 0x50
        /*010a*/ 	.short	0x0000


	//----- nvinfo : EIATTR_MAXREG_COUNT
	.align		4
        /*010c*/ 	.byte	0x03, 0x1b
        /*010e*/ 	.short	0x00ff


	//----- nvinfo : EIATTR_NUM_BARRIERS
	.align		4
        /*0110*/ 	.byte	0x02, 0x4c
        /*0112*/ 	.byte	0x01
	.zero		1


	//----- nvinfo : EIATTR_MERCURY_ISA_VERSION
	.align		4
        /*0114*/ 	.byte	0x03, 0x5f
        /*0116*/ 	.short	0x0101


	//----- nvinfo : EIATTR_COOP_GROUP_MASK_REGIDS
	.align		4
        /*0118*/ 	.byte	0x04, 0x29
        /*011a*/ 	.short	(.L_2362 - .L_2361)


	//   ....[0]....
.L_2361:
        /*011c*/ 	.word	0xffffffff


	//   ....[1]....
        /*0120*/ 	.word	0xffffffff


	//   ....[2]....
        /*0124*/ 	.word	0xffffffff


	//   ....[3]....
        /*0128*/ 	.word	0xffffffff


	//   ....[4]....
        /*012c*/ 	.word	0xffffffff


	//   ....[5]....
        /*0130*/ 	.word	0xffffffff


	//   ....[6]....
        /*0134*/ 	.word	0xffffffff


	//   ....[7]....
        /*0138*/ 	.word	0xffffffff


	//   ....[8]....
        /*013c*/ 	.word	0xffffffff


	//   ....[9]....
        /*0140*/ 	.word	0xffffffff


	//   ....[10]....
        /*0144*/ 	.word	0xffffffff


	//   ....[11]....
        /*0148*/ 	.word	0xffffffff


	//   ....[12]....
        /*014c*/ 	.word	0xffffffff


	//   ....[13]....
        /*0150*/ 	.word	0xffffffff


	//   ....[14]....
        /*0154*/ 	.word	0xffffffff


	//   ....[15]....
        /*0158*/ 	.word	0xffffffff


	//   ....[16]....
        /*015c*/ 	.word	0xffffffff


	//   ....[17]....
        /*0160*/ 	.word	0xffffffff


	//   ....[18]....
        /*0164*/ 	.word	0xffffffff


	//   ....[19]....
        /*0168*/ 	.word	0xffffffff


	//   ....[20]....
        /*016c*/ 	.word	0xffffffff


	//   ....[21]....
        /*0170*/ 	.word	0xffffffff


	//   ....[22]....
        /*0174*/ 	.word	0xffffffff


	//   ....[23]....
        /*0178*/ 	.word	0xffffffff


	//   ....[24]....
        /*017c*/ 	.word	0xffffffff


	//   ....[25]....
        /*0180*/ 	.word	0xffffffff


	//   ....[26]....
        /*0184*/ 	.word	0xffffffff


	//   ....[27]....
        /*0188*/ 	.word	0xffffffff


	//   ....[28]....
        /*018c*/ 	.word	0xffffffff


	//   ....[29]....
        /*0190*/ 	.word	0xffffffff


	//----- nvinfo : EIATTR_COOP_GROUP_INSTR_OFFSETS
	.align		4
.L_2362:
        /*0194*/ 	.byte	0x04, 0x28
        /*0196*/ 	.short	(.L_2364 - .L_2363)


	//   ....[0]....
.L_2363:
        /*0198*/ 	.word	0x000005e0


	//   ....[1]....
        /*019c*/ 	.word	0x00000600


	//   ....[2]....
        /*01a0*/ 	.word	0x00000630


	//   ....[3]....
        /*01a4*/ 	.word	0x00000670


	//   ....[4]....
        /*01a8*/ 	.word	0x000006d0


	//   ....[5]....
        /*01ac*/ 	.word	0x000007a0


	//   ....[6]....
        /*01b0*/ 	.word	0x000007d0


	//   ....[7]....
        /*01b4*/ 	.word	0x000007f0


	//   ....[8]....
        /*01b8*/ 	.word	0x00000810


	//   ....[9]....
        /*01bc*/ 	.word	0x00000830


	//   ....[10]....
        /*01c0*/ 	.word	0x00000f90


	//   ....[11]....
        /*01c4*/ 	.word	0x00000ff0


	//   ....[12]....
        /*01c8*/ 	.word	0x00001010


	//   ....[13]....
        /*01cc*/ 	.word	0x00001030


	//   ....[14]....
        /*01d0*/ 	.word	0x00001050


	//   ....[15]....
        /*01d4*/ 	.word	0x000010b0


	//   ....[16]....
        /*01d8*/ 	.word	0x000010d0


	//   ....[17]....
        /*01dc*/ 	.word	0x000010f0


	//   ....[18]....
        /*01e0*/ 	.word	0x00001110


	//   ....[19]....
        /*01e4*/ 	.word	0x00001130


	//   ....[20]....
        /*01e8*/ 	.word	0x000028e0


	//   ....[21]....
        /*01ec*/ 	.word	0x00002960


	//   ....[22]....
        /*01f0*/ 	.word	0x000029c0


	//   ....[23]....
        /*01f4*/ 	.word	0x000029e0


	//   ....[24]....
        /*01f8*/ 	.word	0x00002a00


	//   ....[25]....
        /*01fc*/ 	.word	0x00002a80


	//   ....[26]....
        /*0200*/ 	.word	0x00002aa0


	//   ....[27]....
        /*0204*/ 	.word	0x00002ac0


	//   ....[28]....
        /*0208*/ 	.word	0x00002ae0


	//   ....[29]....
        /*020c*/ 	.word	0x00002b00


	//----- nvinfo : EIATTR_VRC_CTA_INIT_COUNT
	.align		4
.L_2364:
        /*0210*/ 	.byte	0x02, 0x4a
	.zero		1
	.zero		1


	//----- nvinfo : EIATTR_EXIT_INSTR_OFFSETS
	.align		4
        /*0214*/ 	.byte	0x04, 0x1c
        /*0216*/ 	.short	(.L_2366 - .L_2365)


	//   ....[0]....
.L_2365:
        /*0218*/ 	.word	0x00002890


	//   ....[1]....
        /*021c*/ 	.word	0x000030a0


	//   ....[2]....
        /*0220*/ 	.word	0x00003130


	//----- nvinfo : EIATTR_CRS_STACK_SIZE
	.align		4
.L_2366:
        /*0224*/ 	.byte	0x04, 0x1e
        /*0226*/ 	.short	(.L_2368 - .L_2367)
.L_2367:
        /*0228*/ 	.word	0x00000000


	//----- nvinfo : EIATTR_CBANK_PARAM_SIZE
	.align		4
.L_2368:
        /*022c*/ 	.byte	0x03, 0x19
        /*022e*/ 	.short	0x0074


	//----- nvinfo : EIATTR_PARAM_CBANK
	.align		4
        /*0230*/ 	.byte	0x04, 0x0a
        /*0232*/ 	.short	(.L_2370 - .L_2369)
	.align		4
.L_2369:
        /*0234*/ 	.word	index@(.nv.constant0._ZN17fastertransformer34generalAddBiasResidualLayerNormOptI7__half2Lb1ELb0ELi2ELb1ELi8EEEvPT_S3_PKS2_S5_S5_S5_S5_S5_fiiPKfS7_S7_Pfi)
        /*0238*/ 	.short	0x0380
        /*023a*/ 	.short	0x0074


	//----- nvinfo : EIATTR_SW_WAR
	.align		4
.L_2370:
        /*023c*/ 	.byte	0x04, 0x36
        /*023e*/ 	.short	(.L_2372 - .L_2371)
.L_2371:
        /*0240*/ 	.word	0x00000008
.L_2372:


//--------------------- .nv.info._ZN17fastertransformer35generalAddBiasResidualLayerNormOpt2I7__half2Lb0ELb1ELi2ELb1ELi8EEEvPT_S3_PKS2_S5_S5_S5_S5_S5_fiiPKfS7_S7_Pfi --------------------------
	.section	.nv.info._ZN17fastertransformer35generalAddBiasResidualLayerNormOpt2I7__half2Lb0ELb1ELi2ELb1ELi8EEEvPT_S3_PKS2_S5_S5_S5_S5_S5_fiiPKfS7_S7_Pfi,"",@"SHT_CUDA_INFO"
	.sectionflags	@""
	.align	4


	//----- nvinfo : EIATTR_CUDA_API_VERSION
	.align		4
        /*0000*/ 	.byte	0x04, 0x37
        /*0002*/ 	.short	(.L_2374 - .L_2373)
.L_2373:
        /*0004*/ 	.word	0x00000082


	//----- nvinfo : EIATTR_KPARAM_INFO
	.align		4
.L_2374:
        /*0008*/ 	.byte	0x04, 0x17
        /*000a*/ 	.short	(.L_2376 - .L_2375)
.L_2375:
        /*000c*/ 	.word	0x00000000
        /*0010*/ 	.short	0x000f
        /*0012*/ 	.short	0x0070
        /*0014*/ 	.byte	0x00, 0xf0, 0x11, 0x00


	//----- nvinfo : EIATTR_KPARAM_INFO
	.align		4
.L_2376:
        /*0018*/ 	.byte	0x04, 0x17
        /*001a*/ 	.short	(.L_2378 - .L_2377)
.L_2377:
        /*001c*/ 	.word	0x00000000
        /*0020*/ 	.short	0x000e
        /*0022*/ 	.short	0x0068
        /*0024*/ 	.byte	0x00, 0xf5, 0x21, 0x00


	//----- nvinfo : EIATTR_KPARAM_INFO
	.align		4
.L_2378:
        /*0028*/ 	.byte	0x04, 0x17
        /*002a*/ 	.short	(.L_2380 - .L_2379)
.L_2379:
        /*002c*/ 	.word	0x00000000
        /*0030*/ 	.short	0x000d
        /*0032*/ 	.short	0x0060
        /*0034*/ 	.byte	0x00, 0xf5, 0x21, 0x00


	//----- nvinfo : EIATTR_KPARAM_INFO
	.align		4
.L_2380:
        /*0038*/ 	.byte	0x04, 0x17
        /*003a*/ 	.short	(.L_2382 - .L_2381)
.L_2381:
        /*003c*/ 	.word	0x00000000
        /*0040*/ 	.short	0x000c
        /*0042*/ 	.short	0x0058
        /*0044*/ 	.byte	0x00, 0xf5, 0x21, 0x00


	//----- nvinfo : EIATTR_KPARAM_INFO
	.align		4
.L_2382:
        /*0048*/ 	.byte	0x04, 0x17
        /*004a*/ 	.short	(.L_2384 - .L_2383)
.L_2383:
        /*004c*/ 	.word	0x00000000
        /*0050*/ 	.short	0x000b
        /*0052*/ 	.short	0x0050
        /*0054*/ 	.byte	0x00, 0xf5, 0x21, 0x00


	//----- nvinfo : EIATTR_KPARAM_INFO
	.align		4
.L_2384:
        /*0058*/ 	.byte	0x04, 0x17
        /*005a*/ 	.short	(.L_2386 - .L_2385)
.L_2385:
        /*005c*/ 	.word	0x00000000
        /*0060*/ 	.short	0x000a
        /*0062*/ 	.short	0x0048
        /*0064*/ 	.byte	0x00, 0xf0, 0x11, 0x00


	//----- nvinfo : EIATTR_KPARAM_INFO
	.align		4
.L_2386:
        /*0068*/ 	.byte	0x04, 0x17
        /*006a*/ 	.short	(.L_2388 - .L_2387)
.L_2387:
        /*006c*/ 	.word	0x00000000
        /*0070*/ 	.short	0x0009
        /*0072*/ 	.short	0x0044
        /*0074*/ 	.byte	0x00, 0xf0, 0x11, 0x00


	//----- nvinfo : EIATTR_KPARAM_INFO
	.align		4
.L_2388:
        /*0078*/ 	.byte	0x04, 0x17
        /*007a*/ 	.short	(.L_2390 - .L_2389)
.L_2389:
        /*007c*/ 	.word	0x00000000
        /*0080*/ 	.short	0x0008
        /*0082*/ 	.short	0x0040
        /*0084*/ 	.byte	0x00, 0xf0, 0x11, 0x00


	//----- nvinfo : EIATTR_KPARAM_INFO
	.align		4
.L_2390:
        /*0088*/ 	.byte	0x04, 0x17
        /*008a*/ 	.short	(.L_2392 - .L_2391)
.L_2391:
        /*008c*/ 	.word	0x00000000
        /*0090*/ 	.short	0x0007
        /*0092*/ 	.short	0x0038
        /*0094*/ 	.byte	0x00, 0xf5, 0x21, 0x00


	//----- nvinfo : EIATTR_KPARAM_INFO
	.align		4
.L_2392:
        /*0098*/ 	.byte	0x04, 0x17
        /*009a*/ 	.short	(.L_2394 - .L_2393)
.L_2393:
        /*009c*/ 	.word	0x00000000
        /*00a0*/ 	.short	0x0006
        /*00a2*/ 	.short	0x0030
        /*00a4*/ 	.byte	0x00, 0xf5, 0x21, 0x00


	//----- nvinfo : EIATTR_KPARAM_INFO
	.align		4
.L_2394:
        /*00a8*/ 	.byte	0x04, 0x17
        /*00aa*/ 	.short	(.L_2396 - .L_2395)
.L_2395:
        /*00ac*/ 	.word	0x00000000
        /*00b0*/ 	.short	0x0005
        /*00b2*/ 	.short	0x0028
        /*00b4*/ 	.byte	0x00, 0xf5, 0x21, 0x00


	//----- nvinfo : EIATTR_KPARAM_INFO
	.align		4
.L_2396:
        /*00b8*/ 	.byte	0x04, 0x17
        /*00ba*/ 	.short	(.L_2398 - .L_2397)
.L_2397:
        /*00bc*/ 	.word	0x00000000
        /*00c0*/ 	.short	0x0004
        /*00c2*/ 	.short	0x0020
        /*00c4*/ 	.byte	0x00, 0xf5, 0x21, 0x00


	//----- nvinfo : EIATTR_KPARAM_INFO
	.align		4
.L_2398:
        /*00c8*/ 	.byte	0x04, 0x17
        /*00ca*/ 	.short	(.L_2400 - .L_2399)
.L_2399:
        /*00cc*/ 	.word	0x00000000
        /*00d0*/ 	.short	0x0003
        /*00d2*/ 	.short	0x0018
        /*00d4*/ 	.byte	0x00, 0xf5, 0x21, 0x00


	//----- nvinfo : EIATTR_KPARAM_INFO
	.align		4
.L_2400:
        /*00d8*/ 	.byte	0x04, 0x17
        /*00da*/ 	.short	(.L_2402 - .L_2401)
.L_2401:
        /*00dc*/ 	.word	0x00000000
        /*00e0*/ 	.short	0x0002
        /*00e2*/ 	.short	0x0010
        /*00e4*/ 	.byte	0x00, 0xf5, 0x21, 0x00


	//----- nvinfo : EIATTR_KPARAM_INFO
	.align		4
.L_2402:
        /*00e8*/ 	.byte	0x04, 0x17
        /*00ea*/ 	.short	(.L_2404 - .L_2403)
.L_2403:
        /*00ec*/ 	.word	0x00000000
        /*00f0*/ 	.short	0x0001
        /*00f2*/ 	.short	0x0008
        /*00f4*/ 	.byte	0x00, 0xf5, 0x21, 0x00


	//----- nvinfo : EIATTR_KPARAM_INFO
	.align		4
.L_2404:
        /*00f8*/ 	.byte	0x04, 0x17
        /*00fa*/ 	.short	(.L_2406 - .L_2405)
.L_2405:
        /*00fc*/ 	.word	0x00000000
        /*0100*/ 	.short	0x0000
        /*0102*/ 	.short	0x0000
        /*0104*/ 	.byte	0x00, 0xf5, 0x21, 0x00


	//----- nvinfo : EIATTR_SPARSE_MMA_MASK
	.align		4
.L_2406:
        /*0108*/ 	.byte	0x03, 0x50
        /*010a*/ 	.short	0x0000


	//----- nvinfo : EIATTR_MAXREG_COUNT
	.align		4
        /*010c*/ 	.byte	0x03, 0x1b
        /*010e*/ 	.short	0x00ff


	//----- nvinfo : EIATTR_NUM_BARRIERS
	.align		4
        /*0110*/ 	.byte	0x02, 0x4c
        /*0112*/ 	.byte	0x01
	.zero		1


	//----- nvinfo : EIATTR_MERCURY_ISA_VERSION
	.align		4
        /*0114*/ 	.byte	0x03, 0x5f
        /*0116*/ 	.short	0x0101


	//----- nvinfo : EIATTR_COOP_GROUP_MASK_REGIDS
	.align		4
        /*0118*/ 	.byte	0x04, 0x29
        /*011a*/ 	.short	(.L_2408 - .L_2407)


	//   ....[0]....
.L_2407:
        /*011c*/ 	.word	0xffffffff


	//   ....[1]....
        /*0120*/ 	.word	0xffffffff


	//   ....[2]....
        /*0124*/ 	.word	0xffffffff


	//   ....[3]....
        /*0128*/ 	.word	0xffffffff


	//   ....[4]....
        /*012c*/ 	.word	0xffffffff


	//   ....[5]....
        /*0130*/ 	.word	0xffffffff


	//   ....[6]....
        /*0134*/ 	.word	0xffffffff


	//   ....[7]....
        /*0138*/ 	.word	0xffffffff


	//   ....[8]....
        /*013c*/ 	.word	0xffffffff


	//   ....[9]....
        /*0140*/ 	.word	0xffffffff


	//   ....[10]....
        /*0144*/ 	.word	0xffffffff


	//   ....[11]....
        /*0148*/ 	.word	0xffffffff


	//   ....[12]....
        /*014c*/ 	.word	0xffffffff


	//   ....[13]....
        /*0150*/ 	.word	0xffffffff


	//   ....[14]....
        /*0154*/ 	.word	0xffffffff


	//   ....[15]....
        /*0158*/ 	.word	0xffffffff


	//   ....[16]....
        /*015c*/ 	.word	0xffffffff


	//   ....[17]....
        /*0160*/ 	.word	0xffffffff


	//   ....[18]....
        /*0164*/ 	.word	0xffffffff


	//   ....[19]....
        /*0168*/ 	.word	0xffffffff


	//   ....[20]....
        /*016c*/ 	.word	0xffffffff


	//   ....[21]....
        /*0170*/ 	.word	0xffffffff


	//   ....[22]....
        /*0174*/ 	.word	0xffffffff


	//   ....[23]....
        /*0178*/ 	.word	0xffffffff


	//   ....[24]....
        /*017c*/ 	.word	0xffffffff


	//   ....[25]....
        /*0180*/ 	.word	0xffffffff


	//   ....[26]....
        /*0184*/ 	.word	0xffffffff


	//   ....[27]....
        /*0188*/ 	.word	0xffffffff


	//   ....[28]....
        /*018c*/ 	.word	0xffffffff


	//   ....[29]....
        /*0190*/ 	.word	0xffffffff


	//----- nvinfo : EIATTR_COOP_GROUP_INSTR_OFFSETS
	.align		4
.L_2408:
        /*0194*/ 	.byte	0x04, 0x28
        /*0196*/ 	.short	(.L_2410 - .L_2409)


	//   ....[0]....
.L_2409:
        /*0198*/ 	.word	0x00001350


	//   ....[1]....
        /*019c*/ 	.word	0x00001390


	//   ....[2]....
        /*01a0*/ 	.word	0x000013e0


	//   ....[3]....
        /*01a4*/ 	.word	0x00001400


	//   ....[4]....
        /*01a8*/ 	.word	0x00001460


	//   ....[5]....
        /*01ac*/ 	.word	0x00001470


	//   ....[6]....
        /*01b0*/ 	.word	0x000014b0


	//   ....[7]....
        /*01b4*/ 	.word	0x000014e0


	//   ....[8]....
        /*01b8*/ 	.word	0x00001540


	//   ....[9]....
        /*01bc*/ 	.word	0x00001560


	//   ....[10]....
        /*01c0*/ 	.word	0x00001620


	//   ....[11]....
        /*01c4*/ 	.word	0x00001630


	//   ....[12]....
        /*01c8*/ 	.word	0x00001660


	//   ....[13]....
        /*01cc*/ 	.word	0x00001670


	//   ....[14]....
        /*01d0*/ 	.word	0x000016a0


	//   ....[15]....
        /*01d4*/ 	.word	0x000016b0


	//   ....[16]....
        /*01d8*/ 	.word	0x000016e0


	//   ....[17]....
        /*01dc*/ 	.word	0x000016f0


	//   ....[18]....
        /*01e0*/ 	.word	0x00001720


	//   ....[19]....
        /*01e4*/ 	.word	0x00001730


	//   ....[20]....
        /*01e8*/ 	.word	0x00002fc0


	//   ....[21]....
        /*01ec*/ 	.word	0x00003030


	//   ....[22]....
        /*01f0*/ 	.word	0x00003080


	//   ....[23]....
        /*01f4*/ 	.word	0x000030b0


	//   ....[24]....
        /*01f8*/ 	.word	0x000030f0


	//   ....[25]....
        /*01fc*/ 	.word	0x00003160


	//   ....[26]....
        /*0200*/ 	.word	0x00003180


	//   ....[27]....
        /*0204*/ 	.word	0x000031a0


	//   ....[28]....
        /*0208*/ 	.word	0x000031c0


	//   ....[29]....
        /*020c*/ 	.word	0x000031e0


	//----- nvinfo : EIATTR_VRC_CTA_INIT_COUNT
	.align		4
.L_2410:
        /*0210*/ 	.byte	0x02, 0x4a
	.zero		1
	.zero		1


	//----- nvinfo : EIATTR_EXIT_INSTR_OFFSETS
	.align		4
        /*0214*/ 	.byte	0x04, 0x1c
        /*0216*/ 	.short	(.L_2412 - .L_2411)


	//   ....[0]....
.L_2411:
        /*0218*/ 	.word	0x00002f70


	//   ....[1]....
        /*021c*/ 	.word	0x00003770


	//   ....[2]....
        /*0220*/ 	.word	0x000037f0


	//----- nvinfo : EIATTR_CRS_STACK_SIZE
	.align		4
.L_2412:
        /*0224*/ 	.byte	0x04, 0x1e
        /*0226*/ 	.short	(.L_2414 - .L_2413)
.L_2413:
        /*0228*/ 	.word	0x00000000


	//----- nvinfo : EIATTR_CBANK_PARAM_SIZE
	.align		4
.L_2414:
        /*022c*/ 	.byte	0x03, 0x19
        /*022e*/ 	.short	0x0074


	//----- nvinfo : EIATTR_PARAM_CBANK
	.align		4
        /*0230*/ 	.byte	0x04, 0x0a
        /*0232*/ 	.short	(.L_2416 - .L_2415)
	.align		4
.L_2415:
        /*0234*/ 	.word	index@(.nv.constant0._ZN17fastertransformer35generalAddBiasResidualLayerNormOpt2I7__half2Lb0ELb1ELi2ELb1ELi8EEEvPT_S3_PKS2_S5_S5_S5_S5_S5_fiiPKfS7_S7_Pfi)
        /*0238*/ 	.short	0x0380
        /*023a*/ 	.short	0x0074


	//----- nvinfo : EIATTR_SW_WAR
	.align		4
.L_2416:
        /*023c*/ 	.byte	0x04, 0x36
        /*023e*/ 	.short	(.L_2418 - .L_2417)
.L_2417:
        /*0240*/ 	.word	0x00000008
.L_2418:


//--------------------- .nv.info._ZN17fastertransformer34generalAddBiasResidualLayerNormOptI7__half2Lb0ELb1ELi2ELb1ELi8EEEvPT_S3_PKS2_S5_S5_S5_S5_S5_fiiPKfS7_S7_Pfi --------------------------
	.section	.nv.info._ZN17fastertransformer34generalAddBiasResidualLayerNormOptI7__half2Lb0ELb1ELi2ELb1ELi8EEEvPT_S3_PKS2_S5_S5_S5_S5_S5_fiiPKfS7_S7_Pfi,"",@"SHT_CUDA_INFO"
	.sectionflags	@""
	.align	4


	//----- nvinfo : EIATTR_CUDA_API_VERSION
	.align		4
        /*0000*/ 	.byte	0x04, 0x37
        /*0002*/ 	.short	(.L_2420 - .L_2419)
.L_2419:
        /*0004*/ 	.word	0x00000082


	//----- nvinfo : EIATTR_KPARAM_INFO
	.align		4
.L_2420:
        /*0008*/ 	.byte	0x04, 0x17
        /*000a*/ 	.short	(.L_2422 - .L_2421)
.L_2421:
        /*000c*/ 	.word	0x00000000
        /*0010*/ 	.short	0x000f
        /*0012*/ 	.short	0x0070
        /*0014*/ 	.byte	0x00, 0xf0, 0x11, 0x00


	//----- nvinfo : EIATTR_KPARAM_INFO
	.align		4
.L_2422:
        /*0018*/ 	.byte	0x04, 0x17
        /*001a*/ 	.short	(.L_2424 - .L_2423)
.L_2423:
        /*001c*/ 	.word	0x00000000
        /*0020*/ 	.short	0x000e
        /*0022*/ 	.short	0x0068
        /*0024*/ 	.byte	0x00, 0xf5, 0x21, 0x00


	//----- nvinfo : EIATTR_KPARAM_INFO
	.align		4
.L_2424:
        /*0028*/ 	.byte	0x04, 0x17
        /*002a*/ 	.short	(.L_2426 - .L_2425)
.L_2425:
        /*002c*/ 	.word	0x00000000
        /*0030*/ 	.short	0x000d
        /*0032*/ 	.short	0x0060
        /*0034*/ 	.byte	0x00, 0xf5, 0x21, 0x00


	//----- nvinfo : EIATTR_KPARAM_INFO
	.align		4
.L_2426:
        /*0038*/ 	.byte	0x04, 0x17
        /*003a*/ 	.short	(.L_2428 - .L_2427)
.L_2427:
        /*003c*/ 	.word	0x00000000
        /*0040*/ 	.short	0x000c
        /*0042*/ 	.short	0x0058
        /*0044*/ 	.byte	0x00, 0xf5, 0x21, 0x00


	//----- nvinfo : EIATTR_KPARAM_INFO
	.align		4
.L_2428:
        /*0048*/ 	.byte	0x04, 0x17
        /*004a*/ 	.short	(.L_2430 - .L_2429)
.L_2429:
        /*004c*/ 	.word	0x00000000
        /*0050*/ 	.short	0x000b
        /*0052*/ 	.short	0x0050
        /*0054*/ 	.byte	0x00, 0xf5, 0x21, 0x00


	//----- nvinfo : EIATTR_KPARAM_INFO
	.align		4
.L_2430:
        /*0058*/ 	.byte	0x04, 0x17
        /*005a*/ 	.short	(.L_2432 - .L_2431)
.L_2431:
        /*005c*/ 	.word	0x00000000
        /*0060*/ 	.short	0x000a
        /*0062*/ 	.short	0x0048
        /*0064*/ 	.byte	0x00, 0xf0, 0x11, 0x00


	//----- nvinfo : EIATTR_KPARAM_INFO
	.align		4
.L_2432:
        /*0068*/ 	.byte	0x04, 0x17
        /*006a*/ 	.short	(.L_2434 - .L_2433)
.L_2433:
        /*006c*/ 	.word	0x00000000
        /*0070*/ 	.short	0x0009
        /*0072*/ 	.short	0x0044
        /*0074*/ 	.byte	0x00, 0xf0, 0x11, 0x00


	//----- nvinfo : EIATTR_KPARAM_INFO
	.align		4
.L_2434:
        /*0078*/ 	.byte	0x04, 0x17
        /*007a*/ 	.short	(.L_2436 - .L_2435)
.L_2435:
        /*007c*/ 	.word	0x00000000
        /*0080*/ 	.short	0x0008
        /*0082*/ 	.short	0x0040
        /*0084*/ 	.byte	0x00, 0xf0, 0x11, 0x00


	//----- nvinfo : EIATTR_KPARAM_INFO
	.align		4
.L_2436:
        /*0088*/ 	.byte	0x04, 0x17
        /*008a*/ 	.short	(.L_2438 - .L_2437)
.L_2437:
        /*008c*/ 	.word	0x00000000
        /*0090*/ 	.short	0x0007
        /*0092*/ 	.short	0x0038
        /*0094*/ 	.byte	0x00, 0xf5, 0x21, 0x00


	//----- nvinfo : EIATTR_KPARAM_INFO
	.align		4
.L_2438:
        /*0098*/ 	.byte	0x04, 0x17
        /*009a*/ 	.short	(.L_2440 - .L_2439)
.L_2439:
        /*009c*/ 	.word	0x00000000
        /*00a0*/ 	.short	0x0006
        /*00a2*/ 	.short	0x0030
        /*00a4*/ 	.byte	0x00, 0xf5, 0x21, 0x00


	//----- nvinfo : EIATTR_KPARAM_INFO
	.align		4
.L_2440:
        /*00a8*/ 	.byte	0x04, 0x17
        /*00aa*/ 	.short	(.L_2442 - .L_2441)
.L_2441:
        /*00ac*/ 	.word	0x00000000
        /*00b0*/ 	.short	0x0005
        /*00b2*/ 	.short	0x0028
        /*00b4*/ 	.byte	0x00, 0xf5, 0x21, 0x00


	//----- nvinfo : EIATTR_KPARAM_INFO
	.align		4
.L_2442:
        /*00b8*/ 	.byte	0x04, 0x17
        /*00ba*/ 	.short	(.L_2444 - .L_2443)
.L_2443:
        /*00bc*/ 	.word	0x00000000
        /*00c0*/ 	.short	0x0004
        /*00c2*/ 	.short	0x0020
        /*00c4*/ 	.byte	0x00, 0xf5, 0x21, 0x00


	//----- nvinfo : EIATTR_KPARAM_INFO
	.align		4
.L_2444:
        /*00c8*/ 	.byte	0x04, 0x17
        /*00ca*/ 	.short	(.L_2446 - .L_2445)
.L_2445:
        /*00cc*/ 	.word	0x00000000
        /*00d0*/ 	.short	0x0003
        /*00d2*/ 	.short	0x0018
        /*00d4*/ 	.byte	0x00, 0xf5, 0x21, 0x00


	//----- nvinfo : EIATTR_KPARAM_INFO
	.align		4
.L_2446:
        /*00d8*/ 	.byte	0x04, 0x17
        /*00da*/ 	.short	(.L_2448 - .L_2447)
.L_2447:
        /*00dc*/ 	.word	0x00000000
        /*00e0*/ 	.short	0x0002
        /*00e2*/ 	.short	0x0010
        /*00e4*/ 	.byte	0x00, 0xf5, 0x21, 0x00


	//----- nvinfo : EIATTR_KPARAM_INFO
	.align		4
.L_2448:
        /*00e8*/ 	.byte	0x04, 0x17
        /*00ea*/ 	.short	(.L_2450 - .L_2449)
.L_2449:
        /*00ec*/ 	.word	0x00000000
        /*00f0*/ 	.short	0x0001
        /*00f2*/ 	.short	0x0008
        /*00f4*/ 	.byte	0x00, 0xf5, 0x21, 0x00


	//----- nvinfo : EIATTR_KPARAM_INFO
	.align		4
.L_2450:
        /*00f8*/ 	.byte	0x04, 0x17
        /*00fa*/ 	.short	(.L_2452 - .L_2451)
.L_2451:
        /*00fc*/ 	.word	0x00000000
        /*0100*/ 	.short	0x0000
        /*0102*/ 	.short	0x0000
        /*0104*/ 	.byte	0x00, 0xf5, 0x21, 0x00


	//----- nvinfo : EIATTR_SPARSE_MMA_MASK
	.align		4
.L_2452:
        /*0108*/ 	.byte	0x03, 0x50
        /*010a*/ 	.short	0x0000


	//----- nvinfo : EIATTR_MAXREG_COUNT
	.align		4
        /*010c*/ 	.byte	0x03, 0x1b
        /*010e*/ 	.short	0x00ff


	//----- nvinfo : EIATTR_NUM_BARRIERS
	.align		4
        /*0110*/ 	.byte	0x02, 0x4c
        /*0112*/ 	.byte	0x01
	.zero		1


	//----- nvinfo : EIATTR_MERCURY_ISA_VERSION
	.align		4
        /*0114*/ 	.byte	0x03, 0x5f
        /*0116*/ 	.short	0x0101


	//----- nvinfo : EIATTR_COOP_GROUP_MASK_REGIDS
	.align		4
        /*0118*/ 	.byte	0x04, 0x29
        /*011a*/ 	.short	(.L_2454 - .L_2453)


	//   ....[0]....
.L_2453:
        /*011c*/ 	.word	0xffffffff


	//   ....[1]....
        /*0120*/ 	.word	0xffffffff


	//   ....[2]....
        /*0124*/ 	.word	0xffffffff


	//   ....[3]....
        /*0128*/ 	.word	0xffffffff


	//   ....[4]....
        /*012c*/ 	.word	0xffffffff


	//   ....[5]....
        /*0130*/ 	.word	0xffffffff


	//   ....[6]....
        /*0134*/ 	.word	0xffffffff


	//   ....[7]....
        /*0138*/ 	.word	0xffffffff


	//   ....[8]....
        /*013c*/ 	.word	0xffffffff


	//   ....[9]....
        /*0140*/ 	.word	0xffffffff


	//   ....[10]....
        /*0144*/ 	.word	0xffffffff


	//   ....[11]....
        /*0148*/ 	.word	0xffffffff


	//   ....[12]....
        /*014c*/ 	.word	0xffffffff


	//   ....[13]....
        /*0150*/ 	.word	0xffffffff


	//   ....[14]....
        /*0154*/ 	.word	0xffffffff


	//   ....[15]....
        /*0158*/ 	.word	0xffffffff


	//   ....[16]....
        /*015c*/ 	.word	0xffffffff


	//   ....[17]....
        /*0160*/ 	.word	0xffffffff


	//   ....[18]....
        /*0164*/ 	.word	0xffffffff


	//   ....[19]....
        /*0168*/ 	.word	0xffffffff


	//   ....[20]....
        /*016c*/ 	.word	0xffffffff


	//   ....[21]....
        /*0170*/ 	.word	0xffffffff


	//   ....[22]....
        /*0174*/ 	.word	0xffffffff


	//   ....[23]....
        /*0178*/ 	.word	0xffffffff


	//   ....[24]....
        /*017c*/ 	.word	0xffffffff


	//   ....[25]....
        /*0180*/ 	.word	0xffffffff


	//   ....[26]....
        /*0184*/ 	.word	0xffffffff


	//   ....[27]....
        /*0188*/ 	.word	0xffffffff


	//   ....[28]....
        /*018c*/ 	.word	0xffffffff


	//   ....[29]....
        /*0190*/ 	.word	0xffffffff


	//----- nvinfo : EIATTR_COOP_GROUP_INSTR_OFFSETS
	.align		4
.L_2454:
        /*0194*/ 	.byte	0x04, 0x28
        /*0196*/ 	.short	(.L_2456 - .L_2455)


	//   ....[0]....
.L_2455:
        /*0198*/ 	.word	0x00000330


	//   ....[1]....
        /*019c*/ 	.word	0x00000360


	//   ....[2]....
        /*01a0*/ 	.word	0x00000390


	//   ....[3]....
        /*01a4*/ 	.word	0x000003c0


	//   ....[4]....
        /*01a8*/ 	.word	0x00000400


	//   ....[5]....
        /*01ac*/ 	.word	0x000004e0


	//   ....[6]....
        /*01b0*/ 	.word	0x00000510


	//   ....[7]....
        /*01b4*/ 	.word	0x00000530


	//   ....[8]....
        /*01b8*/ 	.word	0x00000550


	//   ....[9]....
        /*01bc*/ 	.word	0x00000570


	//   ....[10]....
        /*01c0*/ 	.word	0x00000cd0


	//   ....[11]....
        /*01c4*/ 	.word	0x00000d30


	//   ....[12]....
        /*01c8*/ 	.word	0x00000d50


	//   ....[13]....
        /*01cc*/ 	.word	0x00000d70


	//   ....[14]....
        /*01d0*/ 	.word	0x00000d90


	//   ....[15]....
        /*01d4*/ 	.word	0x00000df0


	//   ....[16]....
        /*01d8*/ 	.word	0x00000e10


	//   ....[17]....
        /*01dc*/ 	.word	0x00000e30


	//   ....[18]....
        /*01e0*/ 	.word	0x00000e50


	//   ....[19]....
        /*01e4*/ 	.word	0x00000e70


	//   ....[20]....
        /*01e8*/ 	.word	0x00002620


	//   ....[21]....
        /*01ec*/ 	.word	0x000026a0


	//   ....[22]....
        /*01f0*/ 	.word	0x00002710


	//   ....[23]....
        /*01f4*/ 	.word	0x00002730


	//   ....[24]....
        /*01f8*/ 	.word	0x00002750


	//   ....[25]....
        /*01fc*/ 	.word	0x000027c0


	//   ....[26]....
        /*0200*/ 	.word	0x000027e0


	//   ....[27]....
        /*0204*/ 	.word	0x00002800


	//   ....[28]....
        /*0208*/ 	.word	0x00002820


	//   ....[29]....
        /*020c*/ 	.word	0x00002840


	//----- nvinfo : EIATTR_VRC_CTA_INIT_COUNT
	.align		4
.L_2456:
        /*0210*/ 	.byte	0x02, 0x4a
	.zero		1
	.zero		1


	//----- nvinfo : EIATTR_EXIT_INSTR_OFFSETS
	.align		4
        /*0214*/ 	.byte	0x04, 0x1c
        /*0216*/ 	.short	(.L_2458 - .L_2457)


	//   ....[0]....
.L_2457:
        /*0218*/ 	.word	0x000025d0


	//   ....[1]....
        /*021c*/ 	.word	0x00002de0


	//   ....[2]....
        /*0220*/ 	.word	0x00002e70


	//----- nvinfo : EIATTR_CRS_STACK_SIZE
	.align		4
.L_2458:
        /*0224*/ 	.byte	0x04, 0x1e
        /*0226*/ 	.short	(.L_2460 - .L_2459)
.L_2459:
        /*0228*/ 	.word	0x00000000


	//----- nvinfo : EIATTR_CBANK_PARAM_SIZE
	.align		4
.L_2460:
        /*022c*/ 	.byte	0x03, 0x19
        /*022e*/ 	.short	0x0074


	//----- nvinfo : EIATTR_PARAM_CBANK
	.align		4
        /*0230*/ 	.byte	0x04, 0x0a
        /*0232*/ 	.short	(.L_2462 - .L_2461)
	.align		4
.L_2461:
        /*0234*/ 	.word	index@(.nv.constant0._ZN17fastertransformer34generalAddBiasResidualLayerNormOptI7__half2Lb0ELb1ELi2ELb1ELi8EEEvPT_S3_PKS2_S5_S5_S5_S5_S5_fiiPKfS7_S7_Pfi)
        /*0238*/ 	.short	0x0380
        /*023a*/ 	.short	0x0074


	//----- nvinfo : EIATTR_SW_WAR
	.align		4
.L_2462:
        /*023c*/ 	.byte	0x04, 0x36
        /*023e*/ 	.short	(.L_2464 - .L_2463)
.L_2463:
        /*0240*/ 	.word	0x00000008
.L_2464:


//--------------------- .nv.info._ZN17fastertransformer35generalAddBiasResidualLayerNormOpt2I7__half2Lb1ELb1ELi2ELb1ELi8EEEvPT_S3_PKS2_S5_S5_S5_S5_S5_fiiPKfS7_S7_Pfi --------------------------
	.section	.nv.info._ZN17fastertransformer35generalAddBiasResidualLayerNormOpt2I7__half2Lb1ELb1ELi2ELb1ELi8EEEvPT_S3_PKS2_S5_S5_S5_S5_S5_fiiPKfS7_S7_Pfi,"",@"SHT_CUDA_INFO"
	.sectionflags	@""
	.align	4


	//----- nvinfo : EIATTR_CUDA_API_VERSION
	.align		4
        /*0000*/ 	.byte	0x04, 0x37
        /*0002*/ 	.short	(.L_2466 - .L_2465)
.L_2465:
        /*0004*/ 	.word	0x00000082


	//----- nvinfo : EIATTR_KPARAM_INFO
	.align		4
.L_2466:
        /*0008*/ 	.byte	0x04, 0x17
        /*000a*/ 	.short	(.L_2468 - .L_2467)
.L_2467:
        /*000c*/ 	.word	0x00000000
        /*0010*/ 	.short	0x000f
        /*0012*/ 	.short	0x0070
        /*0014*/ 	.byte	0x00, 0xf0, 0x11, 0x00


	//----- nvinfo : EIATTR_KPARAM_INFO
	.align		4
.L_2468:
        /*0018*/ 	.byte	0x04, 0x17
        /*001a*/ 	.short	(.L_2470 - .L_2469)
.L_2469:
        /*001c*/ 	.word	0x00000000
        /*0020*/ 	.short	0x000e
        /*0022*/ 	.short	0x0068
        /*0024*/ 	.byte	0x00, 0xf5, 0x21, 0x00


	//----- nvinfo : EIATTR_KPARAM_INFO
	.align		4
.L_2470:
        /*0028*/ 	.byte	0x04, 0x17
        /*002a*/ 	.short	(.L_2472 - .L_2471)
.L_2471:
        /*002c*/ 	.word	0x00000000
        /*0030*/ 	.short	0x000d
        /*0032*/ 	.short	0x0060
        /*0034*/ 	.byte	0x00, 0xf5, 0x21, 0x00


	//----- nvinfo : EIATTR_KPARAM_INFO
	.align		4
.L_2472:
        /*0038*/ 	.byte	0x04, 0x17
        /*003a*/ 	.short	(.L_2474 - .L_2473)
.L_2473:
        /*003c*/ 	.word	0x00000000
        /*0040*/ 	.short	0x000c
        /*0042*/ 	.short	0x0058
        /*0044*/ 	.byte	0x00, 0xf5, 0x21, 0x00


	//----- nvinfo : EIATTR_KPARAM_INFO
	.align		4
.L_2474:
        /*0048*/ 	.byte	0x04, 0x17
        /*004a*/ 	.short	(.L_2476 - .L_2475)
.L_2475:
        /*004c*/ 	.word	0x00000000
        /*0050*/ 	.short	0x000b
        /*0052*/ 	.short	0x0050
        /*0054*/ 	.byte	0x00, 0xf5, 0x21, 0x00


	//----- nvinfo : EIATTR_KPARAM_INFO
	.align		4
.L_2476:
        /*0058*/ 	.byte	0x04, 0x17
        /*005a*/ 	.short	(.L_2478 - .L_2477)
.L_2477:
        /*005c*/ 	.word	0x00000000
        /*0060*/ 	.short	0x000a
        /*0062*/ 	.short	0x0048
        /*0064*/ 	.byte	0x00, 0xf0, 0x11, 0x00


	//----- nvinfo : EIATTR_KPARAM_INFO
	.align		4
.L_2478:
        /*0068*/ 	.byte	0x04, 0x17
        /*006a*/ 	.short	(.L_2480 - .L_2479)
.L_2479:
        /*006c*/ 	.word	0x00000000
        /*0070*/ 	.short	0x0009
        /*0072*/ 	.short	0x0044
        /*0074*/ 	.byte	0x00, 0xf0, 0x11, 0x00


	//----- nvinfo : EIATTR_KPARAM_INFO
	.align		4
.L_2480:
        /*0078*/ 	.byte	0x04, 0x17
        /*007a*/ 	.short	(.L_2482 - .L_2481)
.L_2481:
        /*007c*/ 	.word	0x00000000
        /*0080*/ 	.short	0x0008
        /*0082*/ 	.short	0x0040
        /*0084*/ 	.byte	0x00, 0xf0, 0x11, 0x00


	//----- nvinfo : EIATTR_KPARAM_INFO
	.align		4
.L_2482:
        /*0088*/ 	.byte	0x04, 0x17
        /*008a*/ 	.short	(.L_2484 - .L_2483)
.L_2483:
        /*008c*/ 	.word	0x00000000
        /*0090*/ 	.short	0x0007
        /*0092*/ 	.short	0x0038
        /*0094*/ 	.byte	0x00, 0xf5, 0x21, 0x00


	//----- nvinfo : EIATTR_KPARAM_INFO
	.align		4
.L_2484:
        /*0098*/ 	.byte	0x04, 0x17
        /*009a*/ 	.short	(.L_2486 - .L_2485)
.L_2485:
        /*009c*/ 	.word	0x00000000
        /*00a0*/ 	.short	0x0006
        /*00a2*/ 	.short	0x0030
        /*00a4*/ 	.byte	0x00, 0xf5, 0x21, 0x00


	//----- nvinfo : EIATTR_KPARAM_INFO
	.align		4
.L_2486:
        /*00a8*/ 	.byte	0x04, 0x17
        /*00aa*/ 	.short	(.L_2488 - .L_2487)
.L_2487:
        /*00ac*/ 	.word	0x00000000
        /*00b0*/ 	.short	0x0005
        /*00b2*/ 	.short	0x0028
        /*00b4*/ 	.byte	0x00, 0xf5, 0x21, 0x00


	//----- nvinfo : EIATTR_KPARAM_INFO
	.align		4
.L_2488:
        /*00b8*/ 	.byte	0x04, 0x17
        /*00ba*/ 	.short	(.L_2490 - .L_2489)
.L_2489:
        /*00bc*/ 	.word	0x00000000
        /*00c0*/ 	.short	0x0004
        /*00c2*/ 	.short	0x0020
        /*00c4*/ 	.byte	0x00, 0xf5, 0x21, 0x00


	//----- nvinfo : EIATTR_KPARAM_INFO
	.align		4
.L_2490:
        /*00c8*/ 	.byte	0x04, 0x17
        /*00ca*/ 	.short	(.L_2492 - .L_2491)
.L_2491:
        /*00cc*/ 	.word	0x00000000
        /*00d0*/ 	.short	0x0003
        /*00d2*/ 	.short	0x0018
        /*00d4*/ 	.byte	0x00, 0xf5, 0x21, 0x00


	//----- nvinfo : EIATTR_KPARAM_INFO
	.align		4
.L_2492:
        /*00d8*/ 	.byte	0x04, 0x17
        /*00da*/ 	.short	(.L_2494 - .L_2493)
.L_2493:
        /*00dc*/ 	.word	0x00000000
        /*00e0*/ 	.short	0x0002
        /*00e2*/ 	.short	0x0010
        /*00e4*/ 	.byte	0x00, 0xf5, 0x21, 0x00


	//----- nvinfo : EIATTR_KPARAM_INFO
	.align		4
.L_2494:
        /*00e8*/ 	.byte	0x04, 0x17
        /*00ea*/ 	.short	(.L_2496 - .L_2495)
.L_2495:
        /*00ec*/ 	.word	0x00000000
        /*00f0*/ 	.short	0x0001
        /*00f2*/ 	.short	0x0008
        /*00f4*/ 	.byte	0x00, 0xf5, 0x21, 0x00


	//----- nvinfo : EIATTR_KPARAM_INFO
	.align		4
.L_2496:
        /*00f8*/ 	.byte	0x04, 0x17
        /*00fa*/ 	.short	(.L_2498 - .L_2497)
.L_2497:
        /*00fc*/ 	.word	0x00000000
        /*0100*/ 	.short	0x0000
        /*0102*/ 	.short	0x0000
        /*0104*/ 	.byte	0x00, 0xf5, 0x21, 0x00


	//----- nvinfo : EIATTR_SPARSE_MMA_MASK
	.align		4
.L_2498:
        /*0108*/ 	.byte	0x03, 0x50
        /*010a*/ 	.short	0x0000


	//----- nvinfo : EIATTR_MAXREG_COUNT
	.align		4
        /*010c*/ 	.byte	0x03, 0x1b
        /*010e*/ 	.short	0x00ff


	//----- nvinfo : EIATTR_NUM_BARRIERS
	.align		4
        /*0110*/ 	.byte	0x02, 0x4c
        /*0112*/ 	.byte	0x01
	.zero		1


	//----- nvinfo : EIATTR_MERCURY_ISA_VERSION
	.align		4
        /*0114*/ 	.byte	0x03, 0x5f
        /*0116*/ 	.short	0x0101


	//----- nvinfo : EIATTR_COOP_GROUP_MASK_REGIDS
	.align		4
        /*0118*/ 	.byte	0x04, 0x29
        /*011a*/ 	.short	(.L_2500 - .L_2499)


	//   ....[0]....
.L_2499:
        /*011c*/ 	.word	0xffffffff


	//   ....[1]....
        /*0120*/ 	.word	0xffffffff


	//   ....[2]....
        /*0124*/ 	.word	0xffffffff


	//   ....[3]....
        /*0128*/ 	.word	0xffffffff


	//   ....[4]....
        /*012c*/ 	.word	0xffffffff


	//   ....[5]....
        /*0130*/ 	.word	0xffffffff


	//   ....[6]....
        /*0134*/ 	.word	0xffffffff


	//   ....[7]....
        /*0138*/ 	.word	0xffffffff


	//   ....[8]....
        /*013c*/ 	.word	0xffffffff


	//   ....[9]....
        /*0140*/ 	.word	0xffffffff


	//   ....[10]....
        /*0144*/ 	.word	0xffffffff


	//   ....[11]....
        /*0148*/ 	.word	0xffffffff


	//   ....[12]....
        /*014c*/ 	.word	0xffffffff


	//   ....[13]....
        /*0150*/ 	.word	0xffffffff


	//   ....[14]....
        /*0154*/ 	.word	0xffffffff


	//   ....[15]....
        /*0158*/ 	.word	0xffffffff


	//   ....[16]....
        /*015c*/ 	.word	0xffffffff


	//   ....[17]....
        /*0160*/ 	.word	0xffffffff


	//   ....[18]....
        /*0164*/ 	.word	0xffffffff


	//   ....[19]....
        /*0168*/ 	.word	0xffffffff


	//   ....[20]....
        /*016c*/ 	.word	0xffffffff


	//   ....[21]....
        /*0170*/ 	.word	0xffffffff


	//   ....[22]....
        /*0174*/ 	.word	0xffffffff


	//   ....[23]....
        /*0178*/ 	.word	0xffffffff


	//   ....[24]....
        /*017c*/ 	.word	0xffffffff


	//   ....[25]....
        /*0180*/ 	.word	0xffffffff


	//   ....[26]....
        /*0184*/ 	.word	0xffffffff


	//   ....[27]....
        /*0188*/ 	.word	0xffffffff


	//   ....[28]....
        /*018c*/ 	.word	0xffffffff


	//   ....[29]....
        /*0190*/ 	.word	0xffffffff


	//----- nvinfo : EIATTR_COOP_GROUP_INSTR_OFFSETS
	.align		4
.L_2500:
        /*0194*/ 	.byte	0x04, 0x28
        /*0196*/ 	.short	(.L_2502 - .L_2501)


	//   ....[0]....
.L_2501:
        /*0198*/ 	.word	0x00002ff0


	//   ....[1]....
        /*019c*/ 	.word	0x00003030


	//   ....[2]....
        /*01a0*/ 	.word	0x00003070


	//   ....[3]....
        /*01a4*/ 	.word	0x00003080


	//   ....[4]....
        /*01a8*/ 	.word	0x000030c0


	//   ....[5]....
        /*01ac*/ 	.word	0x000030f0


	//   ....[6]....
        /*01b0*/ 	.word	0x00003150


	//   ....[7]....
        /*01b4*/ 	.word	0x00003170


	//   ....[8]....
        /*01b8*/ 	.word	0x000031b0


	//   ....[9]....
        /*01bc*/ 	.word	0x000031d0


	//   ....[10]....
        /*01c0*/ 	.word	0x000032d0


	//   ....[11]....
        /*01c4*/ 	.word	0x000032e0


	//   ....[12]....
        /*01c8*/ 	.word	0x00003310


	//   ....[13]....
        /*01cc*/ 	.word	0x00003320


	//   ....[14]....
        /*01d0*/ 	.word	0x00003350


	//   ....[15]....
        /*01d4*/ 	.word	0x00003360


	//   ....[16]....
        /*01d8*/ 	.word	0x00003390


	//   ....[17]....
        /*01dc*/ 	.word	0x000033a0


	//   ....[18]....
        /*01e0*/ 	.word	0x000033d0


	//   ....[19]....
        /*01e4*/ 	.word	0x000033e0


	//   ....[20]....
        /*01e8*/ 	.word	0x00004ca0


	//   ....[21]....
        /*01ec*/ 	.word	0x00004cf0


	//   ....[22]....
        /*01f0*/ 	.word	0x00004d20


	//   ....[23]....
        /*01f4*/ 	.word	0x00004d60


	//   ....[24]....
        /*01f8*/ 	.word	0x00004da0


	//   ....[25]....
        /*01fc*/ 	.word	0x00004e40


	//   ....[26]....
        /*0200*/ 	.word	0x00004e60


	//   ....[27]....
        /*0204*/ 	.word	0x00004e80


	//   ....[28]....
        /*0208*/ 	.word	0x00004ea0


	//   ....[29]....
        /*020c*/ 	.word	0x00004ec0


	//----- nvinfo : EIATTR_VRC_CTA_INIT_COUNT
	.align		4
.L_2502:
        /*0210*/ 	.byte	0x02, 0x4a
	.zero		1
	.zero		1


	//----- nvinfo : EIATTR_EXIT_INSTR_OFFSETS
	.align		4
        /*0214*/ 	.byte	0x04, 0x1c
        /*0216*/ 	.short	(.L_2504 - .L_2503)


	//   ....[0]....
.L_2503:
        /*0218*/ 	.word	0x00004c50


	//   ....[1]....
        /*021c*/ 	.word	0x00005470


	//   ....[2]....
        /*0220*/ 	.word	0x000054f0


	//----- nvinfo : EIATTR_CRS_STACK_SIZE
	.align		4
.L_2504:
        /*0224*/ 	.byte	0x04, 0x1e
        /*0226*/ 	.short	(.L_2506 - .L_2505)
.L_2505:
        /*0228*/ 	.word	0x00000000


	//----- nvinfo : EIATTR_CBANK_PARAM_SIZE
	.align		4
.L_2506:
        /*022c*/ 	.byte	0x03, 0x19
        /*022e*/ 	.short	0x0074


	//----- nvinfo : EIATTR_PARAM_CBANK
	.align		4
        /*0230*/ 	.byte	0x04, 0x0a
        /*0232*/ 	.short	(.L_2508 - .L_2507)
	.align		4
.L_2507:
        /*0234*/ 	.word	index@(.nv.constant0._ZN17fastertransformer35generalAddBiasResidualLayerNormOpt2I7__half2Lb1ELb1ELi2ELb1ELi8EEEvPT_S3_PKS2_S5_S5_S5_S5_S5_fiiPKfS7_S7_Pfi)
        /*0238*/ 	.short	0x0380
        /*023a*/ 	.short	0x0074


	//----- nvinfo : EIATTR_SW_WAR
	.align		4
.L_2508:
        /*023c*/ 	.byte	0x04, 0x36
        /*023e*/ 	.short	(.L_2510 - .L_2509)
.L_2509:
        /*0240*/ 	.word	0x00000008
.L_2510:


//--------------------- .nv.info._ZN17fastertransformer34generalAddBiasResidualLayerNormOptI7__half2Lb1ELb1ELi2ELb1ELi8EEEvPT_S3_PKS2_S5_S5_S5_S5_S5_fiiPKfS7_S7_Pfi --------------------------
	.section	.nv.info._ZN17fastertransformer34generalAddBiasResidualLayerNormOptI7__half2Lb1ELb1ELi2ELb1ELi8EEEvPT_S3_PKS2_S5_S5_S5_S5_S5_fiiPKfS7_S7_Pfi,"",@"SHT_CUDA_INFO"
	.sectionflags	@""
	.align	4


	//----- nvinfo : EIATTR_CUDA_API_VERSION
	.align		4
        /*0000*/ 	.byte	0x04, 0x37
        /*0002*/ 	.short	(.L_2512 - .L_2511)
.L_2511:
        /*0004*/ 	.word	0x00000082


	//----- nvinfo : EIATTR_KPARAM_INFO
	.align		4
.L_2512:
        /*0008*/ 	.byte	0x04, 0x17
        /*000a*/ 	.short	(.L_2514 - .L_2513)
.L_2513:
        /*000c*/ 	.word	0x00000000
        /*0010*/ 	.short	0x000f
        /*0012*/ 	.short	0x0070
        /*0014*/ 	.byte	0x00, 0xf0, 0x11, 0x00


	//----- nvinfo : EIATTR_KPARAM_INFO
	.align		4
.L_2514:
        /*0018*/ 	.byte	0x04, 0x17
        /*001a*/ 	.short	(.L_2516 - .L_2515)
.L_2515:
        /*001c*/ 	.word	0x00000000
        /*0020*/ 	.short	0x000e
        /*0022*/ 	.short	0x0068
        /*0024*/ 	.byte	0x00, 0xf5, 0x21, 0x00


	//----- nvinfo : EIATTR_KPARAM_INFO
	.align		4
.L_2516:
        /*0028*/ 	.byte	0x04, 0x17
        /*002a*/ 	.short	(.L_2518 - .L_2517)
.L_2517:
        /*002c*/ 	.word	0x00000000
        /*0030*/ 	.short	0x000d
        /*0032*/ 	.short	0x0060
        /*0034*/ 	.byte	0x00, 0xf5, 0x21, 0x00


	//----- nvinfo : EIATTR_KPARAM_INFO
	.align		4
.L_2518:
        /*0038*/ 	.byte	0x04, 0x17
        /*003a*/ 	.short	(.L_2520 - .L_2519)
.L_2519:
        /*003c*/ 	.word	0x00000000
        /*0040*/ 	.short	0x000c
        /*0042*/ 	.short	0x0058
        /*0044*/ 	.byte	0x00, 0xf5, 0x21, 0x00


	//----- nvinfo : EIATTR_KPARAM_INFO
	.align		4
.L_2520:
        /*0048*/ 	.byte	0x04, 0x17
        /*004a*/ 	.short	(.L_2522 - .L_2521)
.L_2521:
        /*004c*/ 	.word	0x00000000
        /*0050*/ 	.short	0x000b
        /*0052*/ 	.short	0x0050
        /*0054*/ 	.byte	0x00, 0xf5, 0x21, 0x00


	//----- nvinfo : EIATTR_KPARAM_INFO
	.align		4
.L_2522:
        /*0058*/ 	.byte	0x04, 0x17
        /*005a*/ 	.short	(.L_2524 - .L_2523)
.L_2523:
        /*005c*/ 	.word	0x00000000
        /*0060*/ 	.short	0x000a
        /*0062*/ 	.short	0x0048
        /*0064*/ 	.byte	0x00, 0xf0, 0x11, 0x00


	//----- nvinfo : EIATTR_KPARAM_INFO
	.align		4
.L_2524:
        /*0068*/ 	.byte	0x04, 0x17
        /*006a*/ 	.short	(.L_2526 - .L_2525)
.L_2525:
        /*006c*/ 	.word	0x00000000
        /*0070*/ 	.short	0x0009
        /*0072*/ 	.short	0x0044
        /*0074*/ 	.byte	0x00, 0xf0, 0x11, 0x00


	//----- nvinfo : EIATTR_KPARAM_INFO
	.align		4
.L_2526:
        /*0078*/ 	.byte	0x04, 0x17
        /*007a*/ 	.short	(.L_2528 - .L_2527)
.L_2527:
        /*007c*/ 	.word	0x00000000
        /*0080*/ 	.short	0x0008
        /*0082*/ 	.short	0x0040
        /*0084*/ 	.byte	0x00, 0xf0, 0x11, 0x00


	//----- nvinfo : EIATTR_KPARAM_INFO
	.align		4
.L_2528:
        /*0088*/ 	.byte	0x04, 0x17
        /*008a*/ 	.short	(.L_2530 - .L_2529)
.L_2529:
        /*008c*/ 	.word	0x00000000
        /*0090*/ 	.short	0x0007
        /*0092*/ 	.short	0x0038
        /*0094*/ 	.byte	0x00, 0xf5, 0x21, 0x00


	//----- nvinfo : EIATTR_KPARAM_INFO
	.align		4
.L_2530:
        /*0098*/ 	.byte	0x04, 0x17
        /*009a*/ 	.short	(.L_2532 - .L_2531)
.L_2531:
        /*009c*/ 	.word	0x00000000
        /*00a0*/ 	.short	0x0006
        /*00a2*/ 	.short	0x0030
        /*00a4*/ 	.byte	0x00, 0xf5, 0x21, 0x00


	//----- nvinfo : EIATTR_KPARAM_INFO
	.align		4
.L_2532:
        /*00a8*/ 	.byte	0x04, 0x17
        /*00aa*/ 	.short	(.L_2534 - .L_2533)
.L_2533:
        /*00ac*/ 	.word	0x00000000
        /*00b0*/ 	.short	0x0005
        /*00b2*/ 	.short	0x0028
        /*00b4*/ 	.byte	0x00, 0xf5, 0x21, 0x00


	//----- nvinfo : EIATTR_KPARAM_INFO
	.align		4
.L_2534:
        /*00b8*/ 	.byte	0x04, 0x17
        /*00ba*/ 	.short	(.L_2536 - .L_2535)
.L_2535:
        /*00bc*/ 	.word	0x00000000
        /*00c0*/ 	.short	0x0004
        /*00c2*/ 	.short	0x0020
        /*00c4*/ 	.byte	0x00, 0xf5, 0x21, 0x00


	//----- nvinfo : EIATTR_KPARAM_INFO
	.align		4
.L_2536:
        /*00c8*/ 	.byte	0x04, 0x17
        /*00ca*/ 	.short	(.L_2538 - .L_2537)
.L_2537:
        /*00cc*/ 	.word	0x00000000
        /*00d0*/ 	.short	0x0003
        /*00d2*/ 	.short	0x0018
        /*00d4*/ 	.byte	0x00, 0xf5, 0x21, 0x00


	//----- nvinfo : EIATTR_KPARAM_INFO
	.align		4
.L_2538:
        /*00d8*/ 	.byte	0x04, 0x17
        /*00da*/ 	.short	(.L_2540 - .L_2539)
.L_2539:
        /*00dc*/ 	.word	0x00000000
        /*00e0*/ 	.short	0x0002
        /*00e2*/ 	.short	0x0010
        /*00e4*/ 	.byte	0x00, 0xf5, 0x21, 0x00


	//----- nvinfo : EIATTR_KPARAM_INFO
	.align		4
.L_2540:
        /*00e8*/ 	.byte	0x04, 0x17
        /*00ea*/ 	.short	(.L_2542 - .L_2541)
.L_2541:
        /*00ec*/ 	.word	0x00000000
        /*00f0*/ 	.short	0x0001
        /*00f2*/ 	.short	0x0008
        /*00f4*/ 	.byte	0x00, 0xf5, 0x21, 0x00


	//----- nvinfo : EIATTR_KPARAM_INFO
	.align		4
.L_2542:
        /*00f8*/ 	.byte	0x04, 0x17
        /*00fa*/ 	.short	(.L_2544 - .L_2543)
.L_2543:
        /*00fc*/ 	.word	0x00000000
        /*0100*/ 	.short	0x0000
        /*0102*/ 	.short	0x0000
        /*0104*/ 	.byte	0x00, 0xf5, 0x21, 0x00


	//----- nvinfo : EIATTR_SPARSE_MMA_MASK
	.align		4
.L_2544:
        /*0108*/ 	.byte	0x03, 0x50
        /*010a*/ 	.short	0x0000


	//----- nvinfo : EIATTR_MAXREG_COUNT
	.align		4
        /*010c*/ 	.byte	0x03, 0x1b
        /*010e*/ 	.short	0x00ff


	//----- nvinfo : EIATTR_NUM_BARRIERS
	.align		4
        /*0110*/ 	.byte	0x02, 0x4c
        /*0112*/ 	.byte	0x01
	.zero		1


	//----- nvinfo : EIATTR_MERCURY_ISA_VERSION
	.align		4
        /*0114*/ 	.byte	0x03, 0x5f
        /*0116*/ 	.short	0x0101


	//----- nvinfo : EIATTR_COOP_GROUP_MASK_REGIDS
	.align		4
        /*0118*/ 	.byte	0x04, 0x29
        /*011a*/ 	.short	(.L_2546 - .L_2545)


	//   ....[0]....
.L_2545:
        /*011c*/ 	.word	0xffffffff


	//   ....[1]....
        /*0120*/ 	.word	0xffffffff


	//   ....[2]....
        /*0124*/ 	.word	0xffffffff


	//   ....[3]....
        /*0128*/ 	.word	0xffffffff


	//   ....[4]....
        /*012c*/ 	.word	0xffffffff


	//   ....[5]....
        /*0130*/ 	.word	0xffffffff


	//   ....[6]....
        /*0134*/ 	.word	0xffffffff


	//   ....[7]....
        /*0138*/ 	.word	0xffffffff


	//   ....[8]....
        /*013c*/ 	.word	0xffffffff


	//   ....[9]....
        /*0140*/ 	.word	0xffffffff


	//   ....[10]....
        /*0144*/ 	.word	0xffffffff


	//   ....[11]....
        /*0148*/ 	.word	0xffffffff


	//   ....[12]....
        /*014c*/ 	.word	0xffffffff


	//   ....[13]....
        /*0150*/ 	.word	0xffffffff


	//   ....[14]....
        /*0154*/ 	.word	0xffffffff


	//   ....[15]....
        /*0158*/ 	.word	0xffffffff


	//   ....[16]....
        /*015c*/ 	.word	0xffffffff


	//   ....[17]....
        /*0160*/ 	.word	0xffffffff


	//   ....[18]....
        /*0164*/ 	.word	0xffffffff


	//   ....[19]....
        /*0168*/ 	.word	0xffffffff


	//   ....[20]....
        /*016c*/ 	.word	0xffffffff


	//   ....[21]....
        /*0170*/ 	.word	0xffffffff


	//   ....[22]....
        /*0174*/ 	.word	0xffffffff


	//   ....[23]....
        /*0178*/ 	.word	0xffffffff


	//   ....[24]....
        /*017c*/ 	.word	0xffffffff


	//   ....[25]....
        /*0180*/ 	.word	0xffffffff


	//   ....[26]....
        /*0184*/ 	.word	0xffffffff


	//   ....[27]....
        /*0188*/ 	.word	0xffffffff


	//   ....[28]....
        /*018c*/ 	.word	0xffffffff


	//   ....[29]....
        /*0190*/ 	.word	0xffffffff


	//----- nvinfo : EIATTR_COOP_GROUP_INSTR_OFFSETS
	.align		4
.L_2546:
        /*0194*/ 	.byte	0x04, 0x28
        /*0196*/ 	.short	(.L_2548 - .L_2547)


	//   ....[0]....
.L_2547:
        /*0198*/ 	.word	0x00000670


	//   ....[1]....
        /*019c*/ 	.word	0x000006a0


	//   ....[2]....
        /*01a0*/ 	.word	0x000006d0


	//   ....[3]....
        /*01a4*/ 	.word	0x00000700


	//   ....[4]....
        /*01a8*/ 	.word	0x00000740


	//   ....[5]....
        /*01ac*/ 	.word	0x00000820


	//   ....[6]....
        /*01b0*/ 	.word	0x00000850


	//   ....[7]....
        /*01b4*/ 	.word	0x00000870


	//   ....[8]....
        /*01b8*/ 	.word	0x00000890


	//   ....[9]....
        /*01bc*/ 	.word	0x000008b0


	//   ....[10]....
        /*01c0*/ 	.word	0x00001010


	//   ....[11]....
        /*01c4*/ 	.word	0x00001070


	//   ....[12]....
        /*01c8*/ 	.word	0x00001090


	//   ....[13]....
        /*01cc*/ 	.word	0x000010b0


	//   ....[14]....
        /*01d0*/ 	.word	0x000010d0


	//   ....[15]....
        /*01d4*/ 	.word	0x00001130


	//   ....[16]....
        /*01d8*/ 	.word	0x00001150


	//   ....[17]....
        /*01dc*/ 	.word	0x00001170


	//   ....[18]....
        /*01e0*/ 	.word	0x00001190


	//   ....[19]....
        /*01e4*/ 	.word	0x000011b0


	//   ....[20]....
        /*01e8*/ 	.word	0x00002960


	//   ....[21]....
        /*01ec*/ 	.word	0x000029e0


	//   ....[22]....
        /*01f0*/ 	.word	0x00002a40


	//   ....[23]....
        /*01f4*/ 	.word	0x00002a60


	//   ....[24]....
        /*01f8*/ 	.word	0x00002a80


	//   ....[25]....
        /*01fc*/ 	.word	0x00002b00


	//   ....[26]....
        /*0200*/ 	.word	0x00002b20


	//   ....[27]....
        /*0204*/ 	.word	0x00002b40


	//   ....[28]....
        /*0208*/ 	.word	0x00002b60


	//   ....[29]....
        /*020c*/ 	.word	0x00002b80


	//----- nvinfo : EIATTR_VRC_CTA_INIT_COUNT
	.align		4
.L_2548:
        /*0210*/ 	.byte	0x02, 0x4a
	.zero		1
	.zero		1


	//----- nvinfo : EIATTR_EXIT_INSTR_OFFSETS
	.align		4
        /*0214*/ 	.byte	0x04, 0x1c
        /*0216*/ 	.short	(.L_2550 - .L_2549)


	//   ....[0]....
.L_2549:
        /*0218*/ 	.word	0x00002910


	//   ....[1]....
        /*021c*/ 	.word	0x00003120


	//   ....[2]....
        /*0220*/ 	.word	0x000031b0


	//----- nvinfo : EIATTR_CRS_STACK_SIZE
	.align		4
.L_2550:
        /*0224*/ 	.byte	0x04, 0x1e
        /*0226*/ 	.short	(.L_2552 - .L_2551)
.L_2551:
        /*0228*/ 	.word	0x00000000


	//----- nvinfo : EIATTR_CBANK_PARAM_SIZE
	.align		4
.L_2552:
        /*022c*/ 	.byte	0x03, 0x19
        /*022e*/ 	.short	0x0074


	//----- nvinfo : EIATTR_PARAM_CBANK
	.align		4
        /*0230*/ 	.byte	0x04, 0x0a
        /*0232*/ 	.short	(.L_2554 - .L_2553)
	.align		4
.L_2553:
        /*0234*/ 	.word	index@(.nv.constant0._ZN17fastertransformer34generalAddBiasResidualLayerNormOptI7__half2Lb1ELb1ELi2ELb1ELi8EEEvPT_S3_PKS2_S5_S5_S5_S5_S5_fiiPKfS7_S7_Pfi)
        /*0238*/ 	.short	0x0380
        /*023a*/ 	.short	0x0074


	//----- nvinfo : EIATTR_SW_WAR
	.align		4
.L_2554:
        /*023c*/ 	.byte	0x04, 0x36
        /*023e*/ 	.short	(.L_2556 - .L_2555)
.L_2555:
        /*0240*/ 	.word	0x00000008
.L_2556:


//--------------------- .nv.info._ZN17fastertransformer35generalAddBiasResidualLayerNormOpt2I7__half2Lb0ELb0ELi1ELb1ELi8EEEvPT_S3_PKS2_S5_S5_S5_S5_S5_fiiPKfS7_S7_Pfi --------------------------
	.section	.nv.info._ZN17fastertransformer35generalAddBiasResidualLayerNormOpt2I7__half2Lb0ELb0ELi1ELb1ELi8EEEvPT_S3_PKS2_S5_S5_S5_S5_S5_fiiPKfS7_S7_Pfi,"",@"SHT_CUDA_INFO"
	.sectionflags	@""
	.align	4


	//----- nvinfo : EIATTR_CUDA_API_VERSION
	.align		4
        /*0000*/ 	.byte	0x04, 0x37
        /*0002*/ 	.short	(.L_2558 - .L_2557)
.L_2557:
        /*0004*/ 	.word	0x00000082


	//----- nvinfo : EIATTR_KPARAM_INFO
	.align		4
.L_2558:
        /*0008*/ 	.byte	0x04, 0x17
        /*000a*/ 	.short	(.L_2560 - .L_2559)
.L_2559:
        /*000c*/ 	.word	0x00000000
        /*0010*/ 	.short	0x000f
        /*0012*/ 	.short	0x0070
        /*0014*/ 	.byte	0x00, 0xf0, 0x11, 0x00


	//----- nvinfo : EIATTR_KPARAM_INFO
	.align		4
.L_2560:
        /*0018*/ 	.byte	0x04, 0x17
        /*001a*/ 	.short	(.L_2562 - .L_2561)
.L_2561:
        /*001c*/ 	.word	0x00000000
        /*0020*/ 	.short	0x000e
        /*0022*/ 	.short	0x0068
        /*0024*/ 	.byte	0x00, 0xf5, 0x21, 0x00


	//----- nvinfo : EIATTR_KPARAM_INFO
	.align		4
.L_2562:
        /*0028*/ 	.byte	0x04, 0x17
        /*002a*/ 	.short	(.L_2564 - .L_2563)
.L_2563:
        /*002c*/ 	.word	0x00000000
        /*0030*/ 	.short	0x000d
        /*0032*/ 	.short	0x0060
        /*0034*/ 	.byte	0x00, 0xf5, 0x21, 0x00


	//----- nvinfo : EIATTR_KPARAM_INFO
	.align		4
.L_2564:
        /*0038*/ 	.byte	0x04, 0x17
        /*003a*/ 	.short	(.L_2566 - .L_2565)
.L_2565:
        /*003c*/ 	.word	0x00000000
        /*0040*/ 	.short	0x000c
        /*0042*/ 	.short	0x0058
        /*0044*/ 	.byte	0x00, 0xf5, 0x21, 0x00


	//----- nvinfo : EIATTR_KPARAM_INFO
	.align		4
.L_2566:
        /*0048*/ 	.byte	0x04, 0x17
        /*004a*/ 	.short	(.L_2568 - .L_2567)
.L_2567:
        /*004c*/ 	.word	0x00000000
        /*0050*/ 	.short	0x000b
        /*0052*/ 	.short	0x0050
        /*0054*/ 	.byte	0x00, 0xf5, 0x21, 0x00


	//----- nvinfo : EIATTR_KPARAM_INFO
	.align		4
.L_2568:
        /*0058*/ 	.byte	0x04, 0x17
        /*005a*/ 	.short	(.L_2570 - .L_2569)
.L_2569:
        /*005c*/ 	.word	0x00000000
        /*0060*/ 	.short	0x000a
        /*0062*/ 	.short	0x0048
        /*0064*/ 	.byte	0x00, 0xf0, 0x11, 0x00


	//----- nvinfo : EIATTR_KPARAM_INFO
	.align		4
.L_2570:
        /*0068*/ 	.byte	0x04, 0x17
        /*006a*/ 	.short	(.L_2572 - .L_2571)
.L_2571:
        /*006c*/ 	.word	0x00000000
        /*0070*/ 	.short	0x0009
        /*0072*/ 	.short	0x0044
        /*0074*/ 	.byte	0x00, 0xf0, 0x11, 0x00


	//----- nvinfo : EIATTR_KPARAM_INFO
	.align		4
.L_2572:
        /*0078*/ 	.byte	0x04, 0x17
        /*007a*/ 	.short	(.L_2574 - .L_2573)
.L_2573:
        /*007c*/ 	.word	0x00000000
        /*0080*/ 	.short	0x0008
        /*0082*/ 	.short	0x0040
        /*0084*/ 	.byte	0x00, 0xf0, 0x11, 0x00


	//----- nvinfo : EIATTR_KPARAM_INFO
	.align		4
.L_2574:
        /*0088*/ 	.byte	0x04, 0x17
        /*008a*/ 	.short	(.L_2576 - .L_2575)
.L_2575:
        /*008c*/ 	.word	0x00000000
        /*0090*/ 	.short	0x0007
        /*0092*/ 	.short	0x0038
        /*0094*/ 	.byte	0x00, 0xf5, 0x21, 0x00


	//----- nvinfo : EIATTR_KPARAM_INFO
	.align		4
.L_2576:
        /*0098*/ 	.byte	0x04, 0x17
        /*009a*/ 	.short	(.L_2578 - .L_2577)
.L_2577:
        /*009c*/ 	.word	0x00000000
        /*00a0*/ 	.short	0x0006
        /*00a2*/ 	.short	0x0030
        /*00a4*/ 	.byte	0x00, 0xf5, 0x21, 0x00


	//----- nvinfo : EIATTR_KPARAM_INFO
	.align		4
.L_2578:
        /*00a8*/ 	.byte	0x04, 0x17
        /*00aa*/ 	.short	(.L_2580 - .L_2579)
.L_2579:
        /*00ac*/ 	.word	0x00000000
        /*00b0*/ 	.short	0x0005
        /*00b2*/ 	.short	0x0028
        /*00b4*/ 	.byte	0x00, 0xf5, 0x21, 0x00


	//----- nvinfo : EIATTR_KPARAM_INFO
	.align		4
.L_2580:
        /*00b8*/ 	.byte	0x04, 0x17
        /*00ba*/ 	.short	(.L_2582 - .L_2581)
.L_2581:
        /*00bc*/ 	.word	0x00000000
        /*00c0*/ 	.short	0x0004
        /*00c2*/ 	.short	0x0020
        /*00c4*/ 	.byte	0x00, 0xf5, 0x21, 0x00


	//----- nvinfo : EIATTR_KPARAM_INFO
	.align		4
.L_2582:
        /*00c8*/ 	.byte	0x04, 0x17
        /*00ca*/ 	.short	(.L_2584 - .L_2583)
.L_2583:
        /*00cc*/ 	.word	0x00000000
        /*00d0*/ 	.short	0x0003
        /*00d2*/ 	.short	0x0018
        /*00d4*/ 	.byte	0x00, 0xf5, 0x21, 0x00


	//----- nvinfo : EIATTR_KPARAM_INFO
	.align		4
.L_2584:
        /*00d8*/ 	.byte	0x04, 0x17
        /*00da*/ 	.short	(.L_2586 - .L_2585)
.L_2585:
        /*00dc*/ 	.word	0x00000000
        /*00e0*/ 	.short	0x0002
        /*00e2*/ 	.short	0x0010
        /*00e4*/ 	.byte	0x00, 0xf5, 0x21, 0x00


	//----- nvinfo : EIATTR_KPARAM_INFO
	.align		4
.L_2586:
        /*00e8*/ 	.byte	0x04, 0x17
        /*00ea*/ 	.short	(.L_2588 - .L_2587)
.L_2587:
        /*00ec*/ 	.word	0x00000000
        /*00f0*/ 	.short	0x0001
        /*00f2*/ 	.short	0x0008
        /*00f4*/ 	.byte	0x00, 0xf5, 0x21, 0x00


	//----- nvinfo : EIATTR_KPARAM_INFO
	.align		4
.L_2588:
        /*00f8*/ 	.byte	0x04, 0x17
        /*00fa*/ 	.short	(.L_2590 - .L_2589)
.L_2589:
        /*00fc*/ 	.word	0x00000000
        /*0100*/ 	.short	0x0000
        /*0102*/ 	.short	0x0000
        /*0104*/ 	.byte	0x00, 0xf5, 0x21, 0x00


	//----- nvinfo : EIATTR_SPARSE_MMA_MASK
	.align		4
.L_2590:
        /*0108*/ 	.byte	0x03, 0x50
        /*010a*/ 	.short	0x0000


	//----- nvinfo : EIATTR_MAXREG_COUNT
	.align		4
        /*010c*/ 	.byte	0x03, 0x1b
        /*010e*/ 	.short	0x00ff


	//----- nvinfo : EIATTR_NUM_BARRIERS
	.align		4
        /*0110*/ 	.byte	0x02, 0x4c
        /*0112*/ 	.byte	0x01
	.zero		1


	//----- nvinfo : EIATTR_MERCURY_ISA_VERSION
	.align		4
        /*0114*/ 	.byte	0x03, 0x5f
        /*0116*/ 	.short	0x0101


	//----- nvinfo : EIATTR_COOP_GROUP_MASK_REGIDS
	.align		4
        /*0118*/ 	.byte	0x04, 0x29
        /*011a*/ 	.short	(.L_2592 - .L_2591)


	//   ....[0]....
.L_2591:
        /*011c*/ 	.word	0xffffffff


	//   ....[1]....
        /*0120*/ 	.word	0xffffffff


	//   ....[2]....
        /*0124*/ 	.word	0xffffffff


	//   ....[3]....
        /*0128*/ 	.word	0xffffffff


	//   ....[4]....
        /*012c*/ 	.word	0xffffffff


	//   ....[5]....
        /*0130*/ 	.word	0xffffffff


	//   ....[6]....
        /*0134*/ 	.word	0xffffffff


	//   ....[7]....
        /*0138*/ 	.word	0xffffffff


	//   ....[8]....
        /*013c*/ 	.word	0xffffffff


	//   ....[9]....
        /*0140*/ 	.word	0xffffffff


	//   ....[10]....
        /*0144*/ 	.word	0xffffffff


	//   ....[11]....
        /*0148*/ 	.word	0xffffffff


	//   ....[12]....
        /*014c*/ 	.word	0xffffffff


	//   ....[13]....
        /*0150*/ 	.word	0xffffffff


	//   ....[14]....
        /*0154*/ 	.word	0xffffffff


	//   ....[15]....
        /*0158*/ 	.word	0xffffffff


	//   ....[16]....
        /*015c*/ 	.word	0xffffffff


	//   ....[17]....
        /*0160*/ 	.word	0xffffffff


	//   ....[18]....
        /*0164*/ 	.word	0xffffffff


	//   ....[19]....
        /*0168*/ 	.word	0xffffffff


	//   ....[20]....
        /*016c*/ 	.word	0xffffffff


	//   ....[21]....
        /*0170*/ 	.word	0xffffffff


	//   ....[22]....
        /*0174*/ 	.word	0xffffffff


	//   ....[23]....
        /*0178*/ 	.word	0xffffffff


	//   ....[24]....
        /*017c*/ 	.word	0xffffffff


	//   ....[25]....
        /*0180*/ 	.word	0xffffffff


	//   ....[26]....
        /*0184*/ 	.word	0xffffffff


	//   ....[27]....
        /*0188*/ 	.word	0xffffffff


	//   ....[28]....
        /*018c*/ 	.word	0xffffffff


	//   ....[29]....
        /*0190*/ 	.word	0xffffffff


	//----- nvinfo : EIATTR_COOP_GROUP_INSTR_OFFSETS
	.align		4
.L_2592:
        /*0194*/ 	.byte	0x04, 0x28
        /*0196*/ 	.short	(.L_2594 - .L_2593)


	//   ....[0]....
.L_2593:
        /*0198*/ 	.word	0x00000c30


	//   ....[1]....
        /*019c*/ 	.word	0x00000c60


	//   ....[2]....
        /*01a0*/ 	.word	0x00000cb0


	//   ....[3]....
        /*01a4*/ 	.word	0x00000cd0


	//   ....[4]....
        /*01a8*/ 	.word	0x00000d10


	//   ....[5]....
        /*01ac*/ 	.word	0x00000d30


	//   ....[6]....
        /*01b0*/ 	.word	0x00000dc0


	//   ....[7]....
        /*01b4*/ 	.word	0x00000de0


	//   ....[8]....
        /*01b8*/ 	.word	0x00000e30


	//   ....[9]....
        /*01bc*/ 	.word	0x00000e40


	//   ....[10]....
        /*01c0*/ 	.word	0x00000f10


	//   ....[11]....
        /*01c4*/ 	.word	0x00000f20


	//   ....[12]....
        /*01c8*/ 	.word	0x00000f50


	//   ....[13]....
        /*01cc*/ 	.word	0x00000f60


	//   ....[14]....
        /*01d0*/ 	.word	0x00000f90


	//   ....[15]....
        /*01d4*/ 	.word	0x00000fa0


	//   ....[16]....
        /*01d8*/ 	.word	0x00000fd0


	//   ....[17]....
        /*01dc*/ 	.word	0x00000fe0


	//   ....[18]....
        /*01e0*/ 	.word	0x00001010


	//   ....[19]....
        /*01e4*/ 	.word	0x00001020


	//   ....[20]....
        /*01e8*/ 	.word	0x00002840


	//   ....[21]....
        /*01ec*/ 	.word	0x000028b0


	//   ....[22]....
        /*01f0*/ 	.word	0x00002900


	//   ....[23]....
        /*01f4*/ 	.word	0x00002930


	//   ....[24]....
        /*01f8*/ 	.word	0x00002970


	//   ....[25]....
        /*01fc*/ 	.word	0x000029e0


	//   ....[26]....
        /*0200*/ 	.word	0x00002a00


	//   ....[27]....
        /*0204*/ 	.word	0x00002a20


	//   ....[28]....
        /*0208*/ 	.word	0x00002a40


	//   ....[29]....
        /*020c*/ 	.word	0x00002a60


	//----- nvinfo : EIATTR_VRC_CTA_INIT_COUNT
	.align		4
.L_2594:
        /*0210*/ 	.byte	0x02, 0x4a
	.zero		1
	.zero		1


	//----- nvinfo : EIATTR_EXIT_INSTR_OFFSETS
	.align		4
        /*0214*/ 	.byte	0x04, 0x1c
        /*0216*/ 	.short	(.L_2596 - .L_2595)


	//   ....[0]....
.L_2595:
        /*0218*/ 	.word	0x000027f0


	//   ....[1]....
        /*021c*/ 	.word	0x00002ff0


	//   ....[2]....
        /*0220*/ 	.word	0x00003070


	//----- nvinfo : EIATTR_CRS_STACK_SIZE
	.align		4
.L_2596:
        /*0224*/ 	.byte	0x04, 0x1e
        /*0226*/ 	.short	(.L_2598 - .L_2597)
.L_2597:
        /*0228*/ 	.word	0x00000000


	//----- nvinfo : EIATTR_CBANK_PARAM_SIZE
	.align		4
.L_2598:
        /*022c*/ 	.byte	0x03, 0x19
        /*022e*/ 	.short	0x0074


	//----- nvinfo : EIATTR_PARAM_CBANK
	.align		4
        /*0230*/ 	.byte	0x04, 0x0a
        /*0232*/ 	.short	(.L_2600 - .L_2599)
	.align		4
.L_2599:
        /*0234*/ 	.word	index@(.nv.constant0._ZN17fastertransformer35generalAddBiasResidualLayerNormOpt2I7__half2Lb0ELb0ELi1ELb1ELi8EEEvPT_S3_PKS2_S5_S5_S5_S5_S5_fiiPKfS7_S7_Pfi)
        /*0238*/ 	.short	0x0380
        /*023a*/ 	.short	0x0074


	//----- nvinfo : EIATTR_SW_WAR
	.align		4
.L_2600:
        /*023c*/ 	.byte	0x04, 0x36
        /*023e*/ 	.short	(.L_2602 - .L_2601)
.L_2601:
        /*0240*/ 	.word	0x00000008
.L_2602:


//--------------------- .nv.info._ZN17fastertransformer34generalAddBiasResidualLayerNormOptI7__half2Lb0ELb0ELi1ELb1ELi8EEEvPT_S3_PKS2_S5_S5_S5_S5_S5_fiiPKfS7_S7_Pfi --------------------------
	.section	.nv.info._ZN17fastertransformer34generalAddBiasResidualLayerNormOptI7__half2Lb0ELb0ELi1ELb1ELi8EEEvPT_S3_PKS2_S5_S5_S5_S5_S5_fiiPKfS7_S7_Pfi,"",@"SHT_CUDA_INFO"
	.sectionflags	@""
	.align	4


	//----- nvinfo : EIATTR_CUDA_API_VERSION
	.align		4
        /*0000*/ 	.byte	0x04, 0x37
        /*0002*/ 	.short	(.L_2604 - .L_2603)
.L_2603:
        /*0004*/ 	.word	0x00000082


	//----- nvinfo : EIATTR_KPARAM_INFO
	.align		4
.L_2604:
        /*0008*/ 	.byte	0x04, 0x17
        /*000a*/ 	.short	(.L_2606 - .L_2605)
.L_2605:
        /*000c*/ 	.word	0x00000000
        /*0010*/ 	.short	0x000f
        /*0012*/ 	.short	0x0070
        /*0014*/ 	.byte	0x00, 0xf0, 0x11, 0x00


	//----- nvinfo : EIATTR_KPARAM_INFO
	.align		4
.L_2606:
        /*0018*/ 	.byte	0x04, 0x17
        /*001a*/ 	.short	(.L_2608 - .L_2607)
.L_2607:
        /*001c*/ 	.word	0x00000000
        /*0020*/ 	.short	0x000e
        /*0022*/ 	.short	0x0068
        /*0024*/ 	.byte	0x00, 0xf5, 0x21, 0x00


	//----- nvinfo : EIATTR_KPARAM_INFO
	.align		4
.L_2608:
        /*0028*/ 	.byte	0x04, 0x17
        /*002a*/ 	.short	(.L_2610 - .L_2609)
.L_2609:
        /*002c*/ 	.word	0x00000000
        /*0030*/ 	.short	0x000d
        /*0032*/ 	.short	0x0060
        /*0034*/ 	.byte	0x00, 0xf5, 0x21, 0x00


	//----- nvinfo : EIATTR_KPARAM_INFO
	.align		4
.L_2610:
        /*0038*/ 	.byte	0x04, 0x17
        /*003a*/ 	.short	(.L_2612 - .L_2611)
.L_2611:
        /*003c*/ 	.word	0x00000000
        /*0040*/ 	.short	0x000c
        /*0042*/ 	.short	0x0058
        /*0044*/ 	.byte	0x00, 0xf5, 0x21, 0x00


	//----- nvinfo : EIATTR_KPARAM_INFO
	.align		4
.L_2612:
        /*0048*/ 	.byte	0x04, 0x17
        /*004a*/ 	.short	(.L_2614 - .L_2613)
.L_2613:
        /*004c*/ 	.word	0x00000000
        /*0050*/ 	.short	0x000b
        /*0052*/ 	.short	0x0050
        /*0054*/ 	.byte	0x00, 0xf5, 0x21, 0x00


	//----- nvinfo : EIATTR_KPARAM_INFO
	.align		4
.L_2614:
        /*0058*/ 	.byte	0x04, 0x17
        /*005a*/ 	.short	(.L_2616 - .L_2615)
.L_2615:
        /*005c*/ 	.word	0x00000000
        /*0060*/ 	.short	0x000a
        /*0062*/ 	.short	0x0048
        /*0064*/ 	.byte	0x00, 0xf0, 0x11, 0x00


	//----- nvinfo : EIATTR_KPARAM_INFO
	.align		4
.L_2616:
        /*0068*/ 	.byte	0x04, 0x17
        /*006a*/ 	.short	(.L_2618 - .L_2617)
.L_2617:
        /*006c*/ 	.word	0x00000000
        /*0070*/ 	.short	0x0009
        /*0072*/ 	.short	0x0044
        /*0074*/ 	.byte	0x00, 0xf0, 0x11, 0x00


	//----- nvinfo : EIATTR_KPARAM_INFO
	.align		4
.L_2618:
        /*0078*/ 	.byte	0x04, 0x17
        /*007a*/ 	.short	(.L_2620 - .L_2619)
.L_2619:
        /*007c*/ 	.word	0x00000000
        /*0080*/ 	.short	0x0008
        /*0082*/ 	.short	0x0040
        /*0084*/ 	.byte	0x00, 0xf0, 0x11, 0x00


	//----- nvinfo : EIATTR_KPARAM_INFO
	.align		4
.L_2620:
        /*0088*/ 	.byte	0x04, 0x17
        /*008a*/ 	.short	(.L_2622 - .L_2621)
.L_2621:
        /*008c*/ 	.word	0x00000000
        /*0090*/ 	.short	0x0007
        /*0092*/ 	.short	0x0038
        /*0094*/ 	.byte	0x00, 0xf5, 0x21, 0x00


	//----- nvinfo : EIATTR_KPARAM_INFO
	.align		4
.L_2622:
        /*0098*/ 	.byte	0x04, 0x17
        /*009a*/ 	.short	(.L_2624 - .L_2623)
.L_2623:
        /*009c*/ 	.word	0x00000000
        /*00a0*/ 	.short	0x0006
        /*00a2*/ 	.short	0x0030
        /*00a4*/ 	.byte	0x00, 0xf5, 0x21, 0x00


	//----- nvinfo : EIATTR_KPARAM_INFO
	.align		4
.L_2624:
        /*00a8*/ 	.byte	0x04, 0x17
        /*00aa*/ 	.short	(.L_2626 - .L_2625)
.L_2625:
        /*00ac*/ 	.word	0x00000000
        /*00b0*/ 	.short	0x0005
        /*00b2*/ 	.short	0x0028
        /*00b4*/ 	.byte	0x00, 0xf5, 0x21, 0x00


	//----- nvinfo : EIATTR_KPARAM_INFO
	.align		4
.L_2626:
        /*00b8*/ 	.byte	0x04, 0x17
        /*00ba*/ 	.short	(.L_2628 - .L_2627)
.L_2627:
        /*00bc*/ 	.word	0x00000000
        /*00c0*/ 	.short	0x0004
        /*00c2*/ 	.short	0x0020
        /*00c4*/ 	.byte	0x00, 0xf5, 0x21, 0x00


	//----- nvinfo : EIATTR_KPARAM_INFO
	.align		4
.L_2628:
        /*00c8*/ 	.byte	0x04, 0x17
        /*00ca*/ 	.short	(.L_2630 - .L_2629)
.L_2629:
        /*00cc*/ 	.word	0x00000000
        /*00d0*/ 	.short	0x0003
        /*00d2*/ 	.short	0x0018
        /*00d4*/ 	.byte	0x00, 0xf5, 0x21, 0x00


	//----- nvinfo : EIATTR_KPARAM_INFO
	.align		4
.L_2630:
        /*00d8*/ 	.byte	0x04, 0x17
        /*00da*/ 	.short	(.L_2632 - .L_2631)
.L_2631:
        /*00dc*/ 	.word	0x00000000
        /*00e0*/ 	.short	0x0002
        /*00e2*/ 	.short	0x0010
        /*00e4*/ 	.byte	0x00, 0xf5, 0x21, 0x00


	//----- nvinfo : EIATTR_KPARAM_INFO
	.align		4
.L_2632:
        /*00e8*/ 	.byte	0x04, 0x17
        /*00ea*/ 	.short	(.L_2634 - .L_2633)
.L_2633:
        /*00ec*/ 	.word	0x00000000
        /*00f0*/ 	.short	0x0001
        /*00f2*/ 	.short	0x0008
        /*00f4*/ 	.byte	0x00, 0xf5, 0x21, 0x00


	//----- nvinfo : EIATTR_KPARAM_INFO
	.align		4
.L_2634:
        /*00f8*/ 	.byte	0x04, 0x17
        /*00fa*/ 	.short	(.L_2636 - .L_2635)
.L_2635:
        /*00fc*/ 	.word	0x00000000
        /*0100*/ 	.short	0x0000
        /*0102*/ 	.short	0x0000
        /*0104*/ 	.byte	0x00, 0xf5, 0x21, 0x00


	//----- nvinfo : EIATTR_SPARSE_MMA_MASK
	.align		4
.L_2636:
        /*0108*/ 	.byte	0x03, 0x50
        /*010a*/ 	.short	0x0000


	//----- nvinfo : EIATTR_MAXREG_COUNT
	.align		4
        /*010c*/ 	.byte	0x03, 0x1b
        /*010e*/ 	.short	0x00ff


	//----- nvinfo : EIATTR_NUM_BARRIERS
	.align		4
        /*0110*/ 	.byte	0x02, 0x4c
        /*0112*/ 	.byte	0x01
	.zero		1


	//----- nvinfo : EIATTR_MERCURY_ISA_VERSION
	.align		4
        /*0114*/ 	.byte	0x03, 0x5f
        /*0116*/ 	.short	0x0101


	//----- nvinfo : EIATTR_COOP_GROUP_MASK_REGIDS
	.align		4
        /*0118*/ 	.byte	0x04, 0x29
        /*011a*/ 	.short	(.L_2638 - .L_2637)


	//   ....[0]....
.L_2637:
        /*011c*/ 	.word	0xffffffff


	//   ....[1]....
        /*0120*/ 	.word	0xffffffff


	//   ....[2]....
        /*0124*/ 	.word	0xffffffff


	//   ....[3]....
        /*0128*/ 	.word	0xffffffff


	//   ....[4]....
        /*012c*/ 	.word	0xffffffff


	//   ....[5]....
        /*0130*/ 	.word	0xffffffff


	//   ....[6]....
        /*0134*/ 	.word	0xffffffff


	//   ....[7]....
        /*0138*/ 	.word	0xffffffff


	//   ....[8]....
        /*013c*/ 	.word	0xffffffff


	//   ....[9]....
        /*0140*/ 	.word	0xffffffff


	//   ....[10]....
        /*0144*/ 	.word	0xffffffff


	//   ....[11]....
        /*0148*/ 	.word	0xffffffff


	//   ....[12]....
        /*014c*/ 	.word	0xffffffff


	//   ....[13]....
        /*0150*/ 	.word	0xffffffff


	//   ....[14]....
        /*0154*/ 	.word	0xffffffff


	//   ....[15]....
        /*0158*/ 	.word	0xffffffff


	//   ....[16]....
        /*015c*/ 	.word	0xffffffff


	//   ....[17]....
        /*0160*/ 	.word	0xffffffff


	//   ....[18]....
        /*0164*/ 	.word	0xffffffff


	//   ....[19]....
        /*0168*/ 	.word	0xffffffff


	//   ....[20]....
        /*016c*/ 	.word	0xffffffff


	//   ....[21]....
        /*0170*/ 	.word	0xffffffff


	//   ....[22]....
        /*0174*/ 	.word	0xffffffff


	//   ....[23]....
        /*0178*/ 	.word	0xffffffff


	//   ....[24]....
        /*017c*/ 	.word	0xffffffff


	//   ....[25]....
        /*0180*/ 	.word	0xffffffff


	//   ....[26]....
        /*0184*/ 	.word	0xffffffff


	//   ....[27]....
        /*0188*/ 	.word	0xffffffff


	//   ....[28]....
        /*018c*/ 	.word	0xffffffff


	//   ....[29]....
        /*0190*/ 	.word	0xffffffff


	//----- nvinfo : EIATTR_COOP_GROUP_INSTR_OFFSETS
	.align		4
.L_2638:
        /*0194*/ 	.byte	0x04, 0x28
        /*0196*/ 	.short	(.L_2640 - .L_2639)


	//   ....[0]....
.L_2639:
        /*0198*/ 	.word	0x000002b0


	//   ....[1]....
        /*019c*/ 	.word	0x000002f0


	//   ....[2]....
        /*01a0*/ 	.word	0x00000320


	//   ....[3]....
        /*01a4*/ 	.word	0x00000350


	//   ....[4]....
        /*01a8*/ 	.word	0x00000390


	//   ....[5]....
        /*01ac*/ 	.word	0x00000460


	//   ....[6]....
        /*01b0*/ 	.word	0x00000490


	//   ....[7]....
        /*01b4*/ 	.word	0x000004b0


	//   ....[8]....
        /*01b8*/ 	.word	0x000004d0


	//   ....[9]....
        /*01bc*/ 	.word	0x000004f0


	//   ....[10]....
        /*01c0*/ 	.word	0x00000c50


	//   ....[11]....
        /*01c4*/ 	.word	0x00000cb0


	//   ....[12]....
        /*01c8*/ 	.word	0x00000cd0


	//   ....[13]....
        /*01cc*/ 	.word	0x00000cf0


	//   ....[14]....
        /*01d0*/ 	.word	0x00000d10


	//   ....[15]....
        /*01d4*/ 	.word	0x00000d70


	//   ....[16]....
        /*01d8*/ 	.word	0x00000d90


	//   ....[17]....
        /*01dc*/ 	.word	0x00000db0


	//   ....[18]....
        /*01e0*/ 	.word	0x00000dd0


	//   ....[19]....
        /*01e4*/ 	.word	0x00000df0


	//   ....[20]....
        /*01e8*/ 	.word	0x000025a0


	//   ....[21]....
        /*01ec*/ 	.word	0x00002620


	//   ....[22]....
        /*01f0*/ 	.word	0x00002690


	//   ....[23]....
        /*01f4*/ 	.word	0x000026b0


	//   ....[24]....
        /*01f8*/ 	.word	0x000026d0


	//   ....[25]....
        /*01fc*/ 	.word	0x00002740


	//   ....[26]....
        /*0200*/ 	.word	0x00002760


	//   ....[27]....
        /*0204*/ 	.word	0x00002780


	//   ....[28]....
        /*0208*/ 	.word	0x000027a0


	//   ....[29]....
        /*020c*/ 	.word	0x000027c0


	//----- nvinfo : EIATTR_VRC_CTA_INIT_COUNT
	.align		4
.L_2640:
        /*0210*/ 	.byte	0x02, 0x4a
	.zero		1
	.zero		1


	//----- nvinfo : EIATTR_EXIT_INSTR_OFFSETS
	.align		4
        /*0214*/ 	.byte	0x04, 0x1c
        /*0216*/ 	.short	(.L_2642 - .L_2641)


	//   ....[0]....
.L_2641:
        /*0218*/ 	.word	0x00002550


	//   ....[1]....
        /*021c*/ 	.word	0x00002d60


	//   ....[2]....
        /*0220*/ 	.word	0x00002df0


	//----- nvinfo : EIATTR_CRS_STACK_SIZE
	.align		4
.L_2642:
        /*0224*/ 	.byte	0x04, 0x1e
        /*0226*/ 	.short	(.L_2644 - .L_2643)
.L_2643:
        /*0228*/ 	.word	0x00000000


	//----- nvinfo : EIATTR_CBANK_PARAM_SIZE
	.align		4
.L_2644:
        /*022c*/ 	.byte	0x03, 0x19
        /*022e*/ 	.short	0x0074


	//----- nvinfo : EIATTR_PARAM_CBANK
	.align		4
        /*0230*/ 	.byte	0x04, 0x0a
        /*0232*/ 	.short	(.L_2646 - .L_2645)
	.align		4
.L_2645:
        /*0234*/ 	.word	index@(.nv.constant0._ZN17fastertransformer34generalAddBiasResidualLayerNormOptI7__half2Lb0ELb0ELi1ELb1ELi8EEEvPT_S3_PKS2_S5_S5_S5_S5_S5_fiiPKfS7_S7_Pfi)
        /*0238*/ 	.short	0x0380
        /*023a*/ 	.short	0x0074


	//----- nvinfo : EIATTR_SW_WAR
	.align		4
.L_2646:
        /*023c*/ 	.byte	0x04, 0x36
        /*023e*/ 	.short	(.L_2648 - .L_2647)
.L_2647:
        /*0240*/ 	.word	0x00000008
.L_2648:


//--------------------- .nv.info._ZN17fastertransformer35generalAddBiasResidualLayerNormOpt2I7__half2Lb1ELb0ELi1ELb1ELi8EEEvPT_S3_PKS2_S5_S5_S5_S5_S5_fiiPKfS7_S7_Pfi --------------------------
	.section	.nv.info._ZN17fastertransformer35generalAddBiasResidualLayerNormOpt2I7__half2Lb1ELb0ELi1ELb1ELi8EEEvPT_S3_PKS2_S5_S5_S5_S5_S5_fiiPKfS7_S7_Pfi,"",@"SHT_CUDA_INFO"
	.sectionflags	@""
	.align	4


	//----- nvinfo : EIATTR_CUDA_API_VERSION
	.align		4
        /*0000*/ 	.byte	0x04, 0x37
        /*0002*/ 	.short	(.L_2650 - .L_2649)
.L_2649:
        /*0004*/ 	.word	0x00000082


	//----- nvinfo : EIATTR_KPARAM_INFO
	.align		4
.L_2650:
        /*0008*/ 	.byte	0x04, 0x17
        /*000a*/ 	.short	(.L_2652 - .L_2651)
.L_2651:
        /*000c*/ 	.word	0x00000000
        /*0010*/ 	.short	0x000f
        /*0012*/ 	.short	0x0070
        /*0014*/ 	.byte	0x00, 0xf0, 0x11, 0x00


	//----- nvinfo : EIATTR_KPARAM_INFO
	.align		4
.L_2652:
        /*0018*/ 	.byte	0x04, 0x17
        /*001a*/ 	.short	(.L_2654 - .L_2653)
.L_2653:
        /*001c*/ 	.word	0x00000000
        /*0020*/ 	.short	0x000e
        /*0022*/ 	.short	0x0068
        /*0024*/ 	.byte	0x00, 0xf5, 0x21, 0x00


	//----- nvinfo : EIATTR_KPARAM_INFO
	.align		4
.L_2654:
        /*0028*/ 	.byte	0x04, 0x17
        /*002a*/ 	.short	(.L_2656 - .L_2655)
.L_2655:
        /*002c*/ 	.word	0x00000000
        /*0030*/ 	.short	0x000d
        /*0032*/ 	.short	0x0060
        /*0034*/ 	.byte	0x00, 0xf5, 0x21, 0x00


	//----- nvinfo : EIATTR_KPARAM_INFO
	.align		4
.L_2656:
        /*0038*/ 	.byte	0x04, 0x17
        /*003a*/ 	.short	(.L_2658 - .L_2657)
.L_2657:
        /*003c*/ 	.word	0x00000000
        /*0040*/ 	.short	0x000c
        /*0042*/ 	.short	0x0058
        /*0044*/ 	.byte	0x00, 0xf5, 0x21, 0x00


	//----- nvinfo : EIATTR_KPARAM_INFO
	.align		4
.L_2658:
        /*0048*/ 	.byte	0x04, 0x17
        /*004a*/ 	.short	(.L_2660 - .L_2659)
.L_2659:
        /*004c*/ 	.word	0x00000000
        /*0050*/ 	.short	0x000b
        /*0052*/ 	.short	0x0050
        /*0054*/ 	.byte	0x00, 0xf5, 0x21, 0x00


	//----- nvinfo : EIATTR_KPARAM_INFO
	.align		4
.L_2660:
        /*0058*/ 	.byte	0x04, 0x17
        /*005a*/ 	.short	(.L_2662 - .L_2661)
.L_2661:
        /*005c*/ 	.word	0x00000000
        /*0060*/ 	.short	0x000a
        /*0062*/ 	.short	0x0048
        /*0064*/ 	.byte	0x00, 0xf0, 0x11, 0x00


	//----- nvinfo : EIATTR_KPARAM_INFO
	.align		4
.L_2662:
        /*0068*/ 	.byte	0x04, 0x17
        /*006a*/ 	.short	(.L_2664 - .L_2663)
.L_2663:
        /*006c*/ 	.word	0x00000000
        /*0070*/ 	.short	0x0009
        /*0072*/ 	.short	0x0044
        /*0074*/ 	.byte	0x00, 0xf0, 0x11, 0x00


	//----- nvinfo : EIATTR_KPARAM_INFO
	.align		4
.L_2664:
        /*0078*/ 	.byte	0x04, 0x17
        /*007a*/ 	.short	(.L_2666 - .L_2665)
.L_2665:
        /*007c*/ 	.word	0x00000000
        /*0080*/ 	.short	0x0008
        /*0082*/ 	.short	0x0040
        /*0084*/ 	.byte	0x00, 0xf0, 0x11, 0x00


	//----- nvinfo : EIATTR_KPARAM_INFO
	.align		4
.L_2666:
        /*0088*/ 	.byte	0x04, 0x17
        /*008a*/ 	.short	(.L_2668 - .L_2667)
.L_2667:
        /*008c*/ 	.word	0x00000000
        /*0090*/ 	.short	0x0007
        /*0092*/ 	.short	0x0038
        /*0094*/ 	.byte	0x00, 0xf5, 0x21, 0x00


	//----- nvinfo : EIATTR_KPARAM_INFO
	.align		4
.L_2668:
        /*0098*/ 	.byte	0x04, 0x17
        /*009a*/ 	.short	(.L_2670 - .L_2669)
.L_2669:
        /*009c*/ 	.word	0x00000000
        /*00a0*/ 	.short	0x0006
        /*00a2*/ 	.short	0x0030
        /*00a4*/ 	.byte	0x00, 0xf5, 0x21, 0x00


	//----- nvinfo : EIATTR_KPARAM_INFO
	.align		4
.L_2670:
        /*00a8*/ 	.byte	0x04, 0x17
        /*00aa*/ 	.short	(.L_2672 - .L_2671)
.L_2671:
        /*00ac*/ 	.word	0x00000000
        /*00b0*/ 	.short	0x0005
        /*00b2*/ 	.short	0x0028
        /*00b4*/ 	.byte	0x00, 0xf5, 0x21, 0x00


	//----- nvinfo : EIATTR_KPARAM_INFO
	.align		4
.L_2672:
        /*00b8*/ 	.byte	0x04, 0x17
        /*00ba*/ 	.short	(.L_2674 - .L_2673)
.L_2673:
        /*00bc*/ 	.word	0x00000000
        /*00c0*/ 	.short	0x0004
        /*00c2*/ 	.short	0x0020
        /*00c4*/ 	.byte	0x00, 0xf5, 0x21, 0x00


	//----- nvinfo : EIATTR_KPARAM_INFO
	.align		4
.L_2674:
        /*00c8*/ 	.byte	0x04, 0x17
        /*00ca*/ 	.short	(.L_2676 - .L_2675)
.L_2675:
        /*00cc*/ 	.word	0x00000000
        /*00d0*/ 	.short	0x0003
        /*00d2*/ 	.short	0x0018
        /*00d4*/ 	.byte	0x00, 0xf5, 0x21, 0x00


	//----- nvinfo : EIATTR_KPARAM_INFO
	.align		4
.L_2676:
        /*00d8*/ 	.byte	0x04, 0x17
        /*00da*/ 	.short	(.L_2678 - .L_2677)
.L_2677:
        /*00dc*/ 	.word	0x00000000
        /*00e0*/ 	.short	0x0002
        /*00e2*/ 	.short	0x0010
        /*00e4*/ 	.byte	0x00, 0xf5, 0x21, 0x00


	//----- nvinfo : EIATTR_KPARAM_INFO
	.align		4
.L_2678:
        /*00e8*/ 	.byte	0x04, 0x17
        /*00ea*/ 	.short	(.L_2680 - .L_2679)
.L_2679:
        /*00ec*/ 	.word	0x00000000
        /*00f0*/ 	.short	0x0001
        /*00f2*/ 	.short	0x0008
        /*00f4*/ 	.byte	0x00, 0xf5, 0x21, 0x00


	//----- nvinfo : EIATTR_KPARAM_INFO
	.align		4
.L_2680:
        /*00f8*/ 	.byte	0x04, 0x17
        /*00fa*/ 	.short	(.L_2682 - .L_2681)
.L_2681:
        /*00fc*/ 	.word	0x00000000
        /*0100*/ 	.short	0x0000
        /*0102*/ 	.short	0x0000
        /*0104*/ 	.byte	0x00, 0xf5, 0x21, 0x00


	//----- nvinfo : EIATTR_SPARSE_MMA_MASK
	.align		4
.L_2682:
        /*0108*/ 	.byte	0x03, 0x50
        /*010a*/ 	.short	0x0000


	//----- nvinfo : EIATTR_MAXREG_COUNT
	.align		4
        /*010c*/ 	.byte	0x03, 0x1b
        /*010e*/ 	.short	0x00ff


	//----- nvinfo : EIATTR_NUM_BARRIERS
	.align		4
        /*0110*/ 	.byte	0x02, 0x4c
        /*0112*/ 	.byte	0x01
	.zero		1


	//----- nvinfo : EIATTR_MERCURY_ISA_VERSION
	.align		4
        /*0114*/ 	.byte	0x03, 0x5f
        /*0116*/ 	.short	0x0101


	//----- nvinfo : EIATTR_COOP_GROUP_MASK_REGIDS
	.align		4
        /*0118*/ 	.byte	0x04, 0x29
        /*011a*/ 	.short	(.L_2684 - .L_2683)


	//   ....[0]....
.L_2683:
        /*011c*/ 	.word	0xffffffff


	//   ....[1]....
        /*0120*/ 	.word	0xffffffff


	//   ....[2]....
        /*0124*/ 	.word	0xffffffff


	//   ....[3]....
        /*0128*/ 	.word	0xffffffff


	//   ....[4]....
        /*012c*/ 	.word	0xffffffff


	//   ....[5]....
        /*0130*/ 	.word	0xffffffff


	//   ....[6]....
        /*0134*/ 	.word	0xffffffff


	//   ....[7]....
        /*0138*/ 	.word	0xffffffff


	//   ....[8]....
        /*013c*/ 	.word	0xffffffff


	//   ....[9]....
        /*0140*/ 	.word	0xffffffff


	//   ....[10]....
        /*0144*/ 	.word	0xffffffff


	//   ....[11]....
        /*0148*/ 	.word	0xffffffff


	//   ....[12]....
        /*014c*/ 	.word	0xffffffff


	//   ....[13]....
        /*0150*/ 	.word	0xffffffff


	//   ....[14]....
        /*0154*/ 	.word	0xffffffff


	//   ....[15]....
        /*0158*/ 	.word	0xffffffff


	//   ....[16]....
        /*015c*/ 	.word	0xffffffff


	//   ....[17]....
        /*0160*/ 	.word	0xffffffff


	//   ....[18]....
        /*0164*/ 	.word	0xffffffff


	//   ....[19]....
        /*0168*/ 	.word	0xffffffff


	//   ....[20]....
        /*016c*/ 	.word	0xffffffff


	//   ....[21]....
        /*0170*/ 	.word	0xffffffff


	//   ....[22]....
        /*0174*/ 	.word	0xffffffff


	//   ....[23]....
        /*0178*/ 	.word	0xffffffff


	//   ....[24]....
        /*017c*/ 	.word	0xffffffff


	//   ....[25]....
        /*0180*/ 	.word	0xffffffff


	//   ....[26]....
        /*0184*/ 	.word	0xffffffff


	//   ....[27]....
        /*0188*/ 	.word	0xffffffff


	//   ....[28]....
        /*018c*/ 	.word	0xffffffff


	//   ....[29]....
        /*0190*/ 	.word	0xffffffff


	//----- nvinfo : EIATTR_COOP_GROUP_INSTR_OFFSETS
	.align		4
.L_2684:
        /*0194*/ 	.byte	0x04, 0x28
        /*0196*/ 	.short	(.L_2686 - .L_2685)


	//   ....[0]....
.L_2685:
        /*0198*/ 	.word	0x000021c0


	//   ....[1]....
        /*019c*/ 	.word	0x00002200


	//   ....[2]....
        /*01a0*/ 	.word	0x00002250


	//   ....[3]....
        /*01a4*/ 	.word	0x00002260


	//   ....[4]....
        /*01a8*/ 	.word	0x00002290


	//   ....[5]....
        /*01ac*/ 	.word	0x000022a0


	//   ....[6]....
        /*01b0*/ 	.word	0x000022e0


	//   ....[7]....
        /*01b4*/ 	.word	0x00002320


	//   ....[8]....
        /*01b8*/ 	.word	0x00002390


	//   ....[9]....
        /*01bc*/ 	.word	0x000023c0


	//   ....[10]....
        /*01c0*/ 	.word	0x00002490


	//   ....[11]....
        /*01c4*/ 	.word	0x000024a0


	//   ....[12]....
        /*01c8*/ 	.word	0x000024d0


	//   ....[13]....
        /*01cc*/ 	.word	0x000024e0


	//   ....[14]....
        /*01d0*/ 	.word	0x00002510


	//   ....[15]....
        /*01d4*/ 	.word	0x00002520


	//   ....[16]....
        /*01d8*/ 	.word	0x00002550


	//   ....[17]....
        /*01dc*/ 	.word	0x00002560


	//   ....[18]....
        /*01e0*/ 	.word	0x00002590


	//   ....[19]....
        /*01e4*/ 	.word	0x000025a0


	//   ....[20]....
        /*01e8*/ 	.word	0x00003e30


	//   ....[21]....
        /*01ec*/ 	.word	0x00003ea0


	//   ....[22]....
        /*01f0*/ 	.word	0x00003ef0


	//   ....[23]....
        /*01f4*/ 	.word	0x00003f20


	//   ....[24]....
        /*01f8*/ 	.word	0x00003f60


	//   ....[25]....
        /*01fc*/ 	.word	0x00003fd0


	//   ....[26]....
        /*0200*/ 	.word	0x00003ff0


	//   ....[27]....
        /*0204*/ 	.word	0x00004010


	//   ....[28]....
        /*0208*/ 	.word	0x00004030


	//   ....[29]....
        /*020c*/ 	.word	0x00004050


	//----- nvinfo : EIATTR_VRC_CTA_INIT_COUNT
	.align		4
.L_2686:
        /*0210*/ 	.byte	0x02, 0x4a
	.zero		1
	.zero		1


	//----- nvinfo : EIATTR_EXIT_INSTR_OFFSETS
	.align		4
        /*0214*/ 	.byte	0x04, 0x1c
        /*0216*/ 	.short	(.L_2688 - .L_2687)


	//   ....[0]....
.L_2687:
        /*0218*/ 	.word	0x00003de0


	//   ....[1]....
        /*021c*/ 	.word	0x000045e0


	//   ....[2]....
        /*0220*/ 	.word	0x00004660


	//----- nvinfo : EIATTR_CRS_STACK_SIZE
	.align		4
.L_2688:
        /*0224*/ 	.byte	0x04, 0x1e
        /*0226*/ 	.short	(.L_2690 - .L_2689)
.L_2689:
        /*0228*/ 	.word	0x00000000


	//----- nvinfo : EIATTR_CBANK_PARAM_SIZE
	.align		4
.L_2690:
        /*022c*/ 	.byte	0x03, 0x19
        /*022e*/ 	.short	0x0074


	//----- nvinfo : EIATTR_PARAM_CBANK
	.align		4
        /*0230*/ 	.byte	0x04, 0x0a
        /*0232*/ 	.short	(.L_2692 - .L_2691)
	.align		4
.L_2691:
        /*0234*/ 	.word	index@(.nv.constant0._ZN17fastertransformer35generalAddBiasResidualLayerNormOpt2I7__half2Lb1ELb0ELi1ELb1ELi8EEEvPT_S3_PKS2_S5_S5_S5_S5_S5_fiiPKfS7_S7_Pfi)
        /*0238*/ 	.short	0x0380
        /*023a*/ 	.short	0x0074


	//----- nvinfo : EIATTR_SW_WAR
	.align		4
.L_2692:
        /*023c*/ 	.byte	0x04, 0x36
        /*023e*/ 	.short	(.L_2694 - .L_2693)
.L_2693:
        /*0240*/ 	.word	0x00000008
.L_2694:


//--------------------- .nv.info._ZN17fastertransformer34generalAddBiasResidualLayerNormOptI7__half2Lb1ELb0ELi1ELb1ELi8EEEvPT_S3_PKS2_S5_S5_S5_S5_S5_fiiPKfS7_S7_Pfi --------------------------
	.section	.nv.info._ZN17fastertransformer34generalAddBiasResidualLayerNormOptI7__half2Lb1ELb0ELi1ELb1ELi8EEEvPT_S3_PKS2_S5_S5_S5_S5_S5_fiiPKfS7_S7_Pfi,"",@"SHT_CUDA_INFO"
	.sectionflags	@""
	.align	4


	//----- nvinfo : EIATTR_CUDA_API_VERSION
	.align		4
        /*0000*/ 	.byte	0x04, 0x37
        /*0002*/ 	.short	(.L_2696 - .L_2695)
.L_2695:
        /*0004*/ 	.word	0x00000082


	//----- nvinfo : EIATTR_KPARAM_INFO
	.align		4
.L_2696:
        /*0008*/ 	.byte	0x04, 0x17
        /*000a*/ 	.short	(.L_2698 - .L_2697)
.L_2697:
        /*000c*/ 	.word	0x00000000
        /*0010*/ 	.short	0x000f
        /*0012*/ 	.short	0x0070
        /*0014*/ 	.byte	0x00, 0xf0, 0x11, 0x00


	//----- nvinfo : EIATTR_KPARAM_INFO
	.align		4
.L_2698:
        /*0018*/ 	.byte	0x04, 0x17
        /*001a*/ 	.short	(.L_2700 - .L_2699)
.L_2699:
        /*001c*/ 	.word	0x00000000
        /*0020*/ 	.short	0x000e
        /*0022*/ 	.short	0x0068
        /*0024*/ 	.byte	0x00, 0xf5, 0x21, 0x00


	//----- nvinfo : EIATTR_KPARAM_INFO
	.align		4
.L_2700:
        /*0028*/ 	.byte	0x04, 0x17
        /*002a*/ 	.short	(.L_2702 - .L_2701)
.L_2701:
        /*002c*/ 	.word	0x00000000
        /*0030*/ 	.short	0x000d
        /*0032*/ 	.short	0x0060
        /*0034*/ 	.byte	0x00, 0xf5, 0x21, 0x00


	//----- nvinfo : EIATTR_KPARAM_INFO
	.align		4
.L_2702:
        /*0038*/ 	.byte	0x04, 0x17
        /*003a*/ 	.short	(.L_2704 - .L_2703)
.L_2703:
        /*003c*/ 	.word	0x00000000
        /*0040*/ 	.short	0x000c
        /*0042*/ 	.short	0x0058
        /*0044*/ 	.byte	0x00, 0xf5, 0x21, 0x00


	//----- nvinfo : EIATTR_KPARAM_INFO
	.align		4
.L_2704:
        /*0048*/ 	.byte	0x04, 0x17
        /*004a*/ 	.short	(.L_2706 - .L_2705)
.L_2705:
        /*004c*/ 	.word	0x00000000
        /*0050*/ 	.short	0x000b
        /*0052*/ 	.short	0x0050
        /*0054*/ 	.byte	0x00, 0xf5, 0x21, 0x00


	//----- nvinfo : EIATTR_KPARAM_INFO
	.align		4
.L_2706:
        /*0058*/ 	.byte	0x04, 0x17
        /*005a*/ 	.short	(.L_2708 - .L_2707)
.L_2707:
        /*005c*/ 	.word	0x00000000
        /*0060*/ 	.short	0x000a
        /*0062*/ 	.short	0x0048
        /*0064*/ 	.byte	0x00, 0xf0, 0x11, 0x00


	//----- nvinfo : EIATTR_KPARAM_INFO
	.align		4
.L_2708:
        /*0068*/ 	.byte	0x04, 0x17
        /*006a*/ 	.short	(.L_2710 - .L_2709)
.L_2709:
        /*006c*/ 	.word	0x00000000
        /*0070*/ 	.short	0x0009
        /*0072*/ 	.short	0x0044
        /*0074*/ 	.byte	0x00, 0xf0, 0x11, 0x00


	//----- nvinfo : EIATTR_KPARAM_INFO
	.align		4
.L_2710:
        /*0078*/ 	.byte	0x04, 0x17
        /*007a*/ 	.short	(.L_2712 - .L_2711)
.L_2711:
        /*007c*/ 	.word	0x00000000
        /*0080*/ 	.short	0x0008
        /*0082*/ 	.short	0x0040
        /*0084*/ 	.byte	0x00, 0xf0, 0x11, 0x00


	//----- nvinfo : EIATTR_KPARAM_INFO
	.align		4
.L_2712:
        /*0088*/ 	.byte	0x04, 0x17
        /*008a*/ 	.short	(.L_2714 - .L_2713)
.L_2713:
        /*008c*/ 	.word	0x00000000
        /*0090*/ 	.short	0x0007
        /*0092*/ 	.short	0x0038
        /*0094*/ 	.byte	0x00, 0xf5, 0x21, 0x00


	//----- nvinfo : EIATTR_KPARAM_INFO
	.align		4
.L_2714:
        /*0098*/ 	.byte	0x04, 0x17
        /*009a*/ 	.short	(.L_2716 - .L_2715)
.L_2715:
        /*009c*/ 	.word	0x00000000
        /*00a0*/ 	.short	0x0006
        /*00a2*/ 	.short	0x0030
        /*00a4*/ 	.byte	0x00, 0xf5, 0x21, 0x00


	//----- nvinfo : EIATTR_KPARAM_INFO
	.align		4
.L_2716:
        /*00a8*/ 	.byte	0x04, 0x17
        /*00aa*/ 	.short	(.L_2718 - .L_2717)
.L_2717:
        /*00ac*/ 	.word	0x00000000
        /*00b0*/ 	.short	0x0005
        /*00b2*/ 	.short	0x0028
        /*00b4*/ 	.byte	0x00, 0xf5, 0x21, 0x00


	//----- nvinfo : EIATTR_KPARAM_INFO
	.align		4
.L_2718:
        /*00b8*/ 	.byte	0x04, 0x17
        /*00ba*/ 	.short	(.L_2720 - .L_2719)
.L_2719:
        /*00bc*/ 	.word	0x00000000
        /*00c0*/ 	.short	0x0004
        /*00c2*/ 	.short	0x0020
        /*00c4*/ 	.byte	0x00, 0xf5, 0x21, 0x00


	//----- nvinfo : EIATTR_KPARAM_INFO
	.align		4
.L_2720:
        /*00c8*/ 	.byte	0x04, 0x17
        /*00ca*/ 	.short	(.L_2722 - .L_2721)
.L_2721:
        /*00cc*/ 	.word	0x00000000
        /*00d0*/ 	.short	0x0003
        /*00d2*/ 	.short	0x0018
        /*00d4*/ 	.byte	0x00, 0xf5, 0x21, 0x00


	//----- nvinfo : EIATTR_KPARAM_INFO
	.align		4
.L_2722:
        /*00d8*/ 	.byte	0x04, 0x17
        /*00da*/ 	.short	(.L_2724 - .L_2723)
.L_2723:
        /*00dc*/ 	.word	0x00000000
        /*00e0*/ 	.short	0x0002
        /*00e2*/ 	.short	0x0010
        /*00e4*/ 	.byte	0x00, 0xf5, 0x21, 0x00


	//----- nvinfo : EIATTR_KPARAM_INFO
	.align		4
.L_2724:
        /*00e8*/ 	.byte	0x04, 0x17
        /*00ea*/ 	.short	(.L_2726 - .L_2725)
.L_2725:
        /*00ec*/ 	.word	0x00000000
        /*00f0*/ 	.short	0x0001
        /*00f2*/ 	.short	0x0008
        /*00f4*/ 	.byte	0x00, 0xf5, 0x21, 0x00


	//----- nvinfo : EIATTR_KPARAM_INFO
	.align		4
.L_2726:
        /*00f8*/ 	.byte	0x04, 0x17
        /*00fa*/ 	.short	(.L_2728 - .L_2727)
.L_2727:
        /*00fc*/ 	.word	0x00000000
        /*0100*/ 	.short	0x0000
        /*0102*/ 	.short	0x0000
        /*0104*/ 	.byte	0x00, 0xf5, 0x21, 0x00


	//----- nvinfo : EIATTR_SPARSE_MMA_MASK
	.align		4
.L_2728:
        /*0108*/ 	.byte	0x03, 0x50
        /*010a*/ 	.short	0x0000


	//----- nvinfo : EIATTR_MAXREG_COUNT
	.align		4
        /*010c*/ 	.byte	0x03, 0x1b
        /*010e*/ 	.short	0x00ff


	//----- nvinfo : EIATTR_NUM_BARRIERS
	.align		4
        /*0110*/ 	.byte	0x02, 0x4c
        /*0112*/ 	.byte	0x01
	.zero		1


	//----- nvinfo : EIATTR_MERCURY_ISA_VERSION
	.align		4
        /*0114*/ 	.byte	0x03, 0x5f
        /*0116*/ 	.short	0x0101


	//----- nvinfo : EIATTR_COOP_GROUP_MASK_REGIDS
	.align		4
        /*0118*/ 	.byte	0x04, 0x29
        /*011a*/ 	.short	(.L_2730 - .L_2729)


	//   ....[0]....
.L_2729:
        /*011c*/ 	.word	0xffffffff


	//   ....[1]....
        /*0120*/ 	.word	0xffffffff


	//   ....[2]....
        /*0124*/ 	.word	0xffffffff


	//   ....[3]....
        /*0128*/ 	.word	0xffffffff


	//   ....[4]....
        /*012c*/ 	.word	0xffffffff


	//   ....[5]....
        /*0130*/ 	.word	0xffffffff


	//   ....[6]....
        /*0134*/ 	.word	0xffffffff


	//   ....[7]....
        /*0138*/ 	.word	0xffffffff


	//   ....[8]....
        /*013c*/ 	.word	0xffffffff


	//   ....[9]....
        /*0140*/ 	.word	0xffffffff


	//   ....[10]....
        /*0144*/ 	.word	0xffffffff


	//   ....[11]....
        /*0148*/ 	.word	0xffffffff


	//   ....[12]....
        /*014c*/ 	.word	0xffffffff


	//   ....[13]....
        /*0150*/ 	.word	0xffffffff


	//   ....[14]....
        /*0154*/ 	.word	0xffffffff


	//   ....[15]....
        /*0158*/ 	.word	0xffffffff


	//   ....[16]....
        /*015c*/ 	.word	0xffffffff


	//   ....[17]....
        /*0160*/ 	.word	0xffffffff


	//   ....[18]....
        /*0164*/ 	.word	0xffffffff


	//   ....[19]....
        /*0168*/ 	.word	0xffffffff


	//   ....[20]....
        /*016c*/ 	.word	0xffffffff


	//   ....[21]....
        /*0170*/ 	.word	0xffffffff


	//   ....[22]....
        /*0174*/ 	.word	0xffffffff


	//   ....[23]....
        /*0178*/ 	.word	0xffffffff


	//   ....[24]....
        /*017c*/ 	.word	0xffffffff


	//   ....[25]....
        /*0180*/ 	.word	0xffffffff


	//   ....[26]....
        /*0184*/ 	.word	0xffffffff


	//   ....[27]....
        /*0188*/ 	.word	0xffffffff


	//   ....[28]....
        /*018c*/ 	.word	0xffffffff


	//   ....[29]....
        /*0190*/ 	.word	0xffffffff


	//----- nvinfo : EIATTR_COOP_GROUP_INSTR_OFFSETS
	.align		4
.L_2730:
        /*0194*/ 	.byte	0x04, 0x28
        /*0196*/ 	.short	(.L_2732 - .L_2731)


	//   ....[0]....
.L_2731:
        /*0198*/ 	.word	0x00000570


	//   ....[1]....
        /*019c*/ 	.word	0x000005a0


	//   ....[2]....
        /*01a0*/ 	.word	0x000005d0


	//   ....[3]....
        /*01a4*/ 	.word	0x00000600


	//   ....[4]....
        /*01a8*/ 	.word	0x00000640


	//   ....[5]....
        /*01ac*/ 	.word	0x00000720


	//   ....[6]....
        /*01b0*/ 	.word	0x00000750


	//   ....[7]....
        /*01b4*/ 	.word	0x00000770


	//   ....[8]....
        /*01b8*/ 	.word	0x00000790


	//   ....[9]....
        /*01bc*/ 	.word	0x000007b0


	//   ....[10]....
        /*01c0*/ 	.word	0x00000f10


	//   ....[11]....
        /*01c4*/ 	.word	0x00000f70


	//   ....[12]....
        /*01c8*/ 	.word	0x00000f90


	//   ....[13]....
        /*01cc*/ 	.word	0x00000fb0


	//   ....[14]....
        /*01d0*/ 	.word	0x00000fd0


	//   ....[15]....
        /*01d4*/ 	.word	0x00001030


	//   ....[16]....
        /*01d8*/ 	.word	0x00001050


	//   ....[17]....
        /*01dc*/ 	.word	0x00001070


	//   ....[18]....
        /*01e0*/ 	.word	0x00001090


	//   ....[19]....
        /*01e4*/ 	.word	0x000010b0


	//   ....[20]....
        /*01e8*/ 	.word	0x00002860


	//   ....[21]....
        /*01ec*/ 	.word	0x000028e0


	//   ....[22]....
        /*01f0*/ 	.word	0x00002940


	//   ....[23]....
        /*01f4*/ 	.word	0x00002960


	//   ....[24]....
        /*01f8*/ 	.word	0x00002980


	//   ....[25]....
        /*01fc*/ 	.word	0x00002a00


	//   ....[26]....
        /*0200*/ 	.word	0x00002a20


	//   ....[27]....
        /*0204*/ 	.word	0x00002a40


	//   ....[28]....
        /*0208*/ 	.word	0x00002a60


	//   ....[29]....
        /*020c*/ 	.word	0x00002a80


	//----- nvinfo : EIATTR_VRC_CTA_INIT_COUNT
	.align		4
.L_2732:
        /*0210*/ 	.byte	0x02, 0x4a
	.zero		1
	.zero		1


	//----- nvinfo : EIATTR_EXIT_INSTR_OFFSETS
	.align		4
        /*0214*/ 	.byte	0x04, 0x1c
        /*0216*/ 	.short	(.L_2734 - .L_2733)


	//   ....[0]....
.L_2733:
        /*0218*/ 	.word	0x00002810


	//   ....[1]....
        /*021c*/ 	.word	0x00003020


	//   ....[2]....
        /*0220*/ 	.word	0x000030b0


	//----- nvinfo : EIATTR_CRS_STACK_SIZE
	.align		4
.L_2734:
        /*0224*/ 	.byte	0x04, 0x1e
        /*0226*/ 	.short	(.L_2736 - .L_2735)
.L_2735:
        /*0228*/ 	.word	0x00000000


	//----- nvinfo : EIATTR_CBANK_PARAM_SIZE
	.align		4
.L_2736:
        /*022c*/ 	.byte	0x03, 0x19
        /*022e*/ 	.short	0x0074


	//----- nvinfo : EIATTR_PARAM_CBANK
	.align		4
        /*0230*/ 	.byte	0x04, 0x0a
        /*0232*/ 	.short	(.L_2738 - .L_2737)
	.align		4
.L_2737:
        /*0234*/ 	.word	index@(.nv.constant0._ZN17fastertransformer34generalAddBiasResidualLayerNormOptI7__half2Lb1ELb0ELi1ELb1ELi8EEEvPT_S3_PKS2_S5_S5_S5_S5_S5_fiiPKfS7_S7_Pfi)
        /*0238*/ 	.short	0x0380
        /*023a*/ 	.short	0x0074


	//----- nvinfo : EIATTR_SW_WAR
	.align		4
.L_2738:
        /*023c*/ 	.byte	0x04, 0x36
        /*023e*/ 	.short	(.L_2740 - .L_2739)
.L_2739:
        /*0240*/ 	.word	0x00000008
.L_2740:


//--------------------- .nv.info._ZN17fastertransformer35generalAddBiasResidualLayerNormOpt2I7__half2Lb0ELb1ELi1ELb1ELi8EEEvPT_S3_PKS2_S5_S5_S5_S5_S5_fiiPKfS7_S7_Pfi --------------------------
	.section	.nv.info._ZN17fastertransformer35generalAddBiasResidualLayerNormOpt2I7__half2Lb0ELb1ELi1ELb1ELi8EEEvPT_S3_PKS2_S5_S5_S5_S5_S5_fiiPKfS7_S7_Pfi,"",@"SHT_CUDA_INFO"
	.sectionflags	@""
	.align	4


	//----- nvinfo : EIATTR_CUDA_API_VERSION
	.align		4
        /*0000*/ 	.byte	0x04, 0x37
        /*0002*/ 	.short	(.L_2742 - .L_2741)
.L_2741:
        /*0004*/ 	.word	0x00000082


	//----- nvinfo : EIATTR_KPARAM_INFO
	.align		4
.L_2742:
        /*0008*/ 	.byte	0x04, 0x17
        /*000a*/ 	.short	(.L_2744 - .L_2743)
.L_2743:
        /*000c*/ 	.word	0x00000000
        /*0010*/ 	.short	0x000f
        /*0012*/ 	.short	0x0070
        /*0014*/ 	.byte	0x00, 0xf0, 0x11, 0x00


	//----- nvinfo : EIATTR_KPARAM_INFO
	.align		4
.L_2744:
        /*0018*/ 	.byte	0x04, 0x17
        /*001a*/ 	.short	(.L_2746 - .L_2745)
.L_2745:
        /*001c*/ 	.word	0x00000000
        /*0020*/ 	.short	0x000e
        /*0022*/ 	.short	0x0068
        /*0024*/ 	.byte	0x00, 0xf5, 0x21, 0x00


	//----- nvinfo : EIATTR_KPARAM_INFO
	.align		4
.L_2746:
        /*0028*/ 	.byte	0x04, 0x17
        /*002a*/ 	.short	(.L_2748 - .L_2747)
.L_2747:
        /*002c*/ 	.word	0x00000000
        /*0030*/ 	.short	0x000d
        /*0032*/ 	.short	0x0060
        /*0034*/ 	.byte	0x00, 0xf5, 0x21, 0x00


	//----- nvinfo : EIATTR_KPARAM_INFO
	.align		4
.L_2748:
        /*0038*/ 	.byte	0x04, 0x17
        /*003a*/ 	.short	(.L_2750 - .L_2749)
.L_2749:
        /*003c*/ 	.word	0x00000000
        /*0040*/ 	.short	0x000c
        /*0042*/ 	.short	0x0058
        /*0044*/ 	.byte	0x00, 0xf5, 0x21, 0x00


	//----- nvinfo : EIATTR_KPARAM_INFO
	.align		4
.L_2750:
        /*0048*/ 	.byte	0x04, 0x17
        /*004a*/ 	.short	(.L_2752 - .L_2751)
.L_2751:
        /*004c*/ 	.word	0x00000000
        /*0050*/ 	.short	0x000b
        /*0052*/ 	.short	0x0050
        /*0054*/ 	.byte	0x00, 0xf5, 0x21, 0x00


	//----- nvinfo : EIATTR_KPARAM_INFO
	.align		4
.L_2752:
        /*0058*/ 	.byte	0x04, 0x17
        /*005a*/ 	.short	(.L_2754 - .L_2753)
.L_2753:
        /*005c*/ 	.word	0x00000000
        /*0060*/ 	.short	0x000a
        /*0062*/ 	.short	0x0048
        /*0064*/ 	.byte	0x00, 0xf0, 0x11, 0x00


	//----- nvinfo : EIATTR_KPARAM_INFO
	.align		4
.L_2754:
        /*0068*/ 	.byte	0x04, 0x17
        /*006a*/ 	.short	(.L_2756 - .L_2755)
.L_2755:
        /*006c*/ 	.word	0x00000000
        /*0070*/ 	.short	0x0009
        /*0072*/ 	.short	0x0044
        /*0074*/ 	.byte	0x00, 0xf0, 0x11, 0x00


	//----- nvinfo : EIATTR_KPARAM_INFO
	.align		4
.L_2756:
        /*0078*/ 	.byte	0x04, 0x17
        /*007a*/ 	.short	(.L_2758 - .L_2757)
.L_2757:
        /*007c*/ 	.word	0x00000000
        /*0080*/ 	.short	0x0008
        /*0082*/ 	.short	0x0040
        /*0084*/ 	.byte	0x00, 0xf0, 0x11, 0x00


	//----- nvinfo : EIATTR_KPARAM_INFO
	.align		4
.L_2758:
        /*0088*/ 	.byte	0x04, 0x17
        /*008a*/ 	.short	(.L_2760 - .L_2759)
.L_2759:
        /*008c*/ 	.word	0x00000000
        /*0090*/ 	.short	0x0007
        /*0092*/ 	.short	0x0038
        /*0094*/ 	.byte	0x00, 0xf5, 0x21, 0x00


	//----- nvinfo : EIATTR_KPARAM_INFO
	.align		4
.L_2760:
        /*0098*/ 	.byte	0x04, 0x17
        /*009a*/ 	.short	(.L_2762 - .L_2761)
.L_2761:
        /*009c*/ 	.word	0x00000000
        /*00a0*/ 	.short	0x0006
        /*00a2*/ 	.short	0x0030
        /*00a4*/ 	.byte	0x00, 0xf5, 0x21, 0x00


	//----- nvinfo : EIATTR_KPARAM_INFO
	.align		4
.L_2762:
        /*00a8*/ 	.byte	0x04, 0x17
        /*00aa*/ 	.short	(.L_2764 - .L_2763)
.L_2763:
        /*00ac*/ 	.word	0x00000000
        /*00b0*/ 	.short	0x0005
        /*00b2*/ 	.short	0x0028
        /*00b4*/ 	.byte	0x00, 0xf5, 0x21, 0x00


	//----- nvinfo : EIATTR_KPARAM_INFO
	.align		4
.L_2764:
        /*00b8*/ 	.byte	0x04, 0x17
        /*00ba*/ 	.short	(.L_2766 - .L_2765)
.L_2765:
        /*00bc*/ 	.word	0x00000000
        /*00c0*/ 	.short	0x0004
        /*00c2*/ 	.short	0x0020
        /*00c4*/ 	.byte	0x00, 0xf5, 0x21, 0x00


	//----- nvinfo : EIATTR_KPARAM_INFO
	.align		4
.L_2766:
        /*00c8*/ 	.byte	0x04, 0x17
        /*00ca*/ 	.short	(.L_2768 - .L_2767)
.L_2767:
        /*00cc*/ 	.word	0x00000000
        /*00d0*/ 	.short	0x0003
        /*00d2*/ 	.short	0x0018
        /*00d4*/ 	.byte	0x00, 0xf5, 0x21, 0x00


	//----- nvinfo : EIATTR_KPARAM_INFO
	.align		4
.L_2768:
        /*00d8*/ 	.byte	0x04, 0x17
        /*00da*/ 	.short	(.L_2770 - .L_2769)
.L_2769:
        /*00dc*/ 	.word	0x00000000
        /*00e0*/ 	.short	0x0002
        /*00e2*/ 	.short	0x0010
        /*00e4*/ 	.byte	0x00, 0xf5, 0x21, 0x00


	//----- nvinfo : EIATTR_KPARAM_INFO
	.align		4
.L_2770:
        /*00e8*/ 	.byte	0x04, 0x17
        /*00ea*/ 	.short	(.L_2772 - .L_2771)
.L_2771:
        /*00ec*/ 	.word	0x00000000
        /*00f0*/ 	.short	0x0001
        /*00f2*/ 	.short	0x0008
        /*00f4*/ 	.byte	0x00, 0xf5, 0x21, 0x00


	//----- nvinfo : EIATTR_KPARAM_INFO
	.align		4
.L_2772:
        /*00f8*/ 	.byte	0x04, 0x17
        /*00fa*/ 	.short	(.L_2774 - .L_2773)
.L_2773:
        /*00fc*/ 	.word	0x00000000
        /*0100*/ 	.short	0x0000
        /*0102*/ 	.short	0x0000
        /*0104*/ 	.byte	0x00, 0xf5, 0x21, 0x00


	//----- nvinfo : EIATTR_SPARSE_MMA_MASK
	.align		4
.L_2774:
        /*0108*/ 	.byte	0x03, 0x50
        /*010a*/ 	.short	0x0000


	//----- nvinfo : EIATTR_MAXREG_COUNT
	.align		4
        /*010c*/ 	.byte	0x03, 0x1b
        /*010e*/ 	.short	0x00ff


	//----- nvinfo : EIATTR_NUM_BARRIERS
	.align		4
        /*0110*/ 	.byte	0x02, 0x4c
        /*0112*/ 	.byte	0x01
	.zero		1


	//----- nvinfo : EIATTR_MERCURY_ISA_VERSION
	.align		4
        /*0114*/ 	.byte	0x03, 0x5f
        /*0116*/ 	.short	0x0101


	//----- nvinfo : EIATTR_COOP_GROUP_MASK_REGIDS
	.align		4
        /*0118*/ 	.byte	0x04, 0x29
        /*011a*/ 	.short	(.L_2776 - .L_2775)


	//   ....[0]....
.L_2775:
        /*011c*/ 	.word	0xffffffff


	//   ....[1]....
        /*0120*/ 	.word	0xffffffff


	//   ....[2]....
        /*0124*/ 	.word	0xffffffff


	//   ....[3]....
        /*0128*/ 	.word	0xffffffff


	//   ....[4]....
        /*012c*/ 	.word	0xffffffff


	//   ....[5]....
        /*0130*/ 	.word	0xffffffff


	//   ....[6]....
        /*0134*/ 	.word	0xffffffff


	//   ....[7]....
        /*0138*/ 	.word	0xffffffff


	//   ....[8]....
        /*013c*/ 	.word	0xffffffff


	//   ....[9]....
        /*0140*/ 	.word	0xffffffff


	//   ....[10]....
        /*0144*/ 	.word	0xffffffff


	//   ....[11]....
        /*0148*/ 	.word	0xffffffff


	//   ....[12]....
        /*014c*/ 	.word	0xffffffff


	//   ....[13]....
        /*0150*/ 	.word	0xffffffff


	//   ....[14]....
        /*0154*/ 	.word	0xffffffff


	//   ....[15]....
        /*0158*/ 	.word	0xffffffff


	//   ....[16]....
        /*015c*/ 	.word	0xffffffff


	//   ....[17]....
        /*0160*/ 	.word	0xffffffff


	//   ....[18]....
        /*0164*/ 	.word	0xffffffff


	//   ....[19]....
        /*0168*/ 	.word	0xffffffff


	//   ....[20]....
        /*016c*/ 	.word	0xffffffff


	//   ....[21]....
        /*0170*/ 	.word	0xffffffff


	//   ....[22]....
        /*0174*/ 	.word	0xffffffff


	//   ....[23]....
        /*0178*/ 	.word	0xffffffff


	//   ....[24]....
        /*017c*/ 	.word	0xffffffff


	//   ....[25]....
        /*0180*/ 	.word	0xffffffff


	//   ....[26]....
        /*0184*/ 	.word	0xffffffff


	//   ....[27]....
        /*0188*/ 	.word	0xffffffff


	//   ....[28]....
        /*018c*/ 	.word	0xffffffff


	//   ....[29]....
        /*0190*/ 	.word	0xffffffff


	//----- nvinfo : EIATTR_COOP_GROUP_INSTR_OFFSETS
	.align		4
.L_2776:
        /*0194*/ 	.byte	0x04, 0x28
        /*0196*/ 	.short	(.L_2778 - .L_2777)


	//   ....[0]....
.L_2777:
        /*0198*/ 	.word	0x00000fd0


	//   ....[1]....
        /*019c*/ 	.word	0x00001010


	//   ....[2]....
        /*01a0*/ 	.word	0x00001060


	//   ....[3]....
        /*01a4*/ 	.word	0x00001080


	//   ....[4]....
        /*01a8*/ 	.word	0x000010e0


	//   ....[5]....
        /*01ac*/ 	.word	0x000010f0


	//   ....[6]....
        /*01b0*/ 	.word	0x00001130


	//   ....[7]....
        /*01b4*/ 	.word	0x00001160


	//   ....[8]....
        /*01b8*/ 	.word	0x000011c0


	//   ....[9]....
        /*01bc*/ 	.word	0x000011e0


	//   ....[10]....
        /*01c0*/ 	.word	0x000012a0


	//   ....[11]....
        /*01c4*/ 	.word	0x000012b0


	//   ....[12]....
        /*01c8*/ 	.word	0x000012e0


	//   ....[13]....
        /*01cc*/ 	.word	0x000012f0


	//   ....[14]....
        /*01d0*/ 	.word	0x00001320


	//   ....[15]....
        /*01d4*/ 	.word	0x00001330


	//   ....[16]....
        /*01d8*/ 	.word	0x00001360


	//   ....[17]....
        /*01dc*/ 	.word	0x00001370


	//   ....[18]....
        /*01e0*/ 	.word	0x000013a0


	//   ....[19]....
        /*01e4*/ 	.word	0x000013b0


	//   ....[20]....
        /*01e8*/ 	.word	0x00002c40


	//   ....[21]....
        /*01ec*/ 	.word	0x00002cb0


	//   ....[22]....
        /*01f0*/ 	.word	0x00002d00


	//   ....[23]....
        /*01f4*/ 	.word	0x00002d30


	//   ....[24]....
        /*01f8*/ 	.word	0x00002d70


	//   ....[25]....
        /*01fc*/ 	.word	0x00002de0


	//   ....[26]....
        /*0200*/ 	.word	0x00002e00


	//   ....[27]....
        /*0204*/ 	.word	0x00002e20


	//   ....[28]....
        /*0208*/ 	.word	0x00002e40


	//   ....[29]....
        /*020c*/ 	.word	0x00002e60


	//----- nvinfo : EIATTR_VRC_CTA_INIT_COUNT
	.align		4
.L_2778:
        /*0210*/ 	.byte	0x02, 0x4a
	.zero		1
	.zero		1


	//----- nvinfo : EIATTR_EXIT_INSTR_OFFSETS
	.align		4
        /*0214*/ 	.byte	0x04, 0x1c
        /*0216*/ 	.short	(.L_2780 - .L_2779)


	//   ....[0]....
.L_2779:
        /*0218*/ 	.word	0x00002bf0


	//   ....[1]....
        /*021c*/ 	.word	0x000033f0


	//   ....[2]....
        /*0220*/ 	.word	0x00003470


	//----- nvinfo : EIATTR_CRS_STACK_SIZE
	.align		4
.L_2780:
        /*0224*/ 	.byte	0x04, 0x1e
        /*0226*/ 	.short	(.L_2782 - .L_2781)
.L_2781:
        /*0228*/ 	.word	0x00000000


	//----- nvinfo : EIATTR_CBANK_PARAM_SIZE
	.align		4
.L_2782:
        /*022c*/ 	.byte	0x03, 0x19
        /*022e*/ 	.short	0x0074


	//----- nvinfo : EIATTR_PARAM_CBANK
	.align		4
        /*0230*/ 	.byte	0x04, 0x0a
        /*0232*/ 	.short	(.L_2784 - .L_2783)
	.align		4
.L_2783:
        /*0234*/ 	.word	index@(.nv.constant0._ZN17fastertransformer35generalAddBiasResidualLayerNormOpt2I7__half2Lb0ELb1ELi1ELb1ELi8EEEvPT_S3_PKS2_S5_S5_S5_S5_S5_fiiPKfS7_S7_Pfi)
        /*0238*/ 	.short	0x0380
        /*023a*/ 	.short	0x0074


	//----- nvinfo : EIATTR_SW_WAR
	.align		4
.L_2784:
        /*023c*/ 	.byte	0x04, 0x36
        /*023e*/ 	.short	(.L_2786 - .L_2785)
.L_2785:
        /*0240*/ 	.word	0x00000008
.L_2786:


//--------------------- .nv.info._ZN17fastertransformer34generalAddBiasResidualLayerNormOptI7__half2Lb0ELb1ELi1ELb1ELi8EEEvPT_S3_PKS2_S5_S5_S5_S5_S5_fiiPKfS7_S7_Pfi --------------------------
	.section	.nv.info._ZN17fastertransformer34generalAddBiasResidualLayerNormOptI7__half2Lb0ELb1ELi1ELb1ELi8EEEvPT_S3_PKS2_S5_S5_S5_S5_S5_fiiPKfS7_S7_Pfi,"",@"SHT_CUDA_INFO"
	.sectionflags	@""
	.align	4


	//----- nvinfo : EIATTR_CUDA_API_VERSION
	.align		4
        /*0000*/ 	.byte	0x04, 0x37
        /*0002*/ 	.short	(.L_2788 - .L_2787)
.L_2787:
        /*0004*/ 	.word	0x00000082


	//----- nvinfo : EIATTR_KPARAM_INFO
	.align		4
.L_2788:
        /*0008*/ 	.byte	0x04, 0x17
        /*000a*/ 	.short	(.L_2790 - .L_2789)
.L_2789:
        /*000c*/ 	.word	0x00000000
        /*0010*/ 	.short	0x000f
        /*0012*/ 	.short	0x0070
        /*0014*/ 	.byte	0x00, 0xf0, 0x11, 0x00


	//----- nvinfo : EIATTR_KPARAM_INFO
	.align		4
.L_2790:
        /*0018*/ 	.byte	0x04, 0x17
        /*001a*/ 	.short	(.L_2792 - .L_2791)
.L_2791:
        /*001c*/ 	.word	0x00000000
        /*0020*/ 	.short	0x000e
        /*0022*/ 	.short	0x0068
        /*0024*/ 	.byte	0x00, 0xf5, 0x21, 0x00


	//----- nvinfo : EIATTR_KPARAM_INFO
	.align		4
.L_2792:
        /*0028*/ 	.byte	0x04, 0x17
        /*002a*/ 	.short	(.L_2794 - .L_2793)
.L_2793:
        /*002c*/ 	.word	0x00000000
        /*0030*/ 	.short	0x000d
        /*0032*/ 	.short	0x0060
        /*0034*/ 	.byte	0x00, 0xf5, 0x21, 0x00


	//----- nvinfo : EIATTR_KPARAM_INFO
	.align		4
.L_2794:
        /*0038*/ 	.byte	0x04, 0x17
        /*003a*/ 	.short	(.L_2796 - .L_2795)
.L_2795:
        /*003c*/ 	.word	0x00000000
        /*0040*/ 	.short	0x000c
        /*0042*/ 	.short	0x0058
        /*0044*/ 	.byte	0x00, 0xf5, 0x21, 0x00


	//----- nvinfo : EIATTR_KPARAM_INFO
	.align		4
.L_2796:
        /*0048*/ 	.byte	0x04, 0x17
        /*004a*/ 	.short	(.L_2798 - .L_2797)
.L_2797:
        /*004c*/ 	.word	0x00000000
        /*0050*/ 	.short	0x000b
        /*0052*/ 	.short	0x0050
        /*0054*/ 	.byte	0x00, 0xf5, 0x21, 0x00


	//----- nvinfo : EIATTR_KPARAM_INFO
	.align		4
.L_2798:
        /*0058*/ 	.byte	0x04, 0x17
        /*005a*/ 	.short	(.L_2800 - .L_2799)
.L_2799:
        /*005c*/ 	.word	0x00000000
        /*0060*/ 	.short	0x000a
        /*0062*/ 	.short	0x0048
        /*0064*/ 	.byte	0x00, 0xf0, 0x11, 0x00


	//----- nvinfo : EIATTR_KPARAM_INFO
	.align		4
.L_2800:
        /*0068*/ 	.byte	0x04, 0x17
        /*006a*/ 	.short	(.L_2802 - .L_2801)
.L_2801:
        /*006c*/ 	.word	0x00000000
        /*0070*/ 	.short	0x0009
        /*0072*/ 	.short	0x0044
        /*0074*/ 	.byte	0x00, 0xf0, 0x11, 0x00


	//----- nvinfo : EIATTR_KPARAM_INFO
	.align		4
.L_2802:
        /*0078*/ 	.byte	0x04, 0x17
        /*007a*/ 	.short	(.L_2804 - .L_2803)
.L_2803:
        /*007c*/ 	.word	0x00000000
        /*0080*/ 	.short	0x0008
        /*0082*/ 	.short	0x0040
        /*0084*/ 	.byte	0x00, 0xf0, 0x11, 0x00


	//----- nvinfo : EIATTR_KPARAM_INFO
	.align		4
.L_2804:
        /*0088*/ 	.byte	0x04, 0x17
        /*008a*/ 	.short	(.L_2806 - .L_2805)
.L_2805:
        /*008c*/ 	.word	0x00000000
        /*0090*/ 	.short	0x0007
        /*0092*/ 	.short	0x0038
        /*0094*/ 	.byte	0x00, 0xf5, 0x21, 0x00


	//----- nvinfo : EIATTR_KPARAM_INFO
	.align		4
.L_2806:
        /*0098*/ 	.byte	0x04, 0x17
        /*009a*/ 	.short	(.L_2808 - .L_2807)
.L_2807:
        /*009c*/ 	.word	0x00000000
        /*00a0*/ 	.short	0x0006
        /*00a2*/ 	.short	0x0030
        /*00a4*/ 	.byte	0x00, 0xf5, 0x21, 0x00


	//----- nvinfo : EIATTR_KPARAM_INFO
	.align		4
.L_2808:
        /*00a8*/ 	.byte	0x04, 0x17
        /*00aa*/ 	.short	(.L_2810 - .L_2809)
.L_2809:
        /*00ac*/ 	.word	0x00000000
        /*00b0*/ 	.short	0x0005
        /*00b2*/ 	.short	0x0028
        /*00b4*/ 	.byte	0x00, 0xf5, 0x21, 0x00


	//----- nvinfo : EIATTR_KPARAM_INFO
	.align		4
.L_2810:
        /*00b8*/ 	.byte	0x04, 0x17
        /*00ba*/ 	.short	(.L_2812 - .L_2811)
.L_2811:
        /*00bc*/ 	.word	0x00000000
        /*00c0*/ 	.short	0x0004
        /*00c2*/ 	.short	0x0020
        /*00c4*/ 	.byte	0x00, 0xf5, 0x21, 0x00


	//----- nvinfo : EIATTR_KPARAM_INFO
	.align		4
.L_2812:
        /*00c8*/ 	.byte	0x04, 0x17
        /*00ca*/ 	.short	(.L_2814 - .L_2813)
.L_2813:
        /*00cc*/ 	.word	0x00000000
        /*00d0*/ 	.short	0x0003
        /*00d2*/ 	.short	0x0018
        /*00d4*/ 	.byte	0x00, 0xf5, 0x21, 0x00


	//----- nvinfo : EIATTR_KPARAM_INFO
	.align		4
.L_2814:
        /*00d8*/ 	.byte	0x04, 0x17
        /*00da*/ 	.short	(.L_2816 - .L_2815)
.L_2815:
        /*00dc*/ 	.word	0x00000000
        /*00e0*/ 	.short	0x0002
        /*00e2*/ 	.short	0x0010
        /*00e4*/ 	.byte	0x00, 0xf5, 0x21, 0x00


	//----- nvinfo : EIATTR_KPARAM_INFO
	.align		4
.L_2816:
        /*00e8*/ 	.byte	0x04, 0x17
        /*00ea*/ 	.short	(.L_2818 - .L_2817)
.L_2817:
        /*00ec*/ 	.word	0x00000000
        /*00f0*/ 	.short	0x0001
        /*00f2*/ 	.short	0x0008
        /*00f4*/ 	.byte	0x00, 0xf5, 0x21, 0x00


	//----- nvinfo : EIATTR_KPARAM_INFO
	.align		4
.L_2818:
        /*00f8*/ 	.byte	0x04, 0x17
        /*00fa*/ 	.short	(.L_2820 - .L_2819)
.L_2819:
        /*00fc*/ 	.word	0x00000000
        /*0100*/ 	.short	0x0000
        /*0102*/ 	.short	0x0000
        /*0104*/ 	.byte	0x00, 0xf5, 0x21, 0x00


	//----- nvinfo : EIATTR_SPARSE_MMA_MASK
	.align		4
.L_2820:
        /*0108*/ 	.byte	0x03, 0x50
        /*010a*/ 	.short	0x0000


	//----- nvinfo : EIATTR_MAXREG_COUNT
	.align		4
        /*010c*/ 	.byte	0x03, 0x1b
        /*010e*/ 	.short	0x00ff


	//----- nvinfo : EIATTR_NUM_BARRIERS
	.align		4
        /*0110*/ 	.byte	0x02, 0x4c
        /*0112*/ 	.byte	0x01
	.zero		1


	//----- nvinfo : EIATTR_MERCURY_ISA_VERSION
	.align		4
        /*0114*/ 	.byte	0x03, 0x5f
        /*0116*/ 	.short	0x0101


	//----- nvinfo : EIATTR_COOP_GROUP_MASK_REGIDS
	.align		4
        /*0118*/ 	.byte	0x04, 0x29
        /*011a*/ 	.short	(.L_2822 - .L_2821)


	//   ....[0]....
.L_2821:
        /*011c*/ 	.word	0xffffffff


	//   ....[1]....
        /*0120*/ 	.word	0xffffffff


	//   ....[2]....
        /*0124*/ 	.word	0xffffffff


	//   ....[3]....
        /*0128*/ 	.word	0xffffffff


	//   ....[4]....
        /*012c*/ 	.word	0xffffffff


	//   ....[5]....
        /*0130*/ 	.word	0xffffffff


	//   ....[6]....
        /*0134*/ 	.word	0xffffffff


	//   ....[7]....
        /*0138*/ 	.word	0xffffffff


	//   ....[8]....
        /*013c*/ 	.word	0xffffffff


	//   ....[9]....
        /*0140*/ 	.word	0xffffffff


	//   ....[10]....
        /*0144*/ 	.word	0xffffffff


	//   ....[11]....
        /*0148*/ 	.word	0xffffffff


	//   ....[12]....
        /*014c*/ 	.word	0xffffffff


	//   ....[13]....
        /*0150*/ 	.word	0xffffffff


	//   ....[14]....
        /*0154*/ 	.word	0xffffffff


	//   ....[15]....
        /*0158*/ 	.word	0xffffffff


	//   ....[16]....
        /*015c*/ 	.word	0xffffffff


	//   ....[17]....
        /*0160*/ 	.word	0xffffffff


	//   ....[18]....
        /*0164*/ 	.word	0xffffffff


	//   ....[19]....
        /*0168*/ 	.word	0xffffffff


	//   ....[20]....
        /*016c*/ 	.word	0xffffffff


	//   ....[21]....
        /*0170*/ 	.word	0xffffffff


	//   ....[22]....
        /*0174*/ 	.word	0xffffffff


	//   ....[23]....
        /*0178*/ 	.word	0xffffffff


	//   ....[24]....
        /*017c*/ 	.word	0xffffffff


	//   ....[25]....
        /*0180*/ 	.word	0xffffffff


	//   ....[26]....
        /*0184*/ 	.word	0xffffffff


	//   ....[27]....
        /*0188*/ 	.word	0xffffffff


	//   ....[28]....
        /*018c*/ 	.word	0xffffffff


	//   ....[29]....
        /*0190*/ 	.word	0xffffffff


	//----- nvinfo : EIATTR_COOP_GROUP_INSTR_OFFSETS
	.align		4
.L_2822:
        /*0194*/ 	.byte	0x04, 0x28
        /*0196*/ 	.short	(.L_2824 - .L_2823)


	//   ....[0]....
.L_2823:
        /*0198*/ 	.word	0x000002f0


	//   ....[1]....
        /*019c*/ 	.word	0x00000330


	//   ....[2]....
        /*01a0*/ 	.word	0x00000360


	//   ....[3]....
        /*01a4*/ 	.word	0x00000390


	//   ....[4]....
        /*01a8*/ 	.word	0x000003d0


	//   ....[5]....
        /*01ac*/ 	.word	0x000004a0


	//   ....[6]....
        /*01b0*/ 	.word	0x000004d0


	//   ....[7]....
        /*01b4*/ 	.word	0x000004f0


	//   ....[8]....
        /*01b8*/ 	.word	0x00000510


	//   ....[9]....
        /*01bc*/ 	.word	0x00000530


	//   ....[10]....
        /*01c0*/ 	.word	0x00000c90


	//   ....[11]....
        /*01c4*/ 	.word	0x00000cf0


	//   ....[12]....
        /*01c8*/ 	.word	0x00000d10


	//   ....[13]....
        /*01cc*/ 	.word	0x00000d30


	//   ....[14]....
        /*01d0*/ 	.word	0x00000d50


	//   ....[15]....
        /*01d4*/ 	.word	0x00000db0


	//   ....[16]....
        /*01d8*/ 	.word	0x00000dd0


	//   ....[17]....
        /*01dc*/ 	.word	0x00000df0


	//   ....[18]....
        /*01e0*/ 	.word	0x00000e10


	//   ....[19]....
        /*01e4*/ 	.word	0x00000e30


	//   ....[20]....
        /*01e8*/ 	.word	0x000025e0


	//   ....[21]....
        /*01ec*/ 	.word	0x00002660


	//   ....[22]....
        /*01f0*/ 	.word	0x000026d0


	//   ....[23]....
        /*01f4*/ 	.word	0x000026f0


	//   ....[24]....
        /*01f8*/ 	.word	0x00002710


	//   ....[25]....
        /*01fc*/ 	.word	0x00002780


	//   ....[26]....
        /*0200*/ 	.word	0x000027a0


	//   ....[27]....
        /*0204*/ 	.word	0x000027c0


	//   ....[28]....
        /*0208*/ 	.word	0x000027e0


	//   ....[29]....
        /*020c*/ 	.word	0x00002800


	//----- nvinfo : EIATTR_VRC_CTA_INIT_COUNT
	.align		4
.L_2824:
        /*0210*/ 	.byte	0x02, 0x4a
	.zero		1
	.zero		1


	//----- nvinfo : EIATTR_EXIT_INSTR_OFFSETS
	.align		4
        /*0214*/ 	.byte	0x04, 0x1c
        /*0216*/ 	.short	(.L_2826 - .L_2825)


	//   ....[0]....
.L_2825:
        /*0218*/ 	.word	0x00002590


	//   ....[1]....
        /*021c*/ 	.word	0x00002da0


	//   ....[2]....
        /*0220*/ 	.word	0x00002e30


	//----- nvinfo : EIATTR_CRS_STACK_SIZE
	.align		4
.L_2826:
        /*0224*/ 	.byte	0x04, 0x1e
        /*0226*/ 	.short	(.L_2828 - .L_2827)
.L_2827:
        /*0228*/ 	.word	0x00000000


	//----- nvinfo : EIATTR_CBANK_PARAM_SIZE
	.align		4
.L_2828:
        /*022c*/ 	.byte	0x03, 0x19
        /*022e*/ 	.short	0x0074


	//----- nvinfo : EIATTR_PARAM_CBANK
	.align		4
        /*0230*/ 	.byte	0x04, 0x0a
        /*0232*/ 	.short	(.L_2830 - .L_2829)
	.align		4
.L_2829:
        /*0234*/ 	.word	index@(.nv.constant0._ZN17fastertransformer34generalAddBiasResidualLayerNormOptI7__half2Lb0ELb1ELi1ELb1ELi8EEEvPT_S3_PKS2_S5_S5_S5_S5_S5_fiiPKfS7_S7_Pfi)
        /*0238*/ 	.short	0x0380
        /*023a*/ 	.short	0x0074


	//----- nvinfo : EIATTR_SW_WAR
	.align		4
.L_2830:
        /*023c*/ 	.byte	0x04, 0x36
        /*023e*/ 	.short	(.L_2832 - .L_2831)
.L_2831:
        /*0240*/ 	.word	0x00000008
.L_2832:


//--------------------- .nv.info._ZN17fastertransformer35generalAddBiasResidualLayerNormOpt2I7__half2Lb1ELb1ELi1ELb1ELi8EEEvPT_S3_PKS2_S5_S5_S5_S5_S5_fiiPKfS7_S7_Pfi --------------------------
	.section	.nv.info._ZN17fastertransformer35generalAddBiasResidualLayerNormOpt2I7__half2Lb1ELb1ELi1ELb1ELi8EEEvPT_S3_PKS2_S5_S5_S5_S5_S5_fiiPKfS7_S7_Pfi,"",@"SHT_CUDA_INFO"
	.sectionflags	@""
	.align	4


	//----- nvinfo : EIATTR_CUDA_API_VERSION
	.align		4
        /*0000*/ 	.byte	0x04, 0x37
        /*0002*/ 	.short	(.L_2834 - .L_2833)
.L_2833:
        /*0004*/ 	.word	0x00000082


	//----- nvinfo : EIATTR_KPARAM_INFO
	.align		4
.L_2834:
        /*0008*/ 	.byte	0x04, 0x17
        /*000a*/ 	.short	(.L_2836 - .L_2835)
.L_2835:
        /*000c*/ 	.word	0x00000000
        /*0010*/ 	.short	0x000f
        /*0012*/ 	.short	0x0070
        /*0014*/ 	.byte	0x00, 0xf0, 0x11, 0x00


	//----- nvinfo : EIATTR_KPARAM_INFO
	.align		4
.L_2836:
        /*0018*/ 	.byte	0x04, 0x17
        /*001a*/ 	.short	(.L_2838 - .L_2837)
.L_2837:
        /*001c*/ 	.word	0x00000000
        /*0020*/ 	.short	0x000e
        /*0022*/ 	.short	0x0068
        /*0024*/ 	.byte	0x00, 0xf5, 0x21, 0x00


	//----- nvinfo : EIATTR_KPARAM_INFO
	.align		4
.L_2838:
        /*0028*/ 	.byte	0x04, 0x17
        /*002a*/ 	.short	(.L_2840 - .L_2839)
.L_2839:
        /*002c*/ 	.word	0x00000000
        /*0030*/ 	.short	0x000d
        /*0032*/ 	.short	0x0060
        /*0034*/ 	.byte	0x00, 0xf5, 0x21, 0x00


	//----- nvinfo : EIATTR_KPARAM_INFO
	.align		4
.L_2840:
        /*0038*/ 	.byte	0x04, 0x17
        /*003a*/ 	.short	(.L_2842 - .L_2841)
.L_2841:
        /*003c*/ 	.word	0x00000000
        /*0040*/ 	.short	0x000c
        /*0042*/ 	.short	0x0058
        /*0044*/ 	.byte	0x00, 0xf5, 0x21, 0x00


	//----- nvinfo : EIATTR_KPARAM_INFO
	.align		4
.L_2842:
        /*0048*/ 	.byte	0x04, 0x17
        /*004a*/ 	.short	(.L_2844 - .L_2843)
.L_2843:
        /*004c*/ 	.word	0x00000000
        /*0050*/ 	.short	0x000b
        /*0052*/ 	.short	0x0050
        /*0054*/ 	.byte	0x00, 0xf5, 0x21, 0x00


	//----- nvinfo : EIATTR_KPARAM_INFO
	.align		4
.L_2844:
        /*0058*/ 	.byte	0x04, 0x17
        /*005a*/ 	.short	(.L_2846 - .L_2845)
.L_2845:
        /*005c*/ 	.word	0x00000000
        /*0060*/ 	.short	0x000a
        /*0062*/ 	.short	0x0048
        /*0064*/ 	.byte	0x00, 0xf0, 0x11, 0x00


	//----- nvinfo : EIATTR_KPARAM_INFO
	.align		4
.L_2846:
        /*0068*/ 	.byte	0x04, 0x17
        /*006a*/ 	.short	(.L_2848 - .L_2847)
.L_2847:
        /*006c*/ 	.word	0x00000000
        /*0070*/ 	.short	0x0009
        /*0072*/ 	.short	0x0044
        /*0074*/ 	.byte	0x00, 0xf0, 0x11, 0x00


	//----- nvinfo : EIATTR_KPARAM_INFO
	.align		4
.L_2848:
        /*0078*/ 	.byte	0x04, 0x17
        /*007a*/ 	.short	(.L_2850 - .L_2849)
.L_2849:
        /*007c*/ 	.word	0x00000000
        /*0080*/ 	.short	0x0008
        /*0082*/ 	.short	0x0040
        /*0084*/ 	.byte	0x00, 0xf0, 0x11, 0x00


	//----- nvinfo : EIATTR_KPARAM_INFO
	.align		4
.L_2850:
        /*0088*/ 	.byte	0x04, 0x17
        /*008a*/ 	.short	(.L_2852 - .L_2851)
.L_2851:
        /*008c*/ 	.word	0x00000000
        /*0090*/ 	.short	0x0007
        /*0092*/ 	.short	0x0038
        /*0094*/ 	.byte	0x00, 0xf5, 0x21, 0x00


	//----- nvinfo : EIATTR_KPARAM_INFO
	.align		4
.L_2852:
        /*0098*/ 	.byte	0x04, 0x17
        /*009a*/ 	.short	(.L_2854 - .L_2853)
.L_2853:
        /*009c*/ 	.word	0x00000000
        /*00a0*/ 	.short	0x0006
        /*00a2*/ 	.short	0x0030
        /*00a4*/ 	.byte	0x00, 0xf5, 0x21, 0x00


	//----- nvinfo : EIATTR_KPARAM_INFO
	.align		4
.L_2854:
        /*00a8*/ 	.byte	0x04, 0x17
        /*00aa*/ 	.short	(.L_2856 - .L_2855)
.L_2855:
        /*00ac*/ 	.word	0x00000000
        /*00b0*/ 	.short	0x0005
        /*00b2*/ 	.short	0x0028
        /*00b4*/ 	.byte	0x00, 0xf5, 0x21, 0x00


	//----- nvinfo : EIATTR_KPARAM_INFO
	.align		4
.L_2856:
        /*00b8*/ 	.byte	0x04, 0x17
        /*00ba*/ 	.short	(.L_2858 - .L_2857)
.L_2857:
        /*00bc*/ 	.word	0x00000000
        /*00c0*/ 	.short	0x0004
        /*00c2*/ 	.short	0x0020
        /*00c4*/ 	.byte	0x00, 0xf5, 0x21, 0x00


	//----- nvinfo : EIATTR_KPARAM_INFO
	.align		4
.L_2858:
        /*00c8*/ 	.byte	0x04, 0x17
        /*00ca*/ 	.short	(.L_2860 - .L_2859)
.L_2859:
        /*00cc*/ 	.word	0x00000000
        /*00d0*/ 	.short	0x0003
        /*00d2*/ 	.short	0x0018
        /*00d4*/ 	.byte	0x00, 0xf5, 0x21, 0x00


	//----- nvinfo : EIATTR_KPARAM_INFO
	.align		4
.L_2860:
        /*00d8*/ 	.byte	0x04, 0x17
        /*00da*/ 	.short	(.L_2862 - .L_2861)
.L_2861:
        /*00dc*/ 	.word	0x00000000
        /*00e0*/ 	.short	0x0002
        /*00e2*/ 	.short	0x0010
        /*00e4*/ 	.byte	0x00, 0xf5, 0x21, 0x00


	//----- nvinfo : EIATTR_KPARAM_INFO
	.align		4
.L_2862:
        /*00e8*/ 	.byte	0x04, 0x17
        /*00ea*/ 	.short	(.L_2864 - .L_2863)
.L_2863:
        /*00ec*/ 	.word	0x00000000
        /*00f0*/ 	.short	0x0001
        /*00f2*/ 	.short	0x0008
        /*00f4*/ 	.byte	0x00, 0xf5, 0x21, 0x00


	//----- nvinfo : EIATTR_KPARAM_INFO
	.align		4
.L_2864:
        /*00f8*/ 	.byte	0x04, 0x17
        /*00fa*/ 	.short	(.L_2866 - .L_2865)
.L_2865:
        /*00fc*/ 	.word	0x00000000
        /*0100*/ 	.short	0x0000
        /*0102*/ 	.short	0x0000
        /*0104*/ 	.byte	0x00, 0xf5, 0x21, 0x00


	//----- nvinfo : EIATTR_SPARSE_MMA_MASK
	.align		4
.L_2866:
        /*0108*/ 	.byte	0x03, 0x50
        /*010a*/ 	.short	0x0000


	//----- nvinfo : EIATTR_MAXREG_COUNT
	.align		4
        /*010c*/ 	.byte	0x03, 0x1b
        /*010e*/ 	.short	0x00ff


	//----- nvinfo : EIATTR_NUM_BARRIERS
	.align		4
        /*0110*/ 	.byte	0x02, 0x4c
        /*0112*/ 	.byte	0x01
	.zero		1


	//----- nvinfo : EIATTR_MERCURY_ISA_VERSION
	.align		4
        /*0114*/ 	.byte	0x03, 0x5f
        /*0116*/ 	.short	0x0101


	//----- nvinfo : EIATTR_COOP_GROUP_MASK_REGIDS
	.align		4
        /*0118*/ 	.byte	0x04, 0x29
        /*011a*/ 	.short	(.L_2868 - .L_2867)


	//   ....[0]....
.L_2867:
        /*011c*/ 	.word	0xffffffff


	//   ....[1]....
        /*0120*/ 	.word	0xffffffff


	//   ....[2]....
        /*0124*/ 	.word	0xffffffff


	//   ....[3]....
        /*0128*/ 	.word	0xffffffff


	//   ....[4]....
        /*012c*/ 	.word	0xffffffff


	//   ....[5]....
        /*0130*/ 	.word	0xffffffff


	//   ....[6]....
        /*0134*/ 	.word	0xffffffff


	//   ....[7]....
        /*0138*/ 	.word	0xffffffff


	//   ....[8]....
        /*013c*/ 	.word	0xffffffff


	//   ....[9]....
        /*0140*/ 	.word	0xffffffff


	//   ....[10]....
        /*0144*/ 	.word	0xffffffff


	//   ....[11]....
        /*0148*/ 	.word	0xffffffff


	//   ....[12]....
        /*014c*/ 	.word	0xffffffff


	//   ....[13]....
        /*0150*/ 	.word	0xffffffff


	//   ....[14]....
        /*0154*/ 	.word	0xffffffff


	//   ....[15]....
        /*0158*/ 	.word	0xffffffff


	//   ....[16]....
        /*015c*/ 	.word	0xffffffff


	//   ....[17]....
        /*0160*/ 	.word	0xffffffff


	//   ....[18]....
        /*0164*/ 	.word	0xffffffff


	//   ....[19]....
        /*0168*/ 	.word	0xffffffff


	//   ....[20]....
        /*016c*/ 	.word	0xffffffff


	//   ....[21]....
        /*0170*/ 	.word	0xffffffff


	//   ....[22]....
        /*0174*/ 	.word	0xffffffff


	//   ....[23]....
        /*0178*/ 	.word	0xffffffff


	//   ....[24]....
        /*017c*/ 	.word	0xffffffff


	//   ....[25]....
        /*0180*/ 	.word	0xffffffff


	//   ....[26]....
        /*0184*/ 	.word	0xffffffff


	//   ....[27]....
        /*0188*/ 	.word	0xffffffff


	//   ....[28]....
        /*018c*/ 	.word	0xffffffff


	//   ....[29]....
        /*0190*/ 	.word	0xffffffff


	//----- nvinfo : EIATTR_COOP_GROUP_INSTR_OFFSETS
	.align		4
.L_2868:
        /*0194*/ 	.byte	0x04, 0x28
        /*0196*/ 	.short	(.L_2870 - .L_2869)


	//   ....[0]....
.L_2869:
        /*0198*/ 	.word	0x000028c0


	//   ....[1]....
        /*019c*/ 	.word	0x00002900


	//   ....[2]....
        /*01a0*/ 	.word	0x00002960


	//   ....[3]....
        /*01a4*/ 	.word	0x00002980


	//   ....[4]....
        /*01a8*/ 	.word	0x000029f0


	//   ....[5]....
        /*01ac*/ 	.word	0x00002a00


	//   ....[6]....
        /*01b0*/ 	.word	0x00002a40


	//   ....[7]....
        /*01b4*/ 	.word	0x00002a60


	//   ....[8]....
        /*01b8*/ 	.word	0x00002ab0


	//   ....[9]....
        /*01bc*/ 	.word	0x00002ae0


	//   ....[10]....
        /*01c0*/ 	.word	0x00002b90


	//   ....[11]....
        /*01c4*/ 	.word	0x00002ba0


	//   ....[12]....
        /*01c8*/ 	.word	0x00002bd0


	//   ....[13]....
        /*01cc*/ 	.word	0x00002be0


	//   ....[14]....
        /*01d0*/ 	.word	0x00002c10


	//   ....[15]....
        /*01d4*/ 	.word	0x00002c20


	//   ....[16]....
        /*01d8*/ 	.word	0x00002c50


	//   ....[17]....
        /*01dc*/ 	.word	0x00002c60


	//   ....[18]....
        /*01e0*/ 	.word	0x00002c90


	//   ....[19]....
        /*01e4*/ 	.word	0x00002ca0


	//   ....[20]....
        /*01e8*/ 	.word	0x00004530


	//   ....[21]....
        /*01ec*/ 	.word	0x000045a0


	//   ....[22]....
        /*01f0*/ 	.word	0x000045f0


	//   ....[23]....
        /*01f4*/ 	.word	0x00004620


	//   ....[24]....
        /*01f8*/ 	.word	0x00004660


	//   ....[25]....
        /*01fc*/ 	.word	0x000046d0


	//   ....[26]....
        /*0200*/ 	.word	0x000046f0


	//   ....[27]....
        /*0204*/ 	.word	0x00004710


	//   ....[28]....
        /*0208*/ 	.word	0x00004730


	//   ....[29]....
        /*020c*/ 	.word	0x00004750


	//----- nvinfo : EIATTR_VRC_CTA_INIT_COUNT
	.align		4
.L_2870:
        /*0210*/ 	.byte	0x02, 0x4a
	.zero		1
	.zero		1


	//----- nvinfo : EIATTR_EXIT_INSTR_OFFSETS
	.align		4
        /*0214*/ 	.byte	0x04, 0x1c
        /*0216*/ 	.short	(.L_2872 - .L_2871)


	//   ....[0]....
.L_2871:
        /*0218*/ 	.word	0x000044e0


	//   ....[1]....
        /*021c*/ 	.word	0x00004ce0


	//   ....[2]....
        /*0220*/ 	.word	0x00004d60


	//----- nvinfo : EIATTR_CRS_STACK_SIZE
	.align		4
.L_2872:
        /*0224*/ 	.byte	0x04, 0x1e
        /*0226*/ 	.short	(.L_2874 - .L_2873)
.L_2873:
        /*0228*/ 	.word	0x00000000


	//----- nvinfo : EIATTR_CBANK_PARAM_SIZE
	.align		4
.L_2874:
        /*022c*/ 	.byte	0x03, 0x19
        /*022e*/ 	.short	0x0074


	//----- nvinfo : EIATTR_PARAM_CBANK
	.align		4
        /*0230*/ 	.byte	0x04, 0x0a
        /*0232*/ 	.short	(.L_2876 - .L_2875)
	.align		4
.L_2875:
        /*0234*/ 	.word	index@(.nv.constant0._ZN17fastertransformer35generalAddBiasResidualLayerNormOpt2I7__half2Lb1ELb1ELi1ELb1ELi8EEEvPT_S3_PKS2_S5_S5_S5_S5_S5_fiiPKfS7_S7_Pfi)
        /*0238*/ 	.short	0x0380
        /*023a*/ 	.short	0x0074


	//----- nvinfo : EIATTR_SW_WAR
	.align		4
.L_2876:
        /*023c*/ 	.byte	0x04, 0x36
        /*023e*/ 	.short	(.L_2878 - .L_2877)
.L_2877:
        /*0240*/ 	.word	0x00000008
.L_2878:


//--------------------- .nv.info._ZN17fastertransformer34generalAddBiasResidualLayerNormOptI7__half2Lb1ELb1ELi1ELb1ELi8EEEvPT_S3_PKS2_S5_S5_S5_S5_S5_fiiPKfS7_S7_Pfi --------------------------
	.section	.nv.info._ZN17fastertransformer34generalAddBiasResidualLayerNormOptI7__half2Lb1ELb1ELi1ELb1ELi8EEEvPT_S3_PKS2_S5_S5_S5_S5_S5_fiiPKfS7_S7_Pfi,"",@"SHT_CUDA_INFO"
	.sectionflags	@""
	.align	4


	//----- nvinfo : EIATTR_CUDA_API_VERSION
	.align		4
        /*0000*/ 	.byte	0x04, 0x37
        /*0002*/ 	.short	(.L_2880 - .L_2879)
.L_2879:
        /*0004*/ 	.word	0x00000082


	//----- nvinfo : EIATTR_KPARAM_INFO
	.align		4
.L_2880:
        /*0008*/ 	.byte	0x04, 0x17
        /*000a*/ 	.short	(.L_2882 - .L_2881)
.L_2881:
        /*000c*/ 	.word	0x00000000
        /*0010*/ 	.short	0x000f
        /*0012*/ 	.short	0x0070
        /*0014*/ 	.byte	0x00, 0xf0, 0x11, 0x00


	//----- nvinfo : EIATTR_KPARAM_INFO
	.align		4
.L_2882:
        /*0018*/ 	.byte	0x04, 0x17
        /*001a*/ 	.short	(.L_2884 - .L_2883)
.L_2883:
        /*001c*/ 	.word	0x00000000
        /*0020*/ 	.short	0x000e
        /*0022*/ 	.short	0x0068
        /*0024*/ 	.byte	0x00, 0xf5, 0x21, 0x00


	//----- nvinfo : EIATTR_KPARAM_INFO
	.align		4
.L_2884:
        /*0028*/ 	.byte	0x04, 0x17
        /*002a*/ 	.short	(.L_2886 - .L_2885)
.L_2885:
        /*002c*/ 	.word	0x00000000
        /*0030*/ 	.short	0x000d
        /*0032*/ 	.short	0x0060
        /*0034*/ 	.byte	0x00, 0xf5, 0x21, 0x00


	//----- nvinfo : EIATTR_KPARAM_INFO
	.align		4
.L_2886:
        /*0038*/ 	.byte	0x04, 0x17
        /*003a*/ 	.short	(.L_2888 - .L_2887)
.L_2887:
        /*003c*/ 	.word	0x00000000
        /*0040*/ 	.short	0x000c
        /*0042*/ 	.short	0x0058
        /*0044*/ 	.byte	0x00, 0xf5, 0x21, 0x00


	//----- nvinfo : EIATTR_KPARAM_INFO
	.align		4
.L_2888:
        /*0048*/ 	.byte	0x04, 0x17
        /*004a*/ 	.short	(.L_2890 - .L_2889)
.L_2889:
        /*004c*/ 	.word	0x00000000
        /*0050*/ 	.short	0x000b
        /*0052*/ 	.short	0x0050
        /*0054*/ 	.byte	0x00, 0xf5, 0x21, 0x00


	//----- nvinfo : EIATTR_KPARAM_INFO
	.align		4
.L_2890:
        /*0058*/ 	.byte	0x04, 0x17
        /*005a*/ 	.short	(.L_2892 - .L_2891)
.L_2891:
        /*005c*/ 	.word	0x00000000
        /*0060*/ 	.short	0x000a
        /*0062*/ 	.short	0x0048
        /*0064*/ 	.byte	0x00, 0xf0, 0x11, 0x00


	//----- nvinfo : EIATTR_KPARAM_INFO
	.align		4
.L_2892:
        /*0068*/ 	.byte	0x04, 0x17
        /*006a*/ 	.short	(.L_2894 - .L_2893)
.L_2893:
        /*006c*/ 	.word	0x00000000
        /*0070*/ 	.short	0x0009
        /*0072*/ 	.short	0x0044
        /*0074*/ 	.byte	0x00, 0xf0, 0x11, 0x00


	//----- nvinfo : EIATTR_KPARAM_INFO
	.align		4
.L_2894:
        /*0078*/ 	.byte	0x04, 0x17
        /*007a*/ 	.short	(.L_2896 - .L_2895)
.L_2895:
        /*007c*/ 	.word	0x00000000
        /*0080*/ 	.short	0x0008
        /*0082*/ 	.short	0x0040
        /*0084*/ 	.byte	0x00, 0xf0, 0x11, 0x00


	//----- nvinfo : EIATTR_KPARAM_INFO
	.align		4
.L_2896:
        /*0088*/ 	.byte	0x04, 0x17
        /*008a*/ 	.short	(.L_2898 - .L_2897)
.L_2897:
        /*008c*/ 	.word	0x00000000
        /*0090*/ 	.short	0x0007
        /*0092*/ 	.short	0x0038
        /*0094*/ 	.byte	0x00, 0xf5, 0x21, 0x00


	//----- nvinfo : EIATTR_KPARAM_INFO
	.align		4
.L_2898:
        /*0098*/ 	.byte	0x04, 0x17
        /*009a*/ 	.short	(.L_2900 - .L_2899)
.L_2899:
        /*009c*/ 	.word	0x00000000
        /*00a0*/ 	.short	0x0006
        /*00a2*/ 	.short	0x0030
        /*00a4*/ 	.byte	0x00, 0xf5, 0x21, 0x00


	//----- nvinfo : EIATTR_KPARAM_INFO
	.align		4
.L_2900:
        /*00a8*/ 	.byte	0x04, 0x17
        /*00aa*/ 	.short	(.L_2902 - .L_2901)
.L_2901:
        /*00ac*/ 	.word	0x00000000
        /*00b0*/ 	.short	0x0005
        /*00b2*/ 	.short	0x0028
        /*00b4*/ 	.byte	0x00, 0xf5, 0x21, 0x00


	//----- nvinfo : EIATTR_KPARAM_INFO
	.align		4
.L_2902:
        /*00b8*/ 	.byte	0x04, 0x17
        /*00ba*/ 	.short	(.L_2904 - .L_2903)
.L_2903:
        /*00bc*/ 	.word	0x00000000
        /*00c0*/ 	.short	0x0004
        /*00c2*/ 	.short	0x0020
        /*00c4*/ 	.byte	0x00, 0xf5, 0x21, 0x00


	//----- nvinfo : EIATTR_KPARAM_INFO
	.align		4
.L_2904:
        /*00c8*/ 	.byte	0x04, 0x17
        /*00ca*/ 	.short	(.L_2906 - .L_2905)
.L_2905:
        /*00cc*/ 	.word	0x00000000
        /*00d0*/ 	.short	0x0003
        /*00d2*/ 	.short	0x0018
        /*00d4*/ 	.byte	0x00, 0xf5, 0x21, 0x00


	//----- nvinfo : EIATTR_KPARAM_INFO
	.align		4
.L_2906:
        /*00d8*/ 	.byte	0x04, 0x17
        /*00da*/ 	.short	(.L_2908 - .L_2907)
.L_2907:
        /*00dc*/ 	.word	0x00000000
        /*00e0*/ 	.short	0x0002
        /*00e2*/ 	.short	0x0010
        /*00e4*/ 	.byte	0x00, 0xf5, 0x21, 0x00


	//----- nvinfo : EIATTR_KPARAM_INFO
	.align		4
.L_2908:
        /*00e8*/ 	.byte	0x04, 0x17
        /*00ea*/ 	.short	(.L_2910 - .L_2909)
.L_2909:
        /*00ec*/ 	.word	0x00000000
        /*00f0*/ 	.short	0x0001
        /*00f2*/ 	.short	0x0008
        /*00f4*/ 	.byte	0x00, 0xf5, 0x21, 0x00


	//----- nvinfo : EIATTR_KPARAM_INFO
	.align		4
.L_2910:
        /*00f8*/ 	.byte	0x04, 0x17
        /*00fa*/ 	.short	(.L_2912 - .L_2911)
.L_2911:
        /*00fc*/ 	.word	0x00000000
        /*0100*/ 	.short	0x0000
        /*0102*/ 	.short	0x0000
        /*0104*/ 	.byte	0x00, 0xf5, 0x21, 0x00


	//----- nvinfo : EIATTR_SPARSE_MMA_MASK
	.align		4
.L_2912:
        /*0108*/ 	.byte	0x03, 0x50
        /*010a*/ 	.short	0x0000


	//----- nvinfo : EIATTR_MAXREG_COUNT
	.align		4
        /*010c*/ 	.byte	0x03, 0x1b
        /*010e*/ 	.short	0x00ff


	//----- nvinfo : EIATTR_NUM_BARRIERS
	.align		4
        /*0110*/ 	.byte	0x02, 0x4c
        /*0112*/ 	.byte	0x01
	.zero		1


	//----- nvinfo : EIATTR_MERCURY_ISA_VERSION
	.align		4
        /*0114*/ 	.byte	0x03, 0x5f
        /*0116*/ 	.short	0x0101


	//----- nvinfo : EIATTR_COOP_GROUP_MASK_REGIDS
	.align		4
        /*0118*/ 	.byte	0x04, 0x29
        /*011a*/ 	.short	(.L_2914 - .L_2913)


	//   ....[0]....
.L_2913:
        /*011c*/ 	.word	0xffffffff


	//   ....[1]....
        /*0120*/ 	.word	0xffffffff


	//   ....[2]....
        /*0124*/ 	.word	0xffffffff


	//   ....[3]....
        /*0128*/ 	.word	0xffffffff


	//   ....[4]....
        /*012c*/ 	.word	0xffffffff


	//   ....[5]....
        /*0130*/ 	.word	0xffffffff


	//   ....[6]....
        /*0134*/ 	.word	0xffffffff


	//   ....[7]....
        /*0138*/ 	.word	0xffffffff


	//   ....[8]....
        /*013c*/ 	.word	0xffffffff


	//   ....[9]....
        /*0140*/ 	.word	0xffffffff


	//   ....[10]....
        /*0144*/ 	.word	0xffffffff


	//   ....[11]....
        /*0148*/ 	.word	0xffffffff


	//   ....[12]....
        /*014c*/ 	.word	0xffffffff


	//   ....[13]....
        /*0150*/ 	.word	0xffffffff


	//   ....[14]....
        /*0154*/ 	.word	0xffffffff


	//   ....[15]....
        /*0158*/ 	.word	0xffffffff


	//   ....[16]....
        /*015c*/ 	.word	0xffffffff


	//   ....[17]....
        /*0160*/ 	.word	0xffffffff


	//   ....[18]....
        /*0164*/ 	.word	0xffffffff


	//   ....[19]....
        /*0168*/ 	.word	0xffffffff


	//   ....[20]....
        /*016c*/ 	.word	0xffffffff


	//   ....[21]....
        /*0170*/ 	.word	0xffffffff


	//   ....[22]....
        /*0174*/ 	.word	0xffffffff


	//   ....[23]....
        /*0178*/ 	.word	0xffffffff


	//   ....[24]....
        /*017c*/ 	.word	0xffffffff


	//   ....[25]....
        /*0180*/ 	.word	0xffffffff


	//   ....[26]....
        /*0184*/ 	.word	0xffffffff


	//   ....[27]....
        /*0188*/ 	.word	0xffffffff


	//   ....[28]....
        /*018c*/ 	.word	0xffffffff


	//   ....[29]....
        /*0190*/ 	.word	0xffffffff


	//----- nvinfo : EIATTR_COOP_GROUP_INSTR_OFFSETS
	.align		4
.L_2914:
        /*0194*/ 	.byte	0x04, 0x28
        /*0196*/ 	.short	(.L_2916 - .L_2915)


	//   ....[0]....
.L_2915:
        /*0198*/ 	.word	0x000005e0


	//   ....[1]....
        /*019c*/ 	.word	0x00000600


	//   ....[2]....
        /*01a0*/ 	.word	0x00000630


	//   ....[3]....
        /*01a4*/ 	.word	0x00000670


	//   ....[4]....
        /*01a8*/ 	.word	0x000006d0


	//   ....[5]....
        /*01ac*/ 	.word	0x000007a0


	//   ....[6]....
        /*01b0*/ 	.word	0x000007d0


	//   ....[7]....
        /*01b4*/ 	.word	0x000007f0


	//   ....[8]....
        /*01b8*/ 	.word	0x00000810


	//   ....[9]....
        /*01bc*/ 	.word	0x00000830


	//   ....[10]....
        /*01c0*/ 	.word	0x00000f90


	//   ....[11]....
        /*01c4*/ 	.word	0x00000ff0


	//   ....[12]....
        /*01c8*/ 	.word	0x00001010


	//   ....[13]....
        /*01cc*/ 	.word	0x00001030


	//   ....[14]....
        /*01d0*/ 	.word	0x00001050


	//   ....[15]....
        /*01d4*/ 	.word	0x000010b0


	//   ....[16]....
        /*01d8*/ 	.word	0x000010d0


	//   ....[17]....
        /*01dc*/ 	.word	0x000010f0


	//   ....[18]....
        /*01e0*/ 	.word	0x00001110


	//   ....[19]....
        /*01e4*/ 	.word	0x00001130


	//   ....[20]....
        /*01e8*/ 	.word	0x000028e0


	//   ....[21]....
        /*01ec*/ 	.word	0x00002960


	//   ....[22]....
        /*01f0*/ 	.word	0x000029c0


	//   ....[23]....
        /*01f4*/ 	.word	0x000029e0


	//   ....[24]....
        /*01f8*/ 	.word	0x00002a00


	//   ....[25]....
        /*01fc*/ 	.word	0x00002a80


	//   ....[26]....
        /*0200*/ 	.word	0x00002aa0


	//   ....[27]....
        /*0204*/ 	.word	0x00002ac0


	//   ....[28]....
        /*0208*/ 	.word	0x00002ae0


	//   ....[29]....
        /*020c*/ 	.word	0x00002b00


	//----- nvinfo : EIATTR_VRC_CTA_INIT_COUNT
	.align		4
.L_2916:
        /*0210*/ 	.byte	0x02, 0x4a
	.zero		1
	.zero		1


	//----- nvinfo : EIATTR_EXIT_INSTR_OFFSETS
	.align		4
        /*0214*/ 	.byte	0x04, 0x1c
        /*0216*/ 	.short	(.L_2918 - .L_2917)


	//   ....[0]....
.L_2917:
        /*0218*/ 	.word	0x00002890


	//   ....[1]....
        /*021c*/ 	.word	0x000030a0


	//   ....[2]....
        /*0220*/ 	.word	0x00003130


	//----- nvinfo : EIATTR_CRS_STACK_SIZE
	.align		4
.L_2918:
        /*0224*/ 	.byte	0x04, 0x1e
        /*0226*/ 	.short	(.L_2920 - .L_2919)
.L_2919:
        /*0228*/ 	.word	0x00000000


	//----- nvinfo : EIATTR_CBANK_PARAM_SIZE
	.align		4
.L_2920:
        /*022c*/ 	.byte	0x03, 0x19
        /*022e*/ 	.short	0x0074


	//----- nvinfo : EIATTR_PARAM_CBANK
	.align		4
        /*0230*/ 	.byte	0x04, 0x0a
        /*0232*/ 	.short	(.L_2922 - .L_2921)
	.align		4
.L_2921:
        /*0234*/ 	.word	index@(.nv.constant0._ZN17fastertransformer34generalAddBiasResidualLayerNormOptI7__half2Lb1ELb1ELi1ELb1ELi8EEEvPT_S3_PKS2_S5_S5_S5_S5_S5_fiiPKfS7_S7_Pfi)
        /*0238*/ 	.short	0x0380
        /*023a*/ 	.short	0x0074


	//----- nvinfo : EIATTR_SW_WAR
	.align		4
.L_2922:
        /*023c*/ 	.byte	0x04, 0x36
        /*023e*/ 	.short	(.L_2924 - .L_2923)
.L_2923:
        /*0240*/ 	.word	0x00000008
.L_2924:


//--------------------- .nv.info._ZN17fastertransformer35generalAddBiasResidualLayerNormOpt2I7__half2Lb0ELb0ELi2ELb1ELi4EEEvPT_S3_PKS2_S5_S5_S5_S5_S5_fiiPKfS7_S7_Pfi --------------------------
	.section	.nv.info._ZN17fastertransformer35generalAddBiasResidualLayerNormOpt2I7__half2Lb0ELb0ELi2ELb1ELi4EEEvPT_S3_PKS2_S5_S5_S5_S5_S5_fiiPKfS7_S7_Pfi,"",@"SHT_CUDA_INFO"
	.sectionflags	@""
	.align	4


	//----- nvinfo : EIATTR_CUDA_API_VERSION
	.align		4
        /*0000*/ 	.byte	0x04, 0x37
        /*0002*/ 	.short	(.L_2926 - .L_2925)
.L_2925:
        /*0004*/ 	.word	0x00000082


	//----- nvinfo : EIATTR_KPARAM_INFO
	.align		4
.L_2926:
        /*0008*/ 	.byte	0x04, 0x17
        /*000a*/ 	.short	(.L_2928 - .L_2927)
.L_2927:
        /*000c*/ 	.word	0x00000000
        /*0010*/ 	.short	0x000f
        /*0012*/ 	.short	0x0070
        /*0014*/ 	.byte	0x00, 0xf0, 0x11, 0x00


	//----- nvinfo : EIATTR_KPARAM_INFO
	.align		4
.L_2928:
        /*0018*/ 	.byte	0x04, 0x17
        /*001a*/ 	.short	(.L_2930 - .L_2929)
.L_2929:
        /*001c*/ 	.word	0x00000000
        /*0020*/ 	.short	0x000e
        /*0022*/ 	.short	0x0068
        /*0024*/ 	.byte	0x00, 0xf5, 0x21, 0x00


	//----- nvinfo : EIATTR_KPARAM_INFO
	.align		4
.L_2930:
        /*0028*/ 	.byte	0x04, 0x17
        /*002a*/ 	.short	(.L_2932 - .L_2931)
.L_2931:
        /*002c*/ 	.word	0x00000000
        /*0030*/ 	.short	0x000d
        /*0032*/ 	.short	0x0060
        /*0034*/ 	.byte	0x00, 0xf5, 0x21, 0x00


	//----- nvinfo : EIATTR_KPARAM_INFO
	.align		4
.L_2932:
        /*0038*/ 	.byte	0x04, 0x17
        /*003a*/ 	.short	(.L_2934 - .L_2933)
.L_2933:
        /*003c*/ 	.word	0x00000000
        /*0040*/ 	.short	0x000c
        /*0042*/ 	.short	0x0058
        /*0044*/ 	.byte	0x00, 0xf5, 0x21, 0x00


	//----- nvinfo : EIATTR_KPARAM_INFO
	.align		4
.L_2934:
        /*0048*/ 	.byte	0x04, 0x17
        /*004a*/ 	.short	(.L_2936 - .L_2935)
.L_2935:
        /*004c*/ 	.word	0x00000000
        /*0050*/ 	.short	0x000b
        /*0052*/ 	.short	0x0050
        /*0054*/ 	.byte	0x00, 0xf5, 0x21, 0x00


	//----- nvinfo : EIATTR_KPARAM_INFO
	.align		4
.L_2936:
        /*0058*/ 	.byte	0x04, 0x17
        /*005a*/ 	.short	(.L_2938 - .L_2937)
.L_2937:
        /*005c*/ 	.word	0x00000000
        /*0060*/ 	.short	0x000a
        /*0062*/ 	.short	0x0048
        /*0064*/ 	.byte	0x00, 0xf0, 0x11, 0x00


	//----- nvinfo : EIATTR_KPARAM_INFO
	.align		4
.L_2938:
        /*0068*/ 	.byte	0x04, 0x17
        /*006a*/ 	.short	(.L_2940 - .L_2939)
.L_2939:
        /*006c*/ 	.word	0x00000000
        /*0070*/ 	.short	0x0009
        /*0072*/ 	.short	0x0044
        /*0074*/ 	.byte	0x00, 0xf0, 0x11, 0x00


	//----- nvinfo : EIATTR_KPARAM_INFO
	.align		4
.L_2940:
        /*0078*/ 	.byte	0x04, 0x17
        /*007a*/ 	.short	(.L_2942 - .L_2941)
.L_2941:
        /*007c*/ 	.word	0x00000000
        /*0080*/ 	.short	0x0008
        /*0082*/ 	.short	0x0040
        /*0084*/ 	.byte	0x00, 0xf0, 0x11, 0x00


	//----- nvinfo : EIATTR_KPARAM_INFO
	.align		4
.L_2942:
        /*0088*/ 	.byte	0x04, 0x17
        /*008a*/ 	.short	(.L_2944 - .L_2943)
.L_2943:
        /*008c*/ 	.word	0x00000000
        /*0090*/ 	.short	0x0007
        /*0092*/ 	.short	0x0038
        /*0094*/ 	.byte	0x00, 0xf5, 0x21, 0x00


	//----- nvinfo : EIATTR_KPARAM_INFO
	.align		4
.L_2944:
        /*0098*/ 	.byte	0x04, 0x17
        /*009a*/ 	.short	(.L_2946 - .L_2945)
.L_2945:
        /*009c*/ 	.word	0x00000000
        /*00a0*/ 	.short	0x0006
        /*00a2*/ 	.short	0x0030
        /*00a4*/ 	.byte	0x00, 0xf5, 0x21, 0x00


	//----- nvinfo : EIATTR_KPARAM_INFO
	.align		4
.L_2946:
        /*00a8*/ 	.byte	0x04, 0x17
        /*00aa*/ 	.short	(.L_2948 - .L_2947)
.L_2947:
        /*00ac*/ 	.word	0x00000000
        /*00b0*/ 	.short	0x0005
        /*00b2*/ 	.short	0x0028
        /*00b4*/ 	.byte	0x00, 0xf5, 0x21, 0x00


	//----- nvinfo : EIATTR_KPARAM_INFO
	.align		4
.L_2948:
        /*00b8*/ 	.byte	0x04, 0x17
        /*00ba*/ 	.short	(.L_2950 - .L_2949)
.L_2949:
        /*00bc*/ 	.word	0x00000000
        /*00c0*/ 	.short	0x0004
        /*00c2*/ 	.short	0x0020
        /*00c4*/ 	.byte	0x00, 0xf5, 0x21, 0x00


	//----- nvinfo : EIATTR_KPARAM_INFO
	.align		4
.L_2950:
        /*00c8*/ 	.byte	0x04, 0x17
        /*00ca*/ 	.short	(.L_2952 - .L_2951)
.L_2951:
        /*00cc*/ 	.word	0x00000000
        /*00d0*/ 	.short	0x0003
        /*00d2*/ 	.short	0x0018
        /*00d4*/ 	.byte	0x00, 0xf5, 0x21, 0x00


	//----- nvinfo : EIATTR_KPARAM_INFO
	.align		4
.L_2952:
        /*00d8*/ 	.byte	0x04, 0x17
        /*00da*/ 	.short	(.L_2954 - .L_2953)
.L_2953:
        /*00dc*/ 	.word	0x00000000
        /*00e0*/ 	.short	0x0002
        /*00e2*/ 	.short	0x0010
        /*00e4*/ 	.byte	0x00, 0xf5, 0x21, 0x00


	//----- nvinfo : EIATTR_KPARAM_INFO
	.align		4
.L_2954:
        /*00e8*/ 	.byte	0x04, 0x17
        /*00ea*/ 	.short	(.L_2956 - .L_2955)
.L_2955:
        /*00ec*/ 	.word	0x00000000
        /*00f0*/ 	.short	0x0001
        /*00f2*/ 	.short	0x0008
        /*00f4*/ 	.byte	0x00, 0xf5, 0x21, 0x00


	//----- nvinfo : EIATTR_KPARAM_INFO
	.align		4
.L_2956:
        /*00f8*/ 	.byte	0x04, 0x17
        /*00fa*/ 	.short	(.L_2958 - .L_2957)
.L_2957:
        /*00fc*/ 	.word	0x00000000
        /*0100*/ 	.short	0x0000
        /*0102*/ 	.short	0x0000
        /*0104*/ 	.byte	0x00, 0xf5, 0x21, 0x00


	//----- nvinfo : EIATTR_SPARSE_MMA_MASK
	.align		4
.L_2958:
        /*0108*/ 	.byte	0x03, 0x50
        /*010a*/ 	.short	0x0000


	//----- nvinfo : EIATTR_MAXREG_COUNT
	.align		4
        /*010c*/ 	.byte	0x03, 0x1b
        /*010e*/ 	.short	0x00ff


	//----- nvinfo : EIATTR_NUM_BARRIERS
	.align		4
        /*0110*/ 	.byte	0x02, 0x4c
        /*0112*/ 	.byte	0x01
	.zero		1


	//----- nvinfo : EIATTR_MERCURY_ISA_VERSION
	.align		4
        /*0114*/ 	.byte	0x03, 0x5f
        /*0116*/ 	.short	0x0101


	//----- nvinfo : EIATTR_COOP_GROUP_MASK_REGIDS
	.align		4
        /*0118*/ 	.byte	0x04, 0x29
        /*011a*/ 	.short	(.L_2960 - .L_2959)


	//   ....[0]....
.L_2959:
        /*011c*/ 	.word	0xffffffff


	//   ....[1]....
        /*0120*/ 	.word	0xffffffff


	//   ....[2]....
        /*0124*/ 	.word	0xffffffff


	//   ....[3]....
        /*0128*/ 	.word	0xffffffff


	//   ....[4]....
        /*012c*/ 	.word	0xffffffff


	//   ....[5]....
        /*0130*/ 	.word	0xffffffff


	//   ....[6]....
        /*0134*/ 	.word	0xffffffff


	//   ....[7]....
        /*0138*/ 	.word	0xffffffff


	//   ....[8]....
        /*013c*/ 	.word	0xffffffff


	//   ....[9]....
        /*0140*/ 	.word	0xffffffff


	//   ....[10]....
        /*0144*/ 	.word	0xffffffff


	//   ....[11]....
        /*0148*/ 	.word	0xffffffff


	//   ....[12]....
        /*014c*/ 	.word	0xffffffff


	//   ....[13]....
        /*0150*/ 	.word	0xffffffff


	//   ....[14]....
        /*0154*/ 	.word	0xffffffff


	//   ....[15]....
        /*0158*/ 	.word	0xffffffff


	//   ....[16]....
        /*015c*/ 	.word	0xffffffff


	//   ....[17]....
        /*0160*/ 	.word	0xffffffff


	//   ....[18]....
        /*0164*/ 	.word	0xffffffff


	//   ....[19]....
        /*0168*/ 	.word	0xffffffff


	//   ....[20]....
        /*016c*/ 	.word	0xffffffff


	//   ....[21]....
        /*0170*/ 	.word	0xffffffff


	//   ....[22]....
        /*0174*/ 	.word	0xffffffff


	//   ....[23]....
        /*0178*/ 	.word	0xffffffff


	//   ....[24]....
        /*017c*/ 	.word	0xffffffff


	//   ....[25]....
        /*0180*/ 	.word	0xffffffff


	//   ....[26]....
        /*0184*/ 	.word	0xffffffff


	//   ....[27]....
        /*0188*/ 	.word	0xffffffff


	//   ....[28]....
        /*018c*/ 	.word	0xffffffff


	//   ....[29]....
        /*0190*/ 	.word	0xffffffff


	//----- nvinfo : EIATTR_COOP_GROUP_INSTR_OFFSETS
	.align		4
.L_2960:
        /*0194*/ 	.byte	0x04, 0x28
        /*0196*/ 	.short	(.L_2962 - .L_2961)


	//   ....[0]....
.L_2961:
        /*0198*/ 	.word	0x000008d0


	//   ....[1]....
        /*019c*/ 	.word	0x00000910


	//   ....[2]....
        /*01a0*/ 	.word	0x00000960


	//   ....[3]....
        /*01a4*/ 	.word	0x00000980


	//   ....[4]....
        /*01a8*/ 	.word	0x000009e0


	//   ....[5]....
        /*01ac*/ 	.word	0x000009f0


	//   ....[6]....
        /*01b0*/ 	.word	0x00000a30


	//   ....[7]....
        /*01b4*/ 	.word	0x00000a60


	//   ....[8]....
        /*01b8*/ 	.word	0x00000ac0


	//   ....[9]....
        /*01bc*/ 	.word	0x00000ae0


	//   ....[10]....
        /*01c0*/ 	.word	0x00000ba0


	//   ....[11]....
        /*01c4*/ 	.word	0x00000bb0


	//   ....[12]....
        /*01c8*/ 	.word	0x00000be0


	//   ....[13]....
        /*01cc*/ 	.word	0x00000bf0


	//   ....[14]....
        /*01d0*/ 	.word	0x00000c20


	//   ....[15]....
        /*01d4*/ 	.word	0x00000c30


	//   ....[16]....
        /*01d8*/ 	.word	0x00000c60


	//   ....[17]....
        /*01dc*/ 	.word	0x00000c70


	//   ....[18]....
        /*01e0*/ 	.word	0x00000ca0


	//   ....[19]....
        /*01e4*/ 	.word	0x00000cb0


	//   ....[20]....
        /*01e8*/ 	.word	0x00001a80


	//   ....[21]....
        /*01ec*/ 	.word	0x00001af0


	//   ....[22]....
        /*01f0*/ 	.word	0x00001b40


	//   ....[23]....
        /*01f4*/ 	.word	0x00001b70


	//   ....[24]....
        /*01f8*/ 	.word	0x00001bb0


	//   ....[25]....
        /*01fc*/ 	.word	0x00001c20


	//   ....[26]....
        /*0200*/ 	.word	0x00001c40


	//   ....[27]....
        /*0204*/ 	.word	0x00001c60


	//   ....[28]....
        /*0208*/ 	.word	0x00001c80


	//   ....[29]....
        /*020c*/ 	.word	0x00001ca0


	//----- nvinfo : EIATTR_VRC_CTA_INIT_COUNT
	.align		4
.L_2962:
        /*0210*/ 	.byte	0x02, 0x4a
	.zero		1
	.zero		1


	//----- nvinfo : EIATTR_EXIT_INSTR_OFFSETS
	.align		4
        /*0214*/ 	.byte	0x04, 0x1c
        /*0216*/ 	.short	(.L_2964 - .L_2963)


	//   ....[0]....
.L_2963:
        /*0218*/ 	.word	0x00001a30


	//   ....[1]....
        /*021c*/ 	.word	0x00002230


	//   ....[2]....
        /*0220*/ 	.word	0x000022b0


	//----- nvinfo : EIATTR_CRS_STACK_SIZE
	.align		4
.L_2964:
        /*0224*/ 	.byte	0x04, 0x1e
        /*0226*/ 	.short	(.L_2966 - .L_2965)
.L_2965:
        /*0228*/ 	.word	0x00000000


	//----- nvinfo : EIATTR_CBANK_PARAM_SIZE
	.align		4
.L_2966:
        /*022c*/ 	.byte	0x03, 0x19
        /*022e*/ 	.short	0x0074


	//----- nvinfo : EIATTR_PARAM_CBANK
	.align		4
        /*0230*/ 	.byte	0x04, 0x0a
        /*0232*/ 	.short	(.L_2968 - .L_2967)
	.align		4
.L_2967:
        /*0234*/ 	.word	index@(.nv.constant0._ZN17fastertransformer35generalAddBiasResidualLayerNormOpt2I7__half2Lb0ELb0ELi2ELb1ELi4EEEvPT_S3_PKS2_S5_S5_S5_S5_S5_fiiPKfS7_S7_Pfi)
        /*0238*/ 	.short	0x0380
        /*023a*/ 	.short	0x0074


	//----- nvinfo : EIATTR_SW_WAR
	.align		4
.L_2968:
        /*023c*/ 	.byte	0x04, 0x36
        /*023e*/ 	.short	(.L_2970 - .L_2969)
.L_2969:
        /*0240*/ 	.word	0x00000008
.L_2970:


//--------------------- .nv.info._ZN17fastertransformer34generalAddBiasResidualLayerNormOptI7__half2Lb0ELb0ELi2ELb1ELi4EEEvPT_S3_PKS2_S5_S5_S5_S5_S5_fiiPKfS7_S7_Pfi --------------------------
	.section	.nv.info._ZN17fastertransformer34generalAddBiasResidualLayerNormOptI7__half2Lb0ELb0ELi2ELb1ELi4EEEvPT_S3_PKS2_S5_S5_S5_S5_S5_fiiPKfS7_S7_Pfi,"",@"SHT_CUDA_INFO"
	.sectionflags	@""
	.align	4


	//----- nvinfo : EIATTR_CUDA_API_VERSION
	.align		4
        /*0000*/ 	.byte	0x04, 0x37
        /*0002*/ 	.short	(.L_2972 - .L_2971)
.L_2971:
        /*0004*/ 	.word	0x00000082


	//----- nvinfo : EIATTR_KPARAM_INFO
	.align		4
.L_2972:
        /*0008*/ 	.byte	0x04, 0x17
        /*000a*/ 	.short	(.L_2974 - .L_2973)
.L_2973:
        /*000c*/ 	.word	0x00000000
        /*0010*/ 	.short	0x000f
        /*0012*/ 	.short	0x0070
        /*0014*/ 	.byte	0x00, 0xf0, 0x11, 0x00


	//----- nvinfo : EIATTR_KPARAM_INFO
	.align		4
.L_2974:
        /*0018*/ 	.byte	0x04, 0x17
        /*001a*/ 	.short	(.L_2976 - .L_2975)
.L_2975:
        /*001c*/ 	.word	0x00000000
        /*0020*/ 	.short	0x000e
        /*0022*/ 	.short	0x0068
        /*0024*/ 	.byte	0x00, 0xf5, 0x21, 0x00


	//----- nvinfo : EIATTR_KPARAM_INFO
	.align		4
.L_2976:
        /*0028*/ 	.byte	0x04, 0x17
        /*002a*/ 	.short	(.L_2978 - .L_2977)
.L_2977:
        /*002c*/ 	.word	0x00000000
        /*0030*/ 	.short	0x000d
        /*0032*/ 	.short	0x0060
        /*0034*/ 	.byte	0x00, 0xf5, 0x21, 0x00


	//----- nvinfo : EIATTR_KPARAM_INFO
	.align		4
.L_2978:
        /*0038*/ 	.byte	0x04, 0x17
        /*003a*/ 	.short	(.L_2980 - .L_2979)
.L_2979:
        /*003c*/ 	.word	0x00000000
        /*0040*/ 	.short	0x000c
        /*0042*/ 	.short	0x0058
        /*0044*/ 	.byte	0x00, 0xf5, 0x21, 0x00


	//----- nvinfo : EIATTR_KPARAM_INFO
	.align		4
.L_2980:
        /*0048*/ 	.byte	0x04, 0x17
        /*004a*/ 	.short	(.L_2982 - .L_2981)
.L_2981:
        /*004c*/ 	.word	0x00000000
        /*0050*/ 	.short	0x000b
        /*0052*/ 	.short	0x0050
        /*0054*/ 	.byte	0x00, 0xf5, 0x21, 0x00


	//----- nvinfo : EIATTR_KPARAM_INFO
	.align		4
.L_2982:
        /*0058*/ 	.byte	0x04, 0x17
        /*005a*/ 	.short	(.L_2984 - .L_2983)
.L_2983:
        /*005c*/ 	.word	0x00000000
        /*0060*/ 	.short	0x000a
        /*0062*/ 	.short	0x0048
        /*0064*/ 	.byte	0x00, 0xf0, 0x11, 0x00


	//----- nvinfo : EIATTR_KPARAM_INFO
	.align		4
.L_2984:
        /*0068*/ 	.byte	0x04, 0x17
        /*006a*/ 	.short	(.L_2986 - .L_2985)
.L_2985:
        /*006c*/ 	.word	0x00000000
        /*0070*/ 	.short	0x0009
        /*0072*/ 	.short	0x0044
        /*0074*/ 	.byte	0x00, 0xf0, 0x11, 0x00


	//----- nvinfo : EIATTR_KPARAM_INFO
	.align		4
.L_2986:
        /*0078*/ 	.byte	0x04, 0x17
        /*007a*/ 	.short	(.L_2988 - .L_2987)
.L_2987:
        /*007c*/ 	.word	0x00000000
        /*0080*/ 	.short	0x0008
        /*0082*/ 	.short	0x0040
        /*0084*/ 	.byte	0x00, 0xf0, 0x11, 0x00


	//----- nvinfo : EIATTR_KPARAM_INFO
	.align		4
.L_2988:
        /*0088*/ 	.byte	0x04, 0x17
        /*008a*/ 	.short	(.L_2990 - .L_2989)
.L_2989:
        /*008c*/ 	.word	0x00000000
        /*0090*/ 	.short	0x0007
        /*0092*/ 	.short	0x0038
        /*0094*/ 	.byte	0x00, 0xf5, 0x21, 0x00


	//----- nvinfo : EIATTR_KPARAM_INFO
	.align		4
.L_2990:
        /*0098*/ 	.byte	0x04, 0x17
        /*009a*/ 	.short	(.L_2992 - .L_2991)
.L_2991:
        /*009c*/ 	.word	0x00000000
        /*00a0*/ 	.short	0x0006
        /*00a2*/ 	.short	0x0030
        /*00a4*/ 	.byte	0x00, 0xf5, 0x21, 0x00


	//----- nvinfo : EIATTR_KPARAM_INFO
	.align		4
.L_2992:
        /*00a8*/ 	.byte	0x04, 0x17
        /*00aa*/ 	.short	(.L_2994 - .L_2993)
.L_2993:
        /*00ac*/ 	.word	0x00000000
        /*00b0*/ 	.short	0x0005
        /*00b2*/ 	.short	0x0028
        /*00b4*/ 	.byte	0x00, 0xf5, 0x21, 0x00


	//----- nvinfo : EIATTR_KPARAM_INFO
	.align		4
.L_2994:
        /*00b8*/ 	.byte	0x04, 0x17
        /*00ba*/ 	.short	(.L_2996 - .L_2995)
.L_2995:
        /*00bc*/ 	.word	0x00000000
        /*00c0*/ 	.short	0x0004
        /*00c2*/ 	.short	0x0020
        /*00c4*/ 	.byte	0x00, 0xf5, 0x21, 0x00


	//----- nvinfo : EIATTR_KPARAM_INFO
	.align		4
.L_2996:
        /*00c8*/ 	.byte	0x04, 0x17
        /*00ca*/ 	.short	(.L_2998 - .L_2997)
.L_2997:
        /*00cc*/ 	.word	0x00000000
        /*00d0*/ 	.short	0x0003
        /*00d2*/ 	.short	0x0018
        /*00d4*/ 	.byte	0x00, 0xf5, 0x21, 0x00


	//----- nvinfo : EIATTR_KPARAM_INFO
	.align		4
.L_2998:
        /*00d8*/ 	.byte	0x04, 0x17
        /*00da*/ 	.short	(.L_3000 - .L_2999)
.L_2999:
        /*00dc*/ 	.word	0x00000000
        /*00e0*/ 	.short	0x0002
        /*00e2*/ 	.short	0x0010
        /*00e4*/ 	.byte	0x00, 0xf5, 0x21, 0x00


	//----- nvinfo : EIATTR_KPARAM_INFO
	.align		4
.L_3000:
        /*00e8*/ 	.byte	0x04, 0x17
        /*00ea*/ 	.short	(.L_3002 - .L_3001)
.L_3001:
        /*00ec*/ 	.word	0x00000000
        /*00f0*/ 	.short	0x0001
        /*00f2*/ 	.short	0x0008
        /*00f4*/ 	.byte	0x00, 0xf5, 0x21, 0x00


	//----- nvinfo : EIATTR_KPARAM_INFO
	.align		4
.L_3002:
        /*00f8*/ 	.byte	0x04, 0x17
        /*00fa*/ 	.short	(.L_3004 - .L_3003)
.L_3003:
        /*00fc*/ 	.word	0x00000000
        /*0100*/ 	.short	0x0000
        /*0102*/ 	.short	0x0000
        /*0104*/ 	.byte	0x00, 0xf5, 0x21, 0x00


	//----- nvinfo : EIATTR_SPARSE_MMA_MASK
	.align		4
.L_3004:
        /*0108*/ 	.byte	0x03, 0x50
        /*010a*/ 	.short	0x0000


	//----- nvinfo : EIATTR_MAXREG_COUNT
	.align		4
        /*010c*/ 	.byte	0x03, 0x1b
        /*010e*/ 	.short	0x00ff


	//----- nvinfo : EIATTR_NUM_BARRIERS
	.align		4
        /*0110*/ 	.byte	0x02, 0x4c
        /*0112*/ 	.byte	0x01
	.zero		1


	//----- nvinfo : EIATTR_MERCURY_ISA_VERSION
	.align		4
        /*0114*/ 	.byte	0x03, 0x5f
        /*0116*/ 	.short	0x0101


	//----- nvinfo : EIATTR_COOP_GROUP_MASK_REGIDS
	.align		4
        /*0118*/ 	.byte	0x04, 0x29
        /*011a*/ 	.short	(.L_3006 - .L_3005)


	//   ....[0]....
.L_3005:
        /*011c*/ 	.word	0xffffffff


	//   ....[1]....
        /*0120*/ 	.word	0xffffffff


	//   ....[2]....
        /*0124*/ 	.word	0xffffffff


	//   ....[3]....
        /*0128*/ 	.word	0xffffffff


	//   ....[4]....
        /*012c*/ 	.word	0xffffffff


	//   ....[5]....
        /*0130*/ 	.word	0xffffffff


	//   ....[6]....
        /*0134*/ 	.word	0xffffffff


	//   ....[7]....
        /*0138*/ 	.word	0xffffffff


	//   ....[8]....
        /*013c*/ 	.word	0xffffffff


	//   ....[9]....
        /*0140*/ 	.word	0xffffffff


	//   ....[10]....
        /*0144*/ 	.word	0xffffffff


	//   ....[11]....
        /*0148*/ 	.word	0xffffffff


	//   ....[12]....
        /*014c*/ 	.word	0xffffffff


	//   ....[13]....
        /*0150*/ 	.word	0xffffffff


	//   ....[14]....
        /*0154*/ 	.word	0xffffffff


	//   ....[15]....
        /*0158*/ 	.word	0xffffffff


	//   ....[16]....
        /*015c*/ 	.word	0xffffffff


	//   ....[17]....
        /*0160*/ 	.word	0xffffffff


	//   ....[18]....
        /*0164*/ 	.word	0xffffffff


	//   ....[19]....
        /*0168*/ 	.word	0xffffffff


	//   ....[20]....
        /*016c*/ 	.word	0xffffffff


	//   ....[21]....
        /*0170*/ 	.word	0xffffffff


	//   ....[22]....
        /*0174*/ 	.word	0xffffffff


	//   ....[23]....
        /*0178*/ 	.word	0xffffffff


	//   ....[24]....
        /*017c*/ 	.word	0xffffffff


	//   ....[25]....
        /*0180*/ 	.word	0xffffffff


	//   ....[26]....
        /*0184*/ 	.word	0xffffffff


	//   ....[27]....
        /*0188*/ 	.word	0xffffffff


	//   ....[28]....
        /*018c*/ 	.word	0xffffffff


	//   ....[29]....
        /*0190*/ 	.word	0xffffffff


	//----- nvinfo : EIATTR_COOP_GROUP_INSTR_OFFSETS
	.align		4
.L_3006:
        /*0194*/ 	.byte	0x04, 0x28
        /*0196*/ 	.short	(.L_3008 - .L_3007)


	//   ....[0]....
.L_3007:
        /*0198*/ 	.word	0x000002f0


	//   ....[1]....
        /*019c*/ 	.word	0x00000330


	//   ....[2]....
        /*01a0*/ 	.word	0x00000360


	//   ....[3]....
        /*01a4*/ 	.word	0x00000390


	//   ....[4]....
        /*01a8*/ 	.word	0x000003d0


	//   ....[5]....
        /*01ac*/ 	.word	0x00000480


	//   ....[6]....
        /*01b0*/ 	.word	0x000004b0


	//   ....[7]....
        /*01b4*/ 	.word	0x000004e0


	//   ....[8]....
        /*01b8*/ 	.word	0x00000510


	//   ....[9]....
        /*01bc*/ 	.word	0x00000530


	//   ....[10]....
        /*01c0*/ 	.word	0x00000950


	//   ....[11]....
        /*01c4*/ 	.word	0x000009b0


	//   ....[12]....
        /*01c8*/ 	.word	0x000009d0


	//   ....[13]....
        /*01cc*/ 	.word	0x000009f0


	//   ....[14]....
        /*01d0*/ 	.word	0x00000a10


	//   ....[15]....
        /*01d4*/ 	.word	0x00000a70


	//   ....[16]....
        /*01d8*/ 	.word	0x00000a90


	//   ....[17]....
        /*01dc*/ 	.word	0x00000ab0


	//   ....[18]....
        /*01e0*/ 	.word	0x00000ad0


	//   ....[19]....
        /*01e4*/ 	.word	0x00000af0


	//   ....[20]....
        /*01e8*/ 	.word	0x00001820


	//   ....[21]....
        /*01ec*/ 	.word	0x000018a0


	//   ....[22]....
        /*01f0*/ 	.word	0x00001910


	//   ....[23]....
        /*01f4*/ 	.word	0x00001930


	//   ....[24]....
        /*01f8*/ 	.word	0x00001950


	//   ....[25]....
        /*01fc*/ 	.word	0x000019c0


	//   ....[26]....
        /*0200*/ 	.word	0x000019e0


	//   ....[27]....
        /*0204*/ 	.word	0x00001a00


	//   ....[28]....
        /*0208*/ 	.word	0x00001a20


	//   ....[29]....
        /*020c*/ 	.word	0x00001a40


	//----- nvinfo : EIATTR_VRC_CTA_INIT_COUNT
	.align		4
.L_3008:
        /*0210*/ 	.byte	0x02, 0x4a
	.zero		1
	.zero		1


	//----- nvinfo : EIATTR_EXIT_INSTR_OFFSETS
	.align		4
        /*0214*/ 	.byte	0x04, 0x1c
        /*0216*/ 	.short	(.L_3010 - .L_3009)


	//   ....[0]....
.L_3009:
        /*0218*/ 	.word	0x000017d0


	//   ....[1]....
        /*021c*/ 	.word	0x00001fe0


	//   ....[2]....
        /*0220*/ 	.word	0x00002070


	//----- nvinfo : EIATTR_CRS_STACK_SIZE
	.align		4
.L_3010:
        /*0224*/ 	.byte	0x04, 0x1e
        /*0226*/ 	.short	(.L_3012 - .L_3011)
.L_3011:
        /*0228*/ 	.word	0x00000000


	//----- nvinfo : EIATTR_CBANK_PARAM_SIZE
	.align		4
.L_3012:
        /*022c*/ 	.byte	0x03, 0x19
        /*022e*/ 	.short	0x0074


	//----- nvinfo : EIATTR_PARAM_CBANK
	.align		4
        /*0230*/ 	.byte	0x04, 0x0a
        /*0232*/ 	.short	(.L_3014 - .L_3013)
	.align		4
.L_3013:
        /*0234*/ 	.word	index@(.nv.constant0._ZN17fastertransformer34generalAddBiasResidualLayerNormOptI7__half2Lb0ELb0ELi2ELb1ELi4EEEvPT_S3_PKS2_S5_S5_S5_S5_S5_fiiPKfS7_S7_Pfi)
        /*0238*/ 	.short	0x0380
        /*023a*/ 	.short	0x0074


	//----- nvinfo : EIATTR_SW_WAR
	.align		4
.L_3014:
        /*023c*/ 	.byte	0x04, 0x36
        /*023e*/ 	.short	(.L_3016 - .L_3015)
.L_3015:
        /*0240*/ 	.word	0x00000008
.L_3016:


//--------------------- .nv.info._ZN17fastertransformer35generalAddBiasResidualLayerNormOpt2I7__half2Lb1ELb0ELi2ELb1ELi4EEEvPT_S3_PKS2_S5_S5_S5_S5_S5_fiiPKfS7_S7_Pfi --------------------------
	.section	.nv.info._ZN17fastertransformer35generalAddBiasResidualLayerNormOpt2I7__half2Lb1ELb0ELi2ELb1ELi4EEEvPT_S3_PKS2_S5_S5_S5_S5_S5_fiiPKfS7_S7_Pfi,"",@"SHT_CUDA_INFO"
	.sectionflags	@""
	.align	4


	//----- nvinfo : EIATTR_CUDA_API_VERSION
	.align		4
        /*0000*/ 	.byte	0x04, 0x37
        /*0002*/ 	.short	(.L_3018 - .L_3017)
.L_3017:
        /*0004*/ 	.word	0x00000082


	//----- nvinfo : EIATTR_KPARAM_INFO
	.align		4
.L_3018:
        /*0008*/ 	.byte	0x04, 0x17
        /*000a*/ 	.short	(.L_3020 - .L_3019)
.L_3019:
        /*000c*/ 	.word	0x00000000
        /*0010*/ 	.short	0x000f
        /*0012*/ 	.short	0x0070
        /*0014*/ 	.byte	0x00, 0xf0, 0x11, 0x00


	//----- nvinfo : EIATTR_KPARAM_INFO
	.align		4
.L_3020:
        /*0018*/ 	.byte	0x04, 0x17
        /*001a*/ 	.short	(.L_3022 - .L_3021)
.L_3021:
        /*001c*/ 	.word	0x00000000
        /*0020*/ 	.short	0x000e
        /*0022*/ 	.short	0x0068
        /*0024*/ 	.byte	0x00, 0xf5, 0x21, 0x00


	//----- nvinfo : EIATTR_KPARAM_INFO
	.align		4
.L_3022:
        /*0028*/ 	.byte	0x04, 0x17
        /*002a*/ 	.short	(.L_3024 - .L_3023)
.L_3023:
        /*002c*/ 	.word	0x00000000
        /*0030*/ 	.short	0x000d
        /*0032*/ 	.short	0x0060
        /*0034*/ 	.byte	0x00, 0xf5, 0x21, 0x00


	//----- nvinfo : EIATTR_KPARAM_INFO
	.align		4
.L_3024:
        /*0038*/ 	.byte	0x04, 0x17
        /*003a*/ 	.short	(.L_3026 - .L_3025)
.L_3025:
        /*003c*/ 	.word	0x00000000
        /*0040*/ 	.short	0x000c
        /*0042*/ 	.short	0x0058
        /*0044*/ 	.byte	0x00, 0xf5, 0x21, 0x00


	//----- nvinfo : EIATTR_KPARAM_INFO
	.align		4
.L_3026:
        /*0048*/ 	.byte	0x04, 0x17
        /*004a*/ 	.short	(.L_3028 - .L_3027)
.L_3027:
        /*004c*/ 	.word	0x00000000
        /*0050*/ 	.short	0x000b
        /*0052*/ 	.short	0x0050
        /*0054*/ 	.byte	0x00, 0xf5, 0x21, 0x00


	//----- nvinfo : EIATTR_KPARAM_INFO
	.align		4
.L_3028:
        /*0058*/ 	.byte	0x04, 0x17
        /*005a*/ 	.short	(.L_3030 - .L_3029)
.L_3029:
        /*005c*/ 	.word	0x00000000
        /*0060*/ 	.short	0x000a
        /*0062*/ 	.short	0x0048
        /*0064*/ 	.byte	0x00, 0xf0, 0x11, 0x00


	//----- nvinfo : EIATTR_KPARAM_INFO
	.align		4
.L_3030:
        /*0068*/ 	.byte	0x04, 0x17
        /*006a*/ 	.short	(.L_3032 - .L_3031)
.L_3031:
        /*006c*/ 	.word	0x00000000
        /*0070*/ 	.short	0x0009
        /*0072*/ 	.short	0x0044
        /*0074*/ 	.byte	0x00, 0xf0, 0x11, 0x00


	//----- nvinfo : EIATTR_KPARAM_INFO
	.align		4
.L_3032:
        /*0078*/ 	.byte	0x04, 0x17
        /*007a*/ 	.short	(.L_3034 - .L_3033)
.L_3033:
        /*007c*/ 	.word	0x00000000
        /*0080*/ 	.short	0x0008
        /*0082*/ 	.short	0x0040
        /*0084*/ 	.byte	0x00, 0xf0, 0x11, 0x00


	//----- nvinfo : EIATTR_KPARAM_INFO
	.align		4
.L_3034:
        /*0088*/ 	.byte	0x04, 0x17
        /*008a*/ 	.short	(.L_3036 - .L_3035)
.L_3035:
        /*008c*/ 	.word	0x00000000
        /*0090*/ 	.short	0x0007
        /*0092*/ 	.short	0x0038
        /*0094*/ 	.byte	0x00, 0xf5, 0x21, 0x00


	//----- nvinfo : EIATTR_KPARAM_INFO
	.align		4
.L_3036:
        /*0098*/ 	.byte	0x04, 0x17
        /*009a*/ 	.short	(.L_3038 - .L_3037)
.L_3037:
        /*009c*/ 	.word	0x00000000
        /*00a0*/ 	.short	0x0006
        /*00a2*/ 	.short	0x0030
        /*00a4*/ 	.byte	0x00, 0xf5, 0x21, 0x00


	//----- nvinfo : EIATTR_KPARAM_INFO
	.align		4
.L_3038:
        /*00a8*/ 	.byte	0x04, 0x17
        /*00aa*/ 	.short	(.L_3040 - .L_3039)
.L_3039:
        /*00ac*/ 	.word	0x00000000
        /*00b0*/ 	.short	0x0005
        /*00b2*/ 	.short	0x0028
        /*00b4*/ 	.byte	0x00, 0xf5, 0x21, 0x00


	//----- nvinfo : EIATTR_KPARAM_INFO
	.align		4
.L_3040:
        /*00b8*/ 	.byte	0x04, 0x17
        /*00ba*/ 	.short	(.L_3042 - .L_3041)
.L_3041:
        /*00bc*/ 	.word	0x00000000
        /*00c0*/ 	.short	0x0004
        /*00c2*/ 	.short	0x0020
        /*00c4*/ 	.byte	0x00, 0xf5, 0x21, 0x00


	//----- nvinfo : EIATTR_KPARAM_INFO
	.align		4
.L_3042:
        /*00c8*/ 	.byte	0x04, 0x17
        /*00ca*/ 	.short	(.L_3044 - .L_3043)
.L_3043:
        /*00cc*/ 	.word	0x00000000
        /*00d0*/ 	.short	0x0003
        /*00d2*/ 	.short	0x0018
        /*00d4*/ 	.byte	0x00, 0xf5, 0x21, 0x00


	//----- nvinfo : EIATTR_KPARAM_INFO
	.align		4
.L_3044:
        /*00d8*/ 	.byte	0x04, 0x17
        /*00da*/ 	.short	(.L_3046 - .L_3045)
.L_3045:
        /*00dc*/ 	.word	0x00000000
        /*00e0*/ 	.short	0x0002
        /*00e2*/ 	.short	0x0010
        /*00e4*/ 	.byte	0x00, 0xf5, 0x21, 0x00


	//----- nvinfo : EIATTR_KPARAM_INFO
	.align		4
.L_3046:
        /*00e8*/ 	.byte	0x04, 0x17
        /*00ea*/ 	.short	(.L_3048 - .L_3047)
.L_3047:
        /*00ec*/ 	.word	0x00000000
        /*00f0*/ 	.short	0x0001
        /*00f2*/ 	.short	0x0008
        /*00f4*/ 	.byte	0x00, 0xf5, 0x21, 0x00


	//----- nvinfo : EIATTR_KPARAM_INFO
	.align		4
.L_3048:
        /*00f8*/ 	.byte	0x04, 0x17
        /*00fa*/ 	.short	(.L_3050 - .L_3049)
.L_3049:
        /*00fc*/ 	.word	0x00000000
        /*0100*/ 	.short	0x0000
        /*0102*/ 	.short	0x0000
        /*0104*/ 	.byte	0x00, 0xf5, 0x21, 0x00


	//----- nvinfo : EIATTR_SPARSE_MMA_MASK
	.align		4
.L_3050:
        /*0108*/ 	.byte	0x03, 0x50
        /*010a*/ 	.short	0x0000


	//----- nvinfo : EIATTR_MAXREG_COUNT
	.align		4
        /*010c*/ 	.byte	0x03, 0x1b
        /*010e*/ 	.short	0x00ff


	//----- nvinfo : EIATTR_NUM_BARRIERS
	.align		4
        /*0110*/ 	.byte	0x02, 0x4c
        /*0112*/ 	.byte	0x01
	.zero		1


	//----- nvinfo : EIATTR_MERCURY_ISA_VERSION
	.align		4
        /*0114*/ 	.byte	0x03, 0x5f
        /*0116*/ 	.short	0x0101


	//----- nvinfo : EIATTR_COOP_GROUP_MASK_REGIDS
	.align		4
        /*0118*/ 	.byte	0x04, 0x29
        /*011a*/ 	.short	(.L_3052 - .L_3051)


	//   ....[0]....
.L_3051:
        /*011c*/ 	.word	0xffffffff


	//   ....[1]....
        /*0120*/ 	.word	0xffffffff


	//   ....[2]....
        /*0124*/ 	.word	0xffffffff


	//   ....[3]....
        /*0128*/ 	.word	0xffffffff


	//   ....[4]....
        /*012c*/ 	.word	0xffffffff


	//   ....[5]....
        /*0130*/ 	.word	0xffffffff


	//   ....[6]....
        /*0134*/ 	.word	0xffffffff


	//   ....[7]....
        /*0138*/ 	.word	0xffffffff


	//   ....[8]....
        /*013c*/ 	.word	0xffffffff


	//   ....[9]....
        /*0140*/ 	.word	0xffffffff


	//   ....[10]....
        /*0144*/ 	.word	0xffffffff


	//   ....[11]....
        /*0148*/ 	.word	0xffffffff


	//   ....[12]....
        /*014c*/ 	.word	0xffffffff


	//   ....[13]....
        /*0150*/ 	.word	0xffffffff


	//   ....[14]....
        /*0154*/ 	.word	0xffffffff


	//   ....[15]....
        /*0158*/ 	.word	0xffffffff


	//   ....[16]....
        /*015c*/ 	.word	0xffffffff


	//   ....[17]....
        /*0160*/ 	.word	0xffffffff


	//   ....[18]....
        /*0164*/ 	.word	0xffffffff


	//   ....[19]....
        /*0168*/ 	.word	0xffffffff


	//   ....[20]....
        /*016c*/ 	.word	0xffffffff


	//   ....[21]....
        /*0170*/ 	.word	0xffffffff


	//   ....[22]....
        /*0174*/ 	.word	0xffffffff


	//   ....[23]....
        /*0178*/ 	.word	0xffffffff


	//   ....[24]....
        /*017c*/ 	.word	0xffffffff


	//   ....[25]....
        /*0180*/ 	.word	0xffffffff


	//   ....[26]....
        /*0184*/ 	.word	0xffffffff


	//   ....[27]....
        /*0188*/ 	.word	0xffffffff


	//   ....[28]....
        /*018c*/ 	.word	0xffffffff


	//   ....[29]....
        /*0190*/ 	.word	0xffffffff


	//----- nvinfo : EIATTR_COOP_GROUP_INSTR_OFFSETS
	.align		4
.L_3052:
        /*0194*/ 	.byte	0x04, 0x28
        /*0196*/ 	.short	(.L_3054 - .L_3053)


	//   ....[0]....
.L_3053:
        /*0198*/ 	.word	0x00001600


	//   ....[1]....
        /*019c*/ 	.word	0x00001640


	//   ....[2]....
        /*01a0*/ 	.word	0x000016a0


	//   ....[3]....
        /*01a4*/ 	.word	0x000016c0


	//   ....[4]....
        /*01a8*/ 	.word	0x00001730


	//   ....[5]....
        /*01ac*/ 	.word	0x00001740


	//   ....[6]....
        /*01b0*/ 	.word	0x00001780


	//   ....[7]....
        /*01b4*/ 	.word	0x000017a0


	//   ....[8]....
        /*01b8*/ 	.word	0x000017f0


	//   ....[9]....
        /*01bc*/ 	.word	0x00001820


	//   ....[10]....
        /*01c0*/ 	.word	0x000018d0


	//   ....[11]....
        /*01c4*/ 	.word	0x000018e0


	//   ....[12]....
        /*01c8*/ 	.word	0x00001910


	//   ....[13]....
        /*01cc*/ 	.word	0x00001920


	//   ....[14]....
        /*01d0*/ 	.word	0x00001950


	//   ....[15]....
        /*01d4*/ 	.word	0x00001960


	//   ....[16]....
        /*01d8*/ 	.word	0x00001990


	//   ....[17]....
        /*01dc*/ 	.word	0x000019a0


	//   ....[18]....
        /*01e0*/ 	.word	0x000019d0


	//   ....[19]....
        /*01e4*/ 	.word	0x000019e0


	//   ....[20]....
        /*01e8*/ 	.word	0x000027b0


	//   ....[21]....
        /*01ec*/ 	.word	0x00002820


	//   ....[22]....
        /*01f0*/ 	.word	0x00002870


	//   ....[23]....
        /*01f4*/ 	.word	0x000028a0


	//   ....[24]....
        /*01f8*/ 	.word	0x000028e0


	//   ....[25]....
        /*01fc*/ 	.word	0x00002950


	//   ....[26]....
        /*0200*/ 	.word	0x00002970


	//   ....[27]....
        /*0204*/ 	.word	0x00002990


	//   ....[28]....
        /*0208*/ 	.word	0x000029b0


	//   ....[29]....
        /*020c*/ 	.word	0x000029d0


	//----- nvinfo : EIATTR_VRC_CTA_INIT_COUNT
	.align		4
.L_3054:
        /*0210*/ 	.byte	0x02, 0x4a
	.zero		1
	.zero		1


	//----- nvinfo : EIATTR_EXIT_INSTR_OFFSETS
	.align		4
        /*0214*/ 	.byte	0x04, 0x1c
        /*0216*/ 	.short	(.L_3056 - .L_3055)


	//   ....[0]....
.L_3055:
        /*0218*/ 	.word	0x00002760


	//   ....[1]....
        /*021c*/ 	.word	0x00002f60


	//   ....[2]....
        /*0220*/ 	.word	0x00002fe0


	//----- nvinfo : EIATTR_CRS_STACK_SIZE
	.align		4
.L_3056:
        /*0224*/ 	.byte	0x04, 0x1e
        /*0226*/ 	.short	(.L_3058 - .L_3057)
.L_3057:
        /*0228*/ 	.word	0x00000000


	//----- nvinfo : EIATTR_CBANK_PARAM_SIZE
	.align		4
.L_3058:
        /*022c*/ 	.byte	0x03, 0x19
        /*022e*/ 	.short	0x0074


	//----- nvinfo : EIATTR_PARAM_CBANK
	.align		4
        /*0230*/ 	.byte	0x04, 0x0a
        /*0232*/ 	.short	(.L_3060 - .L_3059)
	.align		4
.L_3059:
        /*0234*/ 	.word	index@(.nv.constant0._ZN17fastertransformer35generalAddBiasResidualLayerNormOpt2I7__half2Lb1ELb0ELi2ELb1ELi4EEEvPT_S3_PKS2_S5_S5_S5_S5_S5_fiiPKfS7_S7_Pfi)
        /*0238*/ 	.short	0x0380
        /*023a*/ 	.short	0x0074


	//----- nvinfo : EIATTR_SW_WAR
	.align		4
.L_3060:
        /*023c*/ 	.byte	0x04, 0x36
        /*023e*/ 	.short	(.L_3062 - .L_3061)
.L_3061:
        /*0240*/ 	.word	0x00000008
.L_3062:


//--------------------- .nv.info._ZN17fastertransformer34generalAddBiasResidualLayerNormOptI7__half2Lb1ELb0ELi2ELb1ELi4EEEvPT_S3_PKS2_S5_S5_S5_S5_S5_fiiPKfS7_S7_Pfi --------------------------
	.section	.nv.info._ZN17fastertransformer34generalAddBiasResidualLayerNormOptI7__half2Lb1ELb0ELi2ELb1ELi4EEEvPT_S3_PKS2_S5_S5_S5_S5_S5_fiiPKfS7_S7_Pfi,"",@"SHT_CUDA_INFO"
	.sectionflags	@""
	.align	4


	//----- nvinfo : EIATTR_CUDA_API_VERSION
	.align		4
        /*0000*/ 	.byte	0x04, 0x37
        /*0002*/ 	.short	(.L_3064 - .L_3063)
.L_3063:
        /*0004*/ 	.word	0x00000082


	//----- nvinfo : EIATTR_KPARAM_INFO
	.align		4
.L_3064:
        /*0008*/ 	.byte	0x04, 0x17
        /*000a*/ 	.short	(.L_3066 - .L_3065)
.L_3065:
        /*000c*/ 	.word	0x00000000
        /*0010*/ 	.short	0x000f
        /*0012*/ 	.short	0x0070
        /*0014*/ 	.byte	0x00, 0xf0, 0x11, 0x00


	//----- nvinfo : EIATTR_KPARAM_INFO
	.align		4
.L_3066:
        /*0018*/ 	.byte	0x04, 0x17
        /*001a*/ 	.short	(.L_3068 - .L_3067)
.L_3067:
        /*001c*/ 	.word	0x00000000
        /*0020*/ 	.short	0x000e
        /*0022*/ 	.short	0x0068
        /*0024*/ 	.byte	0x00, 0xf5, 0x21, 0x00


	//----- nvinfo : EIATTR_KPARAM_INFO
	.align		4
.L_3068:
        /*0028*/ 	.byte	0x04, 0x17
        /*002a*/ 	.short	(.L_3070 - .L_3069)
.L_3069:
        /*002c*/ 	.word	0x00000000
        /*0030*/ 	.short	0x000d
        /*0032*/ 	.short	0x0060
        /*0034*/ 	.byte	0x00, 0xf5, 0x21, 0x00


	//----- nvinfo : EIATTR_KPARAM_INFO
	.align		4
.L_3070:
        /*0038*/ 	.byte	0x04, 0x17
        /*003a*/ 	.short	(.L_3072 - .L_3071)
.L_3071:
        /*003c*/ 	.word	0x00000000
        /*0040*/ 	.short	0x000c
        /*0042*/ 	.short	0x0058
        /*0044*/ 	.byte	0x00, 0xf5, 0x21, 0x00


	//----- nvinfo : EIATTR_KPARAM_INFO
	.align		4
.L_3072:
        /*0048*/ 	.byte	0x04, 0x17
        /*004a*/ 	.short	(.L_3074 - .L_3073)
.L_3073:
        /*004c*/ 	.word	0x00000000
        /*0050*/ 	.short	0x000b
        /*0052*/ 	.short	0x0050
        /*0054*/ 	.byte	0x00, 0xf5, 0x21, 0x00


	//----- nvinfo : EIATTR_KPARAM_INFO
	.align		4
.L_3074:
        /*0058*/ 	.byte	0x04, 0x17
        /*005a*/ 	.short	(.L_3076 - .L_3075)
.L_3075:
        /*005c*/ 	.word	0x00000000
        /*0060*/ 	.short	0x000a
        /*0062*/ 	.short	0x0048
        /*0064*/ 	.byte	0x00, 0xf0, 0x11, 0x00


	//----- nvinfo : EIATTR_KPARAM_INFO
	.align		4
.L_3076:
        /*0068*/ 	.byte	0x04, 0x17
        /*006a*/ 	.short	(.L_3078 - .L_3077)
.L_3077:
        /*006c*/ 	.word	0x00000000
        /*0070*/ 	.short	0x0009
        /*0072*/ 	.short	0x0044
        /*0074*/ 	.byte	0x00, 0xf0, 0x11, 0x00


	//----- nvinfo : EIATTR_KPARAM_INFO
	.align		4
.L_3078:
        /*0078*/ 	.byte	0x04, 0x17
        /*007a*/ 	.short	(.L_3080 - .L_3079)
.L_3079:
        /*007c*/ 	.word	0x00000000
        /*0080*/ 	.short	0x0008
        /*0082*/ 	.short	0x0040
        /*0084*/ 	.byte	0x00, 0xf0, 0x11, 0x00


	//----- nvinfo : EIATTR_KPARAM_INFO
	.align		4
.L_3080:
        /*0088*/ 	.byte	0x04, 0x17
        /*008a*/ 	.short	(.L_3082 - .L_3081)
.L_3081:
        /*008c*/ 	.word	0x00000000
        /*0090*/ 	.short	0x0007
        /*0092*/ 	.short	0x0038
        /*0094*/ 	.byte	0x00, 0xf5, 0x21, 0x00


	//----- nvinfo : EIATTR_KPARAM_INFO
	.align		4
.L_3082:
        /*0098*/ 	.byte	0x04, 0x17
        /*009a*/ 	.short	(.L_3084 - .L_3083)
.L_3083:
        /*009c*/ 	.word	0x00000000
        /*00a0*/ 	.short	0x0006
        /*00a2*/ 	.short	0x0030
        /*00a4*/ 	.byte	0x00, 0xf5, 0x21, 0x00


	//----- nvinfo : EIATTR_KPARAM_INFO
	.align		4
.L_3084:
        /*00a8*/ 	.byte	0x04, 0x17
        /*00aa*/ 	.short	(.L_3086 - .L_3085)
.L_3085:
        /*00ac*/ 	.word	0x00000000
        /*00b0*/ 	.short	0x0005
        /*00b2*/ 	.short	0x0028
        /*00b4*/ 	.byte	0x00, 0xf5, 0x21, 0x00


	//----- nvinfo : EIATTR_KPARAM_INFO
	.align		4
.L_3086:
        /*00b8*/ 	.byte	0x04, 0x17
        /*00ba*/ 	.short	(.L_3088 - .L_3087)
.L_3087:
        /*00bc*/ 	.word	0x00000000
        /*00c0*/ 	.short	0x0004
        /*00c2*/ 	.short	0x0020
        /*00c4*/ 	.byte	0x00, 0xf5, 0x21, 0x00


	//----- nvinfo : EIATTR_KPARAM_INFO
	.align		4
.L_3088:
        /*00c8*/ 	.byte	0x04, 0x17
        /*00ca*/ 	.short	(.L_3090 - .L_3089)
.L_3089:
        /*00cc*/ 	.word	0x00000000
        /*00d0*/ 	.short	0x0003
        /*00d2*/ 	.short	0x0018
        /*00d4*/ 	.byte	0x00, 0xf5, 0x21, 0x00


	//----- nvinfo : EIATTR_KPARAM_INFO
	.align		4
.L_3090:
        /*00d8*/ 	.byte	0x04, 0x17
        /*00da*/ 	.short	(.L_3092 - .L_3091)
.L_3091:
        /*00dc*/ 	.word	0x00000000
        /*00e0*/ 	.short	0x0002
        /*00e2*/ 	.short	0x0010
        /*00e4*/ 	.byte	0x00, 0xf5, 0x21, 0x00


	//----- nvinfo : EIATTR_KPARAM_INFO
	.align		4
.L_3092:
        /*00e8*/ 	.byte	0x04, 0x17
        /*00ea*/ 	.short	(.L_3094 - .L_3093)
.L_3093:
        /*00ec*/ 	.word	0x00000000
        /*00f0*/ 	.short	0x0001
        /*00f2*/ 	.short	0x0008
        /*00f4*/ 	.byte	0x00, 0xf5, 0x21, 0x00


	//----- nvinfo : EIATTR_KPARAM_INFO
	.align		4
.L_3094:
        /*00f8*/ 	.byte	0x04, 0x17
        /*00fa*/ 	.short	(.L_3096 - .L_3095)
.L_3095:
        /*00fc*/ 	.word	0x00000000
        /*0100*/ 	.short	0x0000
        /*0102*/ 	.short	0x0000
        /*0104*/ 	.byte	0x00, 0xf5, 0x21, 0x00


	//----- nvinfo : EIATTR_SPARSE_MMA_MASK
	.align		4
.L_3096:
        /*0108*/ 	.byte	0x03, 0x50
        /*010a*/ 	.short	0x0000


	//----- nvinfo : EIATTR_MAXREG_COUNT
	.align		4
        /*010c*/ 	.byte	0x03, 0x1b
        /*010e*/ 	.short	0x00ff


	//----- nvinfo : EIATTR_NUM_BARRIERS
	.align		4
        /*0110*/ 	.byte	0x02, 0x4c
        /*0112*/ 	.byte	0x01
	.zero		1


	//----- nvinfo : EIATTR_MERCURY_ISA_VERSION
	.align		4
        /*0114*/ 	.byte	0x03, 0x5f
        /*0116*/ 	.short	0x0101


	//----- nvinfo : EIATTR_COOP_GROUP_MASK_REGIDS
	.align		4
        /*0118*/ 	.byte	0x04, 0x29
        /*011a*/ 	.short	(.L_3098 - .L_3097)


	//   ....[0]....
.L_3097:
        /*011c*/ 	.word	0xffffffff


	//   ....[1]....
        /*0120*/ 	.word	0xffffffff


	//   ....[2]....
        /*0124*/ 	.word	0xffffffff


	//   ....[3]....
        /*0128*/ 	.word	0xffffffff


	//   ....[4]....
        /*012c*/ 	.word	0xffffffff


	//   ....[5]....
        /*0130*/ 	.word	0xffffffff


	//   ....[6]....
        /*0134*/ 	.word	0xffffffff


	//   ....[7]....
        /*0138*/ 	.word	0xffffffff


	//   ....[8]....
        /*013c*/ 	.word	0xffffffff


	//   ....[9]....
        /*0140*/ 	.word	0xffffffff


	//   ....[10]....
        /*0144*/ 	.word	0xffffffff


	//   ....[11]....
        /*0148*/ 	.word	0xffffffff


	//   ....[12]....
        /*014c*/ 	.word	0xffffffff


	//   ....[13]....
        /*0150*/ 	.word	0xffffffff


	//   ....[14]....
        /*0154*/ 	.word	0xffffffff


	//   ....[15]....
        /*0158*/ 	.word	0xffffffff


	//   ....[16]....
        /*015c*/ 	.word	0xffffffff


	//   ....[17]....
        /*0160*/ 	.word	0xffffffff


	//   ....[18]....
        /*0164*/ 	.word	0xffffffff


	//   ....[19]....
        /*0168*/ 	.word	0xffffffff


	//   ....[20]....
        /*016c*/ 	.word	0xffffffff


	//   ....[21]....
        /*0170*/ 	.word	0xffffffff


	//   ....[22]....
        /*0174*/ 	.word	0xffffffff


	//   ....[23]....
        /*0178*/ 	.word	0xffffffff


	//   ....[24]....
        /*017c*/ 	.word	0xffffffff


	//   ....[25]....
        /*0180*/ 	.word	0xffffffff


	//   ....[26]....
        /*0184*/ 	.word	0xffffffff


	//   ....[27]....
        /*0188*/ 	.word	0xffffffff


	//   ....[28]....
        /*018c*/ 	.word	0xffffffff


	//   ....[29]....
        /*0190*/ 	.word	0xffffffff


	//----- nvinfo : EIATTR_COOP_GROUP_INSTR_OFFSETS
	.align		4
.L_3098:
        /*0194*/ 	.byte	0x04, 0x28
        /*0196*/ 	.short	(.L_3100 - .L_3099)


	//   ....[0]....
.L_3099:
        /*0198*/ 	.word	0x000005e0


	//   ....[1]....
        /*019c*/ 	.word	0x00000600


	//   ....[2]....
        /*01a0*/ 	.word	0x00000630


	//   ....[3]....
        /*01a4*/ 	.word	0x00000670


	//   ....[4]....
        /*01a8*/ 	.word	0x000006d0


	//   ....[5]....
        /*01ac*/ 	.word	0x00000780


	//   ....[6]....
        /*01b0*/ 	.word	0x000007b0


	//   ....[7]....
        /*01b4*/ 	.word	0x000007e0


	//   ....[8]....
        /*01b8*/ 	.word	0x00000810


	//   ....[9]....
        /*01bc*/ 	.word	0x00000830


	//   ....[10]....
        /*01c0*/ 	.word	0x00000c50


	//   ....[11]....
        /*01c4*/ 	.word	0x00000cb0


	//   ....[12]....
        /*01c8*/ 	.word	0x00000cd0


	//   ....[13]....
        /*01cc*/ 	.word	0x00000cf0


	//   ....[14]....
        /*01d0*/ 	.word	0x00000d10


	//   ....[15]....
        /*01d4*/ 	.word	0x00000d70


	//   ....[16]....
        /*01d8*/ 	.word	0x00000d90


	//   ....[17]....
        /*01dc*/ 	.word	0x00000db0


	//   ....[18]....
        /*01e0*/ 	.word	0x00000dd0


	//   ....[19]....
        /*01e4*/ 	.word	0x00000df0


	//   ....[20]....
        /*01e8*/ 	.word	0x00001b20


	//   ....[21]....
        /*01ec*/ 	.word	0x00001ba0


	//   ....[22]....
        /*01f0*/ 	.word	0x00001c00


	//   ....[23]....
        /*01f4*/ 	.word	0x00001c20


	//   ....[24]....
        /*01f8*/ 	.word	0x00001c40


	//   ....[25]....
        /*01fc*/ 	.word	0x00001cc0


	//   ....[26]....
        /*0200*/ 	.word	0x00001ce0


	//   ....[27]....
        /*0204*/ 	.word	0x00001d00


	//   ....[28]....
        /*0208*/ 	.word	0x00001d20


	//   ....[29]....
        /*020c*/ 	.word	0x00001d40


	//----- nvinfo : EIATTR_VRC_CTA_INIT_COUNT
	.align		4
.L_3100:
        /*0210*/ 	.byte	0x02, 0x4a
	.zero		1
	.zero		1


	//----- nvinfo : EIATTR_EXIT_INSTR_OFFSETS
	.align		4
        /*0214*/ 	.byte	0x04, 0x1c
        /*0216*/ 	.short	(.L_3102 - .L_3101)


	//   ....[0]....
.L_3101:
        /*0218*/ 	.word	0x00001ad0


	//   ....[1]....
        /*021c*/ 	.word	0x000022e0


	//   ....[2]....
        /*0220*/ 	.word	0x00002370


	//----- nvinfo : EIATTR_CRS_STACK_SIZE
	.align		4
.L_3102:
        /*0224*/ 	.byte	0x04, 0x1e
        /*0226*/ 	.short	(.L_3104 - .L_3103)
.L_3103:
        /*0228*/ 	.word	0x00000000


	//----- nvinfo : EIATTR_CBANK_PARAM_SIZE
	.align		4
.L_3104:
        /*022c*/ 	.byte	0x03, 0x19
        /*022e*/ 	.short	0x0074


	//----- nvinfo : EIATTR_PARAM_CBANK
	.align		4
        /*0230*/ 	.byte	0x04, 0x0a
        /*0232*/ 	.short	(.L_3106 - .L_3105)
	.align		4
.L_3105:
        /*0234*/ 	.word	index@(.nv.constant0._ZN17fastertransformer34generalAddBiasResidualLayerNormOptI7__half2Lb1ELb0ELi2ELb1ELi4EEEvPT_S3_PKS2_S5_S5_S5_S5_S5_fiiPKfS7_S7_Pfi)
        /*0238*/ 	.short	0x0380
        /*023a*/ 	.short	0x0074


	//----- nvinfo : EIATTR_SW_WAR
	.align		4
.L_3106:
        /*023c*/ 	.byte	0x04, 0x36
        /*023e*/ 	.short	(.L_3108 - .L_3107)
.L_3107:
        /*0240*/ 	.word	0x00000008
.L_3108:


//--------------------- .nv.info._ZN17fastertransformer35generalAddBiasResidualLayerNormOpt2I7__half2Lb0ELb1ELi2ELb1ELi4EEEvPT_S3_PKS2_S5_S5_S5_S5_S5_fiiPKfS7_S7_Pfi --------------------------
	.section	.nv.info._ZN17fastertransformer35generalAddBiasResidualLayerNormOpt2I7__half2Lb0ELb1ELi2ELb1ELi4EEEvPT_S3_PKS2_S5_S5_S5_S5_S5_fiiPKfS7_S7_Pfi,"",@"SHT_CUDA_INFO"
	.sectionflags	@""
	.align	4


	//----- nvinfo : EIATTR_CUDA_API_VERSION
	.align		4
        /*0000*/ 	.byte	0x04, 0x37
        /*0002*/ 	.short	(.L_3110 - .L_3109)
.L_3109:
        /*0004*/ 	.word	0x00000082


	//----- nvinfo : EIATTR_KPARAM_INFO
	.align		4
.L_3110:
        /*0008*/ 	.byte	0x04, 0x17
        /*000a*/ 	.short	(.L_3112 - .L_3111)
.L_3111:
        /*000c*/ 	.word	0x00000000
        /*0010*/ 	.short	0x000f
        /*0012*/ 	.short	0x0070
        /*0014*/ 	.byte	0x00, 0xf0, 0x11, 0x00


	//----- nvinfo : EIATTR_KPARAM_INFO
	.align		4
.L_3112:
        /*0018*/ 	.byte	0x04, 0x17
        /*001a*/ 	.short	(.L_3114 - .L_3113)
.L_3113:
        /*001c*/ 	.word	0x00000000
        /*0020*/ 	.short	0x000e
        /*0022*/ 	.short	0x0068
        /*0024*/ 	.byte	0x00, 0xf5, 0x21, 0x00


	//----- nvinfo : EIATTR_KPARAM_INFO
	.align		4
.L_3114:
        /*0028*/ 	.byte	0x04, 0x17
        /*002a*/ 	.short	(.L_3116 - .L_3115)
.L_3115:
        /*002c*/ 	.word	0x00000000
        /*0030*/ 	.short	0x000d
        /*0032*/ 	.short	0x0060
        /*0034*/ 	.byte	0x00, 0xf5, 0x21, 0x00


	//----- nvinfo : EIATTR_KPARAM_INFO
	.align		4
.L_3116:
        /*0038*/ 	.byte	0x04, 0x17
        /*003a*/ 	.short	(.L_3118 - .L_3117)
.L_3117:
        /*003c*/ 	.word	0x00000000
        /*0040*/ 	.short	0x000c
        /*0042*/ 	.short	0x0058
        /*0044*/ 	.byte	0x00, 0xf5, 0x21, 0x00


	//----- nvinfo : EIATTR_KPARAM_INFO
	.align		4
.L_3118:
        /*0048*/ 	.byte	0x04, 0x17
        /*004a*/ 	.short	(.L_3120 - .L_3119)
.L_3119:
        /*004c*/ 	.word	0x00000000
        /*0050*/ 	.short	0x000b
        /*0052*/ 	.short	0x0050
        /*0054*/ 	.byte	0x00, 0xf5, 0x21, 0x00


	//----- nvinfo : EIATTR_KPARAM_INFO
	.align		4
.L_3120:
        /*0058*/ 	.byte	0x04, 0x17
        /*005a*/ 	.short	(.L_3122 - .L_3121)
.L_3121:
        /*005c*/ 	.word	0x00000000
        /*0060*/ 	.short	0x000a
        /*0062*/ 	.short	0x0048
        /*0064*/ 	.byte	0x00, 0xf0, 0x11, 0x00


	//----- nvinfo : EIATTR_KPARAM_INFO
	.align		4
.L_3122:
        /*0068*/ 	.byte	0x04, 0x17
        /*006a*/ 	.short	(.L_3124 - .L_3123)
.L_3123:
        /*006c*/ 	.word	0x00000000
        /*0070*/ 	.short	0x0009
        /*0072*/ 	.short	0x0044
        /*0074*/ 	.byte	0x00, 0xf0, 0x11, 0x00


	//----- nvinfo : EIATTR_KPARAM_INFO
	.align		4
.L_3124:
        /*0078*/ 	.byte	0x04, 0x17
        /*007a*/ 	.short	(.L_3126 - .L_3125)
.L_3125:
        /*007c*/ 	.word	0x00000000
        /*0080*/ 	.short	0x0008
        /*0082*/ 	.short	0x0040
        /*0084*/ 	.byte	0x00, 0xf0, 0x11, 0x00


	//----- nvinfo : EIATTR_KPARAM_INFO
	.align		4
.L_3126:
        /*0088*/ 	.byte	0x04, 0x17
        /*008a*/ 	.short	(.L_3128 - .L_3127)
.L_3127:
        /*008c*/ 	.word	0x00000000
        /*0090*/ 	.short	0x0007
        /*0092*/ 	.short	0x0038
        /*0094*/ 	.byte	0x00, 0xf5, 0x21, 0x00


	//----- nvinfo : EIATTR_KPARAM_INFO
	.align		4
.L_3128:
        /*0098*/ 	.byte	0x04, 0x17
        /*009a*/ 	.short	(.L_3130 - .L_3129)
.L_3129:
        /*009c*/ 	.word	0x00000000
        /*00a0*/ 	.short	0x0006
        /*00a2*/ 	.short	0x0030
        /*00a4*/ 	.byte	0x00, 0xf5, 0x21, 0x00


	//----- nvinfo : EIATTR_KPARAM_INFO
	.align		4
.L_3130:
        /*00a8*/ 	.byte	0x04, 0x17
        /*00aa*/ 	.short	(.L_3132 - .L_3131)
.L_3131:
        /*00ac*/ 	.word	0x00000000
        /*00b0*/ 	.short	0x0005
        /*00b2*/ 	.short	0x0028
        /*00b4*/ 	.byte	0x00, 0xf5, 0x21, 0x00


	//----- nvinfo : EIATTR_KPARAM_INFO
	.align		4
.L_3132:
        /*00b8*/ 	.byte	0x04, 0x17
        /*00ba*/ 	.short	(.L_3134 - .L_3133)
.L_3133:
        /*00bc*/ 	.word	0x00000000
        /*00c0*/ 	.short	0x0004
        /*00c2*/ 	.short	0x0020
        /*00c4*/ 	.byte	0x00, 0xf5, 0x21, 0x00


	//----- nvinfo : EIATTR_KPARAM_INFO
	.align		4
.L_3134:
        /*00c8*/ 	.byte	0x04, 0x17
        /*00ca*/ 	.short	(.L_3136 - .L_3135)
.L_3135:
        /*00cc*/ 	.word	0x00000000
        /*00d0*/ 	.short	0x0003
        /*00d2*/ 	.short	0x0018
        /*00d4*/ 	.byte	0x00, 0xf5, 0x21, 0x00


	//----- nvinfo : EIATTR_KPARAM_INFO
	.align		4
.L_3136:
        /*00d8*/ 	.byte	0x04, 0x17
        /*00da*/ 	.short	(.L_3138 - .L_3137)
.L_3137:
        /*00dc*/ 	.word	0x00000000
        /*00e0*/ 	.short	0x0002
        /*00e2*/ 	.short	0x0010
        /*00e4*/ 	.byte	0x00, 0xf5, 0x21, 0x00


	//----- nvinfo : EIATTR_KPARAM_INFO
	.align		4
.L_3138:
        /*00e8*/ 	.byte	0x04, 0x17
        /*00ea*/ 	.short	(.L_3140 - .L_3139)
.L_3139:
        /*00ec*/ 	.word	0x00000000
        /*00f0*/ 	.short	0x0001
        /*00f2*/ 	.short	0x0008
        /*00f4*/ 	.byte	0x00, 0xf5, 0x21, 0x00


	//----- nvinfo : EIATTR_KPARAM_INFO
	.align		4
.L_3140:
        /*00f8*/ 	.byte	0x04, 0x17
        /*00fa*/ 	.short	(.L_3142 - .L_3141)
.L_3141:
        /*00fc*/ 	.word	0x00000000
        /*0100*/ 	.short	0x0000
        /*0102*/ 	.short	0x0000
        /*0104*/ 	.byte	0x00, 0xf5, 0x21, 0x00


	//----- nvinfo : EIATTR_SPARSE_MMA_MASK
	.align		4
.L_3142:
        /*0108*/ 	.byte	0x03, 0x50
        /*010a*/ 	.short	0x0000


	//----- nvinfo : EIATTR_MAXREG_COUNT
	.align		4
        /*010c*/ 	.byte	0x03, 0x1b
        /*010e*/ 	.short	0x00ff


	//----- nvinfo : EIATTR_NUM_BARRIERS
	.align		4
        /*0110*/ 	.byte	0x02, 0x4c
        /*0112*/ 	.byte	0x01
	.zero		1


	//----- nvinfo : EIATTR_MERCURY_ISA_VERSION
	.align		4
        /*0114*/ 	.byte	0x03, 0x5f
        /*0116*/ 	.short	0x0101


	//----- nvinfo : EIATTR_COOP_GROUP_MASK_REGIDS
	.align		4
        /*0118*/ 	.byte	0x04, 0x29
        /*011a*/ 	.short	(.L_3144 - .L_3143)


	//   ....[0]....
.L_3143:
        /*011c*/ 	.word	0xffffffff


	//   ....[1]....
        /*0120*/ 	.word	0xffffffff


	//   ....[2]....
        /*0124*/ 	.word	0xffffffff


	//   ....[3]....
        /*0128*/ 	.word	0xffffffff


	//   ....[4]....
        /*012c*/ 	.word	0xffffffff


	//   ....[5]....
        /*0130*/ 	.word	0xffffffff


	//   ....[6]....
        /*0134*/ 	.word	0xffffffff


	//   ....[7]....
        /*0138*/ 	.word	0xffffffff


	//   ....[8]....
        /*013c*/ 	.word	0xffffffff


	//   ....[9]....
        /*0140*/ 	.word	0xffffffff


	//   ....[10]....
        /*0144*/ 	.word	0xffffffff


	//   ....[11]....
        /*0148*/ 	.word	0xffffffff


	//   ....[12]....
        /*014c*/ 	.word	0xffffffff


	//   ....[13]....
        /*0150*/ 	.word	0xffffffff


	//   ....[14]....
        /*0154*/ 	.word	0xffffffff


	//   ....[15]....
        /*0158*/ 	.word	0xffffffff


	//   ....[16]....
        /*015c*/ 	.word	0xffffffff


	//   ....[17]....
        /*0160*/ 	.word	0xffffffff


	//   ....[18]....
        /*0164*/ 	.word	0xffffffff


	//   ....[19]....
        /*0168*/ 	.word	0xffffffff


	//   ....[20]....
        /*016c*/ 	.word	0xffffffff


	//   ....[21]....
        /*0170*/ 	.word	0xffffffff


	//   ....[22]....
        /*0174*/ 	.word	0xffffffff


	//   ....[23]....
        /*0178*/ 	.word	0xffffffff


	//   ....[24]....
        /*017c*/ 	.word	0xffffffff


	//   ....[25]....
        /*0180*/ 	.word	0xffffffff


	//   ....[26]....
        /*0184*/ 	.word	0xffffffff


	//   ....[27]....
        /*0188*/ 	.word	0xffffffff


	//   ....[28]....
        /*018c*/ 	.word	0xffffffff


	//   ....[29]....
        /*0190*/ 	.word	0xffffffff


	//----- nvinfo : EIATTR_COOP_GROUP_INSTR_OFFSETS
	.align		4
.L_3144:
        /*0194*/ 	.byte	0x04, 0x28
        /*0196*/ 	.short	(.L_3146 - .L_3145)


	//   ....[0]....
.L_3145:
        /*0198*/ 	.word	0x00000a90


	//   ....[1]....
        /*019c*/ 	.word	0x00000ad0


	//   ....[2]....
        /*01a0*/ 	.word	0x00000b20


	//   ....[3]....
        /*01a4*/ 	.word	0x00000b40


	//   ....[4]....
        /*01a8*/ 	.word	0x00000ba0


	//   ....[5]....
        /*01ac*/ 	.word	0x00000bb0


	//   ....[6]....
        /*01b0*/ 	.word	0x00000bf0


	//   ....[7]....
        /*01b4*/ 	.word	0x00000c20


	//   ....[8]....
        /*01b8*/ 	.word	0x00000c80


	//   ....[9]....
        /*01bc*/ 	.word	0x00000ca0


	//   ....[10]....
        /*01c0*/ 	.word	0x00000d60


	//   ....[11]....
        /*01c4*/ 	.word	0x00000d70


	//   ....[12]....
        /*01c8*/ 	.word	0x00000da0


	//   ....[13]....
        /*01cc*/ 	.word	0x00000db0


	//   ....[14]....
        /*01d0*/ 	.word	0x00000de0


	//   ....[15]....
        /*01d4*/ 	.word	0x00000df0


	//   ....[16]....
        /*01d8*/ 	.word	0x00000e20


	//   ....[17]....
        /*01dc*/ 	.word	0x00000e30


	//   ....[18]....
        /*01e0*/ 	.word	0x00000e60


	//   ....[19]....
        /*01e4*/ 	.word	0x00000e70


	//   ....[20]....
        /*01e8*/ 	.word	0x00001c40


	//   ....[21]....
        /*01ec*/ 	.word	0x00001cb0


	//   ....[22]....
        /*01f0*/ 	.word	0x00001d00


	//   ....[23]....
        /*01f4*/ 	.word	0x00001d30


	//   ....[24]....
        /*01f8*/ 	.word	0x00001d70


	//   ....[25]....
        /*01fc*/ 	.word	0x00001de0


	//   ....[26]....
        /*0200*/ 	.word	0x00001e00


	//   ....[27]....
        /*0204*/ 	.word	0x00001e20


	//   ....[28]....
        /*0208*/ 	.word	0x00001e40


	//   ....[29]....
        /*020c*/ 	.word	0x00001e60


	//----- nvinfo : EIATTR_VRC_CTA_INIT_COUNT
	.align		4
.L_3146:
        /*0210*/ 	.byte	0x02, 0x4a
	.zero		1
	.zero		1


	//----- nvinfo : EIATTR_EXIT_INSTR_OFFSETS
	.align		4
        /*0214*/ 	.byte	0x04, 0x1c
        /*0216*/ 	.short	(.L_3148 - .L_3147)


	//   ....[0]....
.L_3147:
        /*0218*/ 	.word	0x00001bf0


	//   ....[1]....
        /*021c*/ 	.word	0x000023f0


	//   ....[2]....
        /*0220*/ 	.word	0x00002470


	//----- nvinfo : EIATTR_CRS_STACK_SIZE
	.align		4
.L_3148:
        /*0224*/ 	.byte	0x04, 0x1e
        /*0226*/ 	.short	(.L_3150 - .L_3149)
.L_3149:
        /*0228*/ 	.word	0x00000000


	//----- nvinfo : EIATTR_CBANK_PARAM_SIZE
	.align		4
.L_3150:
        /*022c*/ 	.byte	0x03, 0x19
        /*022e*/ 	.short	0x0074


	//----- nvinfo : EIATTR_PARAM_CBANK
	.align		4
        /*0230*/ 	.byte	0x04, 0x0a
        /*0232*/ 	.short	(.L_3152 - .L_3151)
	.align		4
.L_3151:
        /*0234*/ 	.word	index@(.nv.constant0._ZN17fastertransformer35generalAddBiasResidualLayerNormOpt2I7__half2Lb0ELb1ELi2ELb1ELi4EEEvPT_S3_PKS2_S5_S5_S5_S5_S5_fiiPKfS7_S7_Pfi)
        /*0238*/ 	.short	0x0380
        /*023a*/ 	.short	0x0074


	//----- nvinfo : EIATTR_SW_WAR
	.align		4
.L_3152:
        /*023c*/ 	.byte	0x04, 0x36
        /*023e*/ 	.short	(.L_3154 - .L_3153)
.L_3153:
        /*0240*/ 	.word	0x00000008
.L_3154:


//--------------------- .nv.info._ZN17fastertransformer34generalAddBiasResidualLayerNormOptI7__half2Lb0ELb1ELi2ELb1ELi4EEEvPT_S3_PKS2_S5_S5_S5_S5_S5_fiiPKfS7_S7_Pfi --------------------------
	.section	.nv.info._ZN17fastertransformer34generalAddBiasResidualLayerNormOptI7__half2Lb0ELb1ELi2ELb1ELi4EEEvPT_S3_PKS2_S5_S5_S5_S5_S5_fiiPKfS7_S7_Pfi,"",@"SHT_CUDA_INFO"
	.sectionflags	@""
	.align	4


	//----- nvinfo : EIATTR_CUDA_API_VERSION
	.align		4
        /*0000*/ 	.byte	0x04, 0x37
        /*0002*/ 	.short	(.L_3156 - .L_3155)
.L_3155:
        /*0004*/ 	.word	0x00000082


	//----- nvinfo : EIATTR_KPARAM_INFO
	.align		4
.L_3156:
        /*0008*/ 	.byte	0x04, 0x17
        /*000a*/ 	.short	(.L_3158 - .L_3157)
.L_3157:
        /*000c*/ 	.word	0x00000000
        /*0010*/ 	.short	0x000f
        /*0012*/ 	.short	0x0070
        /*0014*/ 	.byte	0x00, 0xf0, 0x11, 0x00


	//----- nvinfo : EIATTR_KPARAM_INFO
	.align		4
.L_3158:
        /*0018*/ 	.byte	0x04, 0x17
        /*001a*/ 	.short	(.L_3160 - .L_3159)
.L_3159:
        /*001c*/ 	.word	0x00000000
        /*0020*/ 	.short	0x000e
        /*0022*/ 	.short	0x0068
        /*0024*/ 	.byte	0x00, 0xf5, 0x21, 0x00


	//----- nvinfo : EIATTR_KPARAM_INFO
	.align		4
.L_3160:
        /*0028*/ 	.byte	0x04, 0x17
        /*002a*/ 	.short	(.L_3162 - .L_3161)
.L_3161:
        /*002c*/ 	.word	0x00000000
        /*0030*/ 	.short	0x000d
        /*0032*/ 	.short	0x0060
        /*0034*/ 	.byte	0x00, 0xf5, 0x21, 0x00


	//----- nvinfo : EIATTR_KPARAM_INFO
	.align		4
.L_3162:
        /*0038*/ 	.byte	0x04, 0x17
        /*003a*/ 	.short	(.L_3164 - .L_3163)
.L_3163:
        /*003c*/ 	.word	0x00000000
        /*0040*/ 	.short	0x000c
        /*0042*/ 	.short	0x0058
        /*0044*/ 	.byte	0x00, 0xf5, 0x21, 0x00


	//----- nvinfo : EIATTR_KPARAM_INFO
	.align		4
.L_3164:
        /*0048*/ 	.byte	0x04, 0x17
        /*004a*/ 	.short	(.L_3166 - .L_3165)
.L_3165:
        /*004c*/ 	.word	0x00000000
        /*0050*/ 	.short	0x000b
        /*0052*/ 	.short	0x0050
        /*0054*/ 	.byte	0x00, 0xf5, 0x21, 0x00


	//----- nvinfo : EIATTR_KPARAM_INFO
	.align		4
.L_3166:
        /*0058*/ 	.byte	0x04, 0x17
        /*005a*/ 	.short	(.L_3168 - .L_3167)
.L_3167:
        /*005c*/ 	.word	0x00000000
        /*0060*/ 	.short	0x000a
        /*0062*/ 	.short	0x0048
        /*0064*/ 	.byte	0x00, 0xf0, 0x11, 0x00


	//----- nvinfo : EIATTR_KPARAM_INFO
	.align		4
.L_3168:
        /*0068*/ 	.byte	0x04, 0x17
        /*006a*/ 	.short	(.L_3170 - .L_3169)
.L_3169:
        /*006c*/ 	.word	0x00000000
        /*0070*/ 	.short	0x0009
        /*0072*/ 	.short	0x0044
        /*0074*/ 	.byte	0x00, 0xf0, 0x11, 0x00


	//----- nvinfo : EIATTR_KPARAM_INFO
	.align		4
.L_3170:
        /*0078*/ 	.byte	0x04, 0x17
        /*007a*/ 	.short	(.L_3172 - .L_3171)
.L_3171:
        /*007c*/ 	.word	0x00000000
        /*0080*/ 	.short	0x0008
        /*0082*/ 	.short	0x0040
        /*0084*/ 	.byte	0x00, 0xf0, 0x11, 0x00


	//----- nvinfo : EIATTR_KPARAM_INFO
	.align		4
.L_3172:
        /*0088*/ 	.byte	0x04, 0x17
        /*008a*/ 	.short	(.L_3174 - .L_3173)
.L_3173:
        /*008c*/ 	.word	0x00000000
        /*0090*/ 	.short	0x0007
        /*0092*/ 	.short	0x0038
        /*0094*/ 	.byte	0x00, 0xf5, 0x21, 0x00


	//----- nvinfo : EIATTR_KPARAM_INFO
	.align		4
.L_3174:
        /*0098*/ 	.byte	0x04, 0x17
        /*009a*/ 	.short	(.L_3176 - .L_3175)
.L_3175:
        /*009c*/ 	.word	0x00000000
        /*00a0*/ 	.short	0x0006
        /*00a2*/ 	.short	0x0030
        /*00a4*/ 	.byte	0x00, 0xf5, 0x21, 0x00


	//----- nvinfo : EIATTR_KPARAM_INFO
	.align		4
.L_3176:
        /*00a8*/ 	.byte	0x04, 0x17
        /*00aa*/ 	.short	(.L_3178 - .L_3177)
.L_3177:
        /*00ac*/ 	.word	0x00000000
        /*00b0*/ 	.short	0x0005
        /*00b2*/ 	.short	0x0028
        /*00b4*/ 	.byte	0x00, 0xf5, 0x21, 0x00


	//----- nvinfo : EIATTR_KPARAM_INFO
	.align		4
.L_3178:
        /*00b8*/ 	.byte	0x04, 0x17
        /*00ba*/ 	.short	(.L_3180 - .L_3179)
.L_3179:
        /*00bc*/ 	.word	0x00000000
        /*00c0*/ 	.short	0x0004
        /*00c2*/ 	.short	0x0020
        /*00c4*/ 	.byte	0x00, 0xf5, 0x21, 0x00


	//----- nvinfo : EIATTR_KPARAM_INFO
	.align		4
.L_3180:
        /*00c8*/ 	.byte	0x04, 0x17
        /*00ca*/ 	.short	(.L_3182 - .L_3181)
.L_3181:
        /*00cc*/ 	.word	0x00000000
        /*00d0*/ 	.short	0x0003
        /*00d2*/ 	.short	0x0018
        /*00d4*/ 	.byte	0x00, 0xf5, 0x21, 0x00


	//----- nvinfo : EIATTR_KPARAM_INFO
	.align		4
.L_3182:
        /*00d8*/ 	.byte	0x04, 0x17
        /*00da*/ 	.short	(.L_3184 - .L_3183)
.L_3183:
        /*00dc*/ 	.word	0x00000000
        /*00e0*/ 	.short	0x0002
        /*00e2*/ 	.short	0x0010
        /*00e4*/ 	.byte	0x00, 0xf5, 0x21, 0x00


	//----- nvinfo : EIATTR_KPARAM_INFO
	.align		4
.L_3184:
        /*00e8*/ 	.byte	0x04, 0x17
        /*00ea*/ 	.short	(.L_3186 - .L_3185)
.L_3185:
        /*00ec*/ 	.word	0x00000000
        /*00f0*/ 	.short	0x0001
        /*00f2*/ 	.short	0x0008
        /*00f4*/ 	.byte	0x00, 0xf5, 0x21, 0x00


	//----- nvinfo : EIATTR_KPARAM_INFO
	.align		4
.L_3186:
        /*00f8*/ 	.byte	0x04, 0x17
        /*00fa*/ 	.short	(.L_3188 - .L_3187)
.L_3187:
        /*00fc*/ 	.word	0x00000000
        /*0100*/ 	.short	0x0000
        /*0102*/ 	.short	0x0000
        /*0104*/ 	.byte	0x00, 0xf5, 0x21, 0x00


	//----- nvinfo : EIATTR_SPARSE_MMA_MASK
	.align		4
.L_3188:
        /*0108*/ 	.byte	0x03, 0x50
        /*010a*/ 	.short	0x0000


	//----- nvinfo : EIATTR_MAXREG_COUNT
	.align		4
        /*010c*/ 	.byte	0x03, 0x1b
        /*010e*/ 	.short	0x00ff


	//----- nvinfo : EIATTR_NUM_BARRIERS
	.align		4
        /*0110*/ 	.byte	0x02, 0x4c
        /*0112*/ 	.byte	0x01
	.zero		1


	//----- nvinfo : EIATTR_MERCURY_ISA_VERSION
	.align		4
        /*0114*/ 	.byte	0x03, 0x5f
        /*0116*/ 	.short	0x0101


	//----- nvinfo : EIATTR_COOP_GROUP_MASK_REGIDS
	.align		4
        /*0118*/ 	.byte	0x04, 0x29
        /*011a*/ 	.short	(.L_3190 - .L_3189)


	//   ....[0]....
.L_3189:
        /*011c*/ 	.word	0xffffffff


	//   ....[1]....
        /*0120*/ 	.word	0xffffffff


	//   ....[2]....
        /*0124*/ 	.word	0xffffffff


	//   ....[3]....
        /*0128*/ 	.word	0xffffffff


	//   ....[4]....
        /*012c*/ 	.word	0xffffffff


	//   ....[5]....
        /*0130*/ 	.word	0xffffffff


	//   ....[6]....
        /*0134*/ 	.word	0xffffffff


	//   ....[7]....
        /*0138*/ 	.word	0xffffffff


	//   ....[8]....
        /*013c*/ 	.word	0xffffffff


	//   ....[9]....
        /*0140*/ 	.word	0xffffffff


	//   ....[10]....
        /*0144*/ 	.word	0xffffffff


	//   ....[11]....
        /*0148*/ 	.word	0xffffffff


	//   ....[12]....
        /*014c*/ 	.word	0xffffffff


	//   ....[13]....
        /*0150*/ 	.word	0xffffffff


	//   ....[14]....
        /*0154*/ 	.word	0xffffffff


	//   ....[15]....
        /*0158*/ 	.word	0xffffffff


	//   ....[16]....
        /*015c*/ 	.word	0xffffffff


	//   ....[17]....
        /*0160*/ 	.word	0xffffffff


	//   ....[18]....
        /*0164*/ 	.word	0xffffffff


	//   ....[19]....
        /*0168*/ 	.word	0xffffffff


	//   ....[20]....
        /*016c*/ 	.word	0xffffffff


	//   ....[21]....
        /*0170*/ 	.word	0xffffffff


	//   ....[22]....
        /*0174*/ 	.word	0xffffffff


	//   ....[23]....
        /*0178*/ 	.word	0xffffffff


	//   ....[24]....
        /*017c*/ 	.word	0xffffffff


	//   ....[25]....
        /*0180*/ 	.word	0xffffffff


	//   ....[26]....
        /*0184*/ 	.word	0xffffffff


	//   ....[27]....
        /*0188*/ 	.word	0xffffffff


	//   ....[28]....
        /*018c*/ 	.word	0xffffffff


	//   ....[29]....
        /*0190*/ 	.word	0xffffffff


	//----- nvinfo : EIATTR_COOP_GROUP_INSTR_OFFSETS
	.align		4
.L_3190:
        /*0194*/ 	.byte	0x04, 0x28
        /*0196*/ 	.short	(.L_3192 - .L_3191)


	//   ....[0]....
.L_3191:
        /*0198*/ 	.word	0x00000330


	//   ....[1]....
        /*019c*/ 	.word	0x00000360


	//   ....[2]....
        /*01a0*/ 	.word	0x00000390


	//   ....[3]....
        /*01a4*/ 	.word	0x000003c0


	//   ....[4]....
        /*01a8*/ 	.word	0x00000400


	//   ....[5]....
        /*01ac*/ 	.word	0x000004c0


	//   ....[6]....
        /*01b0*/ 	.word	0x000004f0


	//   ....[7]....
        /*01b4*/ 	.word	0x00000520


	//   ....[8]....
        /*01b8*/ 	.word	0x00000550


	//   ....[9]....
        /*01bc*/ 	.word	0x00000570


	//   ....[10]....
        /*01c0*/ 	.word	0x00000990


	//   ....[11]....
        /*01c4*/ 	.word	0x000009f0


	//   ....[12]....
        /*01c8*/ 	.word	0x00000a10


	//   ....[13]....
        /*01cc*/ 	.word	0x00000a30


	//   ....[14]....
        /*01d0*/ 	.word	0x00000a50


	//   ....[15]....
        /*01d4*/ 	.word	0x00000ab0


	//   ....[16]....
        /*01d8*/ 	.word	0x00000ad0


	//   ....[17]....
        /*01dc*/ 	.word	0x00000af0


	//   ....[18]....
        /*01e0*/ 	.word	0x00000b10


	//   ....[19]....
        /*01e4*/ 	.word	0x00000b30


	//   ....[20]....
        /*01e8*/ 	.word	0x00001860


	//   ....[21]....
        /*01ec*/ 	.word	0x000018e0


	//   ....[22]....
        /*01f0*/ 	.word	0x00001950


	//   ....[23]....
        /*01f4*/ 	.word	0x00001970


	//   ....[24]....
        /*01f8*/ 	.word	0x00001990


	//   ....[25]....
        /*01fc*/ 	.word	0x00001a00


	//   ....[26]....
        /*0200*/ 	.word	0x00001a20


	//   ....[27]....
        /*0204*/ 	.word	0x00001a40


	//   ....[28]....
        /*0208*/ 	.word	0x00001a60


	//   ....[29]....
        /*020c*/ 	.word	0x00001a80


	//----- nvinfo : EIATTR_VRC_CTA_INIT_COUNT
	.align		4
.L_3192:
        /*0210*/ 	.byte	0x02, 0x4a
	.zero		1
	.zero		1


	//----- nvinfo : EIATTR_EXIT_INSTR_OFFSETS
	.align		4
        /*0214*/ 	.byte	0x04, 0x1c
        /*0216*/ 	.short	(.L_3194 - .L_3193)


	//   ....[0]....
.L_3193:
        /*0218*/ 	.word	0x00001810


	//   ....[1]....
        /*021c*/ 	.word	0x00002020


	//   ....[2]....
        /*0220*/ 	.word	0x000020b0


	//----- nvinfo : EIATTR_CRS_STACK_SIZE
	.align		4
.L_3194:
        /*0224*/ 	.byte	0x04, 0x1e
        /*0226*/ 	.short	(.L_3196 - .L_3195)
.L_3195:
        /*0228*/ 	.word	0x00000000


	//----- nvinfo : EIATTR_CBANK_PARAM_SIZE
	.align		4
.L_3196:
        /*022c*/ 	.byte	0x03, 0x19
        /*022e*/ 	.short	0x0074


	//----- nvinfo : EIATTR_PARAM_CBANK
	.align		4
        /*0230*/ 	.byte	0x04, 0x0a
        /*0232*/ 	.short	(.L_3198 - .L_3197)
	.align		4
.L_3197:
        /*0234*/ 	.word	index@(.nv.constant0._ZN17fastertransformer34generalAddBiasResidualLayerNormOptI7__half2Lb0ELb1ELi2ELb1ELi4EEEvPT_S3_PKS2_S5_S5_S5_S5_S5_fiiPKfS7_S7_Pfi)
        /*0238*/ 	.short	0x0380
        /*023a*/ 	.short	0x0074


	//----- nvinfo : EIATTR_SW_WAR
	.align		4
.L_3198:
        /*023c*/ 	.byte	0x04, 0x36
        /*023e*/ 	.short	(.L_3200 - .L_3199)
.L_3199:
        /*0240*/ 	.word	0x00000008
.L_3200:


//--------------------- .nv.info._ZN17fastertransformer35generalAddBiasResidualLayerNormOpt2I7__half2Lb1ELb1ELi2ELb1ELi4EEEvPT_S3_PKS2_S5_S5_S5_S5_S5_fiiPKfS7_S7_Pfi --------------------------
	.section	.nv.info._ZN17fastertransformer35generalAddBiasResidualLayerNormOpt2I7__half2Lb1ELb1ELi2ELb1ELi4EEEvPT_S3_PKS2_S5_S5_S5_S5_S5_fiiPKfS7_S7_Pfi,"",@"SHT_CUDA_INFO"
	.sectionflags	@""
	.align	4


	//----- nvinfo : EIATTR_CUDA_API_VERSION
	.align		4
        /*0000*/ 	.byte	0x04, 0x37
        /*0002*/ 	.short	(.L_3202 - .L_3201)
.L_3201:
        /*0004*/ 	.word	0x00000082


	//----- nvinfo : EIATTR_KPARAM_INFO
	.align		4
.L_3202:
        /*0008*/ 	.byte	0x04, 0x17
        /*000a*/ 	.short	(.L_3204 - .L_3203)
.L_3203:
        /*000c*/ 	.word	0x00000000
        /*0010*/ 	.short	0x000f
        /*0012*/ 	.short	0x0070
        /*0014*/ 	.byte	0x00, 0xf0, 0x11, 0x00


	//----- nvinfo : EIATTR_KPARAM_INFO
	.align		4
.L_3204:
        /*0018*/ 	.byte	0x04, 0x17
        /*001a*/ 	.short	(.L_3206 - .L_3205)
.L_3205:
        /*001c*/ 	.word	0x00000000
        /*0020*/ 	.short	0x000e
        /*0022*/ 	.short	0x0068
        /*0024*/ 	.byte	0x00, 0xf5, 0x21, 0x00


	//----- nvinfo : EIATTR_KPARAM_INFO
	.align		4
.L_3206:
        /*0028*/ 	.byte	0x04, 0x17
        /*002a*/ 	.short	(.L_3208 - .L_3207)
.L_3207:
        /*002c*/ 	.word	0x00000000
        /*0030*/ 	.short	0x000d
        /*0032*/ 	.short	0x0060
        /*0034*/ 	.byte	0x00, 0xf5, 0x21, 0x00


	//----- nvinfo : EIATTR_KPARAM_INFO
	.align		4
.L_3208:
        /*0038*/ 	.byte	0x04, 0x17
        /*003a*/ 	.short	(.L_3210 - .L_3209)
.L_3209:
        /*003c*/ 	.word	0x00000000
        /*0040*/ 	.short	0x000c
        /*0042*/ 	.short	0x0058
        /*0044*/ 	.byte	0x00, 0xf5, 0x21, 0x00


	//----- nvinfo : EIATTR_KPARAM_INFO
	.align		4
.L_3210:
        /*0048*/ 	.byte	0x04, 0x17
        /*004a*/ 	.short	(.L_3212 - .L_3211)
.L_3211:
        /*004c*/ 	.word	0x00000000
        /*0050*/ 	.short	0x000b
        /*0052*/ 	.short	0x0050
        /*0054*/ 	.byte	0x00, 0xf5, 0x21, 0x00


	//----- nvinfo : EIATTR_KPARAM_INFO
	.align		4
.L_3212:
        /*0058*/ 	.byte	0x04, 0x17
        /*005a*/ 	.short	(.L_3214 - .L_3213)
.L_3213:
        /*005c*/ 	.word	0x00000000
        /*0060*/ 	.short	0x000a
        /*0062*/ 	.short	0x0048
        /*0064*/ 	.byte	0x00, 0xf0, 0x11, 0x00


	//----- nvinfo : EIATTR_KPARAM_INFO
	.align		4
.L_3214:
        /*0068*/ 	.byte	0x04, 0x17
        /*006a*/ 	.short	(.L_3216 - .L_3215)
.L_3215:
        /*006c*/ 	.word	0x00000000
        /*0070*/ 	.short	0x0009
        /*0072*/ 	.short	0x0044
        /*0074*/ 	.byte	0x00, 0xf0, 0x11, 0x00


	//----- nvinfo : EIATTR_KPARAM_INFO
	.align		4
.L_3216:
        /*0078*/ 	.byte	0x04, 0x17
        /*007a*/ 	.short	(.L_3218 - .L_3217)
.L_3217:
        /*007c*/ 	.word	0x00000000
        /*0080*/ 	.short	0x0008
        /*0082*/ 	.short	0x0040
        /*0084*/ 	.byte	0x00, 0xf0, 0x11, 0x00


	//----- nvinfo : EIATTR_KPARAM_INFO
	.align		4
.L_3218:
        /*0088*/ 	.byte	0x04, 0x17
        /*008a*/ 	.short	(.L_3220 - .L_3219)
.L_3219:
        /*008c*/ 	.word	0x00000000
        /*0090*/ 	.short	0x0007
        /*0092*/ 	.short	0x0038
        /*0094*/ 	.byte	0x00, 0xf5, 0x21, 0x00


	//----- nvinfo : EIATTR_KPARAM_INFO
	.align		4
.L_3220:
        /*0098*/ 	.byte	0x04, 0x17
        /*009a*/ 	.short	(.L_3222 - .L_3221)
.L_3221:
        /*009c*/ 	.word	0x00000000
        /*00a0*/ 	.short	0x0006
        /*00a2*/ 	.short	0x0030
        /*00a4*/ 	.byte	0x00, 0xf5, 0x21, 0x00


	//----- nvinfo : EIATTR_KPARAM_INFO
	.align		4
.L_3222:
        /*00a8*/ 	.byte	0x04, 0x17
        /*00aa*/ 	.short	(.L_3224 - .L_3223)
.L_3223:
        /*00ac*/ 	.word	0x00000000
        /*00b0*/ 	.short	0x0005
        /*00b2*/ 	.short	0x0028
        /*00b4*/ 	.byte	0x00, 0xf5, 0x21, 0x00


	//----- nvinfo : EIATTR_KPARAM_INFO
	.align		4
.L_3224:
        /*00b8*/ 	.byte	0x04, 0x17
        /*00ba*/ 	.short	(.L_3226 - .L_3225)
.L_3225:
        /*00bc*/ 	.word	0x00000000
        /*00c0*/ 	.short	0x0004
        /*00c2*/ 	.short	0x0020
        /*00c4*/ 	.byte	0x00, 0xf5, 0x21, 0x00


	//----- nvinfo : EIATTR_KPARAM_INFO
	.align		4
.L_3226:
        /*00c8*/ 	.byte	0x04, 0x17
        /*00ca*/ 	.short	(.L_3228 - .L_3227)
.L_3227:
        /*00cc*/ 	.word	0x00000000
        /*00d0*/ 	.short	0x0003
        /*00d2*/ 	.short	0x0018
        /*00d4*/ 	.byte	0x00, 0xf5, 0x21, 0x00


	//----- nvinfo : EIATTR_KPARAM_INFO
	.align		4
.L_3228:
        /*00d8*/ 	.byte	0x04, 0x17
        /*00da*/ 	.short	(.L_3230 - .L_3229)
.L_3229:
        /*00dc*/ 	.word	0x00000000
        /*00e0*/ 	.short	0x0002
        /*00e2*/ 	.short	0x0010
        /*00e4*/ 	.byte	0x00, 0xf5, 0x21, 0x00


	//----- nvinfo : EIATTR_KPARAM_INFO
	.align		4
.L_3230:
        /*00e8*/ 	.byte	0x04, 0x17
        /*00ea*/ 	.short	(.L_3232 - .L_3231)
.L_3231:
        /*00ec*/ 	.word	0x00000000
        /*00f0*/ 	.short	0x0001
        /*00f2*/ 	.short	0x0008
        /*00f4*/ 	.byte	0x00, 0xf5, 0x21, 0x00


	//----- nvinfo : EIATTR_KPARAM_INFO
	.align		4
.L_3232:
        /*00f8*/ 	.byte	0x04, 0x17
        /*00fa*/ 	.short	(.L_3234 - .L_3233)
.L_3233:
        /*00fc*/ 	.word	0x00000000
        /*0100*/ 	.short	0x0000
        /*0102*/ 	.short	0x0000
        /*0104*/ 	.byte	0x00, 0xf5, 0x21, 0x00


	//----- nvinfo : EIATTR_SPARSE_MMA_MASK
	.align		4
.L_3234:
        /*0108*/ 	.byte	0x03, 0x50
        /*010a*/ 	.short	0x0000


	//----- nvinfo : EIATTR_MAXREG_COUNT
	.align		4
        /*010c*/ 	.byte	0x03, 0x1b
        /*010e*/ 	.short	0x00ff


	//----- nvinfo : EIATTR_NUM_BARRIERS
	.align		4
        /*0110*/ 	.byte	0x02, 0x4c
        /*0112*/ 	.byte	0x01
	.zero		1


	//----- nvinfo : EIATTR_MERCURY_ISA_VERSION
	.align		4
        /*0114*/ 	.byte	0x03, 0x5f
        /*0116*/ 	.short	0x0101


	//----- nvinfo : EIATTR_COOP_GROUP_MASK_REGIDS
	.align		4
        /*0118*/ 	.byte	0x04, 0x29
        /*011a*/ 	.short	(.L_3236 - .L_3235)


	//   ....[0]....
.L_3235:
        /*011c*/ 	.word	0xffffffff


	//   ....[1]....
        /*0120*/ 	.word	0xffffffff


	//   ....[2]....
        /*0124*/ 	.word	0xffffffff


	//   ....[3]....
        /*0128*/ 	.word	0xffffffff


	//   ....[4]....
        /*012c*/ 	.word	0xffffffff


	//   ....[5]....
        /*0130*/ 	.word	0xffffffff


	//   ....[6]....
        /*0134*/ 	.word	0xffffffff


	//   ....[7]....
        /*0138*/ 	.word	0xffffffff


	//   ....[8]....
        /*013c*/ 	.word	0xffffffff


	//   ....[9]....
        /*0140*/ 	.word	0xffffffff


	//   ....[10]....
        /*0144*/ 	.word	0xffffffff


	//   ....[11]....
        /*0148*/ 	.word	0xffffffff


	//   ....[12]....
        /*014c*/ 	.word	0xffffffff


	//   ....[13]....
        /*0150*/ 	.word	0xffffffff


	//   ....[14]....
        /*0154*/ 	.word	0xffffffff


	//   ....[15]....
        /*0158*/ 	.word	0xffffffff


	//   ....[16]....
        /*015c*/ 	.word	0xffffffff


	//   ....[17]....
        /*0160*/ 	.word	0xffffffff


	//   ....[18]....
        /*0164*/ 	.word	0xffffffff


	//   ....[19]....
        /*0168*/ 	.word	0xffffffff


	//   ....[20]....
        /*016c*/ 	.word	0xffffffff


	//   ....[21]....
        /*0170*/ 	.word	0xffffffff


	//   ....[22]....
        /*0174*/ 	.word	0xffffffff


	//   ....[23]....
        /*0178*/ 	.word	0xffffffff


	//   ....[24]....
        /*017c*/ 	.word	0xffffffff


	//   ....[25]....
        /*0180*/ 	.word	0xffffffff


	//   ....[26]....
        /*0184*/ 	.word	0xffffffff


	//   ....[27]....
        /*0188*/ 	.word	0xffffffff


	//   ....[28]....
        /*018c*/ 	.word	0xffffffff


	//   ....[29]....
        /*0190*/ 	.word	0xffffffff


	//----- nvinfo : EIATTR_COOP_GROUP_INSTR_OFFSETS
	.align		4
.L_3236:
        /*0194*/ 	.byte	0x04, 0x28
        /*0196*/ 	.short	(.L_3238 - .L_3237)


	//   ....[0]....
.L_3237:
        /*0198*/ 	.word	0x00001960


	//   ....[1]....
        /*019c*/ 	.word	0x000019a0


	//   ....[2]....
        /*01a0*/ 	.word	0x000019f0


	//   ....[3]....
        /*01a4*/ 	.word	0x00001a10


	//   ....[4]....
        /*01a8*/ 	.word	0x00001a80


	//   ....[5]....
        /*01ac*/ 	.word	0x00001aa0


	//   ....[6]....
        /*01b0*/ 	.word	0x00001ae0


	//   ....[7]....
        /*01b4*/ 	.word	0x00001b00


	//   ....[8]....
        /*01b8*/ 	.word	0x00001b60


	//   ....[9]....
        /*01bc*/ 	.word	0x00001b70


	//   ....[10]....
        /*01c0*/ 	.word	0x00001c40


	//   ....[11]....
        /*01c4*/ 	.word	0x00001c50


	//   ....[12]....
        /*01c8*/ 	.word	0x00001c80


	//   ....[13]....
        /*01cc*/ 	.word	0x00001c90


	//   ....[14]....
        /*01d0*/ 	.word	0x00001cc0


	//   ....[15]....
        /*01d4*/ 	.word	0x00001cd0


	//   ....[16]....
        /*01d8*/ 	.word	0x00001d00


	//   ....[17]....
        /*01dc*/ 	.word	0x00001d10


	//   ....[18]....
        /*01e0*/ 	.word	0x00001d40


	//   ....[19]....
        /*01e4*/ 	.word	0x00001d50


	//   ....[20]....
        /*01e8*/ 	.word	0x00002b20


	//   ....[21]....
        /*01ec*/ 	.word	0x00002b90


	//   ....[22]....
        /*01f0*/ 	.word	0x00002be0


	//   ....[23]....
        /*01f4*/ 	.word	0x00002c10


	//   ....[24]....
        /*01f8*/ 	.word	0x00002c50


	//   ....[25]....
        /*01fc*/ 	.word	0x00002cc0


	//   ....[26]....
        /*0200*/ 	.word	0x00002ce0


	//   ....[27]....
        /*0204*/ 	.word	0x00002d00


	//   ....[28]....
        /*0208*/ 	.word	0x00002d20


	//   ....[29]....
        /*020c*/ 	.word	0x00002d40


	//----- nvinfo : EIATTR_VRC_CTA_INIT_COUNT
	.align		4
.L_3238:
        /*0210*/ 	.byte	0x02, 0x4a
	.zero		1
	.zero		1


	//----- nvinfo : EIATTR_EXIT_INSTR_OFFSETS
	.align		4
        /*0214*/ 	.byte	0x04, 0x1c
        /*0216*/ 	.short	(.L_3240 - .L_3239)


	//   ....[0]....
.L_3239:
        /*0218*/ 	.word	0x00002ad0


	//   ....[1]....
        /*021c*/ 	.word	0x000032d0


	//   ....[2]....
        /*0220*/ 	.word	0x00003350


	//----- nvinfo : EIATTR_CRS_STACK_SIZE
	.align		4
.L_3240:
        /*0224*/ 	.byte	0x04, 0x1e
        /*0226*/ 	.short	(.L_3242 - .L_3241)
.L_3241:
        /*0228*/ 	.word	0x00000000


	//----- nvinfo : EIATTR_CBANK_PARAM_SIZE
	.align		4
.L_3242:
        /*022c*/ 	.byte	0x03, 0x19
        /*022e*/ 	.short	0x0074


	//----- nvinfo : EIATTR_PARAM_CBANK
	.align		4
        /*0230*/ 	.byte	0x04, 0x0a
        /*0232*/ 	.short	(.L_3244 - .L_3243)
	.align		4
.L_3243:
        /*0234*/ 	.word	index@(.nv.constant0._ZN17fastertransformer35generalAddBiasResidualLayerNormOpt2I7__half2Lb1ELb1ELi2ELb1ELi4EEEvPT_S3_PKS2_S5_S5_S5_S5_S5_fiiPKfS7_S7_Pfi)
        /*0238*/ 	.short	0x0380
        /*023a*/ 	.short	0x0074


	//----- nvinfo : EIATTR_SW_WAR
	.align		4
.L_3244:
        /*023c*/ 	.byte	0x04, 0x36
        /*023e*/ 	.short	(.L_3246 - .L_3245)
.L_3245:
        /*0240*/ 	.word	0x00000008
.L_3246:


//--------------------- .nv.info._ZN17fastertransformer34generalAddBiasResidualLayerNormOptI7__half2Lb1ELb1ELi2ELb1ELi4EEEvPT_S3_PKS2_S5_S5_S5_S5_S5_fiiPKfS7_S7_Pfi --------------------------
	.section	.nv.info._ZN17fastertransformer34generalAddBiasResidualLayerNormOptI7__half2Lb1ELb1ELi2ELb1ELi4EEEvPT_S3_PKS2_S5_S5_S5_S5_S5_fiiPKfS7_S7_Pfi,"",@"SHT_CUDA_INFO"
	.sectionflags	@""
	.align	4


	//----- nvinfo : EIATTR_CUDA_API_VERSION
	.align		4
        /*0000*/ 	.byte	0x04, 0x37
        /*0002*/ 	.short	(.L_3248 - .L_3247)
.L_3247:
        /*0004*/ 	.word	0x00000082


	//----- nvinfo : EIATTR_KPARAM_INFO
	.align		4
.L_3248:
        /*0008*/ 	.byte	0x04, 0x17
        /*000a*/ 	.short	(.L_3250 - .L_3249)
.L_3249:
        /*000c*/ 	.word	0x00000000
        /*0010*/ 	.short	0x000f
        /*0012*/ 	.short	0x0070
        /*0014*/ 	.byte	0x00, 0xf0, 0x11, 0x00


	//----- nvinfo : EIATTR_KPARAM_INFO
	.align		4
.L_3250:
        /*0018*/ 	.byte	0x04, 0x17
        /*001a*/ 	.short	(.L_3252 - .L_3251)
.L_3251:
        /*001c*/ 	.word	0x00000000
        /*0020*/ 	.short	0x000e
        /*0022*/ 	.short	0x0068
        /*0024*/ 	.byte	0x00, 0xf5, 0x21, 0x00


	//----- nvinfo : EIATTR_KPARAM_INFO
	.align		4
.L_3252:
        /*0028*/ 	.byte	0x04, 0x17
        /*002a*/ 	.short	(.L_3254 - .L_3253)
.L_3253:
        /*002c*/ 	.word	0x00000000
        /*0030*/ 	.short	0x000d
        /*0032*/ 	.short	0x0060
        /*0034*/ 	.byte	0x00, 0xf5, 0x21, 0x00


	//----- nvinfo : EIATTR_KPARAM_INFO
	.align		4
.L_3254:
        /*0038*/ 	.byte	0x04, 0x17
        /*003a*/ 	.short	(.L_3256 - .L_3255)
.L_3255:
        /*003c*/ 	.word	0x00000000
        /*0040*/ 	.short	0x000c
        /*0042*/ 	.short	0x0058
        /*0044*/ 	.byte	0x00, 0xf5, 0x21, 0x00


	//----- nvinfo : EIATTR_KPARAM_INFO
	.align		4
.L_3256:
        /*0048*/ 	.byte	0x04, 0x17
        /*004a*/ 	.short	(.L_3258 - .L_3257)
.L_3257:
        /*004c*/ 	.word	0x00000000
        /*0050*/ 	.short	0x000b
        /*0052*/ 	.short	0x0050
        /*0054*/ 	.byte	0x00, 0xf5, 0x21, 0x00


	//----- nvinfo : EIATTR_KPARAM_INFO
	.align		4
.L_3258:
        /*0058*/ 	.byte	0x04, 0x17
        /*005a*/ 	.short	(.L_3260 - .L_3259)
.L_3259:
        /*005c*/ 	.word	0x00000000
        /*0060*/ 	.short	0x000a
        /*0062*/ 	.short	0x0048
        /*0064*/ 	.byte	0x00, 0xf0, 0x11, 0x00


	//----- nvinfo : EIATTR_KPARAM_INFO
	.align		4
.L_3260:
        /*0068*/ 	.byte	0x04, 0x17
        /*006a*/ 	.short	(.L_3262 - .L_3261)
.L_3261:
        /*006c*/ 	.word	0x00000000
        /*0070*/ 	.short	0x0009
        /*0072*/ 	.short	0x0044
        /*0074*/ 	.byte	0x00, 0xf0, 0x11, 0x00


	//----- nvinfo : EIATTR_KPARAM_INFO
	.align		4
.L_3262:
        /*0078*/ 	.byte	0x04, 0x17
        /*007a*/ 	.short	(.L_3264 - .L_3263)
.L_3263:
        /*007c*/ 	.word	0x00000000
        /*0080*/ 	.short	0x0008
        /*0082*/ 	.short	0x0040
        /*0084*/ 	.byte	0x00, 0xf0, 0x11, 0x00


	//----- nvinfo : EIATTR_KPARAM_INFO
	.align		4
.L_3264:
        /*0088*/ 	.byte	0x04, 0x17
        /*008a*/ 	.short	(.L_3266 - .L_3265)
.L_3265:
        /*008c*/ 	.word	0x00000000
        /*0090*/ 	.short	0x0007
        /*0092*/ 	.short	0x0038
        /*0094*/ 	.byte	0x00, 0xf5, 0x21, 0x00


	//----- nvinfo : EIATTR_KPARAM_INFO
	.align		4
.L_3266:
        /*0098*/ 	.byte	0x04, 0x17
        /*009a*/ 	.short	(.L_3268 - .L_3267)
.L_3267:
        /*009c*/ 	.word	0x00000000
        /*00a0*/ 	.short	0x0006
        /*00a2*/ 	.short	0x0030
        /*00a4*/ 	.byte	0x00, 0xf5, 0x21, 0x00


	//----- nvinfo : EIATTR_KPARAM_INFO
	.align		4
.L_3268:
        /*00a8*/ 	.byte	0x04, 0x17
        /*00aa*/ 	.short	(.L_3270 - .L_3269)
.L_3269:
        /*00ac*/ 	.word	0x00000000
        /*00b0*/ 	.short	0x0005
        /*00b2*/ 	.short	0x0028
        /*00b4*/ 	.byte	0x00, 0xf5, 0x21, 0x00


	//----- nvinfo : EIATTR_KPARAM_INFO
	.align		4
.L_3270:
        /*00b8*/ 	.byte	0x04, 0x17
        /*00ba*/ 	.short	(.L_3272 - .L_3271)
.L_3271:
        /*00bc*/ 	.word	0x00000000
        /*00c0*/ 	.short	0x0004
        /*00c2*/ 	.short	0x0020
        /*00c4*/ 	.byte	0x00, 0xf5, 0x21, 0x00


	//----- nvinfo : EIATTR_KPARAM_INFO
	.align		4
.L_3272:
        /*00c8*/ 	.byte	0x04, 0x17
        /*00ca*/ 	.short	(.L_3274 - .L_3273)
.L_3273:
        /*00cc*/ 	.word	0x00000000
        /*00d0*/ 	.short	0x0003
        /*00d2*/ 	.short	0x0018
        /*00d4*/ 	.byte	0x00, 0xf5, 0x21, 0x00


	//----- nvinfo : EIATTR_KPARAM_INFO
	.align		4
.L_3274:
        /*00d8*/ 	.byte	0x04, 0x17
        /*00da*/ 	.short	(.L_3276 - .L_3275)
.L_3275:
        /*00dc*/ 	.word	0x00000000
        /*00e0*/ 	.short	0x0002
        /*00e2*/ 	.short	0x0010
        /*00e4*/ 	.byte	0x00, 0xf5, 0x21, 0x00


	//----- nvinfo : EIATTR_KPARAM_INFO
	.align		4
.L_3276:
        /*00e8*/ 	.byte	0x04, 0x17
        /*00ea*/ 	.short	(.L_3278 - .L_3277)
.L_3277:
        /*00ec*/ 	.word	0x00000000
        /*00f0*/ 	.short	0x0001
        /*00f2*/ 	.short	0x0008
        /*00f4*/ 	.byte	0x00, 0xf5, 0x21, 0x00


	//----- nvinfo : EIATTR_KPARAM_INFO
	.align		4
.L_3278:
        /*00f8*/ 	.byte	0x04, 0x17
        /*00fa*/ 	.short	(.L_3280 - .L_3279)
.L_3279:
        /*00fc*/ 	.word	0x00000000
        /*0100*/ 	.short	0x0000
        /*0102*/ 	.short	0x0000
        /*0104*/ 	.byte	0x00, 0xf5, 0x21, 0x00


	//----- nvinfo : EIATTR_SPARSE_MMA_MASK
	.align		4
.L_3280:
        /*0108*/ 	.byte	0x03, 0x50
        /*010a*/ 	.short	0x0000


	//----- nvinfo : EIATTR_MAXREG_COUNT
	.align		4
        /*010c*/ 	.byte	0x03, 0x1b
        /*010e*/ 	.short	0x00ff


	//----- nvinfo : EIATTR_NUM_BARRIERS
	.align		4
        /*0110*/ 	.byte	0x02, 0x4c
        /*0112*/ 	.byte	0x01
	.zero		1


	//----- nvinfo : EIATTR_MERCURY_ISA_VERSION
	.align		4
        /*0114*/ 	.byte	0x03, 0x5f
        /*0116*/ 	.short	0x0101


	//----- nvinfo : EIATTR_COOP_GROUP_MASK_REGIDS
	.align		4
        /*0118*/ 	.byte	0x04, 0x29
        /*011a*/ 	.short	(.L_3282 - .L_3281)


	//   ....[0]....
.L_3281:
        /*011c*/ 	.word	0xffffffff


	//   ....[1]....
        /*0120*/ 	.word	0xffffffff


	//   ....[2]....
        /*0124*/ 	.word	0xffffffff


	//   ....[3]....
        /*0128*/ 	.word	0xffffffff


	//   ....[4]....
        /*012c*/ 	.word	0xffffffff


	//   ....[5]....
        /*0130*/ 	.word	0xffffffff


	//   ....[6]....
        /*0134*/ 	.word	0xffffffff


	//   ....[7]....
        /*0138*/ 	.word	0xffffffff


	//   ....[8]....
        /*013c*/ 	.word	0xffffffff


	//   ....[9]....
        /*0140*/ 	.word	0xffffffff


	//   ....[10]....
        /*0144*/ 	.word	0xffffffff


	//   ....[11]....
        /*0148*/ 	.word	0xffffffff


	//   ....[12]....
        /*014c*/ 	.word	0xffffffff


	//   ....[13]....
        /*0150*/ 	.word	0xffffffff


	//   ....[14]....
        /*0154*/ 	.word	0xffffffff


	//   ....[15]....
        /*0158*/ 	.word	0xffffffff


	//   ....[16]....
        /*015c*/ 	.word	0xffffffff


	//   ....[17]....
        /*0160*/ 	.word	0xffffffff


	//   ....[18]....
        /*0164*/ 	.word	0xffffffff


	//   ....[19]....
        /*0168*/ 	.word	0xffffffff


	//   ....[20]....
        /*016c*/ 	.word	0xffffffff


	//   ....[21]....
        /*0170*/ 	.word	0xffffffff


	//   ....[22]....
        /*0174*/ 	.word	0xffffffff


	//   ....[23]....
        /*0178*/ 	.word	0xffffffff


	//   ....[24]....
        /*017c*/ 	.word	0xffffffff


	//   ....[25]....
        /*0180*/ 	.word	0xffffffff


	//   ....[26]....
        /*0184*/ 	.word	0xffffffff


	//   ....[27]....
        /*0188*/ 	.word	0xffffffff


	//   ....[28]....
        /*018c*/ 	.word	0xffffffff


	//   ....[29]....
        /*0190*/ 	.word	0xffffffff


	//----- nvinfo : EIATTR_COOP_GROUP_INSTR_OFFSETS
	.align		4
.L_3282:
        /*0194*/ 	.byte	0x04, 0x28
        /*0196*/ 	.short	(.L_3284 - .L_3283)


	//   ....[0]....
.L_3283:
        /*0198*/ 	.word	0x00000670


	//   ....[1]....
        /*019c*/ 	.word	0x000006a0


	//   ....[2]....
        /*01a0*/ 	.word	0x000006d0


	//   ....[3]....
        /*01a4*/ 	.word	0x00000700


	//   ....[4]....
        /*01a8*/ 	.word	0x00000740


	//   ....[5]....
        /*01ac*/ 	.word	0x00000800


	//   ....[6]....
        /*01b0*/ 	.word	0x00000830


	//   ....[7]....
        /*01b4*/ 	.word	0x00000860


	//   ....[8]....
        /*01b8*/ 	.word	0x00000890


	//   ....[9]....
        /*01bc*/ 	.word	0x000008b0


	//   ....[10]....
        /*01c0*/ 	.word	0x00000cd0


	//   ....[11]....
        /*01c4*/ 	.word	0x00000d30


	//   ....[12]....
        /*01c8*/ 	.word	0x00000d50


	//   ....[13]....
        /*01cc*/ 	.word	0x00000d70


	//   ....[14]....
        /*01d0*/ 	.word	0x00000d90


	//   ....[15]....
        /*01d4*/ 	.word	0x00000df0


	//   ....[16]....
        /*01d8*/ 	.word	0x00000e10


	//   ....[17]....
        /*01dc*/ 	.word	0x00000e30


	//   ....[18]....
        /*01e0*/ 	.word	0x00000e50


	//   ....[19]....
        /*01e4*/ 	.word	0x00000e70


	//   ....[20]....
        /*01e8*/ 	.word	0x00001ba0


	//   ....[21]....
        /*01ec*/ 	.word	0x00001c20


	//   ....[22]....
        /*01f0*/ 	.word	0x00001c80


	//   ....[23]....
        /*01f4*/ 	.word	0x00001ca0


	//   ....[24]....
        /*01f8*/ 	.word	0x00001cc0


	//   ....[25]....
        /*01fc*/ 	.word	0x00001d40


	//   ....[26]....
        /*0200*/ 	.word	0x00001d60


	//   ....[27]....
        /*0204*/ 	.word	0x00001d80


	//   ....[28]....
        /*0208*/ 	.word	0x00001da0


	//   ....[29]....
        /*020c*/ 	.word	0x00001dc0


	//----- nvinfo : EIATTR_VRC_CTA_INIT_COUNT
	.align		4
.L_3284:
        /*0210*/ 	.byte	0x02, 0x4a
	.zero		1
	.zero		1


	//----- nvinfo : EIATTR_EXIT_INSTR_OFFSETS
	.align		4
        /*0214*/ 	.byte	0x04, 0x1c
        /*0216*/ 	.short	(.L_3286 - .L_3285)


	//   ....[0]....
.L_3285:
        /*0218*/ 	.word	0x00001b50


	//   ....[1]....
        /*021c*/ 	.word	0x00002360


	//   ....[2]....
        /*0220*/ 	.word	0x000023f0


	//----- nvinfo : EIATTR_CRS_STACK_SIZE
	.align		4
.L_3286:
        /*0224*/ 	.byte	0x04, 0x1e
        /*0226*/ 	.short	(.L_3288 - .L_3287)
.L_3287:
        /*0228*/ 	.word	0x00000000


	//----- nvinfo : EIATTR_CBANK_PARAM_SIZE
	.align		4
.L_3288:
        /*022c*/ 	.byte	0x03, 0x19
        /*022e*/ 	.short	0x0074


	//----- nvinfo : EIATTR_PARAM_CBANK
	.align		4
        /*0230*/ 	.byte	0x04, 0x0a
        /*0232*/ 	.short	(.L_3290 - .L_3289)
	.align		4
.L_3289:
        /*0234*/ 	.word	index@(.nv.constant0._ZN17fastertransformer34generalAddBiasResidualLayerNormOptI7__half2Lb1ELb1ELi2ELb1ELi4EEEvPT_S3_PKS2_S5_S5_S5_S5_S5_fiiPKfS7_S7_Pfi)
        /*0238*/ 	.short	0x0380
        /*023a*/ 	.short	0x0074


	//----- nvinfo : EIATTR_SW_WAR
	.align		4
.L_3290:
        /*023c*/ 	.byte	0x04, 0x36
        /*023e*/ 	.short	(.L_3292 - .L_3291)
.L_3291:
        /*0240*/ 	.word	0x00000008
.L_3292:


//--------------------- .nv.info._ZN17fastertransformer35generalAddBiasResidualLayerNormOpt2I7__half2Lb0ELb0ELi1ELb1ELi4EEEvPT_S3_PKS2_S5_S5_S5_S5_S5_fiiPKfS7_S7_Pfi --------------------------
	.section	.nv.info._ZN17fastertransformer35generalAddBiasResidualLayerNormOpt2I7__half2Lb0ELb0ELi1ELb1ELi4EEEvPT_S3_PKS2_S5_S5_S5_S5_S5_fiiPKfS7_S7_Pfi,"",@"SHT_CUDA_INFO"
	.sectionflags	@""
	.align	4


	//----- nvinfo : EIATTR_CUDA_API_VERSION
	.align		4
        /*0000*/ 	.byte	0x04, 0x37
        /*0002*/ 	.short	(.L_3294 - .L_3293)
.L_3293:
        /*0004*/ 	.word	0x00000082


	//----- nvinfo : EIATTR_KPARAM_INFO
	.align		4
.L_3294:
        /*0008*/ 	.byte	0x04, 0x17
        /*000a*/ 	.short	(.L_3296 - .L_3295)
.L_3295:
        /*000c*/ 	.word	0x00000000
        /*0010*/ 	.short	0x000f
        /*0012*/ 	.short	0x0070
        /*0014*/ 	.byte	0x00, 0xf0, 0x11, 0x00


	//----- nvinfo : EIATTR_KPARAM_INFO
	.align		4
.L_3296:
        /*0018*/ 	.byte	0x04, 0x17
        /*001a*/ 	.short	(.L_3298 - .L_3297)
.L_3297:
        /*001c*/ 	.word	0x00000000
        /*0020*/ 	.short	0x000e
        /*0022*/ 	.short	0x0068
        /*0024*/ 	.byte	0x00, 0xf5, 0x21, 0x00


	//----- nvinfo : EIATTR_KPARAM_INFO
	.align		4
.L_3298:
        /*0028*/ 	.byte	0x04, 0x17
        /*002a*/ 	.short	(.L_3300 - .L_3299)
.L_3299:
        /*002c*/ 	.word	0x00000000
        /*0030*/ 	.short	0x000d
        /*0032*/ 	.short	0x0060
        /*0034*/ 	.byte	0x00, 0xf5, 0x21, 0x00


	//----- nvinfo : EIATTR_KPARAM_INFO
	.align		4
.L_3300:
        /*0038*/ 	.byte	0x04, 0x17
        /*003a*/ 	.short	(.L_3302 - .L_3301)
.L_3301:
        /*003c*/ 	.word	0x00000000
        /*0040*/ 	.short	0x000c
        /*0042*/ 	.short	0x0058
        /*0044*/ 	.byte	0x00, 0xf5, 0x21, 0x00


	//----- nvinfo : EIATTR_KPARAM_INFO
	.align		4
.L_3302:
        /*0048*/ 	.byte	0x04, 0x17
        /*004a*/ 	.short	(.L_3304 - .L_3303)
.L_3303:
        /*004c*/ 	.word	0x00000000
        /*0050*/ 	.short	0x000b
        /*0052*/ 	.short	0x0050
        /*0054*/ 	.byte	0x00, 0xf5, 0x21, 0x00


	//----- nvinfo : EIATTR_KPARAM_INFO
	.align		4
.L_3304:
        /*0058*/ 	.byte	0x04, 0x17
        /*005a*/ 	.short	(.L_3306 - .L_3305)
.L_3305:
        /*005c*/ 	.word	0x00000000
        /*0060*/ 	.short	0x000a
        /*0062*/ 	.short	0x0048
        /*0064*/ 	.byte	0x00, 0xf0, 0x11, 0x00


	//----- nvinfo : EIATTR_KPARAM_INFO
	.align		4
.L_3306:
        /*0068*/ 	.byte	0x04, 0x17
        /*006a*/ 	.short	(.L_3308 - .L_3307)
.L_3307:
        /*006c*/ 	.word	0x00000000
        /*0070*/ 	.short	0x0009
        /*0072*/ 	.short	0x0044
        /*0074*/ 	.byte	0x00, 0xf0, 0x11, 0x00


	//----- nvinfo : EIATTR_KPARAM_INFO
	.align		4
.L_3308:
        /*0078*/ 	.byte	0x04, 0x17
        /*007a*/ 	.short	(.L_3310 - .L_3309)
.L_3309:
        /*007c*/ 	.word	0x00000000
        /*0080*/ 	.short	0x0008
        /*0082*/ 	.short	0x0040
        /*0084*/ 	.byte	0x00, 0xf0, 0x11, 0x00


	//----- nvinfo : EIATTR_KPARAM_INFO
	.align		4
.L_3310:
        /*0088*/ 	.byte	0x04, 0x17
        /*008a*/ 	.short	(.L_3312 - .L_3311)
.L_3311:
        /*008c*/ 	.word	0x00000000
        /*0090*/ 	.short	0x0007
        /*0092*/ 	.short	0x0038
        /*0094*/ 	.byte	0x00, 0xf5, 0x21, 0x00


	//----- nvinfo : EIATTR_KPARAM_INFO
	.align		4
.L_3312:
        /*0098*/ 	.byte	0x04, 0x17
        /*009a*/ 	.short	(.L_3314 - .L_3313)
.L_3313:
        /*009c*/ 	.word	0x00000000
        /*00a0*/ 	.short	0x0006
        /*00a2*/ 	.short	0x0030
        /*00a4*/ 	.byte	0x00, 0xf5, 0x21, 0x00


	//----- nvinfo : EIATTR_KPARAM_INFO
	.align		4
.L_3314:
        /*00a8*/ 	.byte	0x04, 0x17
        /*00aa*/ 	.short	(.L_3316 - .L_3315)
.L_3315:
        /*00ac*/ 	.word	0x00000000
        /*00b0*/ 	.short	0x0005
        /*00b2*/ 	.short	0x0028
        /*00b4*/ 	.byte	0x00, 0xf5, 0x21, 0x00


	//----- nvinfo : EIATTR_KPARAM_INFO
	.align		4
.L_3316:
        /*00b8*/ 	.byte	0x04, 0x17
        /*00ba*/ 	.short	(.L_3318 - .L_3317)
.L_3317:
        /*00bc*/ 	.word	0x00000000
        /*00c0*/ 	.short	0x0004
        /*00c2*/ 	.short	0x0020
        /*00c4*/ 	.byte	0x00, 0xf5, 0x21, 0x00


	//----- nvinfo : EIATTR_KPARAM_INFO
	.align		4
.L_3318:
        /*00c8*/ 	.byte	0x04, 0x17
        /*00ca*/ 	.short	(.L_3320 - .L_3319)
.L_3319:
        /*00cc*/ 	.word	0x00000000
        /*00d0*/ 	.short	0x0003
        /*00d2*/ 	.short	0x0018
        /*00d4*/ 	.byte	0x00, 0xf5, 0x21, 0x00


	//----- nvinfo : EIATTR_KPARAM_INFO
	.align		4
.L_3320:
        /*00d8*/ 	.byte	0x04, 0x17
        /*00da*/ 	.short	(.L_3322 - .L_3321)
.L_3321:
        /*00dc*/ 	.word	0x00000000
        /*00e0*/ 	.short	0x0002
        /*00e2*/ 	.short	0x0010
        /*00e4*/ 	.byte	0x00, 0xf5, 0x21, 0x00


	//----- nvinfo : EIATTR_KPARAM_INFO
	.align		4
.L_3322:
        /*00e8*/ 	.byte	0x04, 0x17
        /*00ea*/ 	.short	(.L_3324 - .L_3323)
.L_3323:
        /*00ec*/ 	.word	0x00000000
        /*00f0*/ 	.short	0x0001
        /*00f2*/ 	.short	0x0008
        /*00f4*/ 	.byte	0x00, 0xf5, 0x21, 0x00


	//----- nvinfo : EIATTR_KPARAM_INFO
	.align		4
.L_3324:
        /*00f8*/ 	.byte	0x04, 0x17
        /*00fa*/ 	.short	(.L_3326 - .L_3325)
.L_3325:
        /*00fc*/ 	.word	0x00000000
        /*0100*/ 	.short	0x0000
        /*0102*/ 	.short	0x0000
        /*0104*/ 	.byte	0x00, 0xf5, 0x21, 0x00


	//----- nvinfo : EIATTR_SPARSE_MMA_MASK
	.align		4
.L_3326:
        /*0108*/ 	.byte	0x03, 0x50
        /*010a*/ 	.short	0x0000


	//----- nvinfo : EIATTR_MAXREG_COUNT
	.align		4
        /*010c*/ 	.byte	0x03, 0x1b
        /*010e*/ 	.short	0x00ff


	//----- nvinfo : EIATTR_NUM_BARRIERS
	.align		4
        /*0110*/ 	.byte	0x02, 0x4c
        /*0112*/ 	.byte	0x01
	.zero		1


	//----- nvinfo : EIATTR_MERCURY_ISA_VERSION
	.align		4
        /*0114*/ 	.byte	0x03, 0x5f
        /*0116*/ 	.short	0x0101


	//----- nvinfo : EIATTR_COOP_GROUP_MASK_REGIDS
	.align		4
        /*0118*/ 	.byte	0x04, 0x29
        /*011a*/ 	.short	(.L_3328 - .L_3327)


	//   ....[0]....
.L_3327:
        /*011c*/ 	.word	0xffffffff


	//   ....[1]....
        /*0120*/ 	.word	0xffffffff


	//   ....[2]....
        /*0124*/ 	.word	0xffffffff


	//   ....[3]....
        /*0128*/ 	.word	0xffffffff


	//   ....[4]....
        /*012c*/ 	.word	0xffffffff


	//   ....[5]....
        /*0130*/ 	.word	0xffffffff


	//   ....[6]....
        /*0134*/ 	.word	0xffffffff


	//   ....[7]....
        /*0138*/ 	.word	0xffffffff


	//   ....[8]....
        /*013c*/ 	.word	0xffffffff


	//   ....[9]....
        /*0140*/ 	.word	0xffffffff


	//   ....[10]....
        /*0144*/ 	.word	0xffffffff


	//   ....[11]....
        /*0148*/ 	.word	0xffffffff


	//   ....[12]....
        /*014c*/ 	.word	0xffffffff


	//   ....[13]....
        /*0150*/ 	.word	0xffffffff


	//   ....[14]....
        /*0154*/ 	.word	0xffffffff


	//   ....[15]....
        /*0158*/ 	.word	0xffffffff


	//   ....[16]....
        /*015c*/ 	.word	0xffffffff


	//   ....[17]....
        /*0160*/ 	.word	0xffffffff


	//   ....[18]....
        /*0164*/ 	.word	0xffffffff


	//   ....[19]....
        /*0168*/ 	.word	0xffffffff


	//   ....[20]....
        /*016c*/ 	.word	0xffffffff


	//   ....[21]....
        /*0170*/ 	.word	0xffffffff


	//   ....[22]....
        /*0174*/ 	.word	0xffffffff


	//   ....[23]....
        /*0178*/ 	.word	0xffffffff


	//   ....[24]....
        /*017c*/ 	.word	0xffffffff


	//   ....[25]....
        /*0180*/ 	.word	0xffffffff


	//   ....[26]....
        /*0184*/ 	.word	0xffffffff


	//   ....[27]....
        /*0188*/ 	.word	0xffffffff


	//   ....[28]....
        /*018c*/ 	.word	0xffffffff


	//   ....[29]....
        /*0190*/ 	.word	0xffffffff


	//----- nvinfo : EIATTR_COOP_GROUP_INSTR_OFFSETS
	.align		4
.L_3328:
        /*0194*/ 	.byte	0x04, 0x28
        /*0196*/ 	.short	(.L_3330 - .L_3329)


	//   ....[0]....
.L_3329:
        /*0198*/ 	.word	0x00000710


	//   ....[1]....
        /*019c*/ 	.word	0x00000750


	//   ....[2]....
        /*01a0*/ 	.word	0x000007a0


	//   ....[3]....
        /*01a4*/ 	.word	0x000007c0


	//   ....[4]....
        /*01a8*/ 	.word	0x00000820


	//   ....[5]....
        /*01ac*/ 	.word	0x00000830


	//   ....[6]....
        /*01b0*/ 	.word	0x00000870


	//   ....[7]....
        /*01b4*/ 	.word	0x000008a0


	//   ....[8]....
        /*01b8*/ 	.word	0x00000900


	//   ....[9]....
        /*01bc*/ 	.word	0x00000920


	//   ....[10]....
        /*01c0*/ 	.word	0x000009e0


	//   ....[11]....
        /*01c4*/ 	.word	0x000009f0


	//   ....[12]....
        /*01c8*/ 	.word	0x00000a20


	//   ....[13]....
        /*01cc*/ 	.word	0x00000a30


	//   ....[14]....
        /*01d0*/ 	.word	0x00000a60


	//   ....[15]....
        /*01d4*/ 	.word	0x00000a70


	//   ....[16]....
        /*01d8*/ 	.word	0x00000aa0


	//   ....[17]....
        /*01dc*/ 	.word	0x00000ab0


	//   ....[18]....
        /*01e0*/ 	.word	0x00000ae0


	//   ....[19]....
        /*01e4*/ 	.word	0x00000af0


	//   ....[20]....
        /*01e8*/ 	.word	0x00001850


	//   ....[21]....
        /*01ec*/ 	.word	0x000018c0


	//   ....[22]....
        /*01f0*/ 	.word	0x00001910


	//   ....[23]....
        /*01f4*/ 	.word	0x00001940


	//   ....[24]....
        /*01f8*/ 	.word	0x00001980


	//   ....[25]....
        /*01fc*/ 	.word	0x000019f0


	//   ....[26]....
        /*0200*/ 	.word	0x00001a10


	//   ....[27]....
        /*0204*/ 	.word	0x00001a30


	//   ....[28]....
        /*0208*/ 	.word	0x00001a50


	//   ....[29]....
        /*020c*/ 	.word	0x00001a70


	//----- nvinfo : EIATTR_VRC_CTA_INIT_COUNT
	.align		4
.L_3330:
        /*0210*/ 	.byte	0x02, 0x4a
	.zero		1
	.zero		1


	//----- nvinfo : EIATTR_EXIT_INSTR_OFFSETS
	.align		4
        /*0214*/ 	.byte	0x04, 0x1c
        /*0216*/ 	.short	(.L_3332 - .L_3331)


	//   ....[0]....
.L_3331:
        /*0218*/ 	.word	0x00001800


	//   ....[1]....
        /*021c*/ 	.word	0x00002000


	//   ....[2]....
        /*0220*/ 	.word	0x00002080


	//----- nvinfo : EIATTR_CRS_STACK_SIZE
	.align		4
.L_3332:
        /*0224*/ 	.byte	0x04, 0x1e
        /*0226*/ 	.short	(.L_3334 - .L_3333)
.L_3333:
        /*0228*/ 	.word	0x00000000


	//----- nvinfo : EIATTR_CBANK_PARAM_SIZE
	.align		4
.L_3334:
        /*022c*/ 	.byte	0x03, 0x19
        /*022e*/ 	.short	0x0074


	//----- nvinfo : EIATTR_PARAM_CBANK
	.align		4
        /*0230*/ 	.byte	0x04, 0x0a
        /*0232*/ 	.short	(.L_3336 - .L_3335)
	.align		4
.L_3335:
        /*0234*/ 	.word	index@(.nv.constant0._ZN17fastertransformer35generalAddBiasResidualLayerNormOpt2I7__half2Lb0ELb0ELi1ELb1ELi4EEEvPT_S3_PKS2_S5_S5_S5_S5_S5_fiiPKfS7_S7_Pfi)
        /*0238*/ 	.short	0x0380
        /*023a*/ 	.short	0x0074


	//----- nvinfo : EIATTR_SW_WAR
	.align		4
.L_3336:
        /*023c*/ 	.byte	0x04, 0x36
        /*023e*/ 	.short	(.L_3338 - .L_3337)
.L_3337:
        /*0240*/ 	.word	0x00000008
.L_3338:


//--------------------- .nv.info._ZN17fastertransformer34generalAddBiasResidualLayerNormOptI7__half2Lb0ELb0ELi1ELb1ELi4EEEvPT_S3_PKS2_S5_S5_S5_S5_S5_fiiPKfS7_S7_Pfi --------------------------
	.section	.nv.info._ZN17fastertransformer34generalAddBiasResidualLayerNormOptI7__half2Lb0ELb0ELi1ELb1ELi4EEEvPT_S3_PKS2_S5_S5_S5_S5_S5_fiiPKfS7_S7_Pfi,"",@"SHT_CUDA_INFO"
	.sectionflags	@""
	.align	4


	//----- nvinfo : EIATTR_CUDA_API_VERSION
	.align		4
        /*0000*/ 	.byte	0x04, 0x37
        /*0002*/ 	.short	(.L_3340 - .L_3339)
.L_3339:
        /*0004*/ 	.word	0x00000082


	//----- nvinfo : EIATTR_KPARAM_INFO
	.align		4
.L_3340:
        /*0008*/ 	.byte	0x04, 0x17
        /*000a*/ 	.short	(.L_3342 - .L_3341)
.L_3341:
        /*000c*/ 	.word	0x00000000
        /*0010*/ 	.short	0x000f
        /*0012*/ 	.short	0x0070
        /*0014*/ 	.byte	0x00, 0xf0, 0x11, 0x00


	//----- nvinfo : EIATTR_KPARAM_INFO
	.align		4
.L_3342:
        /*0018*/ 	.byte	0x04, 0x17
        /*001a*/ 	.short	(.L_3344 - .L_3343)
.L_3343:
        /*001c*/ 	.word	0x00000000
        /*0020*/ 	.short	0x000e
        /*0022*/ 	.short	0x0068
        /*0024*/ 	.byte	0x00, 0xf5, 0x21, 0x00


	//----- nvinfo : EIATTR_KPARAM_INFO
	.align		4
.L_3344:
        /*0028*/ 	.byte	0x04, 0x17
        /*002a*/ 	.short	(.L_3346 - .L_3345)
.L_3345:
        /*002c*/ 	.word	0x00000000
        /*0030*/ 	.short	0x000d
        /*0032*/ 	.short	0x0060
        /*0034*/ 	.byte	0x00, 0xf5, 0x21, 0x00


	//----- nvinfo : EIATTR_KPARAM_INFO
	.align		4
.L_3346:
        /*0038*/ 	.byte	0x04, 0x17
        /*003a*/ 	.short	(.L_3348 - .L_3347)
.L_3347:
        /*003c*/ 	.word	0x00000000
        /*0040*/ 	.short	0x000c
        /*0042*/ 	.short	0x0058
        /*0044*/ 	.byte	0x00, 0xf5, 0x21, 0x00


	//----- nvinfo : EIATTR_KPARAM_INFO
	.align		4
.L_3348:
        /*0048*/ 	.byte	0x04, 0x17
        /*004a*/ 	.short	(.L_3350 - .L_3349)
.L_3349:
        /*004c*/ 	.word	0x00000000
        /*0050*/ 	.short	0x000b
        /*0052*/ 	.short	0x0050
        /*0054*/ 	.byte	0x00, 0xf5, 0x21, 0x00


	//----- nvinfo : EIATTR_KPARAM_INFO
	.align		4
.L_3350:
        /*0058*/ 	.byte	0x04, 0x17
        /*005a*/ 	.short	(.L_3352 - .L_3351)
.L_3351:
        /*005c*/ 	.word	0x00000000
        /*0060*/ 	.short	0x000a
        /*0062*/ 	.short	0x0048
        /*0064*/ 	.byte	0x00, 0xf0, 0x11, 0x00


	//----- nvinfo : EIATTR_KPARAM_INFO
	.align		4
.L_3352:
        /*0068*/ 	.byte	0x04, 0x17
        /*006a*/ 	.short	(.L_3354 - .L_3353)
.L_3353:
        /*006c*/ 	.word	0x00000000
        /*0070*/ 	.short	0x0009
        /*0072*/ 	.short	0x0044
        /*0074*/ 	.byte	0x00, 0xf0, 0x11, 0x00


	//----- nvinfo : EIATTR_KPARAM_INFO
	.align		4
.L_3354:
        /*0078*/ 	.byte	0x04, 0x17
        /*007a*/ 	.short	(.L_3356 - .L_3355)
.L_3355:
        /*007c*/ 	.word	0x00000000
        /*0080*/ 	.short	0x0008
        /*0082*/ 	.short	0x0040
        /*0084*/ 	.byte	0x00, 0xf0, 0x11, 0x00


	//----- nvinfo : EIATTR_KPARAM_INFO
	.align		4
.L_3356:
        /*0088*/ 	.byte	0x04, 0x17
        /*008a*/ 	.short	(.L_3358 - .L_3357)
.L_3357:
        /*008c*/ 	.word	0x00000000
        /*0090*/ 	.short	0x0007
        /*0092*/ 	.short	0x0038
        /*0094*/ 	.byte	0x00, 0xf5, 0x21, 0x00


	//----- nvinfo : EIATTR_KPARAM_INFO
	.align		4
.L_3358:
        /*0098*/ 	.byte	0x04, 0x17
        /*009a*/ 	.short	(.L_3360 - .L_3359)
.L_3359:
        /*009c*/ 	.word	0x00000000
        /*00a0*/ 	.short	0x0006
        /*00a2*/ 	.short	0x0030
        /*00a4*/ 	.byte	0x00, 0xf5, 0x21, 0x00


	//----- nvinfo : EIATTR_KPARAM_INFO
	.align		4
.L_3360:
        /*00a8*/ 	.byte	0x04, 0x17
        /*00aa*/ 	.short	(.L_3362 - .L_3361)
.L_3361:
        /*00ac*/ 	.word	0x00000000
        /*00b0*/ 	.short	0x0005
        /*00b2*/ 	.short	0x0028
        /*00b4*/ 	.byte	0x00, 0xf5, 0x21, 0x00


	//----- nvinfo : EIATTR_KPARAM_INFO
	.align		4
.L_3362:
        /*00b8*/ 	.byte	0x04, 0x17
        /*00ba*/ 	.short	(.L_3364 - .L_3363)
.L_3363:
        /*00bc*/ 	.word	0x00000000
        /*00c0*/ 	.short	0x0004
        /*00c2*/ 	.short	0x0020
        /*00c4*/ 	.byte	0x00, 0xf5, 0x21, 0x00


	//----- nvinfo : EIATTR_KPARAM_INFO
	.align		4
.L_3364:
        /*00c8*/ 	.byte	0x04, 0x17
        /*00ca*/ 	.short	(.L_3366 - .L_3365)
.L_3365:
        /*00cc*/ 	.word	0x00000000
        /*00d0*/ 	.short	0x0003
        /*00d2*/ 	.short	0x0018
        /*00d4*/ 	.byte	0x00, 0xf5, 0x21, 0x00


	//----- nvinfo : EIATTR_KPARAM_INFO
	.align		4
.L_3366:
        /*00d8*/ 	.byte	0x04, 0x17
        /*00da*/ 	.short	(.L_3368 - .L_3367)
.L_3367:
        /*00dc*/ 	.word	0x00000000
        /*00e0*/ 	.short	0x0002
        /*00e2*/ 	.short	0x0010
        /*00e4*/ 	.byte	0x00, 0xf5, 0x21, 0x00


	//----- nvinfo : EIATTR_KPARAM_INFO
	.align		4
.L_3368:
        /*00e8*/ 	.byte	0x04, 0x17
        /*00ea*/ 	.short	(.L_3370 - .L_3369)
.L_3369:
        /*00ec*/ 	.word	0x00000000
        /*00f0*/ 	.short	0x0001
        /*00f2*/ 	.short	0x0008
        /*00f4*/ 	.byte	0x00, 0xf5, 0x21, 0x00


	//----- nvinfo : EIATTR_KPARAM_INFO
	.align		4
.L_3370:
        /*00f8*/ 	.byte	0x04, 0x17
        /*00fa*/ 	.short	(.L_3372 - .L_3371)
.L_3371:
        /*00fc*/ 	.word	0x00000000
        /*0100*/ 	.short	0x0000
        /*0102*/ 	.short	0x0000
        /*0104*/ 	.byte	0x00, 0xf5, 0x21, 0x00


	//----- nvinfo : EIATTR_SPARSE_MMA_MASK
	.align		4
.L_3372:
        /*0108*/ 	.byte	0x03, 0x50
        /*010a*/ 	.short	0x0000


	//----- nvinfo : EIATTR_MAXREG_COUNT
	.align		4
        /*010c*/ 	.byte	0x03, 0x1b
        /*010e*/ 	.short	0x00ff


	//----- nvinfo : EIATTR_NUM_BARRIERS
	.align		4
        /*0110*/ 	.byte	0x02, 0x4c
        /*0112*/ 	.byte	0x01
	.zero		1


	//----- nvinfo : EIATTR_MERCURY_ISA_VERSION
	.align		4
        /*0114*/ 	.byte	0x03, 0x5f
        /*0116*/ 	.short	0x0101


	//----- nvinfo : EIATTR_COOP_GROUP_MASK_REGIDS
	.align		4
        /*0118*/ 	.byte	0x04, 0x29
        /*011a*/ 	.short	(.L_3374 - .L_3373)


	//   ....[0]....
.L_3373:
        /*011c*/ 	.word	0xffffffff


	//   ....[1]....
        /*0120*/ 	.word	0xffffffff


	//   ....[2]....
        /*0124*/ 	.word	0xffffffff


	//   ....[3]....
        /*0128*/ 	.word	0xffffffff


	//   ....[4]....
        /*012c*/ 	.word	0xffffffff


	//   ....[5]....
        /*0130*/ 	.word	0xffffffff


	//   ....[6]....
        /*0134*/ 	.word	0xffffffff


	//   ....[7]....
        /*0138*/ 	.word	0xffffffff


	//   ....[8]....
        /*013c*/ 	.word	0xffffffff


	//   ....[9]....
        /*0140*/ 	.word	0xffffffff


	//   ....[10]....
        /*0144*/ 	.word	0xffffffff


	//   ....[11]....
        /*0148*/ 	.word	0xffffffff


	//   ....[12]....
        /*014c*/ 	.word	0xffffffff


	//   ....[13]....
        /*0150*/ 	.word	0xffffffff


	//   ....[14]....
        /*0154*/ 	.word	0xffffffff


	//   ....[15]....
        /*0158*/ 	.word	0xffffffff


	//   ....[16]....
        /*015c*/ 	.word	0xffffffff


	//   ....[17]....
        /*0160*/ 	.word	0xffffffff


	//   ....[18]....
        /*0164*/ 	.word	0xffffffff


	//   ....[19]....
        /*0168*/ 	.word	0xffffffff


	//   ....[20]....
        /*016c*/ 	.word	0xffffffff


	//   ....[21]....
        /*0170*/ 	.word	0xffffffff


	//   ....[22]....
        /*0174*/ 	.word	0xffffffff


	//   ....[23]....
        /*0178*/ 	.word	0xffffffff


	//   ....[24]....
        /*017c*/ 	.word	0xffffffff


	//   ....[25]....
        /*0180*/ 	.word	0xffffffff


	//   ....[26]....
        /*0184*/ 	.word	0xffffffff


	//   ....[27]....
        /*0188*/ 	.word	0xffffffff


	//   ....[28]....
        /*018c*/ 	.word	0xffffffff


	//   ....[29]....
        /*0190*/ 	.word	0xffffffff


	//----- nvinfo : EIATTR_COOP_GROUP_INSTR_OFFSETS
	.align		4
.L_3374:
        /*0194*/ 	.byte	0x04, 0x28
        /*0196*/ 	.short	(.L_3376 - .L_3375)


	//   ....[0]....
.L_3375:
        /*0198*/ 	.word	0x000002b0


	//   ....[1]....
        /*019c*/ 	.word	0x000002f0


	//   ....[2]....
        /*01a0*/ 	.word	0x00000320


	//   ....[3]....
        /*01a4*/ 	.word	0x00000350


	//   ....[4]....
        /*01a8*/ 	.word	0x00000390


	//   ....[5]....
        /*01ac*/ 	.word	0x00000440


	//   ....[6]....
        /*01b0*/ 	.word	0x00000470


	//   ....[7]....
        /*01b4*/ 	.word	0x000004a0


	//   ....[8]....
        /*01b8*/ 	.word	0x000004d0


	//   ....[9]....
        /*01bc*/ 	.word	0x000004f0


	//   ....[10]....
        /*01c0*/ 	.word	0x00000910


	//   ....[11]....
        /*01c4*/ 	.word	0x00000970


	//   ....[12]....
        /*01c8*/ 	.word	0x00000990


	//   ....[13]....
        /*01cc*/ 	.word	0x000009b0


	//   ....[14]....
        /*01d0*/ 	.word	0x000009d0


	//   ....[15]....
        /*01d4*/ 	.word	0x00000a30


	//   ....[16]....
        /*01d8*/ 	.word	0x00000a50


	//   ....[17]....
        /*01dc*/ 	.word	0x00000a70


	//   ....[18]....
        /*01e0*/ 	.word	0x00000a90


	//   ....[19]....
        /*01e4*/ 	.word	0x00000ab0


	//   ....[20]....
        /*01e8*/ 	.word	0x000017e0


	//   ....[21]....
        /*01ec*/ 	.word	0x00001860


	//   ....[22]....
        /*01f0*/ 	.word	0x000018d0


	//   ....[23]....
        /*01f4*/ 	.word	0x000018f0


	//   ....[24]....
        /*01f8*/ 	.word	0x00001910


	//   ....[25]....
        /*01fc*/ 	.word	0x00001980


	//   ....[26]....
        /*0200*/ 	.word	0x000019a0


	//   ....[27]....
        /*0204*/ 	.word	0x000019c0


	//   ....[28]....
        /*0208*/ 	.word	0x000019e0


	//   ....[29]....
        /*020c*/ 	.word	0x00001a00


	//----- nvinfo : EIATTR_VRC_CTA_INIT_COUNT
	.align		4
.L_3376:
        /*0210*/ 	.byte	0x02, 0x4a
	.zero		1
	.zero		1


	//----- nvinfo : EIATTR_EXIT_INSTR_OFFSETS
	.align		4
        /*0214*/ 	.byte	0x04, 0x1c
        /*0216*/ 	.short	(.L_3378 - .L_3377)


	//   ....[0]....
.L_3377:
        /*0218*/ 	.word	0x00001790


	//   ....[1]....
        /*021c*/ 	.word	0x00001fa0


	//   ....[2]....
        /*0220*/ 	.word	0x00002030


	//----- nvinfo : EIATTR_CRS_STACK_SIZE
	.align		4
.L_3378:
        /*0224*/ 	.byte	0x04, 0x1e
        /*0226*/ 	.short	(.L_3380 - .L_3379)
.L_3379:
        /*0228*/ 	.word	0x00000000


	//----- nvinfo : EIATTR_CBANK_PARAM_SIZE
	.align		4
.L_3380:
        /*022c*/ 	.byte	0x03, 0x19
        /*022e*/ 	.short	0x0074


	//----- nvinfo : EIATTR_PARAM_CBANK
	.align		4
        /*0230*/ 	.byte	0x04, 0x0a
        /*0232*/ 	.short	(.L_3382 - .L_3381)
	.align		4
.L_3381:
        /*0234*/ 	.word	index@(.nv.constant0._ZN17fastertransformer34generalAddBiasResidualLayerNormOptI7__half2Lb0ELb0ELi1ELb1ELi4EEEvPT_S3_PKS2_S5_S5_S5_S5_S5_fiiPKfS7_S7_Pfi)
        /*0238*/ 	.short	0x0380
        /*023a*/ 	.short	0x0074


	//----- nvinfo : EIATTR_SW_WAR
	.align		4
.L_3382:
        /*023c*/ 	.byte	0x04, 0x36
        /*023e*/ 	.short	(.L_3384 - .L_3383)
.L_3383:
        /*0240*/ 	.word	0x00000008
.L_3384:


//--------------------- .nv.info._ZN17fastertransformer35generalAddBiasResidualLayerNormOpt2I7__half2Lb1ELb0ELi1ELb1ELi4EEEvPT_S3_PKS2_S5_S5_S5_S5_S5_fiiPKfS7_S7_Pfi --------------------------
	.section	.nv.info._ZN17fastertransformer35generalAddBiasResidualLayerNormOpt2I7__half2Lb1ELb0ELi1ELb1ELi4EEEvPT_S3_PKS2_S5_S5_S5_S5_S5_fiiPKfS7_S7_Pfi,"",@"SHT_CUDA_INFO"
	.sectionflags	@""
	.align	4


	//----- nvinfo : EIATTR_CUDA_API_VERSION
	.align		4
        /*0000*/ 	.byte	0x04, 0x37
        /*0002*/ 	.short	(.L_3386 - .L_3385)
.L_3385:
        /*0004*/ 	.word	0x00000082


	//----- nvinfo : EIATTR_KPARAM_INFO
	.align		4
.L_3386:
        /*0008*/ 	.byte	0x04, 0x17
        /*000a*/ 	.short	(.L_3388 - .L_3387)
.L_3387:
        /*000c*/ 	.word	0x00000000
        /*0010*/ 	.short	0x000f
        /*0012*/ 	.short	0x0070
        /*0014*/ 	.byte	0x00, 0xf0, 0x11, 0x00


	//----- nvinfo : EIATTR_KPARAM_INFO
	.align		4
.L_3388:
        /*0018*/ 	.byte	0x04, 0x17
        /*001a*/ 	.short	(.L_3390 - .L_3389)
.L_3389:
        /*001c*/ 	.word	0x00000000
        /*0020*/ 	.short	0x000e
        /*0022*/ 	.short	0x0068
        /*0024*/ 	.byte	0x00, 0xf5, 0x21, 0x00


	//----- nvinfo : EIATTR_KPARAM_INFO
	.align		4
.L_3390:
        /*0028*/ 	.byte	0x04, 0x17
        /*002a*/ 	.short	(.L_3392 - .L_3391)
.L_3391:
        /*002c*/ 	.word	0x00000000
        /*0030*/ 	.short	0x000d
        /*0032*/ 	.short	0x0060
        /*0034*/ 	.byte	0x00, 0xf5, 0x21, 0x00


	//----- nvinfo : EIATTR_KPARAM_INFO
	.align		4
.L_3392:
        /*0038*/ 	.byte	0x04, 0x17
        /*003a*/ 	.short	(.L_3394 - .L_3393)
.L_3393:
        /*003c*/ 	.word	0x00000000
        /*0040*/ 	.short	0x000c
        /*0042*/ 	.short	0x0058
        /*0044*/ 	.byte	0x00, 0xf5, 0x21, 0x00


	//----- nvinfo : EIATTR_KPARAM_INFO
	.align		4
.L_3394:
        /*0048*/ 	.byte	0x04, 0x17
        /*004a*/ 	.short	(.L_3396 - .L_3395)
.L_3395:
        /*004c*/ 	.word	0x00000000
        /*0050*/ 	.short	0x000b
        /*0052*/ 	.short	0x0050
        /*0054*/ 	.byte	0x00, 0xf5, 0x21, 0x00


	//----- nvinfo : EIATTR_KPARAM_INFO
	.align		4
.L_3396:
        /*0058*/ 	.byte	0x04, 0x17
        /*005a*/ 	.short	(.L_3398 - .L_3397)
.L_3397:
        /*005c*/ 	.word	0x00000000
        /*0060*/ 	.short	0x000a
        /*0062*/ 	.short	0x0048
        /*0064*/ 	.byte	0x00, 0xf0, 0x11, 0x00


	//----- nvinfo : EIATTR_KPARAM_INFO
	.align		4
.L_3398:
        /*0068*/ 	.byte	0x04, 0x17
        /*006a*/ 	.short	(.L_3400 - .L_3399)
.L_3399:
        /*006c*/ 	.word	0x00000000
        /*0070*/ 	.short	0x0009
        /*0072*/ 	.short	0x0044
        /*0074*/ 	.byte	0x00, 0xf0, 0x11, 0x00


	//----- nvinfo : EIATTR_KPARAM_INFO
	.align		4
.L_3400:
        /*0078*/ 	.byte	0x04, 0x17
        /*007a*/ 	.short	(.L_3402 - .L_3401)
.L_3401:
        /*007c*/ 	.word	0x00000000
        /*0080*/ 	.short	0x0008
        /*0082*/ 	.short	0x0040
        /*0084*/ 	.byte	0x00, 0xf0, 0x11, 0x00


	//----- nvinfo : EIATTR_KPARAM_INFO
	.align		4
.L_3402:
        /*0088*/ 	.byte	0x04, 0x17
        /*008a*/ 	.short	(.L_3404 - .L_3403)
.L_3403:
        /*008c*/ 	.word	0x00000000
        /*0090*/ 	.short	0x0007
        /*0092*/ 	.short	0x0038
        /*0094*/ 	.byte	0x00, 0xf5, 0x21, 0x00


	//----- nvinfo : EIATTR_KPARAM_INFO
	.align		4
.L_3404:
        /*0098*/ 	.byte	0x04, 0x17
        /*009a*/ 	.short	(.L_3406 - .L_3405)
.L_3405:
        /*009c*/ 	.word	0x00000000
        /*00a0*/ 	.short	0x0006
        /*00a2*/ 	.short	0x0030
        /*00a4*/ 	.byte	0x00, 0xf5, 0x21, 0x00


	//----- nvinfo : EIATTR_KPARAM_INFO
	.align		4
.L_3406:
        /*00a8*/ 	.byte	0x04, 0x17
        /*00aa*/ 	.short	(.L_3408 - .L_3407)
.L_3407:
        /*00ac*/ 	.word	0x00000000
        /*00b0*/ 	.short	0x0005
        /*00b2*/ 	.short	0x0028
        /*00b4*/ 	.byte	0x00, 0xf5, 0x21, 0x00


	//----- nvinfo : EIATTR_KPARAM_INFO
	.align		4
.L_3408:
        /*00b8*/ 	.byte	0x04, 0x17
        /*00ba*/ 	.short	(.L_3410 - .L_3409)
.L_3409:
        /*00bc*/ 	.word	0x00000000
        /*00c0*/ 	.short	0x0004
        /*00c2*/ 	.short	0x0020
        /*00c4*/ 	.byte	0x00, 0xf5, 0x21, 0x00


	//----- nvinfo : EIATTR_KPARAM_INFO
	.align		4
.L_3410:
        /*00c8*/ 	.byte	0x04, 0x17
        /*00ca*/ 	.short	(.L_3412 - .L_3411)
.L_3411:
        /*00cc*/ 	.word	0x00000000
        /*00d0*/ 	.short	0x0003
        /*00d2*/ 	.short	0x0018
        /*00d4*/ 	.byte	0x00, 0xf5, 0x21, 0x00


	//----- nvinfo : EIATTR_KPARAM_INFO
	.align		4
.L_3412:
        /*00d8*/ 	.byte	0x04, 0x17
        /*00da*/ 	.short	(.L_3414 - .L_3413)
.L_3413:
        /*00dc*/ 	.word	0x00000000
        /*00e0*/ 	.short	0x0002
        /*00e2*/ 	.short	0x0010
        /*00e4*/ 	.byte	0x00, 0xf5, 0x21, 0x00


	//----- nvinfo : EIATTR_KPARAM_INFO
	.align		4
.L_3414:
        /*00e8*/ 	.byte	0x04, 0x17
        /*00ea*/ 	.short	(.L_3416 - .L_3415)
.L_3415:
        /*00ec*/ 	.word	0x00000000
        /*00f0*/ 	.short	0x0001
        /*00f2*/ 	.short	0x0008
        /*00f4*/ 	.byte	0x00, 0xf5, 0x21, 0x00


	//----- nvinfo : EIATTR_KPARAM_INFO
	.align		4
.L_3416:
        /*00f8*/ 	.byte	0x04, 0x17
        /*00fa*/ 	.short	(.L_3418 - .L_3417)
.L_3417:
        /*00fc*/ 	.word	0x00000000
        /*0100*/ 	.short	0x0000
        /*0102*/ 	.short	0x0000
        /*0104*/ 	.byte	0x00, 0xf5, 0x21, 0x00


	//----- nvinfo : EIATTR_SPARSE_MMA_MASK
	.align		4
.L_3418:
        /*0108*/ 	.byte	0x03, 0x50
        /*010a*/ 	.short	0x0000


	//----- nvinfo : EIATTR_MAXREG_COUNT
	.align		4
        /*010c*/ 	.byte	0x03, 0x1b
        /*010e*/ 	.short	0x00ff


	//----- nvinfo : EIATTR_NUM_BARRIERS
	.align		4
        /*0110*/ 	.byte	0x02, 0x4c
        /*0112*/ 	.byte	0x01
	.zero		1


	//----- nvinfo : EIATTR_MERCURY_ISA_VERSION
	.align		4
        /*0114*/ 	.byte	0x03, 0x5f
        /*0116*/ 	.short	0x0101


	//----- nvinfo : EIATTR_COOP_GROUP_MASK_REGIDS
	.align		4
        /*0118*/ 	.byte	0x04, 0x29
        /*011a*/ 	.short	(.L_3420 - .L_3419)


	//   ....[0]....
.L_3419:
        /*011c*/ 	.word	0xffffffff


	//   ....[1]....
        /*0120*/ 	.word	0xffffffff


	//   ....[2]....
        /*0124*/ 	.word	0xffffffff


	//   ....[3]....
        /*0128*/ 	.word	0xffffffff


	//   ....[4]....
        /*012c*/ 	.word	0xffffffff


	//   ....[5]....
        /*0130*/ 	.word	0xffffffff


	//   ....[6]....
        /*0134*/ 	.word	0xffffffff


	//   ....[7]....
        /*0138*/ 	.word	0xffffffff


	//   ....[8]....
        /*013c*/ 	.word	0xffffffff


	//   ....[9]....
        /*0140*/ 	.word	0xffffffff


	//   ....[10]....
        /*0144*/ 	.word	0xffffffff


	//   ....[11]....
        /*0148*/ 	.word	0xffffffff


	//   ....[12]....
        /*014c*/ 	.word	0xffffffff


	//   ....[13]....
        /*0150*/ 	.word	0xffffffff


	//   ....[14]....
        /*0154*/ 	.word	0xffffffff


	//   ....[15]....
        /*0158*/ 	.word	0xffffffff


	//   ....[16]....
        /*015c*/ 	.word	0xffffffff


	//   ....[17]....
        /*0160*/ 	.word	0xffffffff


	//   ....[18]....
        /*0164*/ 	.word	0xffffffff


	//   ....[19]....
        /*0168*/ 	.word	0xffffffff


	//   ....[20]....
        /*016c*/ 	.word	0xffffffff


	//   ....[21]....
        /*0170*/ 	.word	0xffffffff


	//   ....[22]....
        /*0174*/ 	.word	0xffffffff


	//   ....[23]....
        /*0178*/ 	.word	0xffffffff


	//   ....[24]....
        /*017c*/ 	.word	0xffffffff


	//   ....[25]....
        /*0180*/ 	.word	0xffffffff


	//   ....[26]....
        /*0184*/ 	.word	0xffffffff


	//   ....[27]....
        /*0188*/ 	.word	0xffffffff


	//   ....[28]....
        /*018c*/ 	.word	0xffffffff


	//   ....[29]....
        /*0190*/ 	.word	0xffffffff


	//----- nvinfo : EIATTR_COOP_GROUP_INSTR_OFFSETS
	.align		4
.L_3420:
        /*0194*/ 	.byte	0x04, 0x28
        /*0196*/ 	.short	(.L_3422 - .L_3421)


	//   ....[0]....
.L_3421:
        /*0198*/ 	.word	0x00001260


	//   ....[1]....
        /*019c*/ 	.word	0x00001290


	//   ....[2]....
        /*01a0*/ 	.word	0x000012d0


	//   ....[3]....
        /*01a4*/ 	.word	0x000012f0


	//   ....[4]....
        /*01a8*/ 	.word	0x00001330


	//   ....[5]....
        /*01ac*/ 	.word	0x00001350


	//   ....[6]....
        /*01b0*/ 	.word	0x000013b0


	//   ....[7]....
        /*01b4*/ 	.word	0x000013e0


	//   ....[8]....
        /*01b8*/ 	.word	0x00001430


	//   ....[9]....
        /*01bc*/ 	.word	0x00001460


	//   ....[10]....
        /*01c0*/ 	.word	0x00001540


	//   ....[11]....
        /*01c4*/ 	.word	0x00001550


	//   ....[12]....
        /*01c8*/ 	.word	0x00001580


	//   ....[13]....
        /*01cc*/ 	.word	0x00001590


	//   ....[14]....
        /*01d0*/ 	.word	0x000015c0


	//   ....[15]....
        /*01d4*/ 	.word	0x000015d0


	//   ....[16]....
        /*01d8*/ 	.word	0x00001600


	//   ....[17]....
        /*01dc*/ 	.word	0x00001610


	//   ....[18]....
        /*01e0*/ 	.word	0x00001640


	//   ....[19]....
        /*01e4*/ 	.word	0x00001650


	//   ....[20]....
        /*01e8*/ 	.word	0x00002420


	//   ....[21]....
        /*01ec*/ 	.word	0x00002490


	//   ....[22]....
        /*01f0*/ 	.word	0x000024e0


	//   ....[23]....
        /*01f4*/ 	.word	0x00002510


	//   ....[24]....
        /*01f8*/ 	.word	0x00002550


	//   ....[25]....
        /*01fc*/ 	.word	0x000025c0


	//   ....[26]....
        /*0200*/ 	.word	0x000025e0


	//   ....[27]....
        /*0204*/ 	.word	0x00002600


	//   ....[28]....
        /*0208*/ 	.word	0x00002620


	//   ....[29]....
        /*020c*/ 	.word	0x00002640


	//----- nvinfo : EIATTR_VRC_CTA_INIT_COUNT
	.align		4
.L_3422:
        /*0210*/ 	.byte	0x02, 0x4a
	.zero		1
	.zero		1


	//----- nvinfo : EIATTR_EXIT_INSTR_OFFSETS
	.align		4
        /*0214*/ 	.byte	0x04, 0x1c
        /*0216*/ 	.short	(.L_3424 - .L_3423)


	//   ....[0]....
.L_3423:
        /*0218*/ 	.word	0x000023d0


	//   ....[1]....
        /*021c*/ 	.word	0x00002bd0


	//   ....[2]....
        /*0220*/ 	.word	0x00002c50


	//----- nvinfo : EIATTR_CRS_STACK_SIZE
	.align		4
.L_3424:
        /*0224*/ 	.byte	0x04, 0x1e
        /*0226*/ 	.short	(.L_3426 - .L_3425)
.L_3425:
        /*0228*/ 	.word	0x00000000


	//----- nvinfo : EIATTR_CBANK_PARAM_SIZE
	.align		4
.L_3426:
        /*022c*/ 	.byte	0x03, 0x19
        /*022e*/ 	.short	0x0074


	//----- nvinfo : EIATTR_PARAM_CBANK
	.align		4
        /*0230*/ 	.byte	0x04, 0x0a
        /*0232*/ 	.short	(.L_3428 - .L_3427)
	.align		4
.L_3427:
        /*0234*/ 	.word	index@(.nv.constant0._ZN17fastertransformer35generalAddBiasResidualLayerNormOpt2I7__half2Lb1ELb0ELi1ELb1ELi4EEEvPT_S3_PKS2_S5_S5_S5_S5_S5_fiiPKfS7_S7_Pfi)
        /*0238*/ 	.short	0x0380
        /*023a*/ 	.short	0x0074


	//----- nvinfo : EIATTR_SW_WAR
	.align		4
.L_3428:
        /*023c*/ 	.byte	0x04, 0x36
        /*023e*/ 	.short	(.L_3430 - .L_3429)
.L_3429:
        /*0240*/ 	.word	0x00000008
.L_3430:


//--------------------- .nv.info._ZN17fastertransformer34generalAddBiasResidualLayerNormOptI7__half2Lb1ELb0ELi1ELb1ELi4EEEvPT_S3_PKS2_S5_S5_S5_S5_S5_fiiPKfS7_S7_Pfi --------------------------
	.section	.nv.info._ZN17fastertransformer34generalAddBiasResidualLayerNormOptI7__half2Lb1ELb0ELi1ELb1ELi4EEEvPT_S3_PKS2_S5_S5_S5_S5_S5_fiiPKfS7_S7_Pfi,"",@"SHT_CUDA_INFO"
	.sectionflags	@""
	.align	4


	//----- nvinfo : EIATTR_CUDA_API_VERSION
	.align		4
        /*0000*/ 	.byte	0x04, 0x37
        /*0002*/ 	.short	(.L_3432 - .L_3431)
.L_3431:
        /*0004*/ 	.word	0x00000082


	//----- nvinfo : EIATTR_KPARAM_INFO
	.align		4
.L_3432:
        /*0008*/ 	.byte	0x04, 0x17
        /*000a*/ 	.short	(.L_3434 - .L_3433)
.L_3433:
        /*000c*/ 	.word	0x00000000
        /*0010*/ 	.short	0x000f
        /*0012*/ 	.short	0x0070
        /*0014*/ 	.byte	0x00, 0xf0, 0x11, 0x00


	//----- nvinfo : EIATTR_KPARAM_INFO
	.align		4
.L_3434:
        /*0018*/ 	.byte	0x04, 0x17
        /*001a*/ 	.short	(.L_3436 - .L_3435)
.L_3435:
        /*001c*/ 	.word	0x00000000
        /*0020*/ 	.short	0x000e
        /*0022*/ 	.short	0x0068
        /*0024*/ 	.byte	0x00, 0xf5, 0x21, 0x00


	//----- nvinfo : EIATTR_KPARAM_INFO
	.align		4
.L_3436:
        /*0028*/ 	.byte	0x04, 0x17
        /*002a*/ 	.short	(.L_3438 - .L_3437)
.L_3437:
        /*002c*/ 	.word	0x00000000
        /*0030*/ 	.short	0x000d
        /*0032*/ 	.short	0x0060
        /*0034*/ 	.byte	0x00, 0xf5, 0x21, 0x00


	//----- nvinfo : EIATTR_KPARAM_INFO
	.align		4
.L_3438:
        /*0038*/ 	.byte	0x04, 0x17
        /*003a*/ 	.short	(.L_3440 - .L_3439)
.L_3439:
        /*003c*/ 	.word	0x00000000
        /*0040*/ 	.short	0x000c
        /*0042*/ 	.short	0x0058
        /*0044*/ 	.byte	0x00, 0xf5, 0x21, 0x00


	//----- nvinfo : EIATTR_KPARAM_INFO
	.align		4
.L_3440:
        /*0048*/ 	.byte	0x04, 0x17
        /*004a*/ 	.short	(.L_3442 - .L_3441)
.L_3441:
        /*004c*/ 	.word	0x00000000
        /*0050*/ 	.short	0x000b
        /*0052*/ 	.short	0x0050
        /*0054*/ 	.byte	0x00, 0xf5, 0x21, 0x00


	//----- nvinfo : EIATTR_KPARAM_INFO
	.align		4
.L_3442:
        /*0058*/ 	.byte	0x04, 0x17
        /*005a*/ 	.short	(.L_3444 - .L_3443)
.L_3443:
        /*005c*/ 	.word	0x00000000
        /*0060*/ 	.short	0x000a
        /*0062*/ 	.short	0x0048
        /*0064*/ 	.byte	0x00, 0xf0, 0x11, 0x00


	//----- nvinfo : EIATTR_KPARAM_INFO
	.align		4
.L_3444:
        /*0068*/ 	.byte	0x04, 0x17
        /*006a*/ 	.short	(.L_3446 - .L_3445)
.L_3445:
        /*006c*/ 	.word	0x00000000
        /*0070*/ 	.short	0x0009
        /*0072*/ 	.short	0x0044
        /*0074*/ 	.byte	0x00, 0xf0, 0x11, 0x00


	//----- nvinfo : EIATTR_KPARAM_INFO
	.align		4
.L_3446:
        /*0078*/ 	.byte	0x04, 0x17
        /*007a*/ 	.short	(.L_3448 - .L_3447)
.L_3447:
        /*007c*/ 	.word	0x00000000
        /*0080*/ 	.short	0x0008
        /*0082*/ 	.short	0x0040
        /*0084*/ 	.byte	0x00, 0xf0, 0x11, 0x00


	//----- nvinfo : EIATTR_KPARAM_INFO
	.align		4
.L_3448:
        /*0088*/ 	.byte	0x04, 0x17
        /*008a*/ 	.short	(.L_3450 - .L_3449)
.L_3449:
        /*008c*/ 	.word	0x00000000
        /*0090*/ 	.short	0x0007
        /*0092*/ 	.short	0x0038
        /*0094*/ 	.byte	0x00, 0xf5, 0x21, 0x00


	//----- nvinfo : EIATTR_KPARAM_INFO
	.align		4
.L_3450:
        /*0098*/ 	.byte	0x04, 0x17
        /*009a*/ 	.short	(.L_3452 - .L_3451)
.L_3451:
        /*009c*/ 	.word	0x00000000
        /*00a0*/ 	.short	0x0006
        /*00a2*/ 	.short	0x0030
        /*00a4*/ 	.byte	0x00, 0xf5, 0x21, 0x00


	//----- nvinfo : EIATTR_KPARAM_INFO
	.align		4
.L_3452:
        /*00a8*/ 	.byte	0x04, 0x17
        /*00aa*/ 	.short	(.L_3454 - .L_3453)
.L_3453:
        /*00ac*/ 	.word	0x00000000
        /*00b0*/ 	.short	0x0005
        /*00b2*/ 	.short	0x0028
        /*00b4*/ 	.byte	0x00, 0xf5, 0x21, 0x00


	//----- nvinfo : EIATTR_KPARAM_INFO
	.align		4
.L_3454:
        /*00b8*/ 	.byte	0x04, 0x17
        /*00ba*/ 	.short	(.L_3456 - .L_3455)
.L_3455:
        /*00bc*/ 	.word	0x00000000
        /*00c0*/ 	.short	0x0004
        /*00c2*/ 	.short	0x0020
        /*00c4*/ 	.byte	0x00, 0xf5, 0x21, 0x00


	//----- nvinfo : EIATTR_KPARAM_INFO
	.align		4
.L_3456:
        /*00c8*/ 	.byte	0x04, 0x17
        /*00ca*/ 	.short	(.L_3458 - .L_3457)
.L_3457:
        /*00cc*/ 	.word	0x00000000
        /*00d0*/ 	.short	0x0003
        /*00d2*/ 	.short	0x0018
        /*00d4*/ 	.byte	0x00, 0xf5, 0x21, 0x00


	//----- nvinfo : EIATTR_KPARAM_INFO
	.align		4
.L_3458:
        /*00d8*/ 	.byte	0x04, 0x17
        /*00da*/ 	.short	(.L_3460 - .L_3459)
.L_3459:
        /*00dc*/ 	.word	0x00000000
        /*00e0*/ 	.short	0x0002
        /*00e2*/ 	.short	0x0010
        /*00e4*/ 	.byte	0x00, 0xf5, 0x21, 0x00


	//----- nvinfo : EIATTR_KPARAM_INFO
	.align		4
.L_3460:
        /*00e8*/ 	.byte	0x04, 0x17
        /*00ea*/ 	.short	(.L_3462 - .L_3461)
.L_3461:
        /*00ec*/ 	.word	0x00000000
        /*00f0*/ 	.short	0x0001
        /*00f2*/ 	.short	0x0008
        /*00f4*/ 	.byte	0x00, 0xf5, 0x21, 0x00


	//----- nvinfo : EIATTR_KPARAM_INFO
	.align		4
.L_3462:
        /*00f8*/ 	.byte	0x04, 0x17
        /*00fa*/ 	.short	(.L_3464 - .L_3463)
.L_3463:
        /*00fc*/ 	.word	0x00000000
        /*0100*/ 	.short	0x0000
        /*0102*/ 	.short	0x0000
        /*0104*/ 	.byte	0x00, 0xf5, 0x21, 0x00


	//----- nvinfo : EIATTR_SPARSE_MMA_MASK
	.align		4
.L_3464:
        /*0108*/ 	.byte	0x03, 0x50
        /*010a*/ 	.short	0x0000


	//----- nvinfo : EIATTR_MAXREG_COUNT
	.align		4
        /*010c*/ 	.byte	0x03, 0x1b
        /*010e*/ 	.short	0x00ff


	//----- nvinfo : EIATTR_NUM_BARRIERS
	.align		4
        /*0110*/ 	.byte	0x02, 0x4c
        /*0112*/ 	.byte	0x01
	.zero		1


	//----- nvinfo : EIATTR_MERCURY_ISA_VERSION
	.align		4
        /*0114*/ 	.byte	0x03, 0x5f
        /*0116*/ 	.short	0x0101


	//----- nvinfo : EIATTR_COOP_GROUP_MASK_REGIDS
	.align		4
        /*0118*/ 	.byte	0x04, 0x29
        /*011a*/ 	.short	(.L_3466 - .L_3465)


	//   ....[0]....
.L_3465:
        /*011c*/ 	.word	0xffffffff


	//   ....[1]....
        /*0120*/ 	.word	0xffffffff


	//   ....[2]....
        /*0124*/ 	.word	0xffffffff


	//   ....[3]....
        /*0128*/ 	.word	0xffffffff


	//   ....[4]....
        /*012c*/ 	.word	0xffffffff


	//   ....[5]....
        /*0130*/ 	.word	0xffffffff


	//   ....[6]....
        /*0134*/ 	.word	0xffffffff


	//   ....[7]....
        /*0138*/ 	.word	0xffffffff


	//   ....[8]....
        /*013c*/ 	.word	0xffffffff


	//   ....[9]....
        /*0140*/ 	.word	0xffffffff


	//   ....[10]....
        /*0144*/ 	.word	0xffffffff


	//   ....[11]....
        /*0148*/ 	.word	0xffffffff


	//   ....[12]....
        /*014c*/ 	.word	0xffffffff


	//   ....[13]....
        /*0150*/ 	.word	0xffffffff


	//   ....[14]....
        /*0154*/ 	.word	0xffffffff


	//   ....[15]....
        /*0158*/ 	.word	0xffffffff


	//   ....[16]....
        /*015c*/ 	.word	0xffffffff


	//   ....[17]....
        /*0160*/ 	.word	0xffffffff


	//   ....[18]....
        /*0164*/ 	.word	0xffffffff


	//   ....[19]....
        /*0168*/ 	.word	0xffffffff


	//   ....[20]....
        /*016c*/ 	.word	0xffffffff


	//   ....[21]....
        /*0170*/ 	.word	0xffffffff


	//   ....[22]....
        /*0174*/ 	.word	0xffffffff


	//   ....[23]....
        /*0178*/ 	.word	0xffffffff


	//   ....[24]....
        /*017c*/ 	.word	0xffffffff


	//   ....[25]....
        /*0180*/ 	.word	0xffffffff


	//   ....[26]....
        /*0184*/ 	.word	0xffffffff


	//   ....[27]....
        /*0188*/ 	.word	0xffffffff


	//   ....[28]....
        /*018c*/ 	.word	0xffffffff


	//   ....[29]....
        /*0190*/ 	.word	0xffffffff


	//----- nvinfo : EIATTR_COOP_GROUP_INSTR_OFFSETS
	.align		4
.L_3466:
        /*0194*/ 	.byte	0x04, 0x28
        /*0196*/ 	.short	(.L_3468 - .L_3467)


	//   ....[0]....
.L_3467:
        /*0198*/ 	.word	0x00000570


	//   ....[1]....
        /*019c*/ 	.word	0x000005a0


	//   ....[2]....
        /*01a0*/ 	.word	0x000005d0


	//   ....[3]....
        /*01a4*/ 	.word	0x00000600


	//   ....[4]....
        /*01a8*/ 	.word	0x00000640


	//   ....[5]....
        /*01ac*/ 	.word	0x00000700


	//   ....[6]....
        /*01b0*/ 	.word	0x00000730


	//   ....[7]....
        /*01b4*/ 	.word	0x00000760


	//   ....[8]....
        /*01b8*/ 	.word	0x00000790


	//   ....[9]....
        /*01bc*/ 	.word	0x000007b0


	//   ....[10]....
        /*01c0*/ 	.word	0x00000bd0


	//   ....[11]....
        /*01c4*/ 	.word	0x00000c30


	//   ....[12]....
        /*01c8*/ 	.word	0x00000c50


	//   ....[13]....
        /*01cc*/ 	.word	0x00000c70


	//   ....[14]....
        /*01d0*/ 	.word	0x00000c90


	//   ....[15]....
        /*01d4*/ 	.word	0x00000cf0


	//   ....[16]....
        /*01d8*/ 	.word	0x00000d10


	//   ....[17]....
        /*01dc*/ 	.word	0x00000d30


	//   ....[18]....
        /*01e0*/ 	.word	0x00000d50


	//   ....[19]....
        /*01e4*/ 	.word	0x00000d70


	//   ....[20]....
        /*01e8*/ 	.word	0x00001aa0


	//   ....[21]....
        /*01ec*/ 	.word	0x00001b20


	//   ....[22]....
        /*01f0*/ 	.word	0x00001b80


	//   ....[23]....
        /*01f4*/ 	.word	0x00001ba0


	//   ....[24]....
        /*01f8*/ 	.word	0x00001bc0


	//   ....[25]....
        /*01fc*/ 	.word	0x00001c40


	//   ....[26]....
        /*0200*/ 	.word	0x00001c60


	//   ....[27]....
        /*0204*/ 	.word	0x00001c80


	//   ....[28]....
        /*0208*/ 	.word	0x00001ca0


	//   ....[29]....
        /*020c*/ 	.word	0x00001cc0


	//----- nvinfo : EIATTR_VRC_CTA_INIT_COUNT
	.align		4
.L_3468:
        /*0210*/ 	.byte	0x02, 0x4a
	.zero		1
	.zero		1


	//----- nvinfo : EIATTR_EXIT_INSTR_OFFSETS
	.align		4
        /*0214*/ 	.byte	0x04, 0x1c
        /*0216*/ 	.short	(.L_3470 - .L_3469)


	//   ....[0]....
.L_3469:
        /*0218*/ 	.word	0x00001a50


	//   ....[1]....
        /*021c*/ 	.word	0x00002260


	//   ....[2]....
        /*0220*/ 	.word	0x000022f0


	//----- nvinfo : EIATTR_CRS_STACK_SIZE
	.align		4
.L_3470:
        /*0224*/ 	.byte	0x04, 0x1e
        /*0226*/ 	.short	(.L_3472 - .L_3471)
.L_3471:
        /*0228*/ 	.word	0x00000000


	//----- nvinfo : EIATTR_CBANK_PARAM_SIZE
	.align		4
.L_3472:
        /*022c*/ 	.byte	0x03, 0x19
        /*022e*/ 	.short	0x0074


	//----- nvinfo : EIATTR_PARAM_CBANK
	.align		4
        /*0230*/ 	.byte	0x04, 0x0a
        /*0232*/ 	.short	(.L_3474 - .L_3473)
	.align		4
.L_3473:
        /*0234*/ 	.word	index@(.nv.constant0._ZN17fastertransformer34generalAddBiasResidualLayerNormOptI7__half2Lb1ELb0ELi1ELb1ELi4EEEvPT_S3_PKS2_S5_S5_S5_S5_S5_fiiPKfS7_S7_Pfi)
        /*0238*/ 	.short	0x0380
        /*023a*/ 	.short	0x0074


	//----- nvinfo : EIATTR_SW_WAR
	.align		4
.L_3474:
        /*023c*/ 	.byte	0x04, 0x36
        /*023e*/ 	.short	(.L_3476 - .L_3475)
.L_3475:
        /*0240*/ 	.word	0x00000008
.L_3476:


//--------------------- .nv.info._ZN17fastertransformer35generalAddBiasResidualLayerNormOpt2I7__half2Lb0ELb1ELi1ELb1ELi4EEEvPT_S3_PKS2_S5_S5_S5_S5_S5_fiiPKfS7_S7_Pfi --------------------------
	.section	.nv.info._ZN17fastertransformer35generalAddBiasResidualLayerNormOpt2I7__half2Lb0ELb1ELi1ELb1ELi4EEEvPT_S3_PKS2_S5_S5_S5_S5_S5_fiiPKfS7_S7_Pfi,"",@"SHT_CUDA_INFO"
	.sectionflags	@""
	.align	4


	//----- nvinfo : EIATTR_CUDA_API_VERSION
	.align		4
        /*0000*/ 	.byte	0x04, 0x37
        /*0002*/ 	.short	(.L_3478 - .L_3477)
.L_3477:
        /*0004*/ 	.word	0x00000082


	//----- nvinfo : EIATTR_KPARAM_INFO
	.align		4
.L_3478:
        /*0008*/ 	.byte	0x04, 0x17
        /*000a*/ 	.short	(.L_3480 - .L_3479)
.L_3479:
        /*000c*/ 	.word	0x00000000
        /*0010*/ 	.short	0x000f
        /*0012*/ 	.short	0x0070
        /*0014*/ 	.byte	0x00, 0xf0, 0x11, 0x00


	//----- nvinfo : EIATTR_KPARAM_INFO
	.align		4
.L_3480:
        /*0018*/ 	.byte	0x04, 0x17
        /*001a*/ 	.short	(.L_3482 - .L_3481)
.L_3481:
        /*001c*/ 	.word	0x00000000
        /*0020*/ 	.short	0x000e
        /*0022*/ 	.short	0x0068
        /*0024*/ 	.byte	0x00, 0xf5, 0x21, 0x00


	//----- nvinfo : EIATTR_KPARAM_INFO
	.align		4
.L_3482:
        /*0028*/ 	.byte	0x04, 0x17
        /*002a*/ 	.short	(.L_3484 - .L_3483)
.L_3483:
        /*002c*/ 	.word	0x00000000
        /*0030*/ 	.short	0x000d
        /*0032*/ 	.short	0x0060
        /*0034*/ 	.byte	0x00, 0xf5, 0x21, 0x00


	//----- nvinfo : EIATTR_KPARAM_INFO
	.align		4
.L_3484:
        /*0038*/ 	.byte	0x04, 0x17
        /*003a*/ 	.short	(.L_3486 - .L_3485)
.L_3485:
        /*003c*/ 	.word	0x00000000
        /*0040*/ 	.short	0x000c
        /*0042*/ 	.short	0x0058
        /*0044*/ 	.byte	0x00, 0xf5, 0x21, 0x00


	//----- nvinfo : EIATTR_KPARAM_INFO
	.align		4
.L_3486:
        /*0048*/ 	.byte	0x04, 0x17
        /*004a*/ 	.short	(.L_3488 - .L_3487)
.L_3487:
        /*004c*/ 	.word	0x00000000
        /*0050*/ 	.short	0x000b
        /*0052*/ 	.short	0x0050
        /*0054*/ 	.byte	0x00, 0xf5, 0x21, 0x00


	//----- nvinfo : EIATTR_KPARAM_INFO
	.align		4
.L_3488:
        /*0058*/ 	.byte	0x04, 0x17
        /*005a*/ 	.short	(.L_3490 - .L_3489)
.L_3489:
        /*005c*/ 	.word	0x00000000
        /*0060*/ 	.short	0x000a
        /*0062*/ 	.short	0x0048
        /*0064*/ 	.byte	0x00, 0xf0, 0x11, 0x00


	//----- nvinfo : EIATTR_KPARAM_INFO
	.align		4
.L_3490:
        /*0068*/ 	.byte	0x04, 0x17
        /*006a*/ 	.short	(.L_3492 - .L_3491)
.L_3491:
        /*006c*/ 	.word	0x00000000
        /*0070*/ 	.short	0x0009
        /*0072*/ 	.short	0x0044
        /*0074*/ 	.byte	0x00, 0xf0, 0x11, 0x00


	//----- nvinfo : EIATTR_KPARAM_INFO
	.align		4
.L_3492:
        /*0078*/ 	.byte	0x04, 0x17
        /*007a*/ 	.short	(.L_3494 - .L_3493)
.L_3493:
        /*007c*/ 	.word	0x00000000
        /*0080*/ 	.short	0x0008
        /*0082*/ 	.short	0x0040
        /*0084*/ 	.byte	0x00, 0xf0, 0x11, 0x00


	//----- nvinfo : EIATTR_KPARAM_INFO
	.align		4
.L_3494:
        /*0088*/ 	.byte	0x04, 0x17
        /*008a*/ 	.short	(.L_3496 - .L_3495)
.L_3495:
        /*008c*/ 	.word	0x00000000
        /*0090*/ 	.short	0x0007
        /*0092*/ 	.short	0x0038
        /*0094*/ 	.byte	0x00, 0xf5, 0x21, 0x00


	//----- nvinfo : EIATTR_KPARAM_INFO
	.align		4
.L_3496:
        /*0098*/ 	.byte	0x04, 0x17
        /*009a*/ 	.short	(.L_3498 - .L_3497)
.L_3497:
        /*009c*/ 	.word	0x00000000
        /*00a0*/ 	.short	0x0006
        /*00a2*/ 	.short	0x0030
        /*00a4*/ 	.byte	0x00, 0xf5, 0x21, 0x00


	//----- nvinfo : EIATTR_KPARAM_INFO
	.align		4
.L_3498:
        /*00a8*/ 	.byte	0x04, 0x17
        /*00aa*/ 	.short	(.L_3500 - .L_3499)
.L_3499:
        /*00ac*/ 	.word	0x00000000
        /*00b0*/ 	.short	0x0005
        /*00b2*/ 	.short	0x0028
        /*00b4*/ 	.byte	0x00, 0xf5, 0x21, 0x00


	//----- nvinfo : EIATTR_KPARAM_INFO
	.align		4
.L_3500:
        /*00b8*/ 	.byte	0x04, 0x17
        /*00ba*/ 	.short	(.L_3502 - .L_3501)
.L_3501:
        /*00bc*/ 	.word	0x00000000
        /*00c0*/ 	.short	0x0004
        /*00c2*/ 	.short	0x0020
        /*00c4*/ 	.byte	0x00, 0xf5, 0x21, 0x00


	//----- nvinfo : EIATTR_KPARAM_INFO
	.align		4
.L_3502:
        /*00c8*/ 	.byte	0x04, 0x17
        /*00ca*/ 	.short	(.L_3504 - .L_3503)
.L_3503:
        /*00cc*/ 	.word	0x00000000
        /*00d0*/ 	.short	0x0003
        /*00d2*/ 	.short	0x0018
        /*00d4*/ 	.byte	0x00, 0xf5, 0x21, 0x00


	//----- nvinfo : EIATTR_KPARAM_INFO
	.align		4
.L_3504:
        /*00d8*/ 	.byte	0x04, 0x17
        /*00da*/ 	.short	(.L_3506 - .L_3505)
.L_3505:
        /*00dc*/ 	.word	0x00000000
        /*00e0*/ 	.short	0x0002
        /*00e2*/ 	.short	0x0010
        /*00e4*/ 	.byte	0x00, 0xf5, 0x21, 0x00


	//----- nvinfo : EIATTR_KPARAM_INFO
	.align		4
.L_3506:
        /*00e8*/ 	.byte	0x04, 0x17
        /*00ea*/ 	.short	(.L_3508 - .L_3507)
.L_3507:
        /*00ec*/ 	.word	0x00000000
        /*00f0*/ 	.short	0x0001
        /*00f2*/ 	.short	0x0008
        /*00f4*/ 	.byte	0x00, 0xf5, 0x21, 0x00


	//----- nvinfo : EIATTR_KPARAM_INFO
	.align		4
.L_3508:
        /*00f8*/ 	.byte	0x04, 0x17
        /*00fa*/ 	.short	(.L_3510 - .L_3509)
.L_3509:
        /*00fc*/ 	.word	0x00000000
        /*0100*/ 	.short	0x0000
        /*0102*/ 	.short	0x0000
        /*0104*/ 	.byte	0x00, 0xf5, 0x21, 0x00


	//----- nvinfo : EIATTR_SPARSE_MMA_MASK
	.align		4
.L_3510:
        /*0108*/ 	.byte	0x03, 0x50
        /*010a*/ 	.short	0x0000


	//----- nvinfo : EIATTR_MAXREG_COUNT
	.align		4
        /*010c*/ 	.byte	0x03, 0x1b
        /*010e*/ 	.short	0x00ff


	//----- nvinfo : EIATTR_NUM_BARRIERS
	.align		4
        /*0110*/ 	.byte	0x02, 0x4c
        /*0112*/ 	.byte	0x01
	.zero		1


	//----- nvinfo : EIATTR_MERCURY_ISA_VERSION
	.align		4
        /*0114*/ 	.byte	0x03, 0x5f
        /*0116*/ 	.short	0x0101


	//----- nvinfo : EIATTR_COOP_GROUP_MASK_REGIDS
	.align		4
        /*0118*/ 	.byte	0x04, 0x29
        /*011a*/ 	.short	(.L_3512 - .L_3511)


	//   ....[0]....
.L_3511:
        /*011c*/ 	.word	0xffffffff


	//   ....[1]....
        /*0120*/ 	.word	0xffffffff


	//   ....[2]....
        /*0124*/ 	.word	0xffffffff


	//   ....[3]....
        /*0128*/ 	.word	0xffffffff


	//   ....[4]....
        /*012c*/ 	.word	0xffffffff


	//   ....[5]....
        /*0130*/ 	.word	0xffffffff


	//   ....[6]....
        /*0134*/ 	.word	0xffffffff


	//   ....[7]....
        /*0138*/ 	.word	0xffffffff


	//   ....[8]....
        /*013c*/ 	.word	0xffffffff


	//   ....[9]....
        /*0140*/ 	.word	0xffffffff


	//   ....[10]....
        /*0144*/ 	.word	0xffffffff


	//   ....[11]....
        /*0148*/ 	.word	0xffffffff


	//   ....[12]....
        /*014c*/ 	.word	0xffffffff


	//   ....[13]....
        /*0150*/ 	.word	0xffffffff


	//   ....[14]....
        /*0154*/ 	.word	0xffffffff


	//   ....[15]....
        /*0158*/ 	.word	0xffffffff


	//   ....[16]....
        /*015c*/ 	.word	0xffffffff


	//   ....[17]....
        /*0160*/ 	.word	0xffffffff


	//   ....[18]....
        /*0164*/ 	.word	0xffffffff


	//   ....[19]....
        /*0168*/ 	.word	0xffffffff


	//   ....[20]....
        /*016c*/ 	.word	0xffffffff


	//   ....[21]....
        /*0170*/ 	.word	0xffffffff


	//   ....[22]....
        /*0174*/ 	.word	0xffffffff


	//   ....[23]....
        /*0178*/ 	.word	0xffffffff


	//   ....[24]....
        /*017c*/ 	.word	0xffffffff


	//   ....[25]....
        /*0180*/ 	.word	0xffffffff


	//   ....[26]....
        /*0184*/ 	.word	0xffffffff


	//   ....[27]....
        /*0188*/ 	.word	0xffffffff


	//   ....[28]....
        /*018c*/ 	.word	0xffffffff


	//   ....[29]....
        /*0190*/ 	.word	0xffffffff


	//----- nvinfo : EIATTR_COOP_GROUP_INSTR_OFFSETS
	.align		4
.L_3512:
        /*0194*/ 	.byte	0x04, 0x28
        /*0196*/ 	.short	(.L_3514 - .L_3513)


	//   ....[0]....
.L_3513:
        /*0198*/ 	.word	0x000008d0


	//   ....[1]....
        /*019c*/ 	.word	0x00000910


	//   ....[2]....
        /*01a0*/ 	.word	0x00000970


	//   ....[3]....
        /*01a4*/ 	.word	0x00000990


	//   ....[4]....
        /*01a8*/ 	.word	0x000009e0


	//   ....[5]....
        /*01ac*/ 	.word	0x000009f0


	//   ....[6]....
        /*01b0*/ 	.word	0x00000a30


	//   ....[7]....
        /*01b4*/ 	.word	0x00000a60


	//   ....[8]....
        /*01b8*/ 	.word	0x00000ac0


	//   ....[9]....
        /*01bc*/ 	.word	0x00000ae0


	//   ....[10]....
        /*01c0*/ 	.word	0x00000bb0


	//   ....[11]....
        /*01c4*/ 	.word	0x00000bc0


	//   ....[12]....
        /*01c8*/ 	.word	0x00000bf0


	//   ....[13]....
        /*01cc*/ 	.word	0x00000c00


	//   ....[14]....
        /*01d0*/ 	.word	0x00000c30


	//   ....[15]....
        /*01d4*/ 	.word	0x00000c40


	//   ....[16]....
        /*01d8*/ 	.word	0x00000c70


	//   ....[17]....
        /*01dc*/ 	.word	0x00000c80


	//   ....[18]....
        /*01e0*/ 	.word	0x00000cb0


	//   ....[19]....
        /*01e4*/ 	.word	0x00000cc0


	//   ....[20]....
        /*01e8*/ 	.word	0x00001a90


	//   ....[21]....
        /*01ec*/ 	.word	0x00001b00


	//   ....[22]....
        /*01f0*/ 	.word	0x00001b50


	//   ....[23]....
        /*01f4*/ 	.word	0x00001b80


	//   ....[24]....
        /*01f8*/ 	.word	0x00001bc0


	//   ....[25]....
        /*01fc*/ 	.word	0x00001c30


	//   ....[26]....
        /*0200*/ 	.word	0x00001c50


	//   ....[27]....
        /*0204*/ 	.word	0x00001c70


	//   ....[28]....
        /*0208*/ 	.word	0x00001c90


	//   ....[29]....
        /*020c*/ 	.word	0x00001cb0


	//----- nvinfo : EIATTR_VRC_CTA_INIT_COUNT
	.align		4
.L_3514:
        /*0210*/ 	.byte	0x02, 0x4a
	.zero		1
	.zero		1


	//----- nvinfo : EIATTR_EXIT_INSTR_OFFSETS
	.align		4
        /*0214*/ 	.byte	0x04, 0x1c
        /*0216*/ 	.short	(.L_3516 - .L_3515)


	//   ....[0]....
.L_3515:
        /*0218*/ 	.word	0x00001a40


	//   ....[1]....
        /*021c*/ 	.word	0x00002240


	//   ....[2]....
        /*0220*/ 	.word	0x000022c0


	//----- nvinfo : EIATTR_CRS_STACK_SIZE
	.align		4
.L_3516:
        /*0224*/ 	.byte	0x04, 0x1e
        /*0226*/ 	.short	(.L_3518 - .L_3517)
.L_3517:
        /*0228*/ 	.word	0x00000000


	//----- nvinfo : EIATTR_CBANK_PARAM_SIZE
	.align		4
.L_3518:
        /*022c*/ 	.byte	0x03, 0x19
        /*022e*/ 	.short	0x0074


	//----- nvinfo : EIATTR_PARAM_CBANK
	.align		4
        /*0230*/ 	.byte	0x04, 0x0a
        /*0232*/ 	.short	(.L_3520 - .L_3519)
	.align		4
.L_3519:
        /*0234*/ 	.word	index@(.nv.constant0._ZN17fastertransformer35generalAddBiasResidualLayerNormOpt2I7__half2Lb0ELb1ELi1ELb1ELi4EEEvPT_S3_PKS2_S5_S5_S5_S5_S5_fiiPKfS7_S7_Pfi)
        /*0238*/ 	.short	0x0380
        /*023a*/ 	.short	0x0074


	//----- nvinfo : EIATTR_SW_WAR
	.align		4
.L_3520:
        /*023c*/ 	.byte	0x04, 0x36
        /*023e*/ 	.short	(.L_3522 - .L_3521)
.L_3521:
        /*0240*/ 	.word	0x00000008
.L_3522:


//--------------------- .nv.info._ZN17fastertransformer34generalAddBiasResidualLayerNormOptI7__half2Lb0ELb1ELi1ELb1ELi4EEEvPT_S3_PKS2_S5_S5_S5_S5_S5_fiiPKfS7_S7_Pfi --------------------------
	.section	.nv.info._ZN17fastertransformer34generalAddBiasResidualLayerNormOptI7__half2Lb0ELb1ELi1ELb1ELi4EEEvPT_S3_PKS2_S5_S5_S5_S5_S5_fiiPKfS7_S7_Pfi,"",@"SHT_CUDA_INFO"
	.sectionflags	@""
	.align	4


	//----- nvinfo : EIATTR_CUDA_API_VERSION
	.align		4
        /*0000*/ 	.byte	0x04, 0x37
        /*0002*/ 	.short	(.L_3524 - .L_3523)
.L_3523:
        /*0004*/ 	.word	0x00000082


	//----- nvinfo : EIATTR_KPARAM_INFO
	.align		4
.L_3524:
        /*0008*/ 	.byte	0x04, 0x17
        /*000a*/ 	.short	(.L_3526 - .L_3525)
.L_3525:
        /*000c*/ 	.word	0x00000000
        /*0010*/ 	.short	0x000f
        /*0012*/ 	.short	0x0070
        /*0014*/ 	.byte	0x00, 0xf0, 0x11, 0x00


	//----- nvinfo : EIATTR_KPARAM_INFO
	.align		4
.L_3526:
        /*0018*/ 	.byte	0x04, 0x17
        /*001a*/ 	.short	(.L_3528 - .L_3527)
.L_3527:
        /*001c*/ 	.word	0x00000000
        /*0020*/ 	.short	0x000e
        /*0022*/ 	.short	0x0068
        /*0024*/ 	.byte	0x00, 0xf5, 0x21, 0x00


	//----- nvinfo : EIATTR_KPARAM_INFO
	.align		4
.L_3528:
        /*0028*/ 	.byte	0x04, 0x17
        /*002a*/ 	.short	(.L_3530 - .L_3529)
.L_3529:
        /*002c*/ 	.word	0x00000000
        /*0030*/ 	.short	0x000d
        /*0032*/ 	.short	0x0060
        /*0034*/ 	.byte	0x00, 0xf5, 0x21, 0x00


	//----- nvinfo : EIATTR_KPARAM_INFO
	.align		4
.L_3530:
        /*0038*/ 	.byte	0x04, 0x17
        /*003a*/ 	.short	(.L_3532 - .L_3531)
.L_3531:
        /*003c*/ 	.word	0x00000000
        /*0040*/ 	.short	0x000c
        /*0042*/ 	.short	0x0058
        /*0044*/ 	.byte	0x00, 0xf5, 0x21, 0x00


	//----- nvinfo : EIATTR_KPARAM_INFO
	.align		4
.L_3532:
        /*0048*/ 	.byte	0x04, 0x17
        /*004a*/ 	.short	(.L_3534 - .L_3533)
.L_3533:
        /*004c*/ 	.word	0x00000000
        /*0050*/ 	.short	0x000b
        /*0052*/ 	.short	0x0050
        /*0054*/ 	.byte	0x00, 0xf5, 0x21, 0x00


	//----- nvinfo : EIATTR_KPARAM_INFO
	.align		4
.L_3534:
        /*0058*/ 	.byte	0x04, 0x17
        /*005a*/ 	.short	(.L_3536 - .L_3535)
.L_3535:
        /*005c*/ 	.word	0x00000000
        /*0060*/ 	.short	0x000a
        /*0062*/ 	.short	0x0048
        /*0064*/ 	.byte	0x00, 0xf0, 0x11, 0x00


	//----- nvinfo : EIATTR_KPARAM_INFO
	.align		4
.L_3536:
        /*0068*/ 	.byte	0x04, 0x17
        /*006a*/ 	.short	(.L_3538 - .L_3537)
.L_3537:
        /*006c*/ 	.word	0x00000000
        /*0070*/ 	.short	0x0009
        /*0072*/ 	.short	0x0044
        /*0074*/ 	.byte	0x00, 0xf0, 0x11, 0x00


	//----- nvinfo : EIATTR_KPARAM_INFO
	.align		4
.L_3538:
        /*0078*/ 	.byte	0x04, 0x17
        /*007a*/ 	.short	(.L_3540 - .L_3539)
.L_3539:
        /*007c*/ 	.word	0x00000000
        /*0080*/ 	.short	0x0008
        /*0082*/ 	.short	0x0040
        /*0084*/ 	.byte	0x00, 0xf0, 0x11, 0x00


	//----- nvinfo : EIATTR_KPARAM_INFO
	.align		4
.L_3540:
        /*0088*/ 	.byte	0x04, 0x17
        /*008a*/ 	.short	(.L_3542 - .L_3541)
.L_3541:
        /*008c*/ 	.word	0x00000000
        /*0090*/ 	.short	0x0007
        /*0092*/ 	.short	0x0038
        /*0094*/ 	.byte	0x00, 0xf5, 0x21, 0x00


	//----- nvinfo : EIATTR_KPARAM_INFO
	.align		4
.L_3542:
        /*0098*/ 	.byte	0x04, 0x17
        /*009a*/ 	.short	(.L_3544 - .L_3543)
.L_3543:
        /*009c*/ 	.word	0x00000000
        /*00a0*/ 	.short	0x0006
        /*00a2*/ 	.short	0x0030
        /*00a4*/ 	.byte	0x00, 0xf5, 0x21, 0x00


	//----- nvinfo : EIATTR_KPARAM_INFO
	.align		4
.L_3544:
        /*00a8*/ 	.byte	0x04, 0x17
        /*00aa*/ 	.short	(.L_3546 - .L_3545)
.L_3545:
        /*00ac*/ 	.word	0x00000000
        /*00b0*/ 	.short	0x0005
        /*00b2*/ 	.short	0x0028
        /*00b4*/ 	.byte	0x00, 0xf5, 0x21, 0x00


	//----- nvinfo : EIATTR_KPARAM_INFO
	.align		4
.L_3546:
        /*00b8*/ 	.byte	0x04, 0x17
        /*00ba*/ 	.short	(.L_3548 - .L_3547)
.L_3547:
        /*00bc*/ 	.word	0x00000000
        /*00c0*/ 	.short	0x0004
        /*00c2*/ 	.short	0x0020
        /*00c4*/ 	.byte	0x00, 0xf5, 0x21, 0x00


	//----- nvinfo : EIATTR_KPARAM_INFO
	.align		4
.L_3548:
        /*00c8*/ 	.byte	0x04, 0x17
        /*00ca*/ 	.short	(.L_3550 - .L_3549)
.L_3549:
        /*00cc*/ 	.word	0x00000000
        /*00d0*/ 	.short	0x0003
        /*00d2*/ 	.short	0x0018
        /*00d4*/ 	.byte	0x00, 0xf5, 0x21, 0x00


	//----- nvinfo : EIATTR_KPARAM_INFO
	.align		4
.L_3550:
        /*00d8*/ 	.byte	0x04, 0x17
        /*00da*/ 	.short	(.L_3552 - .L_3551)
.L_3551:
        /*00dc*/ 	.word	0x00000000
        /*00e0*/ 	.short	0x0002
        /*00e2*/ 	.short	0x0010
        /*00e4*/ 	.byte	0x00, 0xf5, 0x21, 0x00


	//----- nvinfo : EIATTR_KPARAM_INFO
	.align		4
.L_3552:
        /*00e8*/ 	.byte	0x04, 0x17
        /*00ea*/ 	.short	(.L_3554 - .L_3553)
.L_3553:
        /*00ec*/ 	.word	0x00000000
        /*00f0*/ 	.short	0x0001
        /*00f2*/ 	.short	0x0008
        /*00f4*/ 	.byte	0x00, 0xf5, 0x21, 0x00


	//----- nvinfo : EIATTR_KPARAM_INFO
	.align		4
.L_3554:
        /*00f8*/ 	.byte	0x04, 0x17
        /*00fa*/ 	.short	(.L_3556 - .L_3555)
.L_3555:
        /*00fc*/ 	.word	0x00000000
        /*0100*/ 	.short	0x0000
        /*0102*/ 	.short	0x0000
        /*0104*/ 	.byte	0x00, 0xf5, 0x21, 0x00


	//----- nvinfo : EIATTR_SPARSE_MMA_MASK
	.align		4
.L_3556:
        /*0108*/ 	.byte	0x03, 0x50
        /*010a*/ 	.short	0x0000


	//----- nvinfo : EIATTR_MAXREG_COUNT
	.align		4
        /*010c*/ 	.byte	0x03, 0x1b
        /*010e*/ 	.short	0x00ff


	//----- nvinfo : EIATTR_NUM_BARRIERS
	.align		4
        /*0110*/ 	.byte	0x02, 0x4c
        /*0112*/ 	.byte	0x01
	.zero		1


	//----- nvinfo : EIATTR_MERCURY_ISA_VERSION
	.align		4
        /*0114*/ 	.byte	0x03, 0x5f
        /*0116*/ 	.short	0x0101


	//----- nvinfo : EIATTR_COOP_GROUP_MASK_REGIDS
	.align		4
        /*0118*/ 	.byte	0x04, 0x29
        /*011a*/ 	.short	(.L_3558 - .L_3557)


	//   ....[0]....
.L_3557:
        /*011c*/ 	.word	0xffffffff


	//   ....[1]....
        /*0120*/ 	.word	0xffffffff


	//   ....[2]....
        /*0124*/ 	.word	0xffffffff


	//   ....[3]....
        /*0128*/ 	.word	0xffffffff


	//   ....[4]....
        /*012c*/ 	.word	0xffffffff


	//   ....[5]....
        /*0130*/ 	.word	0xffffffff


	//   ....[6]....
        /*0134*/ 	.word	0xffffffff


	//   ....[7]....
        /*0138*/ 	.word	0xffffffff


	//   ....[8]....
        /*013c*/ 	.word	0xffffffff


	//   ....[9]....
        /*0140*/ 	.word	0xffffffff


	//   ....[10]....
        /*0144*/ 	.word	0xffffffff


	//   ....[11]....
        /*0148*/ 	.word	0xffffffff


	//   ....[12]....
        /*014c*/ 	.word	0xffffffff


	//   ....[13]....
        /*0150*/ 	.word	0xffffffff


	//   ....[14]....
        /*0154*/ 	.word	0xffffffff


	//   ....[15]....
        /*0158*/ 	.word	0xffffffff


	//   ....[16]....
        /*015c*/ 	.word	0xffffffff


	//   ....[17]....
        /*0160*/ 	.word	0xffffffff


	//   ....[18]....
        /*0164*/ 	.word	0xffffffff


	//   ....[19]....
        /*0168*/ 	.word	0xffffffff


	//   ....[20]....
        /*016c*/ 	.word	0xffffffff


	//   ....[21]....
        /*0170*/ 	.word	0xffffffff


	//   ....[22]....
        /*0174*/ 	.word	0xffffffff


	//   ....[23]....
        /*0178*/ 	.word	0xffffffff


	//   ....[24]....
        /*017c*/ 	.word	0xffffffff


	//   ....[25]....
        /*0180*/ 	.word	0xffffffff


	//   ....[26]....
        /*0184*/ 	.word	0xffffffff


	//   ....[27]....
        /*0188*/ 	.word	0xffffffff


	//   ....[28]....
        /*018c*/ 	.word	0xffffffff


	//   ....[29]....
        /*0190*/ 	.word	0xffffffff


	//----- nvinfo : EIATTR_COOP_GROUP_INSTR_OFFSETS
	.align		4
.L_3558:
        /*0194*/ 	.byte	0x04, 0x28
        /*0196*/ 	.short	(.L_3560 - .L_3559)


	//   ....[0]....
.L_3559:
        /*0198*/ 	.word	0x000002f0


	//   ....[1]....
        /*019c*/ 	.word	0x00000330


	//   ....[2]....
        /*01a0*/ 	.word	0x00000360


	//   ....[3]....
        /*01a4*/ 	.word	0x00000390


	//   ....[4]....
        /*01a8*/ 	.word	0x000003d0


	//   ....[5]....
        /*01ac*/ 	.word	0x00000480


	//   ....[6]....
        /*01b0*/ 	.word	0x000004b0


	//   ....[7]....
        /*01b4*/ 	.word	0x000004e0


	//   ....[8]....
        /*01b8*/ 	.word	0x00000510


	//   ....[9]....
        /*01bc*/ 	.word	0x00000530


	//   ....[10]....
        /*01c0*/ 	.word	0x00000950


	//   ....[11]....
        /*01c4*/ 	.word	0x000009b0


	//   ....[12]....
        /*01c8*/ 	.word	0x000009d0


	//   ....[13]....
        /*01cc*/ 	.word	0x000009f0


	//   ....[14]....
        /*01d0*/ 	.word	0x00000a10


	//   ....[15]....
        /*01d4*/ 	.word	0x00000a70


	//   ....[16]....
        /*01d8*/ 	.word	0x00000a90


	//   ....[17]....
        /*01dc*/ 	.word	0x00000ab0


	//   ....[18]....
        /*01e0*/ 	.word	0x00000ad0


	//   ....[19]....
        /*01e4*/ 	.word	0x00000af0


	//   ....[20]....
        /*01e8*/ 	.word	0x00001820


	//   ....[21]....
        /*01ec*/ 	.word	0x000018a0


	//   ....[22]....
        /*01f0*/ 	.word	0x00001910


	//   ....[23]....
        /*01f4*/ 	.word	0x00001930


	//   ....[24]....
        /*01f8*/ 	.word	0x00001950


	//   ....[25]....
        /*01fc*/ 	.word	0x000019c0


	//   ....[26]....
        /*0200*/ 	.word	0x000019e0


	//   ....[27]....
        /*0204*/ 	.word	0x00001a00


	//   ....[28]....
        /*0208*/ 	.word	0x00001a20


	//   ....[29]....
        /*020c*/ 	.word	0x00001a40


	//----- nvinfo : EIATTR_VRC_CTA_INIT_COUNT
	.align		4
.L_3560:
        /*0210*/ 	.byte	0x02, 0x4a
	.zero		1
	.zero		1


	//----- nvinfo : EIATTR_EXIT_INSTR_OFFSETS
	.align		4
        /*0214*/ 	.byte	0x04, 0x1c
        /*0216*/ 	.short	(.L_3562 - .L_3561)


	//   ....[0]....
.L_3561:
        /*0218*/ 	.word	0x000017d0


	//   ....[1]....
        /*021c*/ 	.word	0x00001fe0


	//   ....[2]....
        /*0220*/ 	.word	0x00002070


	//----- nvinfo : EIATTR_CRS_STACK_SIZE
	.align		4
.L_3562:
        /*0224*/ 	.byte	0x04, 0x1e
        /*0226*/ 	.short	(.L_3564 - .L_3563)
.L_3563:
        /*0228*/ 	.word	0x00000000


	//----- nvinfo : EIATTR_CBANK_PARAM_SIZE
	.align		4
.L_3564:
        /*022c*/ 	.byte	0x03, 0x19
        /*022e*/ 	.short	0x0074


	//----- nvinfo : EIATTR_PARAM_CBANK
	.align		4
        /*0230*/ 	.byte	0x04, 0x0a
        /*0232*/ 	.short	(.L_3566 - .L_3565)
	.align		4
.L_3565:
        /*0234*/ 	.word	index@(.nv.constant0._ZN17fastertransformer34generalAddBiasResidualLayerNormOptI7__half2Lb0ELb1ELi1ELb1ELi4EEEvPT_S3_PKS2_S5_S5_S5_S5_S5_fiiPKfS7_S7_Pfi)
        /*0238*/ 	.short	0x0380
        /*023a*/ 	.short	0x0074


	//----- nvinfo : EIATTR_SW_WAR
	.align		4
.L_3566:
        /*023c*/ 	.byte	0x04, 0x36
        /*023e*/ 	.short	(.L_3568 - .L_3567)
.L_3567:
        /*0240*/ 	.word	0x00000008
.L_3568:


//--------------------- .nv.info._ZN17fastertransformer35generalAddBiasResidualLayerNormOpt2I7__half2Lb1ELb1ELi1ELb1ELi4EEEvPT_S3_PKS2_S5_S5_S5_S5_S5_fiiPKfS7_S7_Pfi --------------------------
	.section	.nv.info._ZN17fastertransformer35generalAddBiasResidualLayerNormOpt2I7__half2Lb1ELb1ELi1ELb1ELi4EEEvPT_S3_PKS2_S5_S5_S5_S5_S5_fiiPKfS7_S7_Pfi,"",@"SHT_CUDA_INFO"
	.sectionflags	@""
	.align	4


	//----- nvinfo : EIATTR_CUDA_API_VERSION
	.align		4
        /*0000*/ 	.byte	0x04, 0x37
        /*0002*/ 	.short	(.L_3570 - .L_3569)
.L_3569:
        /*0004*/ 	.word	0x00000082


	//----- nvinfo : EIATTR_KPARAM_INFO
	.align		4
.L_3570:
        /*0008*/ 	.byte	0x04, 0x17
        /*000a*/ 	.short	(.L_3572 - .L_3571)
.L_3571:
        /*000c*/ 	.word	0x00000000
        /*0010*/ 	.short	0x000f
        /*0012*/ 	.short	0x0070
        /*0014*/ 	.byte	0x00, 0xf0, 0x11, 0x00


	//----- nvinfo : EIATTR_KPARAM_INFO
	.align		4
.L_3572:
        /*0018*/ 	.byte	0x04, 0x17
        /*001a*/ 	.short	(.L_3574 - .L_3573)
.L_3573:
        /*001c*/ 	.word	0x00000000
        /*0020*/ 	.short	0x000e
        /*0022*/ 	.short	0x0068
        /*0024*/ 	.byte	0x00, 0xf5, 0x21, 0x00


	//----- nvinfo : EIATTR_KPARAM_INFO
	.align		4
.L_3574:
        /*0028*/ 	.byte	0x04, 0x17
        /*002a*/ 	.short	(.L_3576 - .L_3575)
.L_3575:
        /*002c*/ 	.word	0x00000000
        /*0030*/ 	.short	0x000d
        /*0032*/ 	.short	0x0060
        /*0034*/ 	.byte	0x00, 0xf5, 0x21, 0x00


	//----- nvinfo : EIATTR_KPARAM_INFO
	.align		4
.L_3576:
        /*0038*/ 	.byte	0x04, 0x17
        /*003a*/ 	.short	(.L_3578 - .L_3577)
.L_3577:
        /*003c*/ 	.word	0x00000000
        /*0040*/ 	.short	0x000c
        /*0042*/ 	.short	0x0058
        /*0044*/ 	.byte	0x00, 0xf5, 0x21, 0x00


	//----- nvinfo : EIATTR_KPARAM_INFO
	.align		4
.L_3578:
        /*0048*/ 	.byte	0x04, 0x17
        /*004a*/ 	.short	(.L_3580 - .L_3579)
.L_3579:
        /*004c*/ 	.word	0x00000000
        /*0050*/ 	.short	0x000b
        /*0052*/ 	.short	0x0050
        /*0054*/ 	.byte	0x00, 0xf5, 0x21, 0x00


	//----- nvinfo : EIATTR_KPARAM_INFO
	.align		4
.L_3580:
        /*0058*/ 	.byte	0x04, 0x17
        /*005a*/ 	.short	(.L_3582 - .L_3581)
.L_3581:
        /*005c*/ 	.word	0x00000000
        /*0060*/ 	.short	0x000a
        /*0062*/ 	.short	0x0048
        /*0064*/ 	.byte	0x00, 0xf0, 0x11, 0x00


	//----- nvinfo : EIATTR_KPARAM_INFO
	.align		4
.L_3582:
        /*0068*/ 	.byte	0x04, 0x17
        /*006a*/ 	.short	(.L_3584 - .L_3583)
.L_3583:
        /*006c*/ 	.word	0x00000000
        /*0070*/ 	.short	0x0009
        /*0072*/ 	.short	0x0044
        /*0074*/ 	.byte	0x00, 0xf0, 0x11, 0x00


	//----- nvinfo : EIATTR_KPARAM_INFO
	.align		4
.L_3584:
        /*0078*/ 	.byte	0x04, 0x17
        /*007a*/ 	.short	(.L_3586 - .L_3585)
.L_3585:
        /*007c*/ 	.word	0x00000000
        /*0080*/ 	.short	0x0008
        /*0082*/ 	.short	0x0040
        /*0084*/ 	.byte	0x00, 0xf0, 0x11, 0x00


	//----- nvinfo : EIATTR_KPARAM_INFO
	.align		4
.L_3586:
        /*0088*/ 	.byte	0x04, 0x17
        /*008a*/ 	.short	(.L_3588 - .L_3587)
.L_3587:
        /*008c*/ 	.word	0x00000000
        /*0090*/ 	.short	0x0007
        /*0092*/ 	.short	0x0038
        /*0094*/ 	.byte	0x00, 0xf5, 0x21, 0x00


	//----- nvinfo : EIATTR_KPARAM_INFO
	.align		4
.L_3588:
        /*0098*/ 	.byte	0x04, 0x17
        /*009a*/ 	.short	(.L_3590 - .L_3589)
.L_3589:
        /*009c*/ 	.word	0x00000000
        /*00a0*/ 	.short	0x0006
        /*00a2*/ 	.short	0x0030
        /*00a4*/ 	.byte	0x00, 0xf5, 0x21, 0x00


	//----- nvinfo : EIATTR_KPARAM_INFO
	.align		4
.L_3590:
        /*00a8*/ 	.byte	0x04, 0x17
        /*00aa*/ 	.short	(.L_3592 - .L_3591)
.L_3591:
        /*00ac*/ 	.word	0x00000000
        /*00b0*/ 	.short	0x0005
        /*00b2*/ 	.short	0x0028
        /*00b4*/ 	.byte	0x00, 0xf5, 0x21, 0x00


	//----- nvinfo : EIATTR_KPARAM_INFO
	.align		4
.L_3592:
        /*00b8*/ 	.byte	0x04, 0x17
        /*00ba*/ 	.short	(.L_3594 - .L_3593)
.L_3593:
        /*00bc*/ 	.word	0x00000000
        /*00c0*/ 	.short	0x0004
        /*00c2*/ 	.short	0x0020
        /*00c4*/ 	.byte	0x00, 0xf5, 0x21, 0x00


	//----- nvinfo : EIATTR_KPARAM_INFO
	.align		4
.L_3594:
        /*00c8*/ 	.byte	0x04, 0x17
        /*00ca*/ 	.short	(.L_3596 - .L_3595)
.L_3595:
        /*00cc*/ 	.word	0x00000000
        /*00d0*/ 	.short	0x0003
        /*00d2*/ 	.short	0x0018
        /*00d4*/ 	.byte	0x00, 0xf5, 0x21, 0x00


	//----- nvinfo : EIATTR_KPARAM_INFO
	.align		4
.L_3596:
        /*00d8*/ 	.byte	0x04, 0x17
        /*00da*/ 	.short	(.L_3598 - .L_3597)
.L_3597:
        /*00dc*/ 	.word	0x00000000
        /*00e0*/ 	.short	0x0002
        /*00e2*/ 	.short	0x0010
        /*00e4*/ 	.byte	0x00, 0xf5, 0x21, 0x00


	//----- nvinfo : EIATTR_KPARAM_INFO
	.align		4
.L_3598:
        /*00e8*/ 	.byte	0x04, 0x17
        /*00ea*/ 	.short	(.L_3600 - .L_3599)
.L_3599:
        /*00ec*/ 	.word	0x00000000
        /*00f0*/ 	.short	0x0001
        /*00f2*/ 	.short	0x0008
        /*00f4*/ 	.byte	0x00, 0xf5, 0x21, 0x00


	//----- nvinfo : EIATTR_KPARAM_INFO
	.align		4
.L_3600:
        /*00f8*/ 	.byte	0x04, 0x17
        /*00fa*/ 	.short	(.L_3602 - .L_3601)
.L_3601:
        /*00fc*/ 	.word	0x00000000
        /*0100*/ 	.short	0x0000
        /*0102*/ 	.short	0x0000
        /*0104*/ 	.byte	0x00, 0xf5, 0x21, 0x00


	//----- nvinfo : EIATTR_SPARSE_MMA_MASK
	.align		4
.L_3602:
        /*0108*/ 	.byte	0x03, 0x50
        /*010a*/ 	.short	0x0000


	//----- nvinfo : EIATTR_MAXREG_COUNT
	.align		4
        /*010c*/ 	.byte	0x03, 0x1b
        /*010e*/ 	.short	0x00ff


	//----- nvinfo : EIATTR_NUM_BARRIERS
	.align		4
        /*0110*/ 	.byte	0x02, 0x4c
        /*0112*/ 	.byte	0x01
	.zero		1


	//----- nvinfo : EIATTR_MERCURY_ISA_VERSION
	.align		4
        /*0114*/ 	.byte	0x03, 0x5f
        /*0116*/ 	.short	0x0101


	//----- nvinfo : EIATTR_COOP_GROUP_MASK_REGIDS
	.align		4
        /*0118*/ 	.byte	0x04, 0x29
        /*011a*/ 	.short	(.L_3604 - .L_3603)


	//   ....[0]....
.L_3603:
        /*011c*/ 	.word	0xffffffff


	//   ....[1]....
        /*0120*/ 	.word	0xffffffff


	//   ....[2]....
        /*0124*/ 	.word	0xffffffff


	//   ....[3]....
        /*0128*/ 	.word	0xffffffff


	//   ....[4]....
        /*012c*/ 	.word	0xffffffff


	//   ....[5]....
        /*0130*/ 	.word	0xffffffff


	//   ....[6]....
        /*0134*/ 	.word	0xffffffff


	//   ....[7]....
        /*0138*/ 	.word	0xffffffff


	//   ....[8]....
        /*013c*/ 	.word	0xffffffff


	//   ....[9]....
        /*0140*/ 	.word	0xffffffff


	//   ....[10]....
        /*0144*/ 	.word	0xffffffff


	//   ....[11]....
        /*0148*/ 	.word	0xffffffff


	//   ....[12]....
        /*014c*/ 	.word	0xffffffff


	//   ....[13]....
        /*0150*/ 	.word	0xffffffff


	//   ....[14]....
        /*0154*/ 	.word	0xffffffff


	//   ....[15]....
        /*0158*/ 	.word	0xffffffff


	//   ....[16]....
        /*015c*/ 	.word	0xffffffff


	//   ....[17]....
        /*0160*/ 	.word	0xffffffff


	//   ....[18]....
        /*0164*/ 	.word	0xffffffff


	//   ....[19]....
        /*0168*/ 	.word	0xffffffff


	//   ....[20]....
        /*016c*/ 	.word	0xffffffff


	//   ....[21]....
        /*0170*/ 	.word	0xffffffff


	//   ....[22]....
        /*0174*/ 	.word	0xffffffff


	//   ....[23]....
        /*0178*/ 	.word	0xffffffff


	//   ....[24]....
        /*017c*/ 	.word	0xffffffff


	//   ....[25]....
        /*0180*/ 	.word	0xffffffff


	//   ....[26]....
        /*0184*/ 	.word	0xffffffff


	//   ....[27]....
        /*0188*/ 	.word	0xffffffff


	//   ....[28]....
        /*018c*/ 	.word	0xffffffff


	//   ....[29]....
        /*0190*/ 	.word	0xffffffff


	//----- nvinfo : EIATTR_COOP_GROUP_INSTR_OFFSETS
	.align		4
.L_3604:
        /*0194*/ 	.byte	0x04, 0x28
        /*0196*/ 	.short	(.L_3606 - .L_3605)


	//   ....[0]....
.L_3605:
        /*0198*/ 	.word	0x00001600


	//   ....[1]....
        /*019c*/ 	.word	0x00001640


	//   ....[2]....
        /*01a0*/ 	.word	0x000016a0


	//   ....[3]....
        /*01a4*/ 	.word	0x000016c0


	//   ....[4]....
        /*01a8*/ 	.word	0x00001730


	//   ....[5]....
        /*01ac*/ 	.word	0x00001740


	//   ....[6]....
        /*01b0*/ 	.word	0x00001780


	//   ....[7]....
        /*01b4*/ 	.word	0x000017a0


	//   ....[8]....
        /*01b8*/ 	.word	0x000017f0


	//   ....[9]....
        /*01bc*/ 	.word	0x00001820


	//   ....[10]....
        /*01c0*/ 	.word	0x000018d0


	//   ....[11]....
        /*01c4*/ 	.word	0x000018e0


	//   ....[12]....
        /*01c8*/ 	.word	0x00001910


	//   ....[13]....
        /*01cc*/ 	.word	0x00001920


	//   ....[14]....
        /*01d0*/ 	.word	0x00001950


	//   ....[15]....
        /*01d4*/ 	.word	0x00001960


	//   ....[16]....
        /*01d8*/ 	.word	0x00001990


	//   ....[17]....
        /*01dc*/ 	.word	0x000019a0


	//   ....[18]....
        /*01e0*/ 	.word	0x000019d0


	//   ....[19]....
        /*01e4*/ 	.word	0x000019e0


	//   ....[20]....
        /*01e8*/ 	.word	0x000027b0


	//   ....[21]....
        /*01ec*/ 	.word	0x00002820


	//   ....[22]....
        /*01f0*/ 	.word	0x00002870


	//   ....[23]....
        /*01f4*/ 	.word	0x000028a0


	//   ....[24]....
        /*01f8*/ 	.word	0x000028e0


	//   ....[25]....
        /*01fc*/ 	.word	0x00002950


	//   ....[26]....
        /*0200*/ 	.word	0x00002970


	//   ....[27]....
        /*0204*/ 	.word	0x00002990


	//   ....[28]....
        /*0208*/ 	.word	0x000029b0


	//   ....[29]....
        /*020c*/ 	.word	0x000029d0


	//----- nvinfo : EIATTR_VRC_CTA_INIT_COUNT
	.align		4
.L_3606:
        /*0210*/ 	.byte	0x02, 0x4a
	.zero		1
	.zero		1


	//----- nvinfo : EIATTR_EXIT_INSTR_OFFSETS
	.align		4
        /*0214*/ 	.byte	0x04, 0x1c
        /*0216*/ 	.short	(.L_3608 - .L_3607)


	//   ....[0]....
.L_3607:
        /*0218*/ 	.word	0x00002760


	//   ....[1]....
        /*021c*/ 	.word	0x00002f60


	//   ....[2]....
        /*0220*/ 	.word	0x00002fe0


	//----- nvinfo : EIATTR_CRS_STACK_SIZE
	.align		4
.L_3608:
        /*0224*/ 	.byte	0x04, 0x1e
        /*0226*/ 	.short	(.L_3610 - .L_3609)
.L_3609:
        /*0228*/ 	.word	0x00000000


	//----- nvinfo : EIATTR_CBANK_PARAM_SIZE
	.align		4
.L_3610:
        /*022c*/ 	.byte	0x03, 0x19
        /*022e*/ 	.short	0x0074


	//----- nvinfo : EIATTR_PARAM_CBANK
	.align		4
        /*0230*/ 	.byte	0x04, 0x0a
        /*0232*/ 	.short	(.L_3612 - .L_3611)
	.align		4
.L_3611:
        /*0234*/ 	.word	index@(.nv.constant0._ZN17fastertransformer35generalAddBiasResidualLayerNormOpt2I7__half2Lb1ELb1ELi1ELb1ELi4EEEvPT_S3_PKS2_S5_S5_S5_S5_S5_fiiPKfS7_S7_Pfi)
        /*0238*/ 	.short	0x0380
        /*023a*/ 	.short	0x0074


	//----- nvinfo : EIATTR_SW_WAR
	.align		4
.L_3612:
        /*023c*/ 	.byte	0x04, 0x36
        /*023e*/ 	.short	(.L_3614 - .L_3613)
.L_3613:
        /*0240*/ 	.word	0x00000008
.L_3614:


//--------------------- .nv.info._ZN17fastertransformer34generalAddBiasResidualLayerNormOptI7__half2Lb1ELb1ELi1ELb1ELi4EEEvPT_S3_PKS2_S5_S5_S5_S5_S5_fiiPKfS7_S7_Pfi --------------------------
	.section	.nv.info._ZN17fastertransformer34generalAddBiasResidualLayerNormOptI7__half2Lb1ELb1ELi1ELb1ELi4EEEvPT_S3_PKS2_S5_S5_S5_S5_S5_fiiPKfS7_S7_Pfi,"",@"SHT_CUDA_INFO"
	.sectionflags	@""
	.align	4


	//----- nvinfo : EIATTR_CUDA_API_VERSION
	.align		4
        /*0000*/ 	.byte	0x04, 0x37
        /*0002*/ 	.short	(.L_3616 - .L_3615)
.L_3615:
        /*0004*/ 	.word	0x00000082


	//----- nvinfo : EIATTR_KPARAM_INFO
	.align		4
.L_3616:
        /*0008*/ 	.byte	0x04, 0x17
        /*000a*/ 	.short	(.L_3618 - .L_3617)
.L_3617:
        /*000c*/ 	.word	0x00000000
        /*0010*/ 	.short	0x000f
        /*0012*/ 	.short	0x0070
        /*0014*/ 	.byte	0x00, 0xf0, 0x11, 0x00


	//----- nvinfo : EIATTR_KPARAM_INFO
	.align		4
.L_3618:
        /*0018*/ 	.byte	0x04, 0x17
        /*001a*/ 	.short	(.L_3620 - .L_3619)
.L_3619:
        /*001c*/ 	.word	0x00000000
        /*0020*/ 	.short	0x000e
        /*0022*/ 	.short	0x0068
        /*0024*/ 	.byte	0x00, 0xf5, 0x21, 0x00


	//----- nvinfo : EIATTR_KPARAM_INFO
	.align		4
.L_3620:
        /*0028*/ 	.byte	0x04, 0x17
        /*002a*/ 	.short	(.L_3622 - .L_3621)
.L_3621:
        /*002c*/ 	.word	0x00000000
        /*0030*/ 	.short	0x000d
        /*0032*/ 	.short	0x0060
        /*0034*/ 	.byte	0x00, 0xf5, 0x21, 0x00


	//----- nvinfo : EIATTR_KPARAM_INFO
	.align		4
.L_3622:
        /*0038*/ 	.byte	0x04, 0x17
        /*003a*/ 	.short	(.L_3624 - .L_3623)
.L_3623:
        /*003c*/ 	.word	0x00000000
        /*0040*/ 	.short	0x000c
        /*0042*/ 	.short	0x0058
        /*0044*/ 	.byte	0x00, 0xf5, 0x21, 0x00


	//----- nvinfo : EIATTR_KPARAM_INFO
	.align		4
.L_3624:
        /*0048*/ 	.byte	0x04, 0x17
        /*004a*/ 	.short	(.L_3626 - .L_3625)
.L_3625:
        /*004c*/ 	.word	0x00000000
        /*0050*/ 	.short	0x000b
        /*0052*/ 	.short	0x0050
        /*0054*/ 	.byte	0x00, 0xf5, 0x21, 0x00


	//----- nvinfo : EIATTR_KPARAM_INFO
	.align		4
.L_3626:
        /*0058*/ 	.byte	0x04, 0x17
        /*005a*/ 	.short	(.L_3628 - .L_3627)
.L_3627:
        /*005c*/ 	.word	0x00000000
        /*0060*/ 	.short	0x000a
        /*0062*/ 	.short	0x0048
        /*0064*/ 	.byte	0x00, 0xf0, 0x11, 0x00


	//----- nvinfo : EIATTR_KPARAM_INFO
	.align		4
.L_3628:
        /*0068*/ 	.byte	0x04, 0x17
        /*006a*/ 	.short	(.L_3630 - .L_3629)
.L_3629:
        /*006c*/ 	.word	0x00000000
        /*0070*/ 	.short	0x0009
        /*0072*/ 	.short	0x0044
        /*0074*/ 	.byte	0x00, 0xf0, 0x11, 0x00


	//----- nvinfo : EIATTR_KPARAM_INFO
	.align		4
.L_3630:
        /*0078*/ 	.byte	0x04, 0x17
        /*007a*/ 	.short	(.L_3632 - .L_3631)
.L_3631:
        /*007c*/ 	.word	0x00000000
        /*0080*/ 	.short	0x0008
        /*0082*/ 	.short	0x0040
        /*0084*/ 	.byte	0x00, 0xf0, 0x11, 0x00


	//----- nvinfo : EIATTR_KPARAM_INFO
	.align		4
.L_3632:
        /*0088*/ 	.byte	0x04, 0x17
        /*008a*/ 	.short	(.L_3634 - .L_3633)
.L_3633:
        /*008c*/ 	.word	0x00000000
        /*0090*/ 	.short	0x0007
        /*0092*/ 	.short	0x0038
        /*0094*/ 	.byte	0x00, 0xf5, 0x21, 0x00


	//----- nvinfo : EIATTR_KPARAM_INFO
	.align		4
.L_3634:
        /*0098*/ 	.byte	0x04, 0x17
        /*009a*/ 	.short	(.L_3636 - .L_3635)
.L_3635:
        /*009c*/ 	.word	0x00000000
        /*00a0*/ 	.short	0x0006
        /*00a2*/ 	.short	0x0030
        /*00a4*/ 	.byte	0x00, 0xf5, 0x21, 0x00


	//----- nvinfo : EIATTR_KPARAM_INFO
	.align		4
.L_3636:
        /*00a8*/ 	.byte	0x04, 0x17
        /*00aa*/ 	.short	(.L_3638 - .L_3637)
.L_3637:
        /*00ac*/ 	.word	0x00000000
        /*00b0*/ 	.short	0x0005
        /*00b2*/ 	.short	0x0028
        /*00b4*/ 	.byte	0x00, 0xf5, 0x21, 0x00


	//----- nvinfo : EIATTR_KPARAM_INFO
	.align		4
.L_3638:
        /*00b8*/ 	.byte	0x04, 0x17
        /*00ba*/ 	.short	(.L_3640 - .L_3639)
.L_3639:
        /*00bc*/ 	.word	0x00000000
        /*00c0*/ 	.short	0x0004
        /*00c2*/ 	.short	0x0020
        /*00c4*/ 	.byte	0x00, 0xf5, 0x21, 0x00


	//----- nvinfo : EIATTR_KPARAM_INFO
	.align		4
.L_3640:
        /*00c8*/ 	.byte	0x04, 0x17
        /*00ca*/ 	.short	(.L_3642 - .L_3641)
.L_3641:
        /*00cc*/ 	.word	0x00000000
        /*00d0*/ 	.short	0x0003
        /*00d2*/ 	.short	0x0018
        /*00d4*/ 	.byte	0x00, 0xf5, 0x21, 0x00


	//----- nvinfo : EIATTR_KPARAM_INFO
	.align		4
.L_3642:
        /*00d8*/ 	.byte	0x04, 0x17
        /*00da*/ 	.short	(.L_3644 - .L_3643)
.L_3643:
        /*00dc*/ 	.word	0x00000000
        /*00e0*/ 	.short	0x0002
        /*00e2*/ 	.short	0x0010
        /*00e4*/ 	.byte	0x00, 0xf5, 0x21, 0x00


	//----- nvinfo : EIATTR_KPARAM_INFO
	.align		4
.L_3644:
        /*00e8*/ 	.byte	0x04, 0x17
        /*00ea*/ 	.short	(.L_3646 - .L_3645)
.L_3645:
        /*00ec*/ 	.word	0x00000000
        /*00f0*/ 	.short	0x0001
        /*00f2*/ 	.short	0x0008
        /*00f4*/ 	.byte	0x00, 0xf5, 0x21, 0x00


	//----- nvinfo : EIATTR_KPARAM_INFO
	.align		4
.L_3646:
        /*00f8*/ 	.byte	0x04, 0x17
        /*00fa*/ 	.short	(.L_3648 - .L_3647)
.L_3647:
        /*00fc*/ 	.word	0x00000000
        /*0100*/ 	.short	0x0000
        /*0102*/ 	.short	0x0000
        /*0104*/ 	.byte	0x00, 0xf5, 0x21, 0x00


	//----- nvinfo : EIATTR_SPARSE_MMA_MASK
	.align		4
.L_3648:
        /*0108*/ 	.byte	0x03, 0x50
        /*010a*/ 	.short	0x0000


	//----- nvinfo : EIATTR_MAXREG_COUNT
	.align		4
        /*010c*/ 	.byte	0x03, 0x1b
        /*010e*/ 	.short	0x00ff


	//----- nvinfo : EIATTR_NUM_BARRIERS
	.align		4
        /*0110*/ 	.byte	0x02, 0x4c
        /*0112*/ 	.byte	0x01
	.zero		1


	//----- nvinfo : EIATTR_MERCURY_ISA_VERSION
	.align		4
        /*0114*/ 	.byte	0x03, 0x5f
        /*0116*/ 	.short	0x0101


	//----- nvinfo : EIATTR_COOP_GROUP_MASK_REGIDS
	.align		4
        /*0118*/ 	.byte	0x04, 0x29
        /*011a*/ 	.short	(.L_3650 - .L_3649)


	//   ....[0]....
.L_3649:
        /*011c*/ 	.word	0xffffffff


	//   ....[1]....
        /*0120*/ 	.word	0xffffffff


	//   ....[2]....
        /*0124*/ 	.word	0xffffffff


	//   ....[3]....
        /*0128*/ 	.word	0xffffffff


	//   ....[4]....
        /*012c*/ 	.word	0xffffffff


	//   ....[5]....
        /*0130*/ 	.word	0xffffffff


	//   ....[6]....
        /*0134*/ 	.word	0xffffffff


	//   ....[7]....
        /*0138*/ 	.word	0xffffffff


	//   ....[8]....
        /*013c*/ 	.word	0xffffffff


	//   ....[9]....
        /*0140*/ 	.word	0xffffffff


	//   ....[10]....
        /*0144*/ 	.word	0xffffffff


	//   ....[11]....
        /*0148*/ 	.word	0xffffffff


	//   ....[12]....
        /*014c*/ 	.word	0xffffffff


	//   ....[13]....
        /*0150*/ 	.word	0xffffffff


	//   ....[14]....
        /*0154*/ 	.word	0xffffffff


	//   ....[15]....
        /*0158*/ 	.word	0xffffffff


	//   ....[16]....
        /*015c*/ 	.word	0xffffffff


	//   ....[17]....
        /*0160*/ 	.word	0xffffffff


	//   ....[18]....
        /*0164*/ 	.word	0xffffffff


	//   ....[19]....
        /*0168*/ 	.word	0xffffffff


	//   ....[20]....
        /*016c*/ 	.word	0xffffffff


	//   ....[21]....
        /*0170*/ 	.word	0xffffffff


	//   ....[22]....
        /*0174*/ 	.word	0xffffffff


	//   ....[23]....
        /*0178*/ 	.word	0xffffffff


	//   ....[24]....
        /*017c*/ 	.word	0xffffffff


	//   ....[25]....
        /*0180*/ 	.word	0xffffffff


	//   ....[26]....
        /*0184*/ 	.word	0xffffffff


	//   ....[27]....
        /*0188*/ 	.word	0xffffffff


	//   ....[28]....
        /*018c*/ 	.word	0xffffffff


	//   ....[29]....
        /*0190*/ 	.word	0xffffffff


	//----- nvinfo : EIATTR_COOP_GROUP_INSTR_OFFSETS
	.align		4
.L_3650:
        /*0194*/ 	.byte	0x04, 0x28
        /*0196*/ 	.short	(.L_3652 - .L_3651)


	//   ....[0]....
.L_3651:
        /*0198*/ 	.word	0x000005e0


	//   ....[1]....
        /*019c*/ 	.word	0x00000600


	//   ....[2]....
        /*01a0*/ 	.word	0x00000630


	//   ....[3]....
        /*01a4*/ 	.word	0x00000670


	//   ....[4]....
        /*01a8*/ 	.word	0x000006d0


	//   ....[5]....
        /*01ac*/ 	.word	0x00000780


	//   ....[6]....
        /*01b0*/ 	.word	0x000007b0


	//   ....[7]....
        /*01b4*/ 	.word	0x000007e0


	//   ....[8]....
        /*01b8*/ 	.word	0x00000810


	//   ....[9]....
        /*01bc*/ 	.word	0x00000830


	//   ....[10]....
        /*01c0*/ 	.word	0x00000c50


	//   ....[11]....
        /*01c4*/ 	.word	0x00000cb0


	//   ....[12]....
        /*01c8*/ 	.word	0x00000cd0


	//   ....[13]....
        /*01cc*/ 	.word	0x00000cf0


	//   ....[14]....
        /*01d0*/ 	.word	0x00000d10


	//   ....[15]....
        /*01d4*/ 	.word	0x00000d70


	//   ....[16]....
        /*01d8*/ 	.word	0x00000d90


	//   ....[17]....
        /*01dc*/ 	.word	0x00000db0


	//   ....[18]....
        /*01e0*/ 	.word	0x00000dd0


	//   ....[19]....
        /*01e4*/ 	.word	0x00000df0


	//   ....[20]....
        /*01e8*/ 	.word	0x00001b20


	//   ....[21]....
        /*01ec*/ 	.word	0x00001ba0


	//   ....[22]....
        /*01f0*/ 	.word	0x00001c00


	//   ....[23]....
        /*01f4*/ 	.word	0x00001c20


	//   ....[24]....
        /*01f8*/ 	.word	0x00001c40


	//   ....[25]....
        /*01fc*/ 	.word	0x00001cc0


	//   ....[26]....
        /*0200*/ 	.word	0x00001ce0


	//   ....[27]....
        /*0204*/ 	.word	0x00001d00


	//   ....[28]....
        /*0208*/ 	.word	0x00001d20


	//   ....[29]....
        /*020c*/ 	.word	0x00001d40


	//----- nvinfo : EIATTR_VRC_CTA_INIT_COUNT
	.align		4
.L_3652:
        /*0210*/ 	.byte	0x02, 0x4a
	.zero		1
	.zero		1


	//----- nvinfo : EIATTR_EXIT_INSTR_OFFSETS
	.align		4
        /*0214*/ 	.byte	0x04, 0x1c
        /*0216*/ 	.short	(.L_3654 - .L_3653)


	//   ....[0]....
.L_3653:
        /*0218*/ 	.word	0x00001ad0


	//   ....[1]....
        /*021c*/ 	.word	0x000022e0


	//   ....[2]....
        /*0220*/ 	.word	0x00002370


	//----- nvinfo : EIATTR_CRS_STACK_SIZE
	.align		4
.L_3654:
        /*0224*/ 	.byte	0x04, 0x1e
        /*0226*/ 	.short	(.L_3656 - .L_3655)
.L_3655:
        /*0228*/ 	.word	0x00000000


	//----- nvinfo : EIATTR_CBANK_PARAM_SIZE
	.align		4
.L_3656:
        /*022c*/ 	.byte	0x03, 0x19
        /*022e*/ 	.short	0x0074


	//----- nvinfo : EIATTR_PARAM_CBANK
	.align		4
        /*0230*/ 	.byte	0x04, 0x0a
        /*0232*/ 	.short	(.L_3658 - .L_3657)
	.align		4
.L_3657:
        /*0234*/ 	.word	index@(.nv.constant0._ZN17fastertransformer34generalAddBiasResidualLayerNormOptI7__half2Lb1ELb1ELi1ELb1ELi4EEEvPT_S3_PKS2_S5_S5_S5_S5_S5_fiiPKfS7_S7_Pfi)
        /*0238*/ 	.short	0x0380
        /*023a*/ 	.short	0x0074


	//----- nvinfo : EIATTR_SW_WAR
	.align		4
.L_3658:
        /*023c*/ 	.byte	0x04, 0x36
        /*023e*/ 	.short	(.L_3660 - .L_3659)
.L_3659:
        /*0240*/ 	.word	0x00000008
.L_3660:


//--------------------- .nv.info._ZN17fastertransformer35generalAddBiasResidualLayerNormOpt2I7__half2Lb0ELb0ELi2ELb1ELi2EEEvPT_S3_PKS2_S5_S5_S5_S5_S5_fiiPKfS7_S7_Pfi --------------------------
	.section	.nv.info._ZN17fastertransformer35generalAddBiasResidualLayerNormOpt2I7__half2Lb0ELb0ELi2ELb1ELi2EEEvPT_S3_PKS2_S5_S5_S5_S5_S5_fiiPKfS7_S7_Pfi,"",@"SHT_CUDA_INFO"
	.sectionflags	@""
	.align	4


	//----- nvinfo : EIATTR_CUDA_API_VERSION
	.align		4
        /*0000*/ 	.byte	0x04, 0x37
        /*0002*/ 	.short	(.L_3662 - .L_3661)
.L_3661:
        /*0004*/ 	.word	0x00000082


	//----- nvinfo : EIATTR_KPARAM_INFO
	.align		4
.L_3662:
        /*0008*/ 	.byte	0x04, 0x17
        /*000a*/ 	.short	(.L_3664 - .L_3663)
.L_3663:
        /*000c*/ 	.word	0x00000000
        /*0010*/ 	.short	0x000f
        /*0012*/ 	.short	0x0070
        /*0014*/ 	.byte	0x00, 0xf0, 0x11, 0x00


	//----- nvinfo : EIATTR_KPARAM_INFO
	.align		4
.L_3664:
        /*0018*/ 	.byte	0x04, 0x17
        /*001a*/ 	.short	(.L_3666 - .L_3665)
.L_3665:
        /*001c*/ 	.word	0x00000000
        /*0020*/ 	.short	0x000e
        /*0022*/ 	.short	0x0068
        /*0024*/ 	.byte	0x00, 0xf5, 0x21, 0x00


	//----- nvinfo : EIATTR_KPARAM_INFO
	.align		4
.L_3666:
        /*0028*/ 	.byte	0x04, 0x17
        /*002a*/ 	.short	(.L_3668 - .L_3667)
.L_3667:
        /*002c*/ 	.word	0x00000000
        /*0030*/ 	.short	0x000d
        /*0032*/ 	.short	0x0060
        /*0034*/ 	.byte	0x00, 0xf5, 0x21, 0x00


	//----- nvinfo : EIATTR_KPARAM_INFO
	.align		4
.L_3668:
        /*0038*/ 	.byte	0x04, 0x17
        /*003a*/ 	.short	(.L_3670 - .L_3669)
.L_3669:
        /*003c*/ 	.word	0x00000000
        /*0040*/ 	.short	0x000c
        /*0042*/ 	.short	0x0058
        /*0044*/ 	.byte	0x00, 0xf5, 0x21, 0x00


	//----- nvinfo : EIATTR_KPARAM_INFO
	.align		4
.L_3670:
        /*0048*/ 	.byte	0x04, 0x17
        /*004a*/ 	.short	(.L_3672 - .L_3671)
.L_3671:
        /*004c*/ 	.word	0x00000000
        /*0050*/ 	.short	0x000b
        /*0052*/ 	.short	0x0050
        /*0054*/ 	.byte	0x00, 0xf5, 0x21, 0x00


	//----- nvinfo : EIATTR_KPARAM_INFO
	.align		4
.L_3672:
        /*0058*/ 	.byte	0x04, 0x17
        /*005a*/ 	.short	(.L_3674 - .L_3673)
.L_3673:
        /*005c*/ 	.word	0x00000000
        /*0060*/ 	.short	0x000a
        /*0062*/ 	.short	0x0048
        /*0064*/ 	.byte	0x00, 0xf0, 0x11, 0x00


	//----- nvinfo : EIATTR_KPARAM_INFO
	.align		4
.L_3674:
        /*0068*/ 	.byte	0x04, 0x17
        /*006a*/ 	.short	(.L_3676 - .L_3675)
.L_3675:
        /*006c*/ 	.word	0x00000000
        /*0070*/ 	.short	0x0009
        /*0072*/ 	.short	0x0044
        /*0074*/ 	.byte	0x00, 0xf0, 0x11, 0x00


	//----- nvinfo : EIATTR_KPARAM_INFO
	.align		4
.L_3676:
        /*0078*/ 	.byte	0x04, 0x17
        /*007a*/ 	.short	(.L_3678 - .L_3677)
.L_3677:
        /*007c*/ 	.word	0x00000000
        /*0080*/ 	.short	0x0008
        /*0082*/ 	.short	0x0040
        /*0084*/ 	.byte	0x00, 0xf0, 0x11, 0x00


	//----- nvinfo : EIATTR_KPARAM_INFO
	.align		4
.L_3678:
        /*0088*/ 	.byte	0x04, 0x17
        /*008a*/ 	.short	(.L_3680 - .L_3679)
.L_3679:
        /*008c*/ 	.word	0x00000000
        /*0090*/ 	.short	0x0007
        /*0092*/ 	.short	0x0038
        /*0094*/ 	.byte	0x00, 0xf5, 0x21, 0x00


	//----- nvinfo : EIATTR_KPARAM_INFO
	.align		4
.L_3680:
        /*0098*/ 	.byte	0x04, 0x17
        /*009a*/ 	.short	(.L_3682 - .L_3681)
.L_3681:
        /*009c*/ 	.word	0x00000000
        /*00a0*/ 	.short	0x0006
        /*00a2*/ 	.short	0x0030
        /*00a4*/ 	.byte	0x00, 0xf5, 0x21, 0x00


	//----- nvinfo : EIATTR_KPARAM_INFO
	.align		4
.L_3682:
        /*00a8*/ 	.byte	0x04, 0x17
        /*00aa*/ 	.short	(.L_3684 - .L_3683)
.L_3683:
        /*00ac*/ 	.word	0x00000000
        /*00b0*/ 	.short	0x0005
        /*00b2*/ 	.short	0x0028
        /*00b4*/ 	.byte	0x00, 0xf5, 0x21, 0x00


	//----- nvinfo : EIATTR_KPARAM_INFO
	.align		4
.L_3684:
        /*00b8*/ 	.byte	0x04, 0x17
        /*00ba*/ 	.short	(.L_3686 - .L_3685)
.L_3685:
        /*00bc*/ 	.word	0x00000000
        /*00c0*/ 	.short	0x0004
        /*00c2*/ 	.short	0x0020
        /*00c4*/ 	.byte	0x00, 0xf5, 0x21, 0x00


	//----- nvinfo : EIATTR_KPARAM_INFO
	.align		4
.L_3686:
        /*00c8*/ 	.byte	0x04, 0x17
        /*00ca*/ 	.short	(.L_3688 - .L_3687)
.L_3687:
        /*00cc*/ 	.word	0x00000000
        /*00d0*/ 	.short	0x0003
        /*00d2*/ 	.short	0x0018
        /*00d4*/ 	.byte	0x00, 0xf5, 0x21, 0x00


	//----- nvinfo : EIATTR_KPARAM_INFO
	.align		4
.L_3688:
        /*00d8*/ 	.byte	0x04, 0x17
        /*00da*/ 	.short	(.L_3690 - .L_3689)
.L_3689:
        /*00dc*/ 	.word	0x00000000
        /*00e0*/ 	.short	0x0002
        /*00e2*/ 	.short	0x0010
        /*00e4*/ 	.byte	0x00, 0xf5, 0x21, 0x00


	//----- nvinfo : EIATTR_KPARAM_INFO
	.align		4
.L_3690:
        /*00e8*/ 	.byte	0x04, 0x17
        /*00ea*/ 	.short	(.L_3692 - .L_3691)
.L_3691:
        /*00ec*/ 	.word	0x00000000
        /*00f0*/ 	.short	0x0001
        /*00f2*/ 	.short	0x0008
        /*00f4*/ 	.byte	0x00, 0xf5, 0x21, 0x00


	//----- nvinfo : EIATTR_KPARAM_INFO
	.align		4
.L_3692:
        /*00f8*/ 	.byte	0x04, 0x17
        /*00fa*/ 	.short	(.L_3694 - .L_3693)
.L_3693:
        /*00fc*/ 	.word	0x00000000
        /*0100*/ 	.short	0x0000
        /*0102*/ 	.short	0x0000
        /*0104*/ 	.byte	0x00, 0xf5, 0x21, 0x00


	//----- nvinfo : EIATTR_SPARSE_MMA_MASK
	.align		4
.L_3694:
        /*0108*/ 	.byte	0x03, 0x50
        /*010a*/ 	.short	0x0000


	//----- nvinfo : EIATTR_MAXREG_COUNT
	.align		4
        /*010c*/ 	.byte	0x03, 0x1b
        /*010e*/ 	.short	0x00ff


	//----- nvinfo : EIATTR_NUM_BARRIERS
	.align		4
        /*0110*/ 	.byte	0x02, 0x4c
        /*0112*/ 	.byte	0x01
	.zero		1


	//----- nvinfo : EIATTR_MERCURY_ISA_VERSION
	.align		4
        /*0114*/ 	.byte	0x03, 0x5f
        /*0116*/ 	.short	0x0101


	//----- nvinfo : EIATTR_COOP_GROUP_MASK_REGIDS
	.align		4
        /*0118*/ 	.byte	0x04, 0x29
        /*011a*/ 	.short	(.L_3696 - .L_3695)


	//   ....[0]....
.L_3695:
        /*011c*/ 	.word	0xffffffff


	//   ....[1]....
        /*0120*/ 	.word	0xffffffff


	//   ....[2]....
        /*0124*/ 	.word	0xffffffff


	//   ....[3]....
        /*0128*/ 	.word	0xffffffff


	//   ....[4]....
        /*012c*/ 	.word	0xffffffff


	//   ....[5]....
        /*0130*/ 	.word	0xffffffff


	//   ....[6]....
        /*0134*/ 	.word	0xffffffff


	//   ....[7]....
        /*0138*/ 	.word	0xffffffff


	//   ....[8]....
        /*013c*/ 	.word	0xffffffff


	//   ....[9]....
        /*0140*/ 	.word	0xffffffff


	//   ....[10]....
        /*0144*/ 	.word	0xffffffff


	//   ....[11]....
        /*0148*/ 	.word	0xffffffff


	//   ....[12]....
        /*014c*/ 	.word	0xffffffff


	//   ....[13]....
        /*0150*/ 	.word	0xffffffff


	//   ....[14]....
        /*0154*/ 	.word	0xffffffff


	//   ....[15]....
        /*0158*/ 	.word	0xffffffff


	//   ....[16]....
        /*015c*/ 	.word	0xffffffff


	//   ....[17]....
        /*0160*/ 	.word	0xffffffff


	//   ....[18]....
        /*0164*/ 	.word	0xffffffff


	//   ....[19]....
        /*0168*/ 	.word	0xffffffff


	//   ....[20]....
        /*016c*/ 	.word	0xffffffff


	//   ....[21]....
        /*0170*/ 	.word	0xffffffff


	//   ....[22]....
        /*0174*/ 	.word	0xffffffff


	//   ....[23]....
        /*0178*/ 	.word	0xffffffff


	//   ....[24]....
        /*017c*/ 	.word	0xffffffff


	//   ....[25]....
        /*0180*/ 	.word	0xffffffff


	//   ....[26]....
        /*0184*/ 	.word	0xffffffff


	//   ....[27]....
        /*0188*/ 	.word	0xffffffff


	//   ....[28]....
        /*018c*/ 	.word	0xffffffff


	//   ....[29]....
        /*0190*/ 	.word	0xffffffff


	//----- nvinfo : EIATTR_COOP_GROUP_INSTR_OFFSETS
	.align		4
.L_3696:
        /*0194*/ 	.byte	0x04, 0x28
        /*0196*/ 	.short	(.L_3698 - .L_3697)


	//   ....[0]....
.L_3697:
        /*0198*/ 	.word	0x00000550


	//   ....[1]....
        /*019c*/ 	.word	0x00000590


	//   ....[2]....
        /*01a0*/ 	.word	0x00000600


	//   ....[3]....
        /*01a4*/ 	.word	0x00000610


	//   ....[4]....
        /*01a8*/ 	.word	0x00000650


	//   ....[5]....
        /*01ac*/ 	.word	0x00000670


	//   ....[6]....
        /*01b0*/ 	.word	0x000006c0


	//   ....[7]....
        /*01b4*/ 	.word	0x000006f0


	//   ....[8]....
        /*01b8*/ 	.word	0x00000750


	//   ....[9]....
        /*01bc*/ 	.word	0x00000770


	//   ....[10]....
        /*01c0*/ 	.word	0x00000830


	//   ....[11]....
        /*01c4*/ 	.word	0x00000840


	//   ....[12]....
        /*01c8*/ 	.word	0x00000870


	//   ....[13]....
        /*01cc*/ 	.word	0x00000880


	//   ....[14]....
        /*01d0*/ 	.word	0x000008b0


	//   ....[15]....
        /*01d4*/ 	.word	0x000008c0


	//   ....[16]....
        /*01d8*/ 	.word	0x000008f0


	//   ....[17]....
        /*01dc*/ 	.word	0x00000900


	//   ....[18]....
        /*01e0*/ 	.word	0x00000930


	//   ....[19]....
        /*01e4*/ 	.word	0x00000940


	//   ....[20]....
        /*01e8*/ 	.word	0x00001150


	//   ....[21]....
        /*01ec*/ 	.word	0x000011c0


	//   ....[22]....
        /*01f0*/ 	.word	0x00001210


	//   ....[23]....
        /*01f4*/ 	.word	0x00001250


	//   ....[24]....
        /*01f8*/ 	.word	0x00001290


	//   ....[25]....
        /*01fc*/ 	.word	0x000012f0


	//   ....[26]....
        /*0200*/ 	.word	0x00001310


	//   ....[27]....
        /*0204*/ 	.word	0x00001330


	//   ....[28]....
        /*0208*/ 	.word	0x00001350


	//   ....[29]....
        /*020c*/ 	.word	0x00001370


	//----- nvinfo : EIATTR_VRC_CTA_INIT_COUNT
	.align		4
.L_3698:
        /*0210*/ 	.byte	0x02, 0x4a
	.zero		1
	.zero		1


	//----- nvinfo : EIATTR_EXIT_INSTR_OFFSETS
	.align		4
        /*0214*/ 	.byte	0x04, 0x1c
        /*0216*/ 	.short	(.L_3700 - .L_3699)


	//   ....[0]....
.L_3699:
        /*0218*/ 	.word	0x00001100


	//   ....[1]....
        /*021c*/ 	.word	0x00001900


	//   ....[2]....
        /*0220*/ 	.word	0x00001980


	//----- nvinfo : EIATTR_CRS_STACK_SIZE
	.align		4
.L_3700:
        /*0224*/ 	.byte	0x04, 0x1e
        /*0226*/ 	.short	(.L_3702 - .L_3701)
.L_3701:
        /*0228*/ 	.word	0x00000000


	//----- nvinfo : EIATTR_CBANK_PARAM_SIZE
	.align		4
.L_3702:
        /*022c*/ 	.byte	0x03, 0x19
        /*022e*/ 	.short	0x0074


	//----- nvinfo : EIATTR_PARAM_CBANK
	.align		4
        /*0230*/ 	.byte	0x04, 0x0a
        /*0232*/ 	.short	(.L_3704 - .L_3703)
	.align		4
.L_3703:
        /*0234*/ 	.word	index@(.nv.constant0._ZN17fastertransformer35generalAddBiasResidualLayerNormOpt2I7__half2Lb0ELb0ELi2ELb1ELi2EEEvPT_S3_PKS2_S5_S5_S5_S5_S5_fiiPKfS7_S7_Pfi)
        /*0238*/ 	.short	0x0380
        /*023a*/ 	.short	0x0074


	//----- nvinfo : EIATTR_SW_WAR
	.align		4
.L_3704:
        /*023c*/ 	.byte	0x04, 0x36
        /*023e*/ 	.short	(.L_3706 - .L_3705)
.L_3705:
        /*0240*/ 	.word	0x00000008
.L_3706:


//--------------------- .nv.info._ZN17fastertransformer34generalAddBiasResidualLayerNormOptI7__half2Lb0ELb0ELi2ELb1ELi2EEEvPT_S3_PKS2_S5_S5_S5_S5_S5_fiiPKfS7_S7_Pfi --------------------------
	.section	.nv.info._ZN17fastertransformer34generalAddBiasResidualLayerNormOptI7__half2Lb0ELb0ELi2ELb1ELi2EEEvPT_S3_PKS2_S5_S5_S5_S5_S5_fiiPKfS7_S7_Pfi,"",@"SHT_CUDA_INFO"
	.sectionflags	@""
	.align	4


	//----- nvinfo : EIATTR_CUDA_API_VERSION
	.align		4
        /*0000*/ 	.byte	0x04, 0x37
        /*0002*/ 	.short	(.L_3708 - .L_3707)
.L_3707:
        /*0004*/ 	.word	0x00000082


	//----- nvinfo : EIATTR_KPARAM_INFO
	.align		4
.L_3708:
        /*0008*/ 	.byte	0x04, 0x17
        /*000a*/ 	.short	(.L_3710 - .L_3709)
.L_3709:
        /*000c*/ 	.word	0x00000000
        /*0010*/ 	.short	0x000f
        /*0012*/ 	.short	0x0070
        /*0014*/ 	.byte	0x00, 0xf0, 0x11, 0x00


	//----- nvinfo : EIATTR_KPARAM_INFO
	.align		4
.L_3710:
        /*0018*/ 	.byte	0x04, 0x17
        /*001a*/ 	.short	(.L_3712 - .L_3711)
.L_3711:
        /*001c*/ 	.word	0x00000000
        /*0020*/ 	.short	0x000e
        /*0022*/ 	.short	0x0068
        /*0024*/ 	.byte	0x00, 0xf5, 0x21, 0x00


	//----- nvinfo : EIATTR_KPARAM_INFO
	.align		4
.L_3712:
        /*0028*/ 	.byte	0x04, 0x17
        /*002a*/ 	.short	(.L_3714 - .L_3713)
.L_3713:
        /*002c*/ 	.word	0x00000000
        /*0030*/ 	.short	0x000d
        /*0032*/ 	.short	0x0060
        /*0034*/ 	.byte	0x00, 0xf5, 0x21, 0x00


	//----- nvinfo : EIATTR_KPARAM_INFO
	.align		4
.L_3714:
        /*0038*/ 	.byte	0x04, 0x17
        /*003a*/ 	.short	(.L_3716 - .L_3715)
.L_3715:
        /*003c*/ 	.word	0x00000000
        /*0040*/ 	.short	0x000c
        /*0042*/ 	.short	0x0058
        /*0044*/ 	.byte	0x00, 0xf5, 0x21, 0x00


	//----- nvinfo : EIATTR_KPARAM_INFO
	.align		4
.L_3716:
        /*0048*/ 	.byte	0x04, 0x17
        /*004a*/ 	.short	(.L_3718 - .L_3717)
.L_3717:
        /*004c*/ 	.word	0x00000000
        /*0050*/ 	.short	0x000b
        /*0052*/ 	.short	0x0050
        /*0054*/ 	.byte	0x00, 0xf5, 0x21, 0x00


	//----- nvinfo : EIATTR_KPARAM_INFO
	.align		4
.L_3718:
        /*0058*/ 	.byte	0x04, 0x17
        /*005a*/ 	.short	(.L_3720 - .L_3719)
.L_3719:
        /*005c*/ 	.word	0x00000000
        /*0060*/ 	.short	0x000a
        /*0062*/ 	.short	0x0048
        /*0064*/ 	.byte	0x00, 0xf0, 0x11, 0x00


	//----- nvinfo : EIATTR_KPARAM_INFO
	.align		4
.L_3720:
        /*0068*/ 	.byte	0x04, 0x17
        /*006a*/ 	.short	(.L_3722 - .L_3721)
.L_3721:
        /*006c*/ 	.word	0x00000000
        /*0070*/ 	.short	0x0009
        /*0072*/ 	.short	0x0044
        /*0074*/ 	.byte	0x00, 0xf0, 0x11, 0x00


	//----- nvinfo : EIATTR_KPARAM_INFO
	.align		4
.L_3722:
        /*0078*/ 	.byte	0x04, 0x17
        /*007a*/ 	.short	(.L_3724 - .L_3723)
.L_3723:
        /*007c*/ 	.word	0x00000000
        /*0080*/ 	.short	0x0008
        /*0082*/ 	.short	0x0040
        /*0084*/ 	.byte	0x00, 0xf0, 0x11, 0x00


	//----- nvinfo : EIATTR_KPARAM_INFO
	.align		4
.L_3724:
        /*0088*/ 	.byte	0x04, 0x17
        /*008a*/ 	.short	(.L_3726 - .L_3725)
.L_3725:
        /*008c*/ 	.word	0x00000000
        /*0090*/ 	.short	0x0007
        /*0092*/ 	.short	0x0038
        /*0094*/ 	.byte	0x00, 0xf5, 0x21, 0x00


	//----- nvinfo : EIATTR_KPARAM_INFO
	.align		4
.L_3726:
        /*0098*/ 	.byte	0x04, 0x17
        /*009a*/ 	.short	(.L_3728 - .L_3727)
.L_3727:
        /*009c*/ 	.word	0x00000000
        /*00a0*/ 	.short	0x0006
        /*00a2*/ 	.short	0x0030
        /*00a4*/ 	.byte	0x00, 0xf5, 0x21, 0x00


	//----- nvinfo : EIATTR_KPARAM_INFO
	.align		4
.L_3728:
        /*00a8*/ 	.byte	0x04, 0x17
        /*00aa*/ 	.short	(.L_3730 - .L_3729)
.L_3729:
        /*00ac*/ 	.word	0x00000000
        /*00b0*/ 	.short	0x0005
        /*00b2*/ 	.short	0x0028
        /*00b4*/ 	.byte	0x00, 0xf5, 0x21, 0x00


	//----- nvinfo : EIATTR_KPARAM_INFO
	.align		4
.L_3730:
        /*00b8*/ 	.byte	0x04, 0x17
        /*00ba*/ 	.short	(.L_3732 - .L_3731)
.L_3731:
        /*00bc*/ 	.word	0x00000000
        /*00c0*/ 	.short	0x0004
        /*00c2*/ 	.short	0x0020
        /*00c4*/ 	.byte	0x00, 0xf5, 0x21, 0x00


	//----- nvinfo : EIATTR_KPARAM_INFO
	.align		4
.L_3732:
        /*00c8*/ 	.byte	0x04, 0x17
        /*00ca*/ 	.short	(.L_3734 - .L_3733)
.L_3733:
        /*00cc*/ 	.word	0x00000000
        /*00d0*/ 	.short	0x0003
        /*00d2*/ 	.short	0x0018
        /*00d4*/ 	.byte	0x00, 0xf5, 0x21, 0x00


	//----- nvinfo : EIATTR_KPARAM_INFO
	.align		4
.L_3734:
        /*00d8*/ 	.byte	0x04, 0x17
        /*00da*/ 	.short	(.L_3736 - .L_3735)
.L_3735:
        /*00dc*/ 	.word	0x00000000
        /*00e0*/ 	.short	0x0002
        /*00e2*/ 	.short	0x0010
        /*00e4*/ 	.byte	0x00, 0xf5, 0x21, 0x00


	//----- nvinfo : EIATTR_KPARAM_INFO
	.align		4
.L_3736:
        /*00e8*/ 	.byte	0x04, 0x17
        /*00ea*/ 	.short	(.L_3738 - .L_3737)
.L_3737:
        /*00ec*/ 	.word	0x00000000
        /*00f0*/ 	.short	0x0001
        /*00f2*/ 	.short	0x0008
        /*00f4*/ 	.byte	0x00, 0xf5, 0x21, 0x00


	//----- nvinfo : EIATTR_KPARAM_INFO
	.align		4
.L_3738:
        /*00f8*/ 	.byte	0x04, 0x17
        /*00fa*/ 	.short	(.L_3740 - .L_3739)
.L_3739:
        /*00fc*/ 	.word	0x00000000
        /*0100*/ 	.short	0x0000
        /*0102*/ 	.short	0x0000
        /*0104*/ 	.byte	0x00, 0xf5, 0x21, 0x00


	//----- nvinfo : EIATTR_SPARSE_MMA_MASK
	.align		4
.L_3740:
        /*0108*/ 	.byte	0x03, 0x50
        /*010a*/ 	.short	0x0000


	//----- nvinfo : EIATTR_MAXREG_COUNT
	.align		4
        /*010c*/ 	.byte	0x03, 0x1b
        /*010e*/ 	.short	0x00ff


	//----- nvinfo : EIATTR_NUM_BARRIERS
	.align		4
        /*0110*/ 	.byte	0x02, 0x4c
        /*0112*/ 	.byte	0x01
	.zero		1


	//----- nvinfo : EIATTR_MERCURY_ISA_VERSION
	.align		4
        /*0114*/ 	.byte	0x03, 0x5f
        /*0116*/ 	.short	0x0101


	//----- nvinfo : EIATTR_COOP_GROUP_MASK_REGIDS
	.align		4
        /*0118*/ 	.byte	0x04, 0x29
        /*011a*/ 	.short	(.L_3742 - .L_3741)


	//   ....[0]....
.L_3741:
        /*011c*/ 	.word	0xffffffff


	//   ....[1]....
        /*0120*/ 	.word	0xffffffff


	//   ....[2]....
        /*0124*/ 	.word	0xffffffff


	//   ....[3]....
        /*0128*/ 	.word	0xffffffff


	//   ....[4]....
        /*012c*/ 	.word	0xffffffff


	//   ....[5]....
        /*0130*/ 	.word	0xffffffff


	//   ....[6]....
        /*0134*/ 	.word	0xffffffff


	//   ....[7]....
        /*0138*/ 	.word	0xffffffff


	//   ....[8]....
        /*013c*/ 	.word	0xffffffff


	//   ....[9]....
        /*0140*/ 	.word	0xffffffff


	//   ....[10]....
        /*0144*/ 	.word	0xffffffff


	//   ....[11]....
        /*0148*/ 	.word	0xffffffff


	//   ....[12]....
        /*014c*/ 	.word	0xffffffff


	//   ....[13]....
        /*0150*/ 	.word	0xffffffff


	//   ....[14]....
        /*0154*/ 	.word	0xffffffff


	//   ....[15]....
        /*0158*/ 	.word	0xffffffff


	//   ....[16]....
        /*015c*/ 	.word	0xffffffff


	//   ....[17]....
        /*0160*/ 	.word	0xffffffff


	//   ....[18]....
        /*0164*/ 	.word	0xffffffff


	//   ....[19]....
        /*0168*/ 	.word	0xffffffff


	//   ....[20]....
        /*016c*/ 	.word	0xffffffff


	//   ....[21]....
        /*0170*/ 	.word	0xffffffff


	//   ....[22]....
        /*0174*/ 	.word	0xffffffff


	//   ....[23]....
        /*0178*/ 	.word	0xffffffff


	//   ....[24]....
        /*017c*/ 	.word	0xffffffff


	//   ....[25]....
        /*0180*/ 	.word	0xffffffff


	//   ....[26]....
        /*0184*/ 	.word	0xffffffff


	//   ....[27]....
        /*0188*/ 	.word	0xffffffff


	//   ....[28]....
        /*018c*/ 	.word	0xffffffff


	//   ....[29]....
        /*0190*/ 	.word	0xffffffff


	//----- nvinfo : EIATTR_COOP_GROUP_INSTR_OFFSETS
	.align		4
.L_3742:
        /*0194*/ 	.byte	0x04, 0x28
        /*0196*/ 	.short	(.L_3744 - .L_3743)


	//   ....[0]....
.L_3743:
        /*0198*/ 	.word	0x000002f0


	//   ....[1]....
        /*019c*/ 	.word	0x00000340


	//   ....[2]....
        /*01a0*/ 	.word	0x00000360


	//   ....[3]....
        /*01a4*/ 	.word	0x000003a0


	//   ....[4]....
        /*01a8*/ 	.word	0x000003e0


	//   ....[5]....
        /*01ac*/ 	.word	0x000004a0


	//   ....[6]....
        /*01b0*/ 	.word	0x000004c0


	//   ....[7]....
        /*01b4*/ 	.word	0x000004e0


	//   ....[8]....
        /*01b8*/ 	.word	0x00000500


	//   ....[9]....
        /*01bc*/ 	.word	0x00000520


	//   ....[10]....
        /*01c0*/ 	.word	0x000007b0


	//   ....[11]....
        /*01c4*/ 	.word	0x00000810


	//   ....[12]....
        /*01c8*/ 	.word	0x00000830


	//   ....[13]....
        /*01cc*/ 	.word	0x00000850


	//   ....[14]....
        /*01d0*/ 	.word	0x00000870


	//   ....[15]....
        /*01d4*/ 	.word	0x000008d0


	//   ....[16]....
        /*01d8*/ 	.word	0x000008f0


	//   ....[17]....
        /*01dc*/ 	.word	0x00000910


	//   ....[18]....
        /*01e0*/ 	.word	0x00000930


	//   ....[19]....
        /*01e4*/ 	.word	0x00000950


	//   ....[20]....
        /*01e8*/ 	.word	0x00001130


	//   ....[21]....
        /*01ec*/ 	.word	0x000011b0


	//   ....[22]....
        /*01f0*/ 	.word	0x000011f0


	//   ....[23]....
        /*01f4*/ 	.word	0x00001220


	//   ....[24]....
        /*01f8*/ 	.word	0x00001260


	//   ....[25]....
        /*01fc*/ 	.word	0x000012d0


	//   ....[26]....
        /*0200*/ 	.word	0x000012f0


	//   ....[27]....
        /*0204*/ 	.word	0x00001310


	//   ....[28]....
        /*0208*/ 	.word	0x00001330


	//   ....[29]....
        /*020c*/ 	.word	0x00001350


	//----- nvinfo : EIATTR_VRC_CTA_INIT_COUNT
	.align		4
.L_3744:
        /*0210*/ 	.byte	0x02, 0x4a
	.zero		1
	.zero		1


	//----- nvinfo : EIATTR_EXIT_INSTR_OFFSETS
	.align		4
        /*0214*/ 	.byte	0x04, 0x1c
        /*0216*/ 	.short	(.L_3746 - .L_3745)


	//   ....[0]....
.L_3745:
        /*0218*/ 	.word	0x000010e0


	//   ....[1]....
        /*021c*/ 	.word	0x000018f0


	//   ....[2]....
        /*0220*/ 	.word	0x00001980


	//----- nvinfo : EIATTR_CRS_STACK_SIZE
	.align		4
.L_3746:
        /*0224*/ 	.byte	0x04, 0x1e
        /*0226*/ 	.short	(.L_3748 - .L_3747)
.L_3747:
        /*0228*/ 	.word	0x00000000


	//----- nvinfo : EIATTR_CBANK_PARAM_SIZE
	.align		4
.L_3748:
        /*022c*/ 	.byte	0x03, 0x19
        /*022e*/ 	.short	0x0074


	//----- nvinfo : EIATTR_PARAM_CBANK
	.align		4
        /*0230*/ 	.byte	0x04, 0x0a
        /*0232*/ 	.short	(.L_3750 - .L_3749)
	.align		4
.L_3749:
        /*0234*/ 	.word	index@(.nv.constant0._ZN17fastertransformer34generalAddBiasResidualLayerNormOptI7__half2Lb0ELb0ELi2ELb1ELi2EEEvPT_S3_PKS2_S5_S5_S5_S5_S5_fiiPKfS7_S7_Pfi)
        /*0238*/ 	.short	0x0380
        /*023a*/ 	.short	0x0074


	//----- nvinfo : EIATTR_SW_WAR
	.align		4
.L_3750:
        /*023c*/ 	.byte	0x04, 0x36
        /*023e*/ 	.short	(.L_3752 - .L_3751)
.L_3751:
        /*0240*/ 	.word	0x00000008
.L_3752:


//--------------------- .nv.info._ZN17fastertransformer35generalAddBiasResidualLayerNormOpt2I7__half2Lb1ELb0ELi2ELb1ELi2EEEvPT_S3_PKS2_S5_S5_S5_S5_S5_fiiPKfS7_S7_Pfi --------------------------
	.section	.nv.info._ZN17fastertransformer35generalAddBiasResidualLayerNormOpt2I7__half2Lb1ELb0ELi2ELb1ELi2EEEvPT_S3_PKS2_S5_S5_S5_S5_S5_fiiPKfS7_S7_Pfi,"",@"SHT_CUDA_INFO"
	.sectionflags	@""
	.align	4


	//----- nvinfo : EIATTR_CUDA_API_VERSION
	.align		4
        /*0000*/ 	.byte	0x04, 0x37
        /*0002*/ 	.short	(.L_3754 - .L_3753)
.L_3753:
        /*0004*/ 	.word	0x00000082


	//----- nvinfo : EIATTR_KPARAM_INFO
	.align		4
.L_3754:
        /*0008*/ 	.byte	0x04, 0x17
        /*000a*/ 	.short	(.L_3756 - .L_3755)
.L_3755:
        /*000c*/ 	.word	0x00000000
        /*0010*/ 	.short	0x000f
        /*0012*/ 	.short	0x0070
        /*0014*/ 	.byte	0x00, 0xf0, 0x11, 0x00


	//----- nvinfo : EIATTR_KPARAM_INFO
	.align		4
.L_3756:
        /*0018*/ 	.byte	0x04, 0x17
        /*001a*/ 	.short	(.L_3758 - .L_3757)
.L_3757:
        /*001c*/ 	.word	0x00000000
        /*0020*/ 	.short	0x000e
        /*0022*/ 	.short	0x0068
        /*0024*/ 	.byte	0x00, 0xf5, 0x21, 0x00


	//----- nvinfo : EIATTR_KPARAM_INFO
	.align		4
.L_3758:
        /*0028*/ 	.byte	0x04, 0x17
        /*002a*/ 	.short	(.L_3760 - .L_3759)
.L_3759:
        /*002c*/ 	.word	0x00000000
        /*0030*/ 	.short	0x000d
        /*0032*/ 	.short	0x0060
        /*0034*/ 	.byte	0x00, 0xf5, 0x21, 0x00


	//----- nvinfo : EIATTR_KPARAM_INFO
	.align		4
.L_3760:
        /*0038*/ 	.byte	0x04, 0x17
        /*003a*/ 	.short	(.L_3762 - .L_3761)
.L_3761:
        /*003c*/ 	.word	0x00000000
        /*0040*/ 	.short	0x000c
        /*0042*/ 	.short	0x0058
        /*0044*/ 	.byte	0x00, 0xf5, 0x21, 0x00


	//----- nvinfo : EIATTR_KPARAM_INFO
	.align		4
.L_3762:
        /*0048*/ 	.byte	0x04, 0x17
        /*004a*/ 	.short	(.L_3764 - .L_3763)
.L_3763:
        /*004c*/ 	.word	0x00000000
        /*0050*/ 	.short	0x000b
        /*0052*/ 	.short	0x0050
        /*0054*/ 	.byte	0x00, 0xf5, 0x21, 0x00


	//----- nvinfo : EIATTR_KPARAM_INFO
	.align		4
.L_3764:
        /*0058*/ 	.byte	0x04, 0x17
        /*005a*/ 	.short	(.L_3766 - .L_3765)
.L_3765:
        /*005c*/ 	.word	0x00000000
        /*0060*/ 	.short	0x000a
        /*0062*/ 	.short	0x0048
        /*0064*/ 	.byte	0x00, 0xf0, 0x11, 0x00


	//----- nvinfo : EIATTR_KPARAM_INFO
	.align		4
.L_3766:
        /*0068*/ 	.byte	0x04, 0x17
        /*006a*/ 	.short	(.L_3768 - .L_3767)
.L_3767:
        /*006c*/ 	.word	0x00000000
        /*0070*/ 	.short	0x0009
        /*0072*/ 	.short	0x0044
        /*0074*/ 	.byte	0x00, 0xf0, 0x11, 0x00


	//----- nvinfo : EIATTR_KPARAM_INFO
	.align		4
.L_3768:
        /*0078*/ 	.byte	0x04, 0x17
        /*007a*/ 	.short	(.L_3770 - .L_3769)
.L_3769:
        /*007c*/ 	.word	0x00000000
        /*0080*/ 	.short	0x0008
        /*0082*/ 	.short	0x0040
        /*0084*/ 	.byte	0x00, 0xf0, 0x11, 0x00


	//----- nvinfo : EIATTR_KPARAM_INFO
	.align		4
.L_3770:
        /*0088*/ 	.byte	0x04, 0x17
        /*008a*/ 	.short	(.L_3772 - .L_3771)
.L_3771:
        /*008c*/ 	.word	0x00000000
        /*0090*/ 	.short	0x0007
        /*0092*/ 	.short	0x0038
        /*0094*/ 	.byte	0x00, 0xf5, 0x21, 0x00


	//----- nvinfo : EIATTR_KPARAM_INFO
	.align		4
.L_3772:
        /*0098*/ 	.byte	0x04, 0x17
        /*009a*/ 	.short	(.L_3774 - .L_3773)
.L_3773:
        /*009c*/ 	.word	0x00000000
        /*00a0*/ 	.short	0x0006
        /*00a2*/ 	.short	0x0030
        /*00a4*/ 	.byte	0x00, 0xf5, 0x21, 0x00


	//----- nvinfo : EIATTR_KPARAM_INFO
	.align		4
.L_3774:
        /*00a8*/ 	.byte	0x04, 0x17
        /*00aa*/ 	.short	(.L_3776 - .L_3775)
.L_3775:
        /*00ac*/ 	.word	0x00000000
        /*00b0*/ 	.short	0x0005
        /*00b2*/ 	.short	0x0028
        /*00b4*/ 	.byte	0x00, 0xf5, 0x21, 0x00


	//----- nvinfo : EIATTR_KPARAM_INFO
	.align		4
.L_3776:
        /*00b8*/ 	.byte	0x04, 0x17
        /*00ba*/ 	.short	(.L_3778 - .L_3777)
.L_3777:
        /*00bc*/ 	.word	0x00000000
        /*00c0*/ 	.short	0x0004
        /*00c2*/ 	.short	0x0020
        /*00c4*/ 	.byte	0x00, 0xf5, 0x21, 0x00


	//----- nvinfo : EIATTR_KPARAM_INFO
	.align		4
.L_3778:
        /*00c8*/ 	.byte	0x04, 0x17
        /*00ca*/ 	.short	(.L_3780 - .L_3779)
.L_3779:
        /*00cc*/ 	.word	0x00000000
        /*00d0*/ 	.short	0x0003
        /*00d2*/ 	.short	0x0018
        /*00d4*/ 	.byte	0x00, 0xf5, 0x21, 0x00


	//----- nvinfo : EIATTR_KPARAM_INFO
	.align		4
.L_3780:
        /*00d8*/ 	.byte	0x04, 0x17
        /*00da*/ 	.short	(.L_3782 - .L_3781)
.L_3781:
        /*00dc*/ 	.word	0x00000000
        /*00e0*/ 	.short	0x0002
        /*00e2*/ 	.short	0x0010
        /*00e4*/ 	.byte	0x00, 0xf5, 0x21, 0x00


	//----- nvinfo : EIATTR_KPARAM_INFO
	.align		4
.L_3782:
        /*00e8*/ 	.byte	0x04, 0x17
        /*00ea*/ 	.short	(.L_3784 - .L_3783)
.L_3783:
        /*00ec*/ 	.word	0x00000000
        /*00f0*/ 	.short	0x0001
        /*00f2*/ 	.short	0x0008
        /*00f4*/ 	.byte	0x00, 0xf5, 0x21, 0x00


	//----- nvinfo : EIATTR_KPARAM_INFO
	.align		4
.L_3784:
        /*00f8*/ 	.byte	0x04, 0x17
        /*00fa*/ 	.short	(.L_3786 - .L_3785)
.L_3785:
        /*00fc*/ 	.word	0x00000000
        /*0100*/ 	.short	0x0000
        /*0102*/ 	.short	0x0000
        /*0104*/ 	.byte	0x00, 0xf5, 0x21, 0x00


	//----- nvinfo : EIATTR_SPARSE_MMA_MASK
	.align		4
.L_3786:
        /*0108*/ 	.byte	0x03, 0x50
        /*010a*/ 	.short	0x0000


	//----- nvinfo : EIATTR_MAXREG_COUNT
	.align		4
        /*010c*/ 	.byte	0x03, 0x1b
        /*010e*/ 	.short	0x00ff


	//----- nvinfo : EIATTR_NUM_BARRIERS
	.align		4
        /*0110*/ 	.byte	0x02, 0x4c
        /*0112*/ 	.byte	0x01
	.zero		1


	//----- nvinfo : EIATTR_MERCURY_ISA_VERSION
	.align		4
        /*0114*/ 	.byte	0x03, 0x5f
        /*0116*/ 	.short	0x0101


	//----- nvinfo : EIATTR_COOP_GROUP_MASK_REGIDS
	.align		4
        /*0118*/ 	.byte	0x04, 0x29
        /*011a*/ 	.short	(.L_3788 - .L_3787)


	//   ....[0]....
.L_3787:
        /*011c*/ 	.word	0xffffffff


	//   ....[1]....
        /*0120*/ 	.word	0xffffffff


	//   ....[2]....
        /*0124*/ 	.word	0xffffffff


	//   ....[3]....
        /*0128*/ 	.word	0xffffffff


	//   ....[4]....
        /*012c*/ 	.word	0xffffffff


	//   ....[5]....
        /*0130*/ 	.word	0xffffffff


	//   ....[6]....
        /*0134*/ 	.word	0xffffffff


	//   ....[7]....
        /*0138*/ 	.word	0xffffffff


	//   ....[8]....
        /*013c*/ 	.word	0xffffffff


	//   ....[9]....
        /*0140*/ 	.word	0xffffffff


	//   ....[10]....
        /*0144*/ 	.word	0xffffffff


	//   ....[11]....
        /*0148*/ 	.word	0xffffffff


	//   ....[12]....
        /*014c*/ 	.word	0xffffffff


	//   ....[13]....
        /*0150*/ 	.word	0xffffffff


	//   ....[14]....
        /*0154*/ 	.word	0xffffffff


	//   ....[15]....
        /*0158*/ 	.word	0xffffffff


	//   ....[16]....
        /*015c*/ 	.word	0xffffffff


	//   ....[17]....
        /*0160*/ 	.word	0xffffffff


	//   ....[18]....
        /*0164*/ 	.word	0xffffffff


	//   ....[19]....
        /*0168*/ 	.word	0xffffffff


	//   ....[20]....
        /*016c*/ 	.word	0xffffffff


	//   ....[21]....
        /*0170*/ 	.word	0xffffffff


	//   ....[22]....
        /*0174*/ 	.word	0xffffffff


	//   ....[23]....
        /*0178*/ 	.word	0xffffffff


	//   ....[24]....
        /*017c*/ 	.word	0xffffffff


	//   ....[25]....
        /*0180*/ 	.word	0xffffffff


	//   ....[26]....
        /*0184*/ 	.word	0xffffffff


	//   ....[27]....
        /*0188*/ 	.word	0xffffffff


	//   ....[28]....
        /*018c*/ 	.word	0xffffffff


	//   ....[29]....
        /*0190*/ 	.word	0xffffffff


	//----- nvinfo : EIATTR_COOP_GROUP_INSTR_OFFSETS
	.align		4
.L_3788:
        /*0194*/ 	.byte	0x04, 0x28
        /*0196*/ 	.short	(.L_3790 - .L_3789)


	//   ....[0]....
.L_3789:
        /*0198*/ 	.word	0x00000c70


	//   ....[1]....
        /*019c*/ 	.word	0x00000cb0


	//   ....[2]....
        /*01a0*/ 	.word	0x00000d00


	//   ....[3]....
        /*01a4*/ 	.word	0x00000d10


	//   ....[4]....
        /*01a8*/ 	.word	0x00000d50


	//   ....[5]....
        /*01ac*/ 	.word	0x00000d80


	//   ....[6]....
        /*01b0*/ 	.word	0x00000dd0


	//   ....[7]....
        /*01b4*/ 	.word	0x00000df0


	//   ....[8]....
        /*01b8*/ 	.word	0x00000e50


	//   ....[9]....
        /*01bc*/ 	.word	0x00000e70


	//   ....[10]....
        /*01c0*/ 	.word	0x00000f50


	//   ....[11]....
        /*01c4*/ 	.word	0x00000f60


	//   ....[12]....
        /*01c8*/ 	.word	0x00000f90


	//   ....[13]....
        /*01cc*/ 	.word	0x00000fa0


	//   ....[14]....
        /*01d0*/ 	.word	0x00000fd0


	//   ....[15]....
        /*01d4*/ 	.word	0x00000fe0


	//   ....[16]....
        /*01d8*/ 	.word	0x00001010


	//   ....[17]....
        /*01dc*/ 	.word	0x00001020


	//   ....[18]....
        /*01e0*/ 	.word	0x00001050


	//   ....[19]....
        /*01e4*/ 	.word	0x00001060


	//   ....[20]....
        /*01e8*/ 	.word	0x000018e0


	//   ....[21]....
        /*01ec*/ 	.word	0x00001930


	//   ....[22]....
        /*01f0*/ 	.word	0x00001960


	//   ....[23]....
        /*01f4*/ 	.word	0x000019a0


	//   ....[24]....
        /*01f8*/ 	.word	0x000019f0


	//   ....[25]....
        /*01fc*/ 	.word	0x00001a80


	//   ....[26]....
        /*0200*/ 	.word	0x00001aa0


	//   ....[27]....
        /*0204*/ 	.word	0x00001ac0


	//   ....[28]....
        /*0208*/ 	.word	0x00001ae0


	//   ....[29]....
        /*020c*/ 	.word	0x00001b00


	//----- nvinfo : EIATTR_VRC_CTA_INIT_COUNT
	.align		4
.L_3790:
        /*0210*/ 	.byte	0x02, 0x4a
	.zero		1
	.zero		1


	//----- nvinfo : EIATTR_EXIT_INSTR_OFFSETS
	.align		4
        /*0214*/ 	.byte	0x04, 0x1c
        /*0216*/ 	.short	(.L_3792 - .L_3791)


	//   ....[0]....
.L_3791:
        /*0218*/ 	.word	0x00001890


	//   ....[1]....
        /*021c*/ 	.word	0x00002090


	//   ....[2]....
        /*0220*/ 	.word	0x00002110


	//----- nvinfo : EIATTR_CRS_STACK_SIZE
	.align		4
.L_3792:
        /*0224*/ 	.byte	0x04, 0x1e
        /*0226*/ 	.short	(.L_3794 - .L_3793)
.L_3793:
        /*0228*/ 	.word	0x00000000


	//----- nvinfo : EIATTR_CBANK_PARAM_SIZE
	.align		4
.L_3794:
        /*022c*/ 	.byte	0x03, 0x19
        /*022e*/ 	.short	0x0074


	//----- nvinfo : EIATTR_PARAM_CBANK
	.align		4
        /*0230*/ 	.byte	0x04, 0x0a
        /*0232*/ 	.short	(.L_3796 - .L_3795)
	.align		4
.L_3795:
        /*0234*/ 	.word	index@(.nv.constant0._ZN17fastertransformer35generalAddBiasResidualLayerNormOpt2I7__half2Lb1ELb0ELi2ELb1ELi2EEEvPT_S3_PKS2_S5_S5_S5_S5_S5_fiiPKfS7_S7_Pfi)
        /*0238*/ 	.short	0x0380
        /*023a*/ 	.short	0x0074


	//----- nvinfo : EIATTR_SW_WAR
	.align		4
.L_3796:
        /*023c*/ 	.byte	0x04, 0x36
        /*023e*/ 	.short	(.L_3798 - .L_3797)
.L_3797:
        /*0240*/ 	.word	0x00000008
.L_3798:


//--------------------- .nv.info._ZN17fastertransformer34generalAddBiasResidualLayerNormOptI7__half2Lb1ELb0ELi2ELb1ELi2EEEvPT_S3_PKS2_S5_S5_S5_S5_S5_fiiPKfS7_S7_Pfi --------------------------
	.section	.nv.info._ZN17fastertransformer34generalAddBiasResidualLayerNormOptI7__half2Lb1ELb0ELi2ELb1ELi2EEEvPT_S3_PKS2_S5_S5_S5_S5_S5_fiiPKfS7_S7_Pfi,"",@"SHT_CUDA_INFO"
	.sectionflags	@""
	.align	4


	//----- nvinfo : EIATTR_CUDA_API_VERSION
	.align		4
        /*0000*/ 	.byte	0x04, 0x37
        /*0002*/ 	.short	(.L_3800 - .L_3799)
.L_3799:
        /*0004*/ 	.word	0x00000082


	//----- nvinfo : EIATTR_KPARAM_INFO
	.align		4
.L_3800:
        /*0008*/ 	.byte	0x04, 0x17
        /*000a*/ 	.short	(.L_3802 - .L_3801)
.L_3801:
        /*000c*/ 	.word	0x00000000
        /*0010*/ 	.short	0x000f
        /*0012*/ 	.short	0x0070
        /*0014*/ 	.byte	0x00, 0xf0, 0x11, 0x00


	//----- nvinfo : EIATTR_KPARAM_INFO
	.align		4
.L_3802:
        /*0018*/ 	.byte	0x04, 0x17
        /*001a*/ 	.short	(.L_3804 - .L_3803)
.L_3803:
        /*001c*/ 	.word	0x00000000
        /*0020*/ 	.short	0x000e
        /*0022*/ 	.short	0x0068
        /*0024*/ 	.byte	0x00, 0xf5, 0x21, 0x00


	//----- nvinfo : EIATTR_KPARAM_INFO
	.align		4
.L_3804:
        /*0028*/ 	.byte	0x04, 0x17
        /*002a*/ 	.short	(.L_3806 - .L_3805)
.L_3805:
        /*002c*/ 	.word	0x00000000
        /*0030*/ 	.short	0x000d
        /*0032*/ 	.short	0x0060
        /*0034*/ 	.byte	0x00, 0xf5, 0x21, 0x00


	//----- nvinfo : EIATTR_KPARAM_INFO
	.align		4
.L_3806:
        /*0038*/ 	.byte	0x04, 0x17
        /*003a*/ 	.short	(.L_3808 - .L_3807)
.L_3807:
        /*003c*/ 	.word	0x00000000
        /*0040*/ 	.short	0x000c
        /*0042*/ 	.short	0x0058
        /*0044*/ 	.byte	0x00, 0xf5, 0x21, 0x00


	//----- nvinfo : EIATTR_KPARAM_INFO
	.align		4
.L_3808:
        /*0048*/ 	.byte	0x04, 0x17
        /*004a*/ 	.short	(.L_3810 - .L_3809)
.L_3809:
        /*004c*/ 	.word	0x00000000
        /*0050*/ 	.short	0x000b
        /*0052*/ 	.short	0x0050
        /*0054*/ 	.byte	0x00, 0xf5, 0x21, 0x00


	//----- nvinfo : EIATTR_KPARAM_INFO
	.align		4
.L_3810:
        /*0058*/ 	.byte	0x04, 0x17
        /*005a*/ 	.short	(.L_3812 - .L_3811)
.L_3811:
        /*005c*/ 	.word	0x00000000
        /*0060*/ 	.short	0x000a
        /*0062*/ 	.short	0x0048
        /*0064*/ 	.byte	0x00, 0xf0, 0x11, 0x00


	//----- nvinfo : EIATTR_KPARAM_INFO
	.align		4
.L_3812:
        /*0068*/ 	.byte	0x04, 0x17
        /*006a*/ 	.short	(.L_3814 - .L_3813)
.L_3813:
        /*006c*/ 	.word	0x00000000
        /*0070*/ 	.short	0x0009
        /*0072*/ 	.short	0x0044
        /*0074*/ 	.byte	0x00, 0xf0, 0x11, 0x00


	//----- nvinfo : EIATTR_KPARAM_INFO
	.align		4
.L_3814:
        /*0078*/ 	.byte	0x04, 0x17
        /*007a*/ 	.short	(.L_3816 - .L_3815)
.L_3815:
        /*007c*/ 	.word	0x00000000
        /*0080*/ 	.short	0x0008
        /*0082*/ 	.short	0x0040
        /*0084*/ 	.byte	0x00, 0xf0, 0x11, 0x00


	//----- nvinfo : EIATTR_KPARAM_INFO
	.align		4
.L_3816:
        /*0088*/ 	.byte	0x04, 0x17
        /*008a*/ 	.short	(.L_3818 - .L_3817)
.L_3817:
        /*008c*/ 	.word	0x00000000
        /*0090*/ 	.short	0x0007
        /*0092*/ 	.short	0x0038
        /*0094*/ 	.byte	0x00, 0xf5, 0x21, 0x00


	//----- nvinfo : EIATTR_KPARAM_INFO
	.align		4
.L_3818:
        /*0098*/ 	.byte	0x04, 0x17
        /*009a*/ 	.short	(.L_3820 - .L_3819)
.L_3819:
        /*009c*/ 	.word	0x00000000
        /*00a0*/ 	.short	0x0006
        /*00a2*/ 	.short	0x0030
        /*00a4*/ 	.byte	0x00, 0xf5, 0x21, 0x00


	//----- nvinfo : EIATTR_KPARAM_INFO
	.align		4
.L_3820:
        /*00a8*/ 	.byte	0x04, 0x17
        /*00aa*/ 	.short	(.L_3822 - .L_3821)
.L_3821:
        /*00ac*/ 	.word	0x00000000
        /*00b0*/ 	.short	0x0005
        /*00b2*/ 	.short	0x0028
        /*00b4*/ 	.byte	0x00, 0xf5, 0x21, 0x00


	//----- nvinfo : EIATTR_KPARAM_INFO
	.align		4
.L_3822:
        /*00b8*/ 	.byte	0x04, 0x17
        /*00ba*/ 	.short	(.L_3824 - .L_3823)
.L_3823:
        /*00bc*/ 	.word	0x00000000
        /*00c0*/ 	.short	0x0004
        /*00c2*/ 	.short	0x0020
        /*00c4*/ 	.byte	0x00, 0xf5, 0x21, 0x00


	//----- nvinfo : EIATTR_KPARAM_INFO
	.align		4
.L_3824:
        /*00c8*/ 	.byte	0x04, 0x17
        /*00ca*/ 	.short	(.L_3826 - .L_3825)
.L_3825:
        /*00cc*/ 	.word	0x00000000
        /*00d0*/ 	.short	0x0003
        /*00d2*/ 	.short	0x0018
        /*00d4*/ 	.byte	0x00, 0xf5, 0x21, 0x00


	//----- nvinfo : EIATTR_KPARAM_INFO
	.align		4
.L_3826:
        /*00d8*/ 	.byte	0x04, 0x17
        /*00da*/ 	.short	(.L_3828 - .L_3827)
.L_3827:
        /*00dc*/ 	.word	0x00000000
        /*00e0*/ 	.short	0x0002
        /*00e2*/ 	.short	0x0010
        /*00e4*/ 	.byte	0x00, 0xf5, 0x21, 0x00


	//----- nvinfo : EIATTR_KPARAM_INFO
	.align		4
.L_3828:
        /*00e8*/ 	.byte	0x04, 0x17
        /*00ea*/ 	.short	(.L_3830 - .L_3829)
.L_3829:
        /*00ec*/ 	.word	0x00000000
        /*00f0*/ 	.short	0x0001
        /*00f2*/ 	.short	0x0008
        /*00f4*/ 	.byte	0x00, 0xf5, 0x21, 0x00


	//----- nvinfo : EIATTR_KPARAM_INFO
	.align		4
.L_3830:
        /*00f8*/ 	.byte	0x04, 0x17
        /*00fa*/ 	.short	(.L_3832 - .L_3831)
.L_3831:
        /*00fc*/ 	.word	0x00000000
        /*0100*/ 	.short	0x0000
        /*0102*/ 	.short	0x0000
        /*0104*/ 	.byte	0x00, 0xf5, 0x21, 0x00


	//----- nvinfo : EIATTR_SPARSE_MMA_MASK
	.align		4
.L_3832:
        /*0108*/ 	.byte	0x03, 0x50
        /*010a*/ 	.short	0x0000


	//----- nvinfo : EIATTR_MAXREG_COUNT
	.align		4
        /*010c*/ 	.byte	0x03, 0x1b
        /*010e*/ 	.short	0x00ff


	//----- nvinfo : EIATTR_NUM_BARRIERS
	.align		4
        /*0110*/ 	.byte	0x02, 0x4c
        /*0112*/ 	.byte	0x01
	.zero		1


	//----- nvinfo : EIATTR_MERCURY_ISA_VERSION
	.align		4
        /*0114*/ 	.byte	0x03, 0x5f
        /*0116*/ 	.short	0x0101


	//----- nvinfo : EIATTR_COOP_GROUP_MASK_REGIDS
	.align		4
        /*0118*/ 	.byte	0x04, 0x29
        /*011a*/ 	.short	(.L_3834 - .L_3833)


	//   ....[0]....
.L_3833:
        /*011c*/ 	.word	0xffffffff


	//   ....[1]....
        /*0120*/ 	.word	0xffffffff


	//   ....[2]....
        /*0124*/ 	.word	0xffffffff


	//   ....[3]....
        /*0128*/ 	.word	0xffffffff


	//   ....[4]....
        /*012c*/ 	.word	0xffffffff


	//   ....[5]....
        /*0130*/ 	.word	0xffffffff


	//   ....[6]....
        /*0134*/ 	.word	0xffffffff


	//   ....[7]....
        /*0138*/ 	.word	0xffffffff


	//   ....[8]....
        /*013c*/ 	.word	0xffffffff


	//   ....[9]....
        /*0140*/ 	.word	0xffffffff


	//   ....[10]....
        /*0144*/ 	.word	0xffffffff


	//   ....[11]....
        /*0148*/ 	.word	0xffffffff


	//   ....[12]....
        /*014c*/ 	.word	0xffffffff


	//   ....[13]....
        /*0150*/ 	.word	0xffffffff


	//   ....[14]....
        /*0154*/ 	.word	0xffffffff


	//   ....[15]....
        /*0158*/ 	.word	0xffffffff


	//   ....[16]....
        /*015c*/ 	.word	0xffffffff


	//   ....[17]....
        /*0160*/ 	.word	0xffffffff


	//   ....[18]....
        /*0164*/ 	.word	0xffffffff


	//   ....[19]....
        /*0168*/ 	.word	0xffffffff


	//   ....[20]....
        /*016c*/ 	.word	0xffffffff


	//   ....[21]....
        /*0170*/ 	.word	0xffffffff


	//   ....[22]....
        /*0174*/ 	.word	0xffffffff


	//   ....[23]....
        /*0178*/ 	.word	0xffffffff


	//   ....[24]....
        /*017c*/ 	.word	0xffffffff


	//   ....[25]....
        /*0180*/ 	.word	0xffffffff


	//   ....[26]....
        /*0184*/ 	.word	0xffffffff


	//   ....[27]....
        /*0188*/ 	.word	0xffffffff


	//   ....[28]....
        /*018c*/ 	.word	0xffffffff


	//   ....[29]....
        /*0190*/ 	.word	0xffffffff


	//----- nvinfo : EIATTR_COOP_GROUP_INSTR_OFFSETS
	.align		4
.L_3834:
        /*0194*/ 	.byte	0x04, 0x28
        /*0196*/ 	.short	(.L_3836 - .L_3835)


	//   ....[0]....
.L_3835:
        /*0198*/ 	.word	0x000005e0


	//   ....[1]....
        /*019c*/ 	.word	0x00000620


	//   ....[2]....
        /*01a0*/ 	.word	0x00000650


	//   ....[3]....
        /*01a4*/ 	.word	0x00000690


	//   ....[4]....
        /*01a8*/ 	.word	0x000006c0


	//   ....[5]....
        /*01ac*/ 	.word	0x000007a0


	//   ....[6]....
        /*01b0*/ 	.word	0x000007c0


	//   ....[7]....
        /*01b4*/ 	.word	0x000007e0


	//   ....[8]....
        /*01b8*/ 	.word	0x00000800


	//   ....[9]....
        /*01bc*/ 	.word	0x00000820


	//   ....[10]....
        /*01c0*/ 	.word	0x00000ab0


	//   ....[11]....
        /*01c4*/ 	.word	0x00000b10


	//   ....[12]....
        /*01c8*/ 	.word	0x00000b30


	//   ....[13]....
        /*01cc*/ 	.word	0x00000b50


	//   ....[14]....
        /*01d0*/ 	.word	0x00000b70


	//   ....[15]....
        /*01d4*/ 	.word	0x00000bd0


	//   ....[16]....
        /*01d8*/ 	.word	0x00000bf0


	//   ....[17]....
        /*01dc*/ 	.word	0x00000c10


	//   ....[18]....
        /*01e0*/ 	.word	0x00000c30


	//   ....[19]....
        /*01e4*/ 	.word	0x00000c50


	//   ....[20]....
        /*01e8*/ 	.word	0x00001430


	//   ....[21]....
        /*01ec*/ 	.word	0x000014b0


	//   ....[22]....
        /*01f0*/ 	.word	0x000014f0


	//   ....[23]....
        /*01f4*/ 	.word	0x00001520


	//   ....[24]....
        /*01f8*/ 	.word	0x00001560


	//   ....[25]....
        /*01fc*/ 	.word	0x000015d0


	//   ....[26]....
        /*0200*/ 	.word	0x000015f0


	//   ....[27]....
        /*0204*/ 	.word	0x00001610


	//   ....[28]....
        /*0208*/ 	.word	0x00001630


	//   ....[29]....
        /*020c*/ 	.word	0x00001650


	//----- nvinfo : EIATTR_VRC_CTA_INIT_COUNT
	.align		4
.L_3836:
        /*0210*/ 	.byte	0x02, 0x4a
	.zero		1
	.zero		1


	//----- nvinfo : EIATTR_EXIT_INSTR_OFFSETS
	.align		4
        /*0214*/ 	.byte	0x04, 0x1c
        /*0216*/ 	.short	(.L_3838 - .L_3837)


	//   ....[0]....
.L_3837:
        /*0218*/ 	.word	0x000013e0


	//   ....[1]....
        /*021c*/ 	.word	0x00001bf0


	//   ....[2]....
        /*0220*/ 	.word	0x00001c80


	//----- nvinfo : EIATTR_CRS_STACK_SIZE
	.align		4
.L_3838:
        /*0224*/ 	.byte	0x04, 0x1e
        /*0226*/ 	.short	(.L_3840 - .L_3839)
.L_3839:
        /*0228*/ 	.word	0x00000000


	//----- nvinfo : EIATTR_CBANK_PARAM_SIZE
	.align		4
.L_3840:
        /*022c*/ 	.byte	0x03, 0x19
        /*022e*/ 	.short	0x0074


	//----- nvinfo : EIATTR_PARAM_CBANK
	.align		4
        /*0230*/ 	.byte	0x04, 0x0a
        /*0232*/ 	.short	(.L_3842 - .L_3841)
	.align		4
.L_3841:
        /*0234*/ 	.word	index@(.nv.constant0._ZN17fastertransformer34generalAddBiasResidualLayerNormOptI7__half2Lb1ELb0ELi2ELb1ELi2EEEvPT_S3_PKS2_S5_S5_S5_S5_S5_fiiPKfS7_S7_Pfi)
        /*0238*/ 	.short	0x0380
        /*023a*/ 	.short	0x0074


	//----- nvinfo : EIATTR_SW_WAR
	.align		4
.L_3842:
        /*023c*/ 	.byte	0x04, 0x36
        /*023e*/ 	.short	(.L_3844 - .L_3843)
.L_3843:
        /*0240*/ 	.word	0x00000008
.L_3844:


//--------------------- .nv.info._ZN17fastertransformer35generalAddBiasResidualLayerNormOpt2I7__half2Lb0ELb1ELi2ELb1ELi2EEEvPT_S3_PKS2_S5_S5_S5_S5_S5_fiiPKfS7_S7_Pfi --------------------------
	.section	.nv.info._ZN17fastertransformer35generalAddBiasResidualLayerNormOpt2I7__half2Lb0ELb1ELi2ELb1ELi2EEEvPT_S3_PKS2_S5_S5_S5_S5_S5_fiiPKfS7_S7_Pfi,"",@"SHT_CUDA_INFO"
	.sectionflags	@""
	.align	4


	//----- nvinfo : EIATTR_CUDA_API_VERSION
	.align		4
        /*0000*/ 	.byte	0x04, 0x37
        /*0002*/ 	.short	(.L_3846 - .L_3845)
.L_3845:
        /*0004*/ 	.word	0x00000082


	//----- nvinfo : EIATTR_KPARAM_INFO
	.align		4
.L_3846:
        /*0008*/ 	.byte	0x04, 0x17
        /*000a*/ 	.short	(.L_3848 - .L_3847)
.L_3847:
        /*000c*/ 	.word	0x00000000
        /*0010*/ 	.short	0x000f
        /*0012*/ 	.short	0x0070
        /*0014*/ 	.byte	0x00, 0xf0, 0x11, 0x00


	//----- nvinfo : EIATTR_KPARAM_INFO
	.align		4
.L_3848:
        /*0018*/ 	.byte	0x04, 0x17
        /*001a*/ 	.short	(.L_3850 - .L_3849)
.L_3849:
        /*001c*/ 	.word	0x00000000
        /*0020*/ 	.short	0x000e
        /*0022*/ 	.short	0x0068
        /*0024*/ 	.byte	0x00, 0xf5, 0x21, 0x00


	//----- nvinfo : EIATTR_KPARAM_INFO
	.align		4
.L_3850:
        /*0028*/ 	.byte	0x04, 0x17
        /*002a*/ 	.short	(.L_3852 - .L_3851)
.L_3851:
        /*002c*/ 	.word	0x00000000
        /*0030*/ 	.short	0x000d
        /*0032*/ 	.short	0x0060
        /*0034*/ 	.byte	0x00, 0xf5, 0x21, 0x00


	//----- nvinfo : EIATTR_KPARAM_INFO
	.align		4
.L_3852:
        /*0038*/ 	.byte	0x04, 0x17
        /*003a*/ 	.short	(.L_3854 - .L_3853)
.L_3853:
        /*003c*/ 	.word	0x00000000
        /*0040*/ 	.short	0x000c
        /*0042*/ 	.short	0x0058
        /*0044*/ 	.byte	0x00, 0xf5, 0x21, 0x00


	//----- nvinfo : EIATTR_KPARAM_INFO
	.align		4
.L_3854:
        /*0048*/ 	.byte	0x04, 0x17
        /*004a*/ 	.short	(.L_3856 - .L_3855)
.L_3855:
        /*004c*/ 	.word	0x00000000
        /*0050*/ 	.short	0x000b
        /*0052*/ 	.short	0x0050
        /*0054*/ 	.byte	0x00, 0xf5, 0x21, 0x00


	//----- nvinfo : EIATTR_KPARAM_INFO
	.align		4
.L_3856:
        /*0058*/ 	.byte	0x04, 0x17
        /*005a*/ 	.short	(.L_3858 - .L_3857)
.L_3857:
        /*005c*/ 	.word	0x00000000
        /*0060*/ 	.short	0x000a
        /*0062*/ 	.short	0x0048
        /*0064*/ 	.byte	0x00, 0xf0, 0x11, 0x00


	//----- nvinfo : EIATTR_KPARAM_INFO
	.align		4
.L_3858:
        /*0068*/ 	.byte	0x04, 0x17
        /*006a*/ 	.short	(.L_3860 - .L_3859)
.L_3859:
        /*006c*/ 	.word	0x00000000
        /*0070*/ 	.short	0x0009
        /*0072*/ 	.short	0x0044
        /*0074*/ 	.byte	0x00, 0xf0, 0x11, 0x00


	//----- nvinfo : EIATTR_KPARAM_INFO
	.align		4
.L_3860:
        /*0078*/ 	.byte	0x04, 0x17
        /*007a*/ 	.short	(.L_3862 - .L_3861)
.L_3861:
        /*007c*/ 	.word	0x00000000
        /*0080*/ 	.short	0x0008
        /*0082*/ 	.short	0x0040
        /*0084*/ 	.byte	0x00, 0xf0, 0x11, 0x00


	//----- nvinfo : EIATTR_KPARAM_INFO
	.align		4
.L_3862:
        /*0088*/ 	.byte	0x04, 0x17
        /*008a*/ 	.short	(.L_3864 - .L_3863)
.L_3863:
        /*008c*/ 	.word	0x00000000
        /*0090*/ 	.short	0x0007
        /*0092*/ 	.short	0x0038
        /*0094*/ 	.byte	0x00, 0xf5, 0x21, 0x00


	//----- nvinfo : EIATTR_KPARAM_INFO
	.align		4
.L_3864:
        /*0098*/ 	.byte	0x04, 0x17
        /*009a*/ 	.short	(.L_3866 - .L_3865)
.L_3865:
        /*009c*/ 	.word	0x00000000
        /*00a0*/ 	.short	0x0006
        /*00a2*/ 	.short	0x0030
        /*00a4*/ 	.byte	0x00, 0xf5, 0x21, 0x00


	//----- nvinfo : EIATTR_KPARAM_INFO
	.align		4
.L_3866:
        /*00a8*/ 	.byte	0x04, 0x17
        /*00aa*/ 	.short	(.L_3868 - .L_3867)
.L_3867:
        /*00ac*/ 	.word	0x00000000
        /*00b0*/ 	.short	0x0005
        /*00b2*/ 	.short	0x0028
        /*00b4*/ 	.byte	0x00, 0xf5, 0x21, 0x00


	//----- nvinfo : EIATTR_KPARAM_INFO
	.align		4
.L_3868:
        /*00b8*/ 	.byte	0x04, 0x17
        /*00ba*/ 	.short	(.L_3870 - .L_3869)
.L_3869:
        /*00bc*/ 	.word	0x00000000
        /*00c0*/ 	.short	0x0004
        /*00c2*/ 	.short	0x0020
        /*00c4*/ 	.byte	0x00, 0xf5, 0x21, 0x00


	//----- nvinfo : EIATTR_KPARAM_INFO
	.align		4
.L_3870:
        /*00c8*/ 	.byte	0x04, 0x17
        /*00ca*/ 	.short	(.L_3872 - .L_3871)
.L_3871:
        /*00cc*/ 	.word	0x00000000
        /*00d0*/ 	.short	0x0003
        /*00d2*/ 	.short	0x0018
        /*00d4*/ 	.byte	0x00, 0xf5, 0x21, 0x00


	//----- nvinfo : EIATTR_KPARAM_INFO
	.align		4
.L_3872:
        /*00d8*/ 	.byte	0x04, 0x17
        /*00da*/ 	.short	(.L_3874 - .L_3873)
.L_3873:
        /*00dc*/ 	.word	0x00000000
        /*00e0*/ 	.short	0x0002
        /*00e2*/ 	.short	0x0010
        /*00e4*/ 	.byte	0x00, 0xf5, 0x21, 0x00


	//----- nvinfo : EIATTR_KPARAM_INFO
	.align		4
.L_3874:
        /*00e8*/ 	.byte	0x04, 0x17
        /*00ea*/ 	.short	(.L_3876 - .L_3875)
.L_3875:
        /*00ec*/ 	.word	0x00000000
        /*00f0*/ 	.short	0x0001
        /*00f2*/ 	.short	0x0008
        /*00f4*/ 	.byte	0x00, 0xf5, 0x21, 0x00


	//----- nvinfo : EIATTR_KPARAM_INFO
	.align		4
.L_3876:
        /*00f8*/ 	.byte	0x04, 0x17
        /*00fa*/ 	.short	(.L_3878 - .L_3877)
.L_3877:
        /*00fc*/ 	.word	0x00000000
        /*0100*/ 	.short	0x0000
        /*0102*/ 	.short	0x0000
        /*0104*/ 	.byte	0x00, 0xf5, 0x21, 0x00


	//----- nvinfo : EIATTR_SPARSE_MMA_MASK
	.align		4
.L_3878:
        /*0108*/ 	.byte	0x03, 0x50
        /*010a*/ 	.short	0x0000


	//----- nvinfo : EIATTR_MAXREG_COUNT
	.align		4
        /*010c*/ 	.byte	0x03, 0x1b
        /*010e*/ 	.short	0x00ff


	//----- nvinfo : EIATTR_NUM_BARRIERS
	.align		4
        /*0110*/ 	.byte	0x02, 0x4c
        /*0112*/ 	.byte	0x01
	.zero		1


	//----- nvinfo : EIATTR_MERCURY_ISA_VERSION
	.align		4
        /*0114*/ 	.byte	0x03, 0x5f
        /*0116*/ 	.short	0x0101


	//----- nvinfo : EIATTR_COOP_GROUP_MASK_REGIDS
	.align		4
        /*0118*/ 	.byte	0x04, 0x29
        /*011a*/ 	.short	(.L_3880 - .L_3879)


	//   ....[0]....
.L_3879:
        /*011c*/ 	.word	0xffffffff


	//   ....[1]....
        /*0120*/ 	.word	0xffffffff


	//   ....[2]....
        /*0124*/ 	.word	0xffffffff


	//   ....[3]....
        /*0128*/ 	.word	0xffffffff


	//   ....[4]....
        /*012c*/ 	.word	0xffffffff


	//   ....[5]....
        /*0130*/ 	.word	0xffffffff


	//   ....[6]....
        /*0134*/ 	.word	0xffffffff


	//   ....[7]....
        /*0138*/ 	.word	0xffffffff


	//   ....[8]....
        /*013c*/ 	.word	0xffffffff


	//   ....[9]....
        /*0140*/ 	.word	0xffffffff


	//   ....[10]....
        /*0144*/ 	.word	0xffffffff


	//   ....[11]....
        /*0148*/ 	.word	0xffffffff


	//   ....[12]....
        /*014c*/ 	.word	0xffffffff


	//   ....[13]....
        /*0150*/ 	.word	0xffffffff


	//   ....[14]....
        /*0154*/ 	.word	0xffffffff


	//   ....[15]....
        /*0158*/ 	.word	0xffffffff


	//   ....[16]....
        /*015c*/ 	.word	0xffffffff


	//   ....[17]....
        /*0160*/ 	.word	0xffffffff


	//   ....[18]....
        /*0164*/ 	.word	0xffffffff


	//   ....[19]....
        /*0168*/ 	.word	0xffffffff


	//   ....[20]....
        /*016c*/ 	.word	0xffffffff


	//   ....[21]....
        /*0170*/ 	.word	0xffffffff


	//   ....[22]....
        /*0174*/ 	.word	0xffffffff


	//   ....[23]....
        /*0178*/ 	.word	0xffffffff


	//   ....[24]....
        /*017c*/ 	.word	0xffffffff


	//   ....[25]....
        /*0180*/ 	.word	0xffffffff


	//   ....[26]....
        /*0184*/ 	.word	0xffffffff


	//   ....[27]....
        /*0188*/ 	.word	0xffffffff


	//   ....[28]....
        /*018c*/ 	.word	0xffffffff


	//   ....[29]....
        /*0190*/ 	.word	0xffffffff


	//----- nvinfo : EIATTR_COOP_GROUP_INSTR_OFFSETS
	.align		4
.L_3880:
        /*0194*/ 	.byte	0x04, 0x28
        /*0196*/ 	.short	(.L_3882 - .L_3881)


	//   ....[0]....
.L_3881:
        /*0198*/ 	.word	0x00000610


	//   ....[1]....
        /*019c*/ 	.word	0x00000650


	//   ....[2]....
        /*01a0*/ 	.word	0x000006c0


	//   ....[3]....
        /*01a4*/ 	.word	0x000006e0


	//   ....[4]....
        /*01a8*/ 	.word	0x00000720


	//   ....[5]....
        /*01ac*/ 	.word	0x00000730


	//   ....[6]....
        /*01b0*/ 	.word	0x00000780


	//   ....[7]....
        /*01b4*/ 	.word	0x000007b0


	//   ....[8]....
        /*01b8*/ 	.word	0x00000820


	//   ....[9]....
        /*01bc*/ 	.word	0x00000830


	//   ....[10]....
        /*01c0*/ 	.word	0x000008f0


	//   ....[11]....
        /*01c4*/ 	.word	0x00000900


	//   ....[12]....
        /*01c8*/ 	.word	0x00000930


	//   ....[13]....
        /*01cc*/ 	.word	0x00000940


	//   ....[14]....
        /*01d0*/ 	.word	0x00000970


	//   ....[15]....
        /*01d4*/ 	.word	0x00000980


	//   ....[16]....
        /*01d8*/ 	.word	0x000009b0


	//   ....[17]....
        /*01dc*/ 	.word	0x000009c0


	//   ....[18]....
        /*01e0*/ 	.word	0x000009f0


	//   ....[19]....
        /*01e4*/ 	.word	0x00000a00


	//   ....[20]....
        /*01e8*/ 	.word	0x00001220


	//   ....[21]....
        /*01ec*/ 	.word	0x000012a0


	//   ....[22]....
        /*01f0*/ 	.word	0x000012c0


	//   ....[23]....
        /*01f4*/ 	.word	0x000012f0


	//   ....[24]....
        /*01f8*/ 	.word	0x00001340


	//   ....[25]....
        /*01fc*/ 	.word	0x000013c0


	//   ....[26]....
        /*0200*/ 	.word	0x000013e0


	//   ....[27]....
        /*0204*/ 	.word	0x00001400


	//   ....[28]....
        /*0208*/ 	.word	0x00001420


	//   ....[29]....
        /*020c*/ 	.word	0x00001440


	//----- nvinfo : EIATTR_VRC_CTA_INIT_COUNT
	.align		4
.L_3882:
        /*0210*/ 	.byte	0x02, 0x4a
	.zero		1
	.zero		1


	//----- nvinfo : EIATTR_EXIT_INSTR_OFFSETS
	.align		4
        /*0214*/ 	.byte	0x04, 0x1c
        /*0216*/ 	.short	(.L_3884 - .L_3883)


	//   ....[0]....
.L_3883:
        /*0218*/ 	.word	0x000011d0


	//   ....[1]....
        /*021c*/ 	.word	0x000019d0


	//   ....[2]....
        /*0220*/ 	.word	0x00001a50


	//----- nvinfo : EIATTR_CRS_STACK_SIZE
	.align		4
.L_3884:
        /*0224*/ 	.byte	0x04, 0x1e
        /*0226*/ 	.short	(.L_3886 - .L_3885)
.L_3885:
        /*0228*/ 	.word	0x00000000


	//----- nvinfo : EIATTR_CBANK_PARAM_SIZE
	.align		4
.L_3886:
        /*022c*/ 	.byte	0x03, 0x19
        /*022e*/ 	.short	0x0074


	//----- nvinfo : EIATTR_PARAM_CBANK
	.align		4
        /*0230*/ 	.byte	0x04, 0x0a
        /*0232*/ 	.short	(.L_3888 - .L_3887)
	.align		4
.L_3887:
        /*0234*/ 	.word	index@(.nv.constant0._ZN17fastertransformer35generalAddBiasResidualLayerNormOpt2I7__half2Lb0ELb1ELi2ELb1ELi2EEEvPT_S3_PKS2_S5_S5_S5_S5_S5_fiiPKfS7_S7_Pfi)
        /*0238*/ 	.short	0x0380
        /*023a*/ 	.short	0x0074


	//----- nvinfo : EIATTR_SW_WAR
	.align		4
.L_3888:
        /*023c*/ 	.byte	0x04, 0x36
        /*023e*/ 	.short	(.L_3890 - .L_3889)
.L_3889:
        /*0240*/ 	.word	0x00000008
.L_3890:


//--------------------- .nv.info._ZN17fastertransformer34generalAddBiasResidualLayerNormOptI7__half2Lb0ELb1ELi2ELb1ELi2EEEvPT_S3_PKS2_S5_S5_S5_S5_S5_fiiPKfS7_S7_Pfi --------------------------
	.section	.nv.info._ZN17fastertransformer34generalAddBiasResidualLayerNormOptI7__half2Lb0ELb1ELi2ELb1ELi2EEEvPT_S3_PKS2_S5_S5_S5_S5_S5_fiiPKfS7_S7_Pfi,"",@"SHT_CUDA_INFO"
	.sectionflags	@""
	.align	4


	//----- nvinfo : EIATTR_CUDA_API_VERSION
	.align		4
        /*0000*/ 	.byte	0x04, 0x37
        /*0002*/ 	.short	(.L_3892 - .L_3891)
.L_3891:
        /*0004*/ 	.word	0x00000082


	//----- nvinfo : EIATTR_KPARAM_INFO
	.align		4
.L_3892:
        /*0008*/ 	.byte	0x04, 0x17
        /*000a*/ 	.short	(.L_3894 - .L_3893)
.L_3893:
        /*000c*/ 	.word	0x00000000
        /*0010*/ 	.short	0x000f
        /*0012*/ 	.short	0x0070
        /*0014*/ 	.byte	0x00, 0xf0, 0x11, 0x00


	//----- nvinfo : EIATTR_KPARAM_INFO
	.align		4
.L_3894:
        /*0018*/ 	.byte	0x04, 0x17
        /*001a*/ 	.short	(.L_3896 - .L_3895)
.L_3895:
        /*001c*/ 	.word	0x00000000
        /*0020*/ 	.short	0x000e
        /*0022*/ 	.short	0x0068
        /*0024*/ 	.byte	0x00, 0xf5, 0x21, 0x00


	//----- nvinfo : EIATTR_KPARAM_INFO
	.align		4
.L_3896:
        /*0028*/ 	.byte	0x04, 0x17
        /*002a*/ 	.short	(.L_3898 - .L_3897)
.L_3897:
        /*002c*/ 	.word	0x00000000
        /*0030*/ 	.short	0x000d
        /*0032*/ 	.short	0x0060
        /*0034*/ 	.byte	0x00, 0xf5, 0x21, 0x00


	//----- nvinfo : EIATTR_KPARAM_INFO
	.align		4
.L_3898:
        /*0038*/ 	.byte	0x04, 0x17
        /*003a*/ 	.short	(.L_3900 - .L_3899)
.L_3899:
        /*003c*/ 	.word	0x00000000
        /*0040*/ 	.short	0x000c
        /*0042*/ 	.short	0x0058
        /*0044*/ 	.byte	0x00, 0xf5, 0x21, 0x00


	//----- nvinfo : EIATTR_KPARAM_INFO
	.align		4
.L_3900:
        /*0048*/ 	.byte	0x04, 0x17
        /*004a*/ 	.short	(.L_3902 - .L_3901)
.L_3901:
        /*004c*/ 	.word	0x00000000
        /*0050*/ 	.short	0x000b
        /*0052*/ 	.short	0x0050
        /*0054*/ 	.byte	0x00, 0xf5, 0x21, 0x00


	//----- nvinfo : EIATTR_KPARAM_INFO
	.align		4
.L_3902:
        /*0058*/ 	.byte	0x04, 0x17
        /*005a*/ 	.short	(.L_3904 - .L_3903)
.L_3903:
        /*005c*/ 	.word	0x00000000
        /*0060*/ 	.short	0x000a
        /*0062*/ 	.short	0x0048
        /*0064*/ 	.byte	0x00, 0xf0, 0x11, 0x00


	//----- nvinfo : EIATTR_KPARAM_INFO
	.align		4
.L_3904:
        /*0068*/ 	.byte	0x04, 0x17
        /*006a*/ 	.short	(.L_3906 - .L_3905)
.L_3905:
        /*006c*/ 	.word	0x00000000
        /*0070*/ 	.short	0x0009
        /*0072*/ 	.short	0x0044
        /*0074*/ 	.byte	0x00, 0xf0, 0x11, 0x00


	//----- nvinfo : EIATTR_KPARAM_INFO
	.align		4
.L_3906:
        /*0078*/ 	.byte	0x04, 0x17
        /*007a*/ 	.short	(.L_3908 - .L_3907)
.L_3907:
        /*007c*/ 	.word	0x00000000
        /*0080*/ 	.short	0x0008
        /*0082*/ 	.short	0x0040
        /*0084*/ 	.byte	0x00, 0xf0, 0x11, 0x00


	//----- nvinfo : EIATTR_KPARAM_INFO
	.align		4
.L_3908:
        /*0088*/ 	.byte	0x04, 0x17
        /*008a*/ 	.short	(.L_3910 - .L_3909)
.L_3909:
        /*008c*/ 	.word	0x00000000
        /*0090*/ 	.short	0x0007
        /*0092*/ 	.short	0x0038
        /*0094*/ 	.byte	0x00, 0xf5, 0x21, 0x00


	//----- nvinfo : EIATTR_KPARAM_INFO
	.align		4
.L_3910:
        /*0098*/ 	.byte	0x04, 0x17
        /*009a*/ 	.short	(.L_3912 - .L_3911)
.L_3911:
        /*009c*/ 	.word	0x00000000
        /*00a0*/ 	.short	0x0006
        /*00a2*/ 	.short	0x0030
        /*00a4*/ 	.byte	0x00, 0xf5, 0x21, 0x00


	//----- nvinfo : EIATTR_KPARAM_INFO
	.align		4
.L_3912:
        /*00a8*/ 	.byte	0x04, 0x17
        /*00aa*/ 	.short	(.L_3914 - .L_3913)
.L_3913:
        /*00ac*/ 	.word	0x00000000
        /*00b0*/ 	.short	0x0005
        /*00b2*/ 	.short	0x0028
        /*00b4*/ 	.byte	0x00, 0xf5, 0x21, 0x00


	//----- nvinfo : EIATTR_KPARAM_INFO
	.align		4
.L_3914:
        /*00b8*/ 	.byte	0x04, 0x17
        /*00ba*/ 	.short	(.L_3916 - .L_3915)
.L_3915:
        /*00bc*/ 	.word	0x00000000
        /*00c0*/ 	.short	0x0004
        /*00c2*/ 	.short	0x0020
        /*00c4*/ 	.byte	0x00, 0xf5, 0x21, 0x00


	//----- nvinfo : EIATTR_KPARAM_INFO
	.align		4
.L_3916:
        /*00c8*/ 	.byte	0x04, 0x17
        /*00ca*/ 	.short	(.L_3918 - .L_3917)
.L_3917:
        /*00cc*/ 	.word	0x00000000
        /*00d0*/ 	.short	0x0003
        /*00d2*/ 	.short	0x0018
        /*00d4*/ 	.byte	0x00, 0xf5, 0x21, 0x00


	//----- nvinfo : EIATTR_KPARAM_INFO
	.align		4
.L_3918:
        /*00d8*/ 	.byte	0x04, 0x17
        /*00da*/ 	.short	(.L_3920 - .L_3919)
.L_3919:
        /*00dc*/ 	.word	0x00000000
        /*00e0*/ 	.short	0x0002
        /*00e2*/ 	.short	0x0010
        /*00e4*/ 	.byte	0x00, 0xf5, 0x21, 0x00


	//----- nvinfo : EIATTR_KPARAM_INFO
	.align		4
.L_3920:
        /*00e8*/ 	.byte	0x04, 0x17
        /*00ea*/ 	.short	(.L_3922 - .L_3921)
.L_3921:
        /*00ec*/ 	.word	0x00000000
        /*00f0*/ 	.short	0x0001
        /*00f2*/ 	.short	0x0008
        /*00f4*/ 	.byte	0x00, 0xf5, 0x21, 0x00


	//----- nvinfo : EIATTR_KPARAM_INFO
	.align		4
.L_3922:
        /*00f8*/ 	.byte	0x04, 0x17
        /*00fa*/ 	.short	(.L_3924 - .L_3923)
.L_3923:
        /*00fc*/ 	.word	0x00000000
        /*0100*/ 	.short	0x0000
        /*0102*/ 	.short	0x0000
        /*0104*/ 	.byte	0x00, 0xf5, 0x21, 0x00


	//----- nvinfo : EIATTR_SPARSE_MMA_MASK
	.align		4
.L_3924:
        /*0108*/ 	.byte	0x03, 0x50
        /*010a*/ 	.short	0x0000


	//----- nvinfo : EIATTR_MAXREG_COUNT
	.align		4
        /*010c*/ 	.byte	0x03, 0x1b
        /*010e*/ 	.short	0x00ff


	//----- nvinfo : EIATTR_NUM_BARRIERS
	.align		4
        /*0110*/ 	.byte	0x02, 0x4c
        /*0112*/ 	.byte	0x01
	.zero		1


	//----- nvinfo : EIATTR_MERCURY_ISA_VERSION
	.align		4
        /*0114*/ 	.byte	0x03, 0x5f
        /*0116*/ 	.short	0x0101


	//----- nvinfo : EIATTR_COOP_GROUP_MASK_REGIDS
	.align		4
        /*0118*/ 	.byte	0x04, 0x29
        /*011a*/ 	.short	(.L_3926 - .L_3925)


	//   ....[0]....
.L_3925:
        /*011c*/ 	.word	0xffffffff


	//   ....[1]....
        /*0120*/ 	.word	0xffffffff


	//   ....[2]....
        /*0124*/ 	.word	0xffffffff


	//   ....[3]....
        /*0128*/ 	.word	0xffffffff


	//   ....[4]....
        /*012c*/ 	.word	0xffffffff


	//   ....[5]....
        /*0130*/ 	.word	0xffffffff


	//   ....[6]....
        /*0134*/ 	.word	0xffffffff


	//   ....[7]....
        /*0138*/ 	.word	0xffffffff


	//   ....[8]....
        /*013c*/ 	.word	0xffffffff


	//   ....[9]....
        /*0140*/ 	.word	0xffffffff


	//   ....[10]....
        /*0144*/ 	.word	0xffffffff


	//   ....[11]....
        /*0148*/ 	.word	0xffffffff


	//   ....[12]....
        /*014c*/ 	.word	0xffffffff


	//   ....[13]....
        /*0150*/ 	.word	0xffffffff


	//   ....[14]....
        /*0154*/ 	.word	0xffffffff


	//   ....[15]....
        /*0158*/ 	.word	0xffffffff


	//   ....[16]....
        /*015c*/ 	.word	0xffffffff


	//   ....[17]....
        /*0160*/ 	.word	0xffffffff


	//   ....[18]....
        /*0164*/ 	.word	0xffffffff


	//   ....[19]....
        /*0168*/ 	.word	0xffffffff


	//   ....[20]....
        /*016c*/ 	.word	0xffffffff


	//   ....[21]....
        /*0170*/ 	.word	0xffffffff


	//   ....[22]....
        /*0174*/ 	.word	0xffffffff


	//   ....[23]....
        /*0178*/ 	.word	0xffffffff


	//   ....[24]....
        /*017c*/ 	.word	0xffffffff


	//   ....[25]....
        /*0180*/ 	.word	0xffffffff


	//   ....[26]....
        /*0184*/ 	.word	0xffffffff


	//   ....[27]....
        /*0188*/ 	.word	0xffffffff


	//   ....[28]....
        /*018c*/ 	.word	0xffffffff


	//   ....[29]....
        /*0190*/ 	.word	0xffffffff


	//----- nvinfo : EIATTR_COOP_GROUP_INSTR_OFFSETS
	.align		4
.L_3926:
        /*0194*/ 	.byte	0x04, 0x28
        /*0196*/ 	.short	(.L_3928 - .L_3927)


	//   ....[0]....
.L_3927:
        /*0198*/ 	.word	0x00000330


	//   ....[1]....
        /*019c*/ 	.word	0x00000370


	//   ....[2]....
        /*01a0*/ 	.word	0x00000390


	//   ....[3]....
        /*01a4*/ 	.word	0x000003d0


	//   ....[4]....
        /*01a8*/ 	.word	0x00000410


	//   ....[5]....
        /*01ac*/ 	.word	0x000004e0


	//   ....[6]....
        /*01b0*/ 	.word	0x00000500


	//   ....[7]....
        /*01b4*/ 	.word	0x00000520


	//   ....[8]....
        /*01b8*/ 	.word	0x00000540


	//   ....[9]....
        /*01bc*/ 	.word	0x00000560


	//   ....[10]....
        /*01c0*/ 	.word	0x000007f0


	//   ....[11]....
        /*01c4*/ 	.word	0x00000850


	//   ....[12]....
        /*01c8*/ 	.word	0x00000870


	//   ....[13]....
        /*01cc*/ 	.word	0x00000890


	//   ....[14]....
        /*01d0*/ 	.word	0x000008b0


	//   ....[15]....
        /*01d4*/ 	.word	0x00000910


	//   ....[16]....
        /*01d8*/ 	.word	0x00000930


	//   ....[17]....
        /*01dc*/ 	.word	0x00000950


	//   ....[18]....
        /*01e0*/ 	.word	0x00000970


	//   ....[19]....
        /*01e4*/ 	.word	0x00000990


	//   ....[20]....
        /*01e8*/ 	.word	0x00001170


	//   ....[21]....
        /*01ec*/ 	.word	0x000011f0


	//   ....[22]....
        /*01f0*/ 	.word	0x00001230


	//   ....[23]....
        /*01f4*/ 	.word	0x00001260


	//   ....[24]....
        /*01f8*/ 	.word	0x000012a0


	//   ....[25]....
        /*01fc*/ 	.word	0x00001310


	//   ....[26]....
        /*0200*/ 	.word	0x00001330


	//   ....[27]....
        /*0204*/ 	.word	0x00001350


	//   ....[28]....
        /*0208*/ 	.word	0x00001370


	//   ....[29]....
        /*020c*/ 	.word	0x00001390


	//----- nvinfo : EIATTR_VRC_CTA_INIT_COUNT
	.align		4
.L_3928:
        /*0210*/ 	.byte	0x02, 0x4a
	.zero		1
	.zero		1


	//----- nvinfo : EIATTR_EXIT_INSTR_OFFSETS
	.align		4
        /*0214*/ 	.byte	0x04, 0x1c
        /*0216*/ 	.short	(.L_3930 - .L_3929)


	//   ....[0]....
.L_3929:
        /*0218*/ 	.word	0x00001120


	//   ....[1]....
        /*021c*/ 	.word	0x00001930


	//   ....[2]....
        /*0220*/ 	.word	0x000019c0


	//----- nvinfo : EIATTR_CRS_STACK_SIZE
	.align		4
.L_3930:
        /*0224*/ 	.byte	0x04, 0x1e
        /*0226*/ 	.short	(.L_3932 - .L_3931)
.L_3931:
        /*0228*/ 	.word	0x00000000


	//----- nvinfo : EIATTR_CBANK_PARAM_SIZE
	.align		4
.L_3932:
        /*022c*/ 	.byte	0x03, 0x19
        /*022e*/ 	.short	0x0074


	//----- nvinfo : EIATTR_PARAM_CBANK
	.align		4
        /*0230*/ 	.byte	0x04, 0x0a
        /*0232*/ 	.short	(.L_3934 - .L_3933)
	.align		4
.L_3933:
        /*0234*/ 	.word	index@(.nv.constant0._ZN17fastertransformer34generalAddBiasResidualLayerNormOptI7__half2Lb0ELb1ELi2ELb1ELi2EEEvPT_S3_PKS2_S5_S5_S5_S5_S5_fiiPKfS7_S7_Pfi)
        /*0238*/ 	.short	0x0380
        /*023a*/ 	.short	0x0074


	//----- nvinfo : EIATTR_SW_WAR
	.align		4
.L_3934:
        /*023c*/ 	.byte	0x04, 0x36
        /*023e*/ 	.short	(.L_3936 - .L_3935)
.L_3935:
        /*0240*/ 	.word	0x00000008
.L_3936:


//--------------------- .nv.info._ZN17fastertransformer35generalAddBiasResidualLayerNormOpt2I7__half2Lb1ELb1ELi2ELb1ELi2EEEvPT_S3_PKS2_S5_S5_S5_S5_S5_fiiPKfS7_S7_Pfi --------------------------
	.section	.nv.info._ZN17fastertransformer35generalAddBiasResidualLayerNormOpt2I7__half2Lb1ELb1ELi2ELb1ELi2EEEvPT_S3_PKS2_S5_S5_S5_S5_S5_fiiPKfS7_S7_Pfi,"",@"SHT_CUDA_INFO"
	.sectionflags	@""
	.align	4


	//----- nvinfo : EIATTR_CUDA_API_VERSION
	.align		4
        /*0000*/ 	.byte	0x04, 0x37
        /*0002*/ 	.short	(.L_3938 - .L_3937)
.L_3937:
        /*0004*/ 	.word	0x00000082


	//----- nvinfo : EIATTR_KPARAM_INFO
	.align		4
.L_3938:
        /*0008*/ 	.byte	0x04, 0x17
        /*000a*/ 	.short	(.L_3940 - .L_3939)
.L_3939:
        /*000c*/ 	.word	0x00000000
        /*0010*/ 	.short	0x000f
        /*0012*/ 	.short	0x0070
        /*0014*/ 	.byte	0x00, 0xf0, 0x11, 0x00


	//----- nvinfo : EIATTR_KPARAM_INFO
	.align		4
.L_3940:
        /*0018*/ 	.byte	0x04, 0x17
        /*001a*/ 	.short	(.L_3942 - .L_3941)
.L_3941:
        /*001c*/ 	.word	0x00000000
        /*0020*/ 	.short	0x000e
        /*0022*/ 	.short	0x0068
        /*0024*/ 	.byte	0x00, 0xf5, 0x21, 0x00


	//----- nvinfo : EIATTR_KPARAM_INFO
	.align		4
.L_3942:
        /*0028*/ 	.byte	0x04, 0x17
        /*002a*/ 	.short	(.L_3944 - .L_3943)
.L_3943:
        /*002c*/ 	.word	0x00000000
        /*0030*/ 	.short	0x000d
        /*0032*/ 	.short	0x0060
        /*0034*/ 	.byte	0x00, 0xf5, 0x21, 0x00


	//----- nvinfo : EIATTR_KPARAM_INFO
	.align		4
.L_3944:
        /*0038*/ 	.byte	0x04, 0x17
        /*003a*/ 	.short	(.L_3946 - .L_3945)
.L_3945:
        /*003c*/ 	.word	0x00000000
        /*0040*/ 	.short	0x000c
        /*0042*/ 	.short	0x0058
        /*0044*/ 	.byte	0x00, 0xf5, 0x21, 0x00


	//----- nvinfo : EIATTR_KPARAM_INFO
	.align		4
.L_3946:
        /*0048*/ 	.byte	0x04, 0x17
        /*004a*/ 	.short	(.L_3948 - .L_3947)
.L_3947:
        /*004c*/ 	.word	0x00000000
        /*0050*/ 	.short	0x000b
        /*0052*/ 	.short	0x0050
        /*0054*/ 	.byte	0x00, 0xf5, 0x21, 0x00


	//----- nvinfo : EIATTR_KPARAM_INFO
	.align		4
.L_3948:
        /*0058*/ 	.byte	0x04, 0x17
        /*005a*/ 	.short	(.L_3950 - .L_3949)
.L_3949:
        /*005c*/ 	.word	0x00000000
        /*0060*/ 	.short	0x000a
        /*0062*/ 	.short	0x0048
        /*0064*/ 	.byte	0x00, 0xf0, 0x11, 0x00


	//----- nvinfo : EIATTR_KPARAM_INFO
	.align		4
.L_3950:
        /*0068*/ 	.byte	0x04, 0x17
        /*006a*/ 	.short	(.L_3952 - .L_3951)
.L_3951:
        /*006c*/ 	.word	0x00000000
        /*0070*/ 	.short	0x0009
        /*0072*/ 	.short	0x0044
        /*0074*/ 	.byte	0x00, 0xf0, 0x11, 0x00


	//----- nvinfo : EIATTR_KPARAM_INFO
	.align		4
.L_3952:
        /*0078*/ 	.byte	0x04, 0x17
        /*007a*/ 	.short	(.L_3954 - .L_3953)
.L_3953:
        /*007c*/ 	.word	0x00000000
        /*0080*/ 	.short	0x0008
        /*0082*/ 	.short	0x0040
        /*0084*/ 	.byte	0x00, 0xf0, 0x11, 0x00


	//----- nvinfo : EIATTR_KPARAM_INFO
	.align		4
.L_3954:
        /*0088*/ 	.byte	0x04, 0x17
        /*008a*/ 	.short	(.L_3956 - .L_3955)
.L_3955:
        /*008c*/ 	.word	0x00000000
        /*0090*/ 	.short	0x0007
        /*0092*/ 	.short	0x0038
        /*0094*/ 	.byte	0x00, 0xf5, 0x21, 0x00


	//----- nvinfo : EIATTR_KPARAM_INFO
	.align		4
.L_3956:
        /*0098*/ 	.byte	0x04, 0x17
        /*009a*/ 	.short	(.L_3958 - .L_3957)
.L_3957:
        /*009c*/ 	.word	0x00000000
        /*00a0*/ 	.short	0x0006
        /*00a2*/ 	.short	0x0030
        /*00a4*/ 	.byte	0x00, 0xf5, 0x21, 0x00


	//----- nvinfo : EIATTR_KPARAM_INFO
	.align		4
.L_3958:
        /*00a8*/ 	.byte	0x04, 0x17
        /*00aa*/ 	.short	(.L_3960 - .L_3959)
.L_3959:
        /*00ac*/ 	.word	0x00000000
        /*00b0*/ 	.short	0x0005
        /*00b2*/ 	.short	0x0028
        /*00b4*/ 	.byte	0x00, 0xf5, 0x21, 0x00


	//----- nvinfo : EIATTR_KPARAM_INFO
	.align		4
.L_3960:
        /*00b8*/ 	.byte	0x04, 0x17
        /*00ba*/ 	.short	(.L_3962 - .L_3961)
.L_3961:
        /*00bc*/ 	.word	0x00000000
        /*00c0*/ 	.short	0x0004
        /*00c2*/ 	.short	0x0020
        /*00c4*/ 	.byte	0x00, 0xf5, 0x21, 0x00


	//----- nvinfo : EIATTR_KPARAM_INFO
	.align		4
.L_3962:
        /*00c8*/ 	.byte	0x04, 0x17
        /*00ca*/ 	.short	(.L_3964 - .L_3963)
.L_3963:
        /*00cc*/ 	.word	0x00000000
        /*00d0*/ 	.short	0x0003
        /*00d2*/ 	.short	0x0018
        /*00d4*/ 	.byte	0x00, 0xf5, 0x21, 0x00


	//----- nvinfo : EIATTR_KPARAM_INFO
	.align		4
.L_3964:
        /*00d8*/ 	.byte	0x04, 0x17
        /*00da*/ 	.short	(.L_3966 - .L_3965)
.L_3965:
        /*00dc*/ 	.word	0x00000000
        /*00e0*/ 	.short	0x0002
        /*00e2*/ 	.short	0x0010
        /*00e4*/ 	.byte	0x00, 0xf5, 0x21, 0x00


	//----- nvinfo : EIATTR_KPARAM_INFO
	.align		4
.L_3966:
        /*00e8*/ 	.byte	0x04, 0x17
        /*00ea*/ 	.short	(.L_3968 - .L_3967)
.L_3967:
        /*00ec*/ 	.word	0x00000000
        /*00f0*/ 	.short	0x0001
        /*00f2*/ 	.short	0x0008
        /*00f4*/ 	.byte	0x00, 0xf5, 0x21, 0x00


	//----- nvinfo : EIATTR_KPARAM_INFO
	.align		4
.L_3968:
        /*00f8*/ 	.byte	0x04, 0x17
        /*00fa*/ 	.short	(.L_3970 - .L_3969)
.L_3969:
        /*00fc*/ 	.word	0x00000000
        /*0100*/ 	.short	0x0000
        /*0102*/ 	.short	0x0000
        /*0104*/ 	.byte	0x00, 0xf5, 0x21, 0x00


	//----- nvinfo : EIATTR_SPARSE_MMA_MASK
	.align		4
.L_3970:
        /*0108*/ 	.byte	0x03, 0x50
        /*010a*/ 	.short	0x0000


	//----- nvinfo : EIATTR_MAXREG_COUNT
	.align		4
        /*010c*/ 	.byte	0x03, 0x1b
        /*010e*/ 	.short	0x00ff


	//----- nvinfo : EIATTR_NUM_BARRIERS
	.align		4
        /*0110*/ 	.byte	0x02, 0x4c
        /*0112*/ 	.byte	0x01
	.zero		1


	//----- nvinfo : EIATTR_MERCURY_ISA_VERSION
	.align		4
        /*0114*/ 	.byte	0x03, 0x5f
        /*0116*/ 	.short	0x0101


	//----- nvinfo : EIATTR_COOP_GROUP_MASK_REGIDS
	.align		4
        /*0118*/ 	.byte	0x04, 0x29
        /*011a*/ 	.short	(.L_3972 - .L_3971)


	//   ....[0]....
.L_3971:
        /*011c*/ 	.word	0xffffffff


	//   ....[1]....
        /*0120*/ 	.word	0xffffffff


	//   ....[2]....
        /*0124*/ 	.word	0xffffffff


	//   ....[3]....
        /*0128*/ 	.word	0xffffffff


	//   ....[4]....
        /*012c*/ 	.word	0xffffffff


	//   ....[5]....
        /*0130*/ 	.word	0xffffffff


	//   ....[6]....
        /*0134*/ 	.word	0xffffffff


	//   ....[7]....
        /*0138*/ 	.word	0xffffffff


	//   ....[8]....
        /*013c*/ 	.word	0xffffffff


	//   ....[9]....
        /*0140*/ 	.word	0xffffffff


	//   ....[10]....
        /*0144*/ 	.word	0xffffffff


	//   ....[11]....
        /*0148*/ 	.word	0xffffffff


	//   ....[12]....
        /*014c*/ 	.word	0xffffffff


	//   ....[13]....
        /*0150*/ 	.word	0xffffffff


	//   ....[14]....
        /*0154*/ 	.word	0xffffffff


	//   ....[15]....
        /*0158*/ 	.word	0xffffffff


	//   ....[16]....
        /*015c*/ 	.word	0xffffffff


	//   ....[17]....
        /*0160*/ 	.word	0xffffffff


	//   ....[18]....
        /*0164*/ 	.word	0xffffffff


	//   ....[19]....
        /*0168*/ 	.word	0xffffffff


	//   ....[20]....
        /*016c*/ 	.word	0xffffffff


	//   ....[21]....
        /*0170*/ 	.word	0xffffffff


	//   ....[22]....
        /*0174*/ 	.word	0xffffffff


	//   ....[23]....
        /*0178*/ 	.word	0xffffffff


	//   ....[24]....
        /*017c*/ 	.word	0xffffffff


	//   ....[25]....
        /*0180*/ 	.word	0xffffffff


	//   ....[26]....
        /*0184*/ 	.word	0xffffffff


	//   ....[27]....
        /*0188*/ 	.word	0xffffffff


	//   ....[28]....
        /*018c*/ 	.word	0xffffffff


	//   ....[29]....
        /*0190*/ 	.word	0xffffffff


	//----- nvinfo : EIATTR_COOP_GROUP_INSTR_OFFSETS
	.align		4
.L_3972:
        /*0194*/ 	.byte	0x04, 0x28
        /*0196*/ 	.short	(.L_3974 - .L_3973)


	//   ....[0]....
.L_3973:
        /*0198*/ 	.word	0x00000e40


	//   ....[1]....
        /*019c*/ 	.word	0x00000e80


	//   ....[2]....
        /*01a0*/ 	.word	0x00000ec0


	//   ....[3]....
        /*01a4*/ 	.word	0x00000ed0


	//   ....[4]....
        /*01a8*/ 	.word	0x00000f10


	//   ....[5]....
        /*01ac*/ 	.word	0x00000f40


	//   ....[6]....
        /*01b0*/ 	.word	0x00000fa0


	//   ....[7]....
        /*01b4*/ 	.word	0x00000fd0


	//   ....[8]....
        /*01b8*/ 	.word	0x00001030


	//   ....[9]....
        /*01bc*/ 	.word	0x00001050


	//   ....[10]....
        /*01c0*/ 	.word	0x00001110


	//   ....[11]....
        /*01c4*/ 	.word	0x00001120


	//   ....[12]....
        /*01c8*/ 	.word	0x00001150


	//   ....[13]....
        /*01cc*/ 	.word	0x00001160


	//   ....[14]....
        /*01d0*/ 	.word	0x00001190


	//   ....[15]....
        /*01d4*/ 	.word	0x000011a0


	//   ....[16]....
        /*01d8*/ 	.word	0x000011d0


	//   ....[17]....
        /*01dc*/ 	.word	0x000011e0


	//   ....[18]....
        /*01e0*/ 	.word	0x00001210


	//   ....[19]....
        /*01e4*/ 	.word	0x00001220


	//   ....[20]....
        /*01e8*/ 	.word	0x00001a90


	//   ....[21]....
        /*01ec*/ 	.word	0x00001b00


	//   ....[22]....
        /*01f0*/ 	.word	0x00001b40


	//   ....[23]....
        /*01f4*/ 	.word	0x00001b70


	//   ....[24]....
        /*01f8*/ 	.word	0x00001bd0


	//   ....[25]....
        /*01fc*/ 	.word	0x00001c30


	//   ....[26]....
        /*0200*/ 	.word	0x00001c50


	//   ....[27]....
        /*0204*/ 	.word	0x00001c70


	//   ....[28]....
        /*0208*/ 	.word	0x00001c90


	//   ....[29]....
        /*020c*/ 	.word	0x00001cb0


	//----- nvinfo : EIATTR_VRC_CTA_INIT_COUNT
	.align		4
.L_3974:
        /*0210*/ 	.byte	0x02, 0x4a
	.zero		1
	.zero		1


	//----- nvinfo : EIATTR_EXIT_INSTR_OFFSETS
	.align		4
        /*0214*/ 	.byte	0x04, 0x1c
        /*0216*/ 	.short	(.L_3976 - .L_3975)


	//   ....[0]....
.L_3975:
        /*0218*/ 	.word	0x00001a40


	//   ....[1]....
        /*021c*/ 	.word	0x00002240


	//   ....[2]....
        /*0220*/ 	.word	0x000022c0


	//----- nvinfo : EIATTR_CRS_STACK_SIZE
	.align		4
.L_3976:
        /*0224*/ 	.byte	0x04, 0x1e
        /*0226*/ 	.short	(.L_3978 - .L_3977)
.L_3977:
        /*0228*/ 	.word	0x00000000


	//----- nvinfo : EIATTR_CBANK_PARAM_SIZE
	.align		4
.L_3978:
        /*022c*/ 	.byte	0x03, 0x19
        /*022e*/ 	.short	0x0074


	//----- nvinfo : EIATTR_PARAM_CBANK
	.align		4
        /*0230*/ 	.byte	0x04, 0x0a
        /*0232*/ 	.short	(.L_3980 - .L_3979)
	.align		4
.L_3979:
        /*0234*/ 	.word	index@(.nv.constant0._ZN17fastertransformer35generalAddBiasResidualLayerNormOpt2I7__half2Lb1ELb1ELi2ELb1ELi2EEEvPT_S3_PKS2_S5_S5_S5_S5_S5_fiiPKfS7_S7_Pfi)
        /*0238*/ 	.short	0x0380
        /*023a*/ 	.short	0x0074


	//----- nvinfo : EIATTR_SW_WAR
	.align		4
.L_3980:
        /*023c*/ 	.byte	0x04, 0x36
        /*023e*/ 	.short	(.L_3982 - .L_3981)
.L_3981:
        /*0240*/ 	.word	0x00000008
.L_3982:


//--------------------- .nv.info._ZN17fastertransformer34generalAddBiasResidualLayerNormOptI7__half2Lb1ELb1ELi2ELb1ELi2EEEvPT_S3_PKS2_S5_S5_S5_S5_S5_fiiPKfS7_S7_Pfi --------------------------
	.section	.nv.info._ZN17fastertransformer34generalAddBiasResidualLayerNormOptI7__half2Lb1ELb1ELi2ELb1ELi2EEEvPT_S3_PKS2_S5_S5_S5_S5_S5_fiiPKfS7_S7_Pfi,"",@"SHT_CUDA_INFO"
	.sectionflags	@""
	.align	4


	//----- nvinfo : EIATTR_CUDA_API_VERSION
	.align		4
        /*0000*/ 	.byte	0x04, 0x37
        /*0002*/ 	.short	(.L_3984 - .L_3983)
.L_3983:
        /*0004*/ 	.word	0x00000082


	//----- nvinfo : EIATTR_KPARAM_INFO
	.align		4
.L_3984:
        /*0008*/ 	.byte	0x04, 0x17
        /*000a*/ 	.short	(.L_3986 - .L_3985)
.L_3985:
        /*000c*/ 	.word	0x00000000
        /*0010*/ 	.short	0x000f
        /*0012*/ 	.short	0x0070
        /*0014*/ 	.byte	0x00, 0xf0, 0x11, 0x00


	//----- nvinfo : EIATTR_KPARAM_INFO
	.align		4
.L_3986:
        /*0018*/ 	.byte	0x04, 0x17
        /*001a*/ 	.short	(.L_3988 - .L_3987)
.L_3987:
        /*001c*/ 	.word	0x00000000
        /*0020*/ 	.short	0x000e
        /*0022*/ 	.short	0x0068
        /*0024*/ 	.byte	0x00, 0xf5, 0x21, 0x00


	//----- nvinfo : EIATTR_KPARAM_INFO
	.align		4
.L_3988:
        /*0028*/ 	.byte	0x04, 0x17
        /*002a*/ 	.short	(.L_3990 - .L_3989)
.L_3989:
        /*002c*/ 	.word	0x00000000
        /*0030*/ 	.short	0x000d
        /*0032*/ 	.short	0x0060
        /*0034*/ 	.byte	0x00, 0xf5, 0x21, 0x00


	//----- nvinfo : EIATTR_KPARAM_INFO
	.align		4
.L_3990:
        /*0038*/ 	.byte	0x04, 0x17
        /*003a*/ 	.short	(.L_3992 - .L_3991)
.L_3991:
        /*003c*/ 	.word	0x00000000
        /*0040*/ 	.short	0x000c
        /*0042*/ 	.short	0x0058
        /*0044*/ 	.byte	0x00, 0xf5, 0x21, 0x00


	//----- nvinfo : EIATTR_KPARAM_INFO
	.align		4
.L_3992:
        /*0048*/ 	.byte	0x04, 0x17
        /*004a*/ 	.short	(.L_3994 - .L_3993)
.L_3993:
        /*004c*/ 	.word	0x00000000
        /*0050*/ 	.short	0x000b
        /*0052*/ 	.short	0x0050
        /*0054*/ 	.byte	0x00, 0xf5, 0x21, 0x00


	//----- nvinfo : EIATTR_KPARAM_INFO
	.align		4
.L_3994:
        /*0058*/ 	.byte	0x04, 0x17
        /*005a*/ 	.short	(.L_3996 - .L_3995)
.L_3995:
        /*005c*/ 	.word	0x00000000
        /*0060*/ 	.short	0x000a
        /*0062*/ 	.short	0x0048
        /*0064*/ 	.byte	0x00, 0xf0, 0x11, 0x00


	//----- nvinfo : EIATTR_KPARAM_INFO
	.align		4
.L_3996:
        /*0068*/ 	.byte	0x04, 0x17
        /*006a*/ 	.short	(.L_3998 - .L_3997)
.L_3997:
        /*006c*/ 	.word	0x00000000
        /*0070*/ 	.short	0x0009
        /*0072*/ 	.short	0x0044
        /*0074*/ 	.byte	0x00, 0xf0, 0x11, 0x00


	//----- nvinfo : EIATTR_KPARAM_INFO
	.align		4
.L_3998:
        /*0078*/ 	.byte	0x04, 0x17
        /*007a*/ 	.short	(.L_4000 - .L_3999)
.L_3999:
        /*007c*/ 	.word	0x00000000
        /*0080*/ 	.short	0x0008
        /*0082*/ 	.short	0x0040
        /*0084*/ 	.byte	0x00, 0xf0, 0x11, 0x00


	//----- nvinfo : EIATTR_KPARAM_INFO
	.align		4
.L_4000:
        /*0088*/ 	.byte	0x04, 0x17
        /*008a*/ 	.short	(.L_4002 - .L_4001)
.L_4001:
        /*008c*/ 	.word	0x00000000
        /*0090*/ 	.short	0x0007
        /*0092*/ 	.short	0x0038
        /*0094*/ 	.byte	0x00, 0xf5, 0x21, 0x00


	//----- nvinfo : EIATTR_KPARAM_INFO
	.align		4
.L_4002:
        /*0098*/ 	.byte	0x04, 0x17
        /*009a*/ 	.short	(.L_4004 - .L_4003)
.L_4003:
        /*009c*/ 	.word	0x00000000
        /*00a0*/ 	.short	0x0006
        /*00a2*/ 	.short	0x0030
        /*00a4*/ 	.byte	0x00, 0xf5, 0x21, 0x00


	//----- nvinfo : EIATTR_KPARAM_INFO
	.align		4
.L_4004:
        /*00a8*/ 	.byte	0x04, 0x17
        /*00aa*/ 	.short	(.L_4006 - .L_4005)
.L_4005:
        /*00ac*/ 	.word	0x00000000
        /*00b0*/ 	.short	0x0005
        /*00b2*/ 	.short	0x0028
        /*00b4*/ 	.byte	0x00, 0xf5, 0x21, 0x00


	//----- nvinfo : EIATTR_KPARAM_INFO
	.align		4
.L_4006:
        /*00b8*/ 	.byte	0x04, 0x17
        /*00ba*/ 	.short	(.L_4008 - .L_4007)
.L_4007:
        /*00bc*/ 	.word	0x00000000
        /*00c0*/ 	.short	0x0004
        /*00c2*/ 	.short	0x0020
        /*00c4*/ 	.byte	0x00, 0xf5, 0x21, 0x00


	//----- nvinfo : EIATTR_KPARAM_INFO
	.align		4
.L_4008:
        /*00c8*/ 	.byte	0x04, 0x17
        /*00ca*/ 	.short	(.L_4010 - .L_4009)
.L_4009:
        /*00cc*/ 	.word	0x00000000
        /*00d0*/ 	.short	0x0003
        /*00d2*/ 	.short	0x0018
        /*00d4*/ 	.byte	0x00, 0xf5, 0x21, 0x00


	//----- nvinfo : EIATTR_KPARAM_INFO
	.align		4
.L_4010:
        /*00d8*/ 	.byte	0x04, 0x17
        /*00da*/ 	.short	(.L_4012 - .L_4011)
.L_4011:
        /*00dc*/ 	.word	0x00000000
        /*00e0*/ 	.short	0x0002
        /*00e2*/ 	.short	0x0010
        /*00e4*/ 	.byte	0x00, 0xf5, 0x21, 0x00


	//----- nvinfo : EIATTR_KPARAM_INFO
	.align		4
.L_4012:
        /*00e8*/ 	.byte	0x04, 0x17
        /*00ea*/ 	.short	(.L_4014 - .L_4013)
.L_4013:
        /*00ec*/ 	.word	0x00000000
        /*00f0*/ 	.short	0x0001
        /*00f2*/ 	.short	0x0008
        /*00f4*/ 	.byte	0x00, 0xf5, 0x21, 0x00


	//----- nvinfo : EIATTR_KPARAM_INFO
	.align		4
.L_4014:
        /*00f8*/ 	.byte	0x04, 0x17
        /*00fa*/ 	.short	(.L_4016 - .L_4015)
.L_4015:
        /*00fc*/ 	.word	0x00000000
        /*0100*/ 	.short	0x0000
        /*0102*/ 	.short	0x0000
        /*0104*/ 	.byte	0x00, 0xf5, 0x21, 0x00


	//----- nvinfo : EIATTR_SPARSE_MMA_MASK
	.align		4
.L_4016:
        /*0108*/ 	.byte	0x03, 0x50
        /*010a*/ 	.short	0x0000


	//----- nvinfo : EIATTR_MAXREG_COUNT
	.align		4
        /*010c*/ 	.byte	0x03, 0x1b
        /*010e*/ 	.short	0x00ff


	//----- nvinfo : EIATTR_NUM_BARRIERS
	.align		4
        /*0110*/ 	.byte	0x02, 0x4c
        /*0112*/ 	.byte	0x01
	.zero		1


	//----- nvinfo : EIATTR_MERCURY_ISA_VERSION
	.align		4
        /*0114*/ 	.byte	0x03, 0x5f
        /*0116*/ 	.short	0x0101


	//----- nvinfo : EIATTR_COOP_GROUP_MASK_REGIDS
	.align		4
        /*0118*/ 	.byte	0x04, 0x29
        /*011a*/ 	.short	(.L_4018 - .L_4017)


	//   ....[0]....
.L_4017:
        /*011c*/ 	.word	0xffffffff


	//   ....[1]....
        /*0120*/ 	.word	0xffffffff


	//   ....[2]....
        /*0124*/ 	.word	0xffffffff


	//   ....[3]....
        /*0128*/ 	.word	0xffffffff


	//   ....[4]....
        /*012c*/ 	.word	0xffffffff


	//   ....[5]....
        /*0130*/ 	.word	0xffffffff


	//   ....[6]....
        /*0134*/ 	.word	0xffffffff


	//   ....[7]....
        /*0138*/ 	.word	0xffffffff


	//   ....[8]....
        /*013c*/ 	.word	0xffffffff


	//   ....[9]....
        /*0140*/ 	.word	0xffffffff


	//   ....[10]....
        /*0144*/ 	.word	0xffffffff


	//   ....[11]....
        /*0148*/ 	.word	0xffffffff


	//   ....[12]....
        /*014c*/ 	.word	0xffffffff


	//   ....[13]....
        /*0150*/ 	.word	0xffffffff


	//   ....[14]....
        /*0154*/ 	.word	0xffffffff


	//   ....[15]....
        /*0158*/ 	.word	0xffffffff


	//   ....[16]....
        /*015c*/ 	.word	0xffffffff


	//   ....[17]....
        /*0160*/ 	.word	0xffffffff


	//   ....[18]....
        /*0164*/ 	.word	0xffffffff


	//   ....[19]....
        /*0168*/ 	.word	0xffffffff


	//   ....[20]....
        /*016c*/ 	.word	0xffffffff


	//   ....[21]....
        /*0170*/ 	.word	0xffffffff


	//   ....[22]....
        /*0174*/ 	.word	0xffffffff


	//   ....[23]....
        /*0178*/ 	.word	0xffffffff


	//   ....[24]....
        /*017c*/ 	.word	0xffffffff


	//   ....[25]....
        /*0180*/ 	.word	0xffffffff


	//   ....[26]....
        /*0184*/ 	.word	0xffffffff


	//   ....[27]....
        /*0188*/ 	.word	0xffffffff


	//   ....[28]....
        /*018c*/ 	.word	0xffffffff


	//   ....[29]....
        /*0190*/ 	.word	0xffffffff


	//----- nvinfo : EIATTR_COOP_GROUP_INSTR_OFFSETS
	.align		4
.L_4018:
        /*0194*/ 	.byte	0x04, 0x28
        /*0196*/ 	.short	(.L_4020 - .L_4019)


	//   ....[0]....
.L_4019:
        /*0198*/ 	.word	0x00000670


	//   ....[1]....
        /*019c*/ 	.word	0x000006b0


	//   ....[2]....
        /*01a0*/ 	.word	0x000006d0


	//   ....[3]....
        /*01a4*/ 	.word	0x00000710


	//   ....[4]....
        /*01a8*/ 	.word	0x00000750


	//   ....[5]....
        /*01ac*/ 	.word	0x00000820


	//   ....[6]....
        /*01b0*/ 	.word	0x00000840


	//   ....[7]....
        /*01b4*/ 	.word	0x00000860


	//   ....[8]....
        /*01b8*/ 	.word	0x00000880


	//   ....[9]....
        /*01bc*/ 	.word	0x000008a0


	//   ....[10]....
        /*01c0*/ 	.word	0x00000b30


	//   ....[11]....
        /*01c4*/ 	.word	0x00000b90


	//   ....[12]....
        /*01c8*/ 	.word	0x00000bb0


	//   ....[13]....
        /*01cc*/ 	.word	0x00000bd0


	//   ....[14]....
        /*01d0*/ 	.word	0x00000bf0


	//   ....[15]....
        /*01d4*/ 	.word	0x00000c50


	//   ....[16]....
        /*01d8*/ 	.word	0x00000c70


	//   ....[17]....
        /*01dc*/ 	.word	0x00000c90


	//   ....[18]....
        /*01e0*/ 	.word	0x00000cb0


	//   ....[19]....
        /*01e4*/ 	.word	0x00000cd0


	//   ....[20]....
        /*01e8*/ 	.word	0x000014b0


	//   ....[21]....
        /*01ec*/ 	.word	0x00001530


	//   ....[22]....
        /*01f0*/ 	.word	0x00001570


	//   ....[23]....
        /*01f4*/ 	.word	0x000015a0


	//   ....[24]....
        /*01f8*/ 	.word	0x000015d0


	//   ....[25]....
        /*01fc*/ 	.word	0x00001650


	//   ....[26]....
        /*0200*/ 	.word	0x00001670


	//   ....[27]....
        /*0204*/ 	.word	0x00001690


	//   ....[28]....
        /*0208*/ 	.word	0x000016b0


	//   ....[29]....
        /*020c*/ 	.word	0x000016d0


	//----- nvinfo : EIATTR_VRC_CTA_INIT_COUNT
	.align		4
.L_4020:
        /*0210*/ 	.byte	0x02, 0x4a
	.zero		1
	.zero		1


	//----- nvinfo : EIATTR_EXIT_INSTR_OFFSETS
	.align		4
        /*0214*/ 	.byte	0x04, 0x1c
        /*0216*/ 	.short	(.L_4022 - .L_4021)


	//   ....[0]....
.L_4021:
        /*0218*/ 	.word	0x00001460


	//   ....[1]....
        /*021c*/ 	.word	0x00001c70


	//   ....[2]....
        /*0220*/ 	.word	0x00001d00


	//----- nvinfo : EIATTR_CRS_STACK_SIZE
	.align		4
.L_4022:
        /*0224*/ 	.byte	0x04, 0x1e
        /*0226*/ 	.short	(.L_4024 - .L_4023)
.L_4023:
        /*0228*/ 	.word	0x00000000


	//----- nvinfo : EIATTR_CBANK_PARAM_SIZE
	.align		4
.L_4024:
        /*022c*/ 	.byte	0x03, 0x19
        /*022e*/ 	.short	0x0074


	//----- nvinfo : EIATTR_PARAM_CBANK
	.align		4
        /*0230*/ 	.byte	0x04, 0x0a
        /*0232*/ 	.short	(.L_4026 - .L_4025)
	.align		4
.L_4025:
        /*0234*/ 	.word	index@(.nv.constant0._ZN17fastertransformer34generalAddBiasResidualLayerNormOptI7__half2Lb1ELb1ELi2ELb1ELi2EEEvPT_S3_PKS2_S5_S5_S5_S5_S5_fiiPKfS7_S7_Pfi)
        /*0238*/ 	.short	0x0380
        /*023a*/ 	.short	0x0074


	//----- nvinfo : EIATTR_SW_WAR
	.align		4
.L_4026:
        /*023c*/ 	.byte	0x04, 0x36
        /*023e*/ 	.short	(.L_4028 - .L_4027)
.L_4027:
        /*0240*/ 	.word	0x00000008
.L_4028:


//--------------------- .nv.info._ZN17fastertransformer35generalAddBiasResidualLayerNormOpt2I7__half2Lb0ELb0ELi1ELb1ELi2EEEvPT_S3_PKS2_S5_S5_S5_S5_S5_fiiPKfS7_S7_Pfi --------------------------
	.section	.nv.info._ZN17fastertransformer35generalAddBiasResidualLayerNormOpt2I7__half2Lb0ELb0ELi1ELb1ELi2EEEvPT_S3_PKS2_S5_S5_S5_S5_S5_fiiPKfS7_S7_Pfi,"",@"SHT_CUDA_INFO"
	.sectionflags	@""
	.align	4


	//----- nvinfo : EIATTR_CUDA_API_VERSION
	.align		4
        /*0000*/ 	.byte	0x04, 0x37
        /*0002*/ 	.short	(.L_4030 - .L_4029)
.L_4029:
        /*0004*/ 	.word	0x00000082


	//----- nvinfo : EIATTR_KPARAM_INFO
	.align		4
.L_4030:
        /*0008*/ 	.byte	0x04, 0x17
        /*000a*/ 	.short	(.L_4032 - .L_4031)
.L_4031:
        /*000c*/ 	.word	0x00000000
        /*0010*/ 	.short	0x000f
        /*0012*/ 	.short	0x0070
        /*0014*/ 	.byte	0x00, 0xf0, 0x11, 0x00


	//----- nvinfo : EIATTR_KPARAM_INFO
	.align		4
.L_4032:
        /*0018*/ 	.byte	0x04, 0x17
        /*001a*/ 	.short	(.L_4034 - .L_4033)
.L_4033:
        /*001c*/ 	.word	0x00000000
        /*0020*/ 	.short	0x000e
        /*0022*/ 	.short	0x0068
        /*0024*/ 	.byte	0x00, 0xf5, 0x21, 0x00


	//----- nvinfo : EIATTR_KPARAM_INFO
	.align		4
.L_4034:
        /*0028*/ 	.byte	0x04, 0x17
        /*002a*/ 	.short	(.L_4036 - .L_4035)
.L_4035:
        /*002c*/ 	.word	0x00000000
        /*0030*/ 	.short	0x000d
        /*0032*/ 	.short	0x0060
        /*0034*/ 	.byte	0x00, 0xf5, 0x21, 0x00


	//----- nvinfo : EIATTR_KPARAM_INFO
	.align		4
.L_4036:
        /*0038*/ 	.byte	0x04, 0x17
        /*003a*/ 	.short	(.L_4038 - .L_4037)
.L_4037:
        /*003c*/ 	.word	0x00000000
        /*0040*/ 	.short	0x000c
        /*0042*/ 	.short	0x0058
        /*0044*/ 	.byte	0x00, 0xf5, 0x21, 0x00


	//----- nvinfo : EIATTR_KPARAM_INFO
	.align		4
.L_4038:
        /*0048*/ 	.byte	0x04, 0x17
        /*004a*/ 	.short	(.L_4040 - .L_4039)
.L_4039:
        /*004c*/ 	.word	0x00000000
        /*0050*/ 	.short	0x000b
        /*0052*/ 	.short	0x0050
        /*0054*/ 	.byte	0x00, 0xf5, 0x21, 0x00


	//----- nvinfo : EIATTR_KPARAM_INFO
	.align		4
.L_4040:
        /*0058*/ 	.byte	0x04, 0x17
        /*005a*/ 	.short	(.L_4042 - .L_4041)
.L_4041:
        /*005c*/ 	.word	0x00000000
        /*0060*/ 	.short	0x000a
        /*0062*/ 	.short	0x0048
        /*0064*/ 	.byte	0x00, 0xf0, 0x11, 0x00


	//----- nvinfo : EIATTR_KPARAM_INFO
	.align		4
.L_4042:
        /*0068*/ 	.byte	0x04, 0x17
        /*006a*/ 	.short	(.L_4044 - .L_4043)
.L_4043:
        /*006c*/ 	.word	0x00000000
        /*0070*/ 	.short	0x0009
        /*0072*/ 	.short	0x0044
        /*0074*/ 	.byte	0x00, 0xf0, 0x11, 0x00


	//----- nvinfo : EIATTR_KPARAM_INFO
	.align		4
.L_4044:
        /*0078*/ 	.byte	0x04, 0x17
        /*007a*/ 	.short	(.L_4046 - .L_4045)
.L_4045:
        /*007c*/ 	.word	0x00000000
        /*0080*/ 	.short	0x0008
        /*0082*/ 	.short	0x0040
        /*0084*/ 	.byte	0x00, 0xf0, 0x11, 0x00


	//----- nvinfo : EIATTR_KPARAM_INFO
	.align		4
.L_4046:
        /*0088*/ 	.byte	0x04, 0x17
        /*008a*/ 	.short	(.L_4048 - .L_4047)
.L_4047:
        /*008c*/ 	.word	0x00000000
        /*0090*/ 	.short	0x0007
        /*0092*/ 	.short	0x0038
        /*0094*/ 	.byte	0x00, 0xf5, 0x21, 0x00


	//----- nvinfo : EIATTR_KPARAM_INFO
	.align		4
.L_4048:
        /*0098*/ 	.byte	0x04, 0x17
        /*009a*/ 	.short	(.L_4050 - .L_4049)
.L_4049:
        /*009c*/ 	.word	0x00000000
        /*00a0*/ 	.short	0x0006
        /*00a2*/ 	.short	0x0030
        /*00a4*/ 	.byte	0x00, 0xf5, 0x21, 0x00


	//----- nvinfo : EIATTR_KPARAM_INFO
	.align		4
.L_4050:
        /*00a8*/ 	.byte	0x04, 0x17
        /*00aa*/ 	.short	(.L_4052 - .L_4051)
.L_4051:
        /*00ac*/ 	.word	0x00000000
        /*00b0*/ 	.short	0x0005
        /*00b2*/ 	.short	0x0028
        /*00b4*/ 	.byte	0x00, 0xf5, 0x21, 0x00


	//----- nvinfo : EIATTR_KPARAM_INFO
	.align		4
.L_4052:
        /*00b8*/ 	.byte	0x04, 0x17
        /*00ba*/ 	.short	(.L_4054 - .L_4053)
.L_4053:
        /*00bc*/ 	.word	0x00000000
        /*00c0*/ 	.short	0x0004
        /*00c2*/ 	.short	0x0020
        /*00c4*/ 	.byte	0x00, 0xf5, 0x21, 0x00


	//----- nvinfo : EIATTR_KPARAM_INFO
	.align		4
.L_4054:
        /*00c8*/ 	.byte	0x04, 0x17
        /*00ca*/ 	.short	(.L_4056 - .L_4055)
.L_4055:
        /*00cc*/ 	.word	0x00000000
        /*00d0*/ 	.short	0x0003
        /*00d2*/ 	.short	0x0018
        /*00d4*/ 	.byte	0x00, 0xf5, 0x21, 0x00


	//----- nvinfo : EIATTR_KPARAM_INFO
	.align		4
.L_4056:
        /*00d8*/ 	.byte	0x04, 0x17
        /*00da*/ 	.short	(.L_4058 - .L_4057)
.L_4057:
        /*00dc*/ 	.word	0x00000000
        /*00e0*/ 	.short	0x0002
        /*00e2*/ 	.short	0x0010
        /*00e4*/ 	.byte	0x00, 0xf5, 0x21, 0x00


	//----- nvinfo : EIATTR_KPARAM_INFO
	.align		4
.L_4058:
        /*00e8*/ 	.byte	0x04, 0x17
        /*00ea*/ 	.short	(.L_4060 - .L_4059)
.L_4059:
        /*00ec*/ 	.word	0x00000000
        /*00f0*/ 	.short	0x0001
        /*00f2*/ 	.short	0x0008
        /*00f4*/ 	.byte	0x00, 0xf5, 0x21, 0x00


	//----- nvinfo : EIATTR_KPARAM_INFO
	.align		4
.L_4060:
        /*00f8*/ 	.byte	0x04, 0x17
        /*00fa*/ 	.short	(.L_4062 - .L_4061)
.L_4061:
        /*00fc*/ 	.word	0x00000000
        /*0100*/ 	.short	0x0000
        /*0102*/ 	.short	0x0000
        /*0104*/ 	.byte	0x00, 0xf5, 0x21, 0x00


	//----- nvinfo : EIATTR_SPARSE_MMA_MASK
	.align		4
.L_4062:
        /*0108*/ 	.byte	0x03, 0x50
        /*010a*/ 	.short	0x0000


	//----- nvinfo : EIATTR_MAXREG_COUNT
	.align		4
        /*010c*/ 	.byte	0x03, 0x1b
        /*010e*/ 	.short	0x00ff


	//----- nvinfo : EIATTR_NUM_BARRIERS
	.align		4
        /*0110*/ 	.byte	0x02, 0x4c
        /*0112*/ 	.byte	0x01
	.zero		1


	//----- nvinfo : EIATTR_MERCURY_ISA_VERSION
	.align		4
        /*0114*/ 	.byte	0x03, 0x5f
        /*0116*/ 	.short	0x0101


	//----- nvinfo : EIATTR_COOP_GROUP_MASK_REGIDS
	.align		4
        /*0118*/ 	.byte	0x04, 0x29
        /*011a*/ 	.short	(.L_4064 - .L_4063)


	//   ....[0]....
.L_4063:
        /*011c*/ 	.word	0xffffffff


	//   ....[1]....
        /*0120*/ 	.word	0xffffffff


	//   ....[2]....
        /*0124*/ 	.word	0xffffffff


	//   ....[3]....
        /*0128*/ 	.word	0xffffffff


	//   ....[4]....
        /*012c*/ 	.word	0xffffffff


	//   ....[5]....
        /*0130*/ 	.word	0xffffffff


	//   ....[6]....
        /*0134*/ 	.word	0xffffffff


	//   ....[7]....
        /*0138*/ 	.word	0xffffffff


	//   ....[8]....
        /*013c*/ 	.word	0xffffffff


	//   ....[9]....
        /*0140*/ 	.word	0xffffffff


	//   ....[10]....
        /*0144*/ 	.word	0xffffffff


	//   ....[11]....
        /*0148*/ 	.word	0xffffffff


	//   ....[12]....
        /*014c*/ 	.word	0xffffffff


	//   ....[13]....
        /*0150*/ 	.word	0xffffffff


	//   ....[14]....
        /*0154*/ 	.word	0xffffffff


	//   ....[15]....
        /*0158*/ 	.word	0xffffffff


	//   ....[16]....
        /*015c*/ 	.word	0xffffffff


	//   ....[17]....
        /*0160*/ 	.word	0xffffffff


	//   ....[18]....
        /*0164*/ 	.word	0xffffffff


	//   ....[19]....
        /*0168*/ 	.word	0xffffffff


	//   ....[20]....
        /*016c*/ 	.word	0xffffffff


	//   ....[21]....
        /*0170*/ 	.word	0xffffffff


	//   ....[22]....
        /*0174*/ 	.word	0xffffffff


	//   ....[23]....
        /*0178*/ 	.word	0xffffffff


	//   ....[24]....
        /*017c*/ 	.word	0xffffffff


	//   ....[25]....
        /*0180*/ 	.word	0xffffffff


	//   ....[26]....
        /*0184*/ 	.word	0xffffffff


	//   ....[27]....
        /*0188*/ 	.word	0xffffffff


	//   ....[28]....
        /*018c*/ 	.word	0xffffffff


	//   ....[29]....
        /*0190*/ 	.word	0xffffffff


	//----- nvinfo : EIATTR_COOP_GROUP_INSTR_OFFSETS
	.align		4
.L_4064:
        /*0194*/ 	.byte	0x04, 0x28
        /*0196*/ 	.short	(.L_4066 - .L_4065)


	//   ....[0]....
.L_4065:
        /*0198*/ 	.word	0x00000470


	//   ....[1]....
        /*019c*/ 	.word	0x000004b0


	//   ....[2]....
        /*01a0*/ 	.word	0x00000500


	//   ....[3]....
        /*01a4*/ 	.word	0x00000520


	//   ....[4]....
        /*01a8*/ 	.word	0x00000570


	//   ....[5]....
        /*01ac*/ 	.word	0x00000590


	//   ....[6]....
        /*01b0*/ 	.word	0x000005e0


	//   ....[7]....
        /*01b4*/ 	.word	0x00000610


	//   ....[8]....
        /*01b8*/ 	.word	0x00000670


	//   ....[9]....
        /*01bc*/ 	.word	0x00000690


	//   ....[10]....
        /*01c0*/ 	.word	0x00000750


	//   ....[11]....
        /*01c4*/ 	.word	0x00000760


	//   ....[12]....
        /*01c8*/ 	.word	0x00000790


	//   ....[13]....
        /*01cc*/ 	.word	0x000007a0


	//   ....[14]....
        /*01d0*/ 	.word	0x000007d0


	//   ....[15]....
        /*01d4*/ 	.word	0x000007e0


	//   ....[16]....
        /*01d8*/ 	.word	0x00000810


	//   ....[17]....
        /*01dc*/ 	.word	0x00000820


	//   ....[18]....
        /*01e0*/ 	.word	0x00000850


	//   ....[19]....
        /*01e4*/ 	.word	0x00000860


	//   ....[20]....
        /*01e8*/ 	.word	0x00001070


	//   ....[21]....
        /*01ec*/ 	.word	0x000010e0


	//   ....[22]....
        /*01f0*/ 	.word	0x00001130


	//   ....[23]....
        /*01f4*/ 	.word	0x00001170


	//   ....[24]....
        /*01f8*/ 	.word	0x000011b0


	//   ....[25]....
        /*01fc*/ 	.word	0x00001210


	//   ....[26]....
        /*0200*/ 	.word	0x00001230


	//   ....[27]....
        /*0204*/ 	.word	0x00001250


	//   ....[28]....
        /*0208*/ 	.word	0x00001270


	//   ....[29]....
        /*020c*/ 	.word	0x00001290


	//----- nvinfo : EIATTR_VRC_CTA_INIT_COUNT
	.align		4
.L_4066:
        /*0210*/ 	.byte	0x02, 0x4a
	.zero		1
	.zero		1


	//----- nvinfo : EIATTR_EXIT_INSTR_OFFSETS
	.align		4
        /*0214*/ 	.byte	0x04, 0x1c
        /*0216*/ 	.short	(.L_4068 - .L_4067)


	//   ....[0]....
.L_4067:
        /*0218*/ 	.word	0x00001020


	//   ....[1]....
        /*021c*/ 	.word	0x00001820


	//   ....[2]....
        /*0220*/ 	.word	0x000018a0


	//----- nvinfo : EIATTR_CRS_STACK_SIZE
	.align		4
.L_4068:
        /*0224*/ 	.byte	0x04, 0x1e
        /*0226*/ 	.short	(.L_4070 - .L_4069)
.L_4069:
        /*0228*/ 	.word	0x00000000


	//----- nvinfo : EIATTR_CBANK_PARAM_SIZE
	.align		4
.L_4070:
        /*022c*/ 	.byte	0x03, 0x19
        /*022e*/ 	.short	0x0074


	//----- nvinfo : EIATTR_PARAM_CBANK
	.align		4
        /*0230*/ 	.byte	0x04, 0x0a
        /*0232*/ 	.short	(.L_4072 - .L_4071)
	.align		4
.L_4071:
        /*0234*/ 	.word	index@(.nv.constant0._ZN17fastertransformer35generalAddBiasResidualLayerNormOpt2I7__half2Lb0ELb0ELi1ELb1ELi2EEEvPT_S3_PKS2_S5_S5_S5_S5_S5_fiiPKfS7_S7_Pfi)
        /*0238*/ 	.short	0x0380
        /*023a*/ 	.short	0x0074


	//----- nvinfo : EIATTR_SW_WAR
	.align		4
.L_4072:
        /*023c*/ 	.byte	0x04, 0x36
        /*023e*/ 	.short	(.L_4074 - .L_4073)
.L_4073:
        /*0240*/ 	.word	0x00000008
.L_4074:


//--------------------- .nv.info._ZN17fastertransformer34generalAddBiasResidualLayerNormOptI7__half2Lb0ELb0ELi1ELb1ELi2EEEvPT_S3_PKS2_S5_S5_S5_S5_S5_fiiPKfS7_S7_Pfi --------------------------
	.section	.nv.info._ZN17fastertransformer34generalAddBiasResidualLayerNormOptI7__half2Lb0ELb0ELi1ELb1ELi2EEEvPT_S3_PKS2_S5_S5_S5_S5_S5_fiiPKfS7_S7_Pfi,"",@"SHT_CUDA_INFO"
	.sectionflags	@""
	.align	4


	//----- nvinfo : EIATTR_CUDA_API_VERSION
	.align		4
        /*0000*/ 	.byte	0x04, 0x37
        /*0002*/ 	.short	(.L_4076 - .L_4075)
.L_4075:
        /*0004*/ 	.word	0x00000082


	//----- nvinfo : EIATTR_KPARAM_INFO
	.align		4
.L_4076:
        /*0008*/ 	.byte	0x04, 0x17
        /*000a*/ 	.short	(.L_4078 - .L_4077)
.L_4077:
        /*000c*/ 	.word	0x00000000
        /*0010*/ 	.short	0x000f
        /*0012*/ 	.short	0x0070
        /*0014*/ 	.byte	0x00, 0xf0, 0x11, 0x00


	//----- nvinfo : EIATTR_KPARAM_INFO
	.align		4
.L_4078:
        /*0018*/ 	.byte	0x04, 0x17
        /*001a*/ 	.short	(.L_4080 - .L_4079)
.L_4079:
        /*001c*/ 	.word	0x00000000
        /*0020*/ 	.short	0x000e
        /*0022*/ 	.short	0x0068
        /*0024*/ 	.byte	0x00, 0xf5, 0x21, 0x00


	//----- nvinfo : EIATTR_KPARAM_INFO
	.align		4
.L_4080:
        /*0028*/ 	.byte	0x04, 0x17
        /*002a*/ 	.short	(.L_4082 - .L_4081)
.L_4081:
        /*002c*/ 	.word	0x00000000
        /*0030*/ 	.short	0x000d
        /*0032*/ 	.short	0x0060
        /*0034*/ 	.byte	0x00, 0xf5, 0x21, 0x00


	//----- nvinfo : EIATTR_KPARAM_INFO
	.align		4
.L_4082:
        /*0038*/ 	.byte	0x04, 0x17
        /*003a*/ 	.short	(.L_4084 - .L_4083)
.L_4083:
        /*003c*/ 	.word	0x00000000
        /*0040*/ 	.short	0x000c
        /*0042*/ 	.short	0x0058
        /*0044*/ 	.byte	0x00, 0xf5, 0x21, 0x00


	//----- nvinfo : EIATTR_KPARAM_INFO
	.align		4
.L_4084:
        /*0048*/ 	.byte	0x04, 0x17
        /*004a*/ 	.short	(.L_4086 - .L_4085)
.L_4085:
        /*004c*/ 	.word	0x00000000
        /*0050*/ 	.short	0x000b
        /*0052*/ 	.short	0x0050
        /*0054*/ 	.byte	0x00, 0xf5, 0x21, 0x00


	//----- nvinfo : EIATTR_KPARAM_INFO
	.align		4
.L_4086:
        /*0058*/ 	.byte	0x04, 0x17
        /*005a*/ 	.short	(.L_4088 - .L_4087)
.L_4087:
        /*005c*/ 	.word	0x00000000
        /*0060*/ 	.short	0x000a
        /*0062*/ 	.short	0x0048
        /*0064*/ 	.byte	0x00, 0xf0, 0x11, 0x00


	//----- nvinfo : EIATTR_KPARAM_INFO
	.align		4
.L_4088:
        /*0068*/ 	.byte	0x04, 0x17
        /*006a*/ 	.short	(.L_4090 - .L_4089)
.L_4089:
        /*006c*/ 	.word	0x00000000
        /*0070*/ 	.short	0x0009
        /*0072*/ 	.short	0x0044
        /*0074*/ 	.byte	0x00, 0xf0, 0x11, 0x00


	//----- nvinfo : EIATTR_KPARAM_INFO
	.align		4
.L_4090:
        /*0078*/ 	.byte	0x04, 0x17
        /*007a*/ 	.short	(.L_4092 - .L_4091)
.L_4091:
        /*007c*/ 	.word	0x00000000
        /*0080*/ 	.short	0x0008
        /*0082*/ 	.short	0x0040
        /*0084*/ 	.byte	0x00, 0xf0, 0x11, 0x00


	//----- nvinfo : EIATTR_KPARAM_INFO
	.align		4
.L_4092:
        /*0088*/ 	.byte	0x04, 0x17
        /*008a*/ 	.short	(.L_4094 - .L_4093)
.L_4093:
        /*008c*/ 	.word	0x00000000
        /*0090*/ 	.short	0x0007
        /*0092*/ 	.short	0x0038
        /*0094*/ 	.byte	0x00, 0xf5, 0x21, 0x00


	//----- nvinfo : EIATTR_KPARAM_INFO
	.align		4
.L_4094:
        /*0098*/ 	.byte	0x04, 0x17
        /*009a*/ 	.short	(.L_4096 - .L_4095)
.L_4095:
        /*009c*/ 	.word	0x00000000
        /*00a0*/ 	.short	0x0006
        /*00a2*/ 	.short	0x0030
        /*00a4*/ 	.byte	0x00, 0xf5, 0x21, 0x00


	//----- nvinfo : EIATTR_KPARAM_INFO
	.align		4
.L_4096:
        /*00a8*/ 	.byte	0x04, 0x17
        /*00aa*/ 	.short	(.L_4098 - .L_4097)
.L_4097:
        /*00ac*/ 	.word	0x00000000
        /*00b0*/ 	.short	0x0005
        /*00b2*/ 	.short	0x0028
        /*00b4*/ 	.byte	0x00, 0xf5, 0x21, 0x00


	//----- nvinfo : EIATTR_KPARAM_INFO
	.align		4
.L_4098:
        /*00b8*/ 	.byte	0x04, 0x17
        /*00ba*/ 	.short	(.L_4100 - .L_4099)
.L_4099:
        /*00bc*/ 	.word	0x00000000
        /*00c0*/ 	.short	0x0004
        /*00c2*/ 	.short	0x0020
        /*00c4*/ 	.byte	0x00, 0xf5, 0x21, 0x00


	//----- nvinfo : EIATTR_KPARAM_INFO
	.align		4
.L_4100:
        /*00c8*/ 	.byte	0x04, 0x17
        /*00ca*/ 	.short	(.L_4102 - .L_4101)
.L_4101:
        /*00cc*/ 	.word	0x00000000
        /*00d0*/ 	.short	0x0003
        /*00d2*/ 	.short	0x0018
        /*00d4*/ 	.byte	0x00, 0xf5, 0x21, 0x00


	//----- nvinfo : EIATTR_KPARAM_INFO
	.align		4
.L_4102:
        /*00d8*/ 	.byte	0x04, 0x17
        /*00da*/ 	.short	(.L_4104 - .L_4103)
.L_4103:
        /*00dc*/ 	.word	0x00000000
        /*00e0*/ 	.short	0x0002
        /*00e2*/ 	.short	0x0010
        /*00e4*/ 	.byte	0x00, 0xf5, 0x21, 0x00


	//----- nvinfo : EIATTR_KPARAM_INFO
	.align		4
.L_4104:
        /*00e8*/ 	.byte	0x04, 0x17
        /*00ea*/ 	.short	(.L_4106 - .L_4105)
.L_4105:
        /*00ec*/ 	.word	0x00000000
        /*00f0*/ 	.short	0x0001
        /*00f2*/ 	.short	0x0008
        /*00f4*/ 	.byte	0x00, 0xf5, 0x21, 0x00


	//----- nvinfo : EIATTR_KPARAM_INFO
	.align		4
.L_4106:
        /*00f8*/ 	.byte	0x04, 0x17
        /*00fa*/ 	.short	(.L_4108 - .L_4107)
.L_4107:
        /*00fc*/ 	.word	0x00000000
        /*0100*/ 	.short	0x0000
        /*0102*/ 	.short	0x0000
        /*0104*/ 	.byte	0x00, 0xf5, 0x21, 0x00


	//----- nvinfo : EIATTR_SPARSE_MMA_MASK
	.align		4
.L_4108:
        /*0108*/ 	.byte	0x03, 0x50
        /*010a*/ 	.short	0x0000


	//----- nvinfo : EIATTR_MAXREG_COUNT
	.align		4
        /*010c*/ 	.byte	0x03, 0x1b
        /*010e*/ 	.short	0x00ff


	//----- nvinfo : EIATTR_NUM_BARRIERS
	.align		4
        /*0110*/ 	.byte	0x02, 0x4c
        /*0112*/ 	.byte	0x01
	.zero		1


	//----- nvinfo : EIATTR_MERCURY_ISA_VERSION
	.align		4
        /*0114*/ 	.byte	0x03, 0x5f
        /*0116*/ 	.short	0x0101


	//----- nvinfo : EIATTR_COOP_GROUP_MASK_REGIDS
	.align		4
        /*0118*/ 	.byte	0x04, 0x29
        /*011a*/ 	.short	(.L_4110 - .L_4109)


	//   ....[0]....
.L_4109:
        /*011c*/ 	.word	0xffffffff


	//   ....[1]....
        /*0120*/ 	.word	0xffffffff


	//   ....[2]....
        /*0124*/ 	.word	0xffffffff


	//   ....[3]....
        /*0128*/ 	.word	0xffffffff


	//   ....[4]....
        /*012c*/ 	.word	0xffffffff


	//   ....[5]....
        /*0130*/ 	.word	0xffffffff


	//   ....[6]....
        /*0134*/ 	.word	0xffffffff


	//   ....[7]....
        /*0138*/ 	.word	0xffffffff


	//   ....[8]....
        /*013c*/ 	.word	0xffffffff


	//   ....[9]....
        /*0140*/ 	.word	0xffffffff


	//   ....[10]....
        /*0144*/ 	.word	0xffffffff


	//   ....[11]....
        /*0148*/ 	.word	0xffffffff


	//   ....[12]....
        /*014c*/ 	.word	0xffffffff


	//   ....[13]....
        /*0150*/ 	.word	0xffffffff


	//   ....[14]....
        /*0154*/ 	.word	0xffffffff


	//   ....[15]....
        /*0158*/ 	.word	0xffffffff


	//   ....[16]....
        /*015c*/ 	.word	0xffffffff


	//   ....[17]....
        /*0160*/ 	.word	0xffffffff


	//   ....[18]....
        /*0164*/ 	.word	0xffffffff


	//   ....[19]....
        /*0168*/ 	.word	0xffffffff


	//   ....[20]....
        /*016c*/ 	.word	0xffffffff


	//   ....[21]....
        /*0170*/ 	.word	0xffffffff


	//   ....[22]....
        /*0174*/ 	.word	0xffffffff


	//   ....[23]....
        /*0178*/ 	.word	0xffffffff


	//   ....[24]....
        /*017c*/ 	.word	0xffffffff


	//   ....[25]....
        /*0180*/ 	.word	0xffffffff


	//   ....[26]....
        /*0184*/ 	.word	0xffffffff


	//   ....[27]....
        /*0188*/ 	.word	0xffffffff


	//   ....[28]....
        /*018c*/ 	.word	0xffffffff


	//   ....[29]....
        /*0190*/ 	.word	0xffffffff


	//----- nvinfo : EIATTR_COOP_GROUP_INSTR_OFFSETS
	.align		4
.L_4110:
        /*0194*/ 	.byte	0x04, 0x28
        /*0196*/ 	.short	(.L_4112 - .L_4111)


	//   ....[0]....
.L_4111:
        /*0198*/ 	.word	0x000002b0


	//   ....[1]....
        /*019c*/ 	.word	0x00000300


	//   ....[2]....
        /*01a0*/ 	.word	0x00000320


	//   ....[3]....
        /*01a4*/ 	.word	0x00000360


	//   ....[4]....
        /*01a8*/ 	.word	0x000003a0


	//   ....[5]....
        /*01ac*/ 	.word	0x00000460


	//   ....[6]....
        /*01b0*/ 	.word	0x00000480


	//   ....[7]....
        /*01b4*/ 	.word	0x000004a0


	//   ....[8]....
        /*01b8*/ 	.word	0x000004c0


	//   ....[9]....
        /*01bc*/ 	.word	0x000004e0


	//   ....[10]....
        /*01c0*/ 	.word	0x00000770


	//   ....[11]....
        /*01c4*/ 	.word	0x000007d0


	//   ....[12]....
        /*01c8*/ 	.word	0x000007f0


	//   ....[13]....
        /*01cc*/ 	.word	0x00000810


	//   ....[14]....
        /*01d0*/ 	.word	0x00000830


	//   ....[15]....
        /*01d4*/ 	.word	0x00000890


	//   ....[16]....
        /*01d8*/ 	.word	0x000008b0


	//   ....[17]....
        /*01dc*/ 	.word	0x000008d0


	//   ....[18]....
        /*01e0*/ 	.word	0x000008f0


	//   ....[19]....
        /*01e4*/ 	.word	0x00000910


	//   ....[20]....
        /*01e8*/ 	.word	0x000010f0


	//   ....[21]....
        /*01ec*/ 	.word	0x00001170


	//   ....[22]....
        /*01f0*/ 	.word	0x000011b0


	//   ....[23]....
        /*01f4*/ 	.word	0x000011e0


	//   ....[24]....
        /*01f8*/ 	.word	0x00001220


	//   ....[25]....
        /*01fc*/ 	.word	0x00001290


	//   ....[26]....
        /*0200*/ 	.word	0x000012b0


	//   ....[27]....
        /*0204*/ 	.word	0x000012d0


	//   ....[28]....
        /*0208*/ 	.word	0x000012f0


	//   ....[29]....
        /*020c*/ 	.word	0x00001310


	//----- nvinfo : EIATTR_VRC_CTA_INIT_COUNT
	.align		4
.L_4112:
        /*0210*/ 	.byte	0x02, 0x4a
	.zero		1
	.zero		1


	//----- nvinfo : EIATTR_EXIT_INSTR_OFFSETS
	.align		4
        /*0214*/ 	.byte	0x04, 0x1c
        /*0216*/ 	.short	(.L_4114 - .L_4113)


	//   ....[0]....
.L_4113:
        /*0218*/ 	.word	0x000010a0


	//   ....[1]....
        /*021c*/ 	.word	0x000018b0


	//   ....[2]....
        /*0220*/ 	.word	0x00001940


	//----- nvinfo : EIATTR_CRS_STACK_SIZE
	.align		4
.L_4114:
        /*0224*/ 	.byte	0x04, 0x1e
        /*0226*/ 	.short	(.L_4116 - .L_4115)
.L_4115:
        /*0228*/ 	.word	0x00000000


	//----- nvinfo : EIATTR_CBANK_PARAM_SIZE
	.align		4
.L_4116:
        /*022c*/ 	.byte	0x03, 0x19
        /*022e*/ 	.short	0x0074


	//----- nvinfo : EIATTR_PARAM_CBANK
	.align		4
        /*0230*/ 	.byte	0x04, 0x0a
        /*0232*/ 	.short	(.L_4118 - .L_4117)
	.align		4
.L_4117:
        /*0234*/ 	.word	index@(.nv.constant0._ZN17fastertransformer34generalAddBiasResidualLayerNormOptI7__half2Lb0ELb0ELi1ELb1ELi2EEEvPT_S3_PKS2_S5_S5_S5_S5_S5_fiiPKfS7_S7_Pfi)
        /*0238*/ 	.short	0x0380
        /*023a*/ 	.short	0x0074


	//----- nvinfo : EIATTR_SW_WAR
	.align		4
.L_4118:
        /*023c*/ 	.byte	0x04, 0x36
        /*023e*/ 	.short	(.L_4120 - .L_4119)
.L_4119:
        /*0240*/ 	.word	0x00000008
.L_4120:


//--------------------- .nv.info._ZN17fastertransformer35generalAddBiasResidualLayerNormOpt2I7__half2Lb1ELb0ELi1ELb1ELi2EEEvPT_S3_PKS2_S5_S5_S5_S5_S5_fiiPKfS7_S7_Pfi --------------------------
	.section	.nv.info._ZN17fastertransformer35generalAddBiasResidualLayerNormOpt2I7__half2Lb1ELb0ELi1ELb1ELi2EEEvPT_S3_PKS2_S5_S5_S5_S5_S5_fiiPKfS7_S7_Pfi,"",@"SHT_CUDA_INFO"
	.sectionflags	@""
	.align	4


	//----- nvinfo : EIATTR_CUDA_API_VERSION
	.align		4
        /*0000*/ 	.byte	0x04, 0x37
        /*0002*/ 	.short	(.L_4122 - .L_4121)
.L_4121:
        /*0004*/ 	.word	0x00000082


	//----- nvinfo : EIATTR_KPARAM_INFO
	.align		4
.L_4122:
        /*0008*/ 	.byte	0x04, 0x17
        /*000a*/ 	.short	(.L_4124 - .L_4123)
.L_4123:
        /*000c*/ 	.word	0x00000000
        /*0010*/ 	.short	0x000f
        /*0012*/ 	.short	0x0070
        /*0014*/ 	.byte	0x00, 0xf0, 0x11, 0x00


	//----- nvinfo : EIATTR_KPARAM_INFO
	.align		4
.L_4124:
        /*0018*/ 	.byte	0x04, 0x17
        /*001a*/ 	.short	(.L_4126 - .L_4125)
.L_4125:
        /*001c*/ 	.word	0x00000000
        /*0020*/ 	.short	0x000e
        /*0022*/ 	.short	0x0068
        /*0024*/ 	.byte	0x00, 0xf5, 0x21, 0x00


	//----- nvinfo : EIATTR_KPARAM_INFO
	.align		4
.L_4126:
        /*0028*/ 	.byte	0x04, 0x17
        /*002a*/ 	.short	(.L_4128 - .L_4127)
.L_4127:
        /*002c*/ 	.word	0x00000000
        /*0030*/ 	.short	0x000d
        /*0032*/ 	.short	0x0060
        /*0034*/ 	.byte	0x00, 0xf5, 0x21, 0x00


	//----- nvinfo : EIATTR_KPARAM_INFO
	.align		4
.L_4128:
        /*0038*/ 	.byte	0x04, 0x17
        /*003a*/ 	.short	(.L_4130 - .L_4129)
.L_4129:
        /*003c*/ 	.word	0x00000000
        /*0040*/ 	.short	0x000c
        /*0042*/ 	.short	0x0058
        /*0044*/ 	.byte	0x00, 0xf5, 0x21, 0x00


	//----- nvinfo : EIATTR_KPARAM_INFO
	.align		4
.L_4130:
        /*0048*/ 	.byte	0x04, 0x17
        /*004a*/ 	.short	(.L_4132 - .L_4131)
.L_4131:
        /*004c*/ 	.word	0x00000000
        /*0050*/ 	.short	0x000b
        /*0052*/ 	.short	0x0050
        /*0054*/ 	.byte	0x00, 0xf5, 0x21, 0x00


	//----- nvinfo : EIATTR_KPARAM_INFO
	.align		4
.L_4132:
        /*0058*/ 	.byte	0x04, 0x17
        /*005a*/ 	.short	(.L_4134 - .L_4133)
.L_4133:
        /*005c*/ 	.word	0x00000000
        /*0060*/ 	.short	0x000a
        /*0062*/ 	.short	0x0048
        /*0064*/ 	.byte	0x00, 0xf0, 0x11, 0x00


	//----- nvinfo : EIATTR_KPARAM_INFO
	.align		4
.L_4134:
        /*0068*/ 	.byte	0x04, 0x17
        /*006a*/ 	.short	(.L_4136 - .L_4135)
.L_4135:
        /*006c*/ 	.word	0x00000000
        /*0070*/ 	.short	0x0009
        /*0072*/ 	.short	0x0044
        /*0074*/ 	.byte	0x00, 0xf0, 0x11, 0x00


	//----- nvinfo : EIATTR_KPARAM_INFO
	.align		4
.L_4136:
        /*0078*/ 	.byte	0x04, 0x17
        /*007a*/ 	.short	(.L_4138 - .L_4137)
.L_4137:
        /*007c*/ 	.word	0x00000000
        /*0080*/ 	.short	0x0008
        /*0082*/ 	.short	0x0040
        /*0084*/ 	.byte	0x00, 0xf0, 0x11, 0x00


	//----- nvinfo : EIATTR_KPARAM_INFO
	.align		4
.L_4138:
        /*0088*/ 	.byte	0x04, 0x17
        /*008a*/ 	.short	(.L_4140 - .L_4139)
.L_4139:
        /*008c*/ 	.word	0x00000000
        /*0090*/ 	.short	0x0007
        /*0092*/ 	.short	0x0038
        /*0094*/ 	.byte	0x00, 0xf5, 0x21, 0x00


	//----- nvinfo : EIATTR_KPARAM_INFO
	.align		4
.L_4140:
        /*0098*/ 	.byte	0x04, 0x17
        /*009a*/ 	.short	(.L_4142 - .L_4141)
.L_4141:
        /*009c*/ 	.word	0x00000000
        /*00a0*/ 	.short	0x0006
        /*00a2*/ 	.short	0x0030
        /*00a4*/ 	.byte	0x00, 0xf5, 0x21, 0x00


	//----- nvinfo : EIATTR_KPARAM_INFO
	.align		4
.L_4142:
        /*00a8*/ 	.byte	0x04, 0x17
        /*00aa*/ 	.short	(.L_4144 - .L_4143)
.L_4143:
        /*00ac*/ 	.word	0x00000000
        /*00b0*/ 	.short	0x0005
        /*00b2*/ 	.short	0x0028
        /*00b4*/ 	.byte	0x00, 0xf5, 0x21, 0x00


	//----- nvinfo : EIATTR_KPARAM_INFO
	.align		4
.L_4144:
        /*00b8*/ 	.byte	0x04, 0x17
        /*00ba*/ 	.short	(.L_4146 - .L_4145)
.L_4145:
        /*00bc*/ 	.word	0x00000000
        /*00c0*/ 	.short	0x0004
        /*00c2*/ 	.short	0x0020
        /*00c4*/ 	.byte	0x00, 0xf5, 0x21, 0x00


	//----- nvinfo : EIATTR_KPARAM_INFO
	.align		4
.L_4146:
        /*00c8*/ 	.byte	0x04, 0x17
        /*00ca*/ 	.short	(.L_4148 - .L_4147)
.L_4147:
        /*00cc*/ 	.word	0x00000000
        /*00d0*/ 	.short	0x0003
        /*00d2*/ 	.short	0x0018
        /*00d4*/ 	.byte	0x00, 0xf5, 0x21, 0x00


	//----- nvinfo : EIATTR_KPARAM_INFO
	.align		4
.L_4148:
        /*00d8*/ 	.byte	0x04, 0x17
        /*00da*/ 	.short	(.L_4150 - .L_4149)
.L_4149:
        /*00dc*/ 	.word	0x00000000
        /*00e0*/ 	.short	0x0002
        /*00e2*/ 	.short	0x0010
        /*00e4*/ 	.byte	0x00, 0xf5, 0x21, 0x00


	//----- nvinfo : EIATTR_KPARAM_INFO
	.align		4
.L_4150:
        /*00e8*/ 	.byte	0x04, 0x17
        /*00ea*/ 	.short	(.L_4152 - .L_4151)
.L_4151:
        /*00ec*/ 	.word	0x00000000
        /*00f0*/ 	.short	0x0001
        /*00f2*/ 	.short	0x0008
        /*00f4*/ 	.byte	0x00, 0xf5, 0x21, 0x00


	//----- nvinfo : EIATTR_KPARAM_INFO
	.align		4
.L_4152:
        /*00f8*/ 	.byte	0x04, 0x17
        /*00fa*/ 	.short	(.L_4154 - .L_4153)
.L_4153:
        /*00fc*/ 	.word	0x00000000
        /*0100*/ 	.short	0x0000
        /*0102*/ 	.short	0x0000
        /*0104*/ 	.byte	0x00, 0xf5, 0x21, 0x00


	//----- nvinfo : EIATTR_SPARSE_MMA_MASK
	.align		4
.L_4154:
        /*0108*/ 	.byte	0x03, 0x50
        /*010a*/ 	.short	0x0000


	//----- nvinfo : EIATTR_MAXREG_COUNT
	.align		4
        /*010c*/ 	.byte	0x03, 0x1b
        /*010e*/ 	.short	0x00ff


	//----- nvinfo : EIATTR_NUM_BARRIERS
	.align		4
        /*0110*/ 	.byte	0x02, 0x4c
        /*0112*/ 	.byte	0x01
	.zero		1


	//----- nvinfo : EIATTR_MERCURY_ISA_VERSION
	.align		4
        /*0114*/ 	.byte	0x03, 0x5f
        /*0116*/ 	.short	0x0101


	//----- nvinfo : EIATTR_COOP_GROUP_MASK_REGIDS
	.align		4
        /*0118*/ 	.byte	0x04, 0x29
        /*011a*/ 	.short	(.L_4156 - .L_4155)


	//   ....[0]....
.L_4155:
        /*011c*/ 	.word	0xffffffff


	//   ....[1]....
        /*0120*/ 	.word	0xffffffff


	//   ....[2]....
        /*0124*/ 	.word	0xffffffff


	//   ....[3]....
        /*0128*/ 	.word	0xffffffff


	//   ....[4]....
        /*012c*/ 	.word	0xffffffff


	//   ....[5]....
        /*0130*/ 	.word	0xffffffff


	//   ....[6]....
        /*0134*/ 	.word	0xffffffff


	//   ....[7]....
        /*0138*/ 	.word	0xffffffff


	//   ....[8]....
        /*013c*/ 	.word	0xffffffff


	//   ....[9]....
        /*0140*/ 	.word	0xffffffff


	//   ....[10]....
        /*0144*/ 	.word	0xffffffff


	//   ....[11]....
        /*0148*/ 	.word	0xffffffff


	//   ....[12]....
        /*014c*/ 	.word	0xffffffff


	//   ....[13]....
        /*0150*/ 	.word	0xffffffff


	//   ....[14]....
        /*0154*/ 	.word	0xffffffff


	//   ....[15]....
        /*0158*/ 	.word	0xffffffff


	//   ....[16]....
        /*015c*/ 	.word	0xffffffff


	//   ....[17]....
        /*0160*/ 	.word	0xffffffff


	//   ....[18]....
        /*0164*/ 	.word	0xffffffff


	//   ....[19]....
        /*0168*/ 	.word	0xffffffff


	//   ....[20]....
        /*016c*/ 	.word	0xffffffff


	//   ....[21]....
        /*0170*/ 	.word	0xffffffff


	//   ....[22]....
        /*0174*/ 	.word	0xffffffff


	//   ....[23]....
        /*0178*/ 	.word	0xffffffff


	//   ....[24]....
        /*017c*/ 	.word	0xffffffff


	//   ....[25]....
        /*0180*/ 	.word	0xffffffff


	//   ....[26]....
        /*0184*/ 	.word	0xffffffff


	//   ....[27]....
        /*0188*/ 	.word	0xffffffff


	//   ....[28]....
        /*018c*/ 	.word	0xffffffff


	//   ....[29]....
        /*0190*/ 	.word	0xffffffff


	//----- nvinfo : EIATTR_COOP_GROUP_INSTR_OFFSETS
	.align		4
.L_4156:
        /*0194*/ 	.byte	0x04, 0x28
        /*0196*/ 	.short	(.L_4158 - .L_4157)


	//   ....[0]....
.L_4157:
        /*0198*/ 	.word	0x00000ab0


	//   ....[1]....
        /*019c*/ 	.word	0x00000af0


	//   ....[2]....
        /*01a0*/ 	.word	0x00000b40


	//   ....[3]....
        /*01a4*/ 	.word	0x00000b50


	//   ....[4]....
        /*01a8*/ 	.word	0x00000b90


	//   ....[5]....
        /*01ac*/ 	.word	0x00000bc0


	//   ....[6]....
        /*01b0*/ 	.word	0x00000c10


	//   ....[7]....
        /*01b4*/ 	.word	0x00000c30


	//   ....[8]....
        /*01b8*/ 	.word	0x00000c90


	//   ....[9]....
        /*01bc*/ 	.word	0x00000cb0


	//   ....[10]....
        /*01c0*/ 	.word	0x00000d90


	//   ....[11]....
        /*01c4*/ 	.word	0x00000da0


	//   ....[12]....
        /*01c8*/ 	.word	0x00000dd0


	//   ....[13]....
        /*01cc*/ 	.word	0x00000de0


	//   ....[14]....
        /*01d0*/ 	.word	0x00000e10


	//   ....[15]....
        /*01d4*/ 	.word	0x00000e20


	//   ....[16]....
        /*01d8*/ 	.word	0x00000e50


	//   ....[17]....
        /*01dc*/ 	.word	0x00000e60


	//   ....[18]....
        /*01e0*/ 	.word	0x00000e90


	//   ....[19]....
        /*01e4*/ 	.word	0x00000ea0


	//   ....[20]....
        /*01e8*/ 	.word	0x000016b0


	//   ....[21]....
        /*01ec*/ 	.word	0x00001700


	//   ....[22]....
        /*01f0*/ 	.word	0x00001730


	//   ....[23]....
        /*01f4*/ 	.word	0x00001770


	//   ....[24]....
        /*01f8*/ 	.word	0x000017b0


	//   ....[25]....
        /*01fc*/ 	.word	0x00001850


	//   ....[26]....
        /*0200*/ 	.word	0x00001870


	//   ....[27]....
        /*0204*/ 	.word	0x00001890


	//   ....[28]....
        /*0208*/ 	.word	0x000018b0


	//   ....[29]....
        /*020c*/ 	.word	0x000018d0


	//----- nvinfo : EIATTR_VRC_CTA_INIT_COUNT
	.align		4
.L_4158:
        /*0210*/ 	.byte	0x02, 0x4a
	.zero		1
	.zero		1


	//----- nvinfo : EIATTR_EXIT_INSTR_OFFSETS
	.align		4
        /*0214*/ 	.byte	0x04, 0x1c
        /*0216*/ 	.short	(.L_4160 - .L_4159)


	//   ....[0]....
.L_4159:
        /*0218*/ 	.word	0x00001660


	//   ....[1]....
        /*021c*/ 	.word	0x00001e60


	//   ....[2]....
        /*0220*/ 	.word	0x00001ee0


	//----- nvinfo : EIATTR_CRS_STACK_SIZE
	.align		4
.L_4160:
        /*0224*/ 	.byte	0x04, 0x1e
        /*0226*/ 	.short	(.L_4162 - .L_4161)
.L_4161:
        /*0228*/ 	.word	0x00000000


	//----- nvinfo : EIATTR_CBANK_PARAM_SIZE
	.align		4
.L_4162:
        /*022c*/ 	.byte	0x03, 0x19
        /*022e*/ 	.short	0x0074


	//----- nvinfo : EIATTR_PARAM_CBANK
	.align		4
        /*0230*/ 	.byte	0x04, 0x0a
        /*0232*/ 	.short	(.L_4164 - .L_4163)
	.align		4
.L_4163:
        /*0234*/ 	.word	index@(.nv.constant0._ZN17fastertransformer35generalAddBiasResidualLayerNormOpt2I7__half2Lb1ELb0ELi1ELb1ELi2EEEvPT_S3_PKS2_S5_S5_S5_S5_S5_fiiPKfS7_S7_Pfi)
        /*0238*/ 	.short	0x0380
        /*023a*/ 	.short	0x0074


	//----- nvinfo : EIATTR_SW_WAR
	.align		4
.L_4164:
        /*023c*/ 	.byte	0x04, 0x36
        /*023e*/ 	.short	(.L_4166 - .L_4165)
.L_4165:
        /*0240*/ 	.word	0x00000008
.L_4166:


//--------------------- .nv.info._ZN17fastertransformer34generalAddBiasResidualLayerNormOptI7__half2Lb1ELb0ELi1ELb1ELi2EEEvPT_S3_PKS2_S5_S5_S5_S5_S5_fiiPKfS7_S7_Pfi --------------------------
	.section	.nv.info._ZN17fastertransformer34generalAddBiasResidualLayerNormOptI7__half2Lb1ELb0ELi1ELb1ELi2EEEvPT_S3_PKS2_S5_S5_S5_S5_S5_fiiPKfS7_S7_Pfi,"",@"SHT_CUDA_INFO"
	.sectionflags	@""
	.align	4


	//----- nvinfo : EIATTR_CUDA_API_VERSION
	.align		4
        /*0000*/ 	.byte	0x04, 0x37
        /*0002*/ 	.short	(.L_4168 - .L_4167)
.L_4167:
        /*0004*/ 	.word	0x00000082


	//----- nvinfo : EIATTR_KPARAM_INFO
	.align		4
.L_4168:
        /*0008*/ 	.byte	0x04, 0x17
        /*000a*/ 	.short	(.L_4170 - .L_4169)
.L_4169:
        /*000c*/ 	.word	0x00000000
        /*0010*/ 	.short	0x000f
        /*0012*/ 	.short	0x0070
        /*0014*/ 	.byte	0x00, 0xf0, 0x11, 0x00


	//----- nvinfo : EIATTR_KPARAM_INFO
	.align		4
.L_4170:
        /*0018*/ 	.byte	0x04, 0x17
        /*001a*/ 	.short	(.L_4172 - .L_4171)
.L_4171:
        /*001c*/ 	.word	0x00000000
        /*0020*/ 	.short	0x000e
        /*0022*/ 	.short	0x0068
        /*0024*/ 	.byte	0x00, 0xf5, 0x21, 0x00


	//----- nvinfo : EIATTR_KPARAM_INFO
	.align		4
.L_4172:
        /*0028*/ 	.byte	0x04, 0x17
        /*002a*/ 	.short	(.L_4174 - .L_4173)
.L_4173:
        /*002c*/ 	.word	0x00000000
        /*0030*/ 	.short	0x000d
        /*0032*/ 	.short	0x0060
        /*0034*/ 	.byte	0x00, 0xf5, 0x21, 0x00


	//----- nvinfo : EIATTR_KPARAM_INFO
	.align		4
.L_4174:
        /*0038*/ 	.byte	0x04, 0x17
        /*003a*/ 	.short	(.L_4176 - .L_4175)
.L_4175:
        /*003c*/ 	.word	0x00000000
        /*0040*/ 	.short	0x000c
        /*0042*/ 	.short	0x0058
        /*0044*/ 	.byte	0x00, 0xf5, 0x21, 0x00


	//----- nvinfo : EIATTR_KPARAM_INFO
	.align		4
.L_4176:
        /*0048*/ 	.byte	0x04, 0x17
        /*004a*/ 	.short	(.L_4178 - .L_4177)
.L_4177:
        /*004c*/ 	.word	0x00000000
        /*0050*/ 	.short	0x000b
        /*0052*/ 	.short	0x0050
        /*0054*/ 	.byte	0x00, 0xf5, 0x21, 0x00


	//----- nvinfo : EIATTR_KPARAM_INFO
	.align		4
.L_4178:
        /*0058*/ 	.byte	0x04, 0x17
        /*005a*/ 	.short	(.L_4180 - .L_4179)
.L_4179:
        /*005c*/ 	.word	0x00000000
        /*0060*/ 	.short	0x000a
        /*0062*/ 	.short	0x0048
        /*0064*/ 	.byte	0x00, 0xf0, 0x11, 0x00


	//----- nvinfo : EIATTR_KPARAM_INFO
	.align		4
.L_4180:
        /*0068*/ 	.byte	0x04, 0x17
        /*006a*/ 	.short	(.L_4182 - .L_4181)
.L_4181:
        /*006c*/ 	.word	0x00000000
        /*0070*/ 	.short	0x0009
        /*0072*/ 	.short	0x0044
        /*0074*/ 	.byte	0x00, 0xf0, 0x11, 0x00


	//----- nvinfo : EIATTR_KPARAM_INFO
	.align		4
.L_4182:
        /*0078*/ 	.byte	0x04, 0x17
        /*007a*/ 	.short	(.L_4184 - .L_4183)
.L_4183:
        /*007c*/ 	.word	0x00000000
        /*0080*/ 	.short	0x0008
        /*0082*/ 	.short	0x0040
        /*0084*/ 	.byte	0x00, 0xf0, 0x11, 0x00


	//----- nvinfo : EIATTR_KPARAM_INFO
	.align		4
.L_4184:
        /*0088*/ 	.byte	0x04, 0x17
        /*008a*/ 	.short	(.L_4186 - .L_4185)
.L_4185:
        /*008c*/ 	.word	0x00000000
        /*0090*/ 	.short	0x0007
        /*0092*/ 	.short	0x0038
        /*0094*/ 	.byte	0x00, 0xf5, 0x21, 0x00


	//----- nvinfo : EIATTR_KPARAM_INFO
	.align		4
.L_4186:
        /*0098*/ 	.byte	0x04, 0x17
        /*009a*/ 	.short	(.L_4188 - .L_4187)
.L_4187:
        /*009c*/ 	.word	0x00000000
        /*00a0*/ 	.short	0x0006
        /*00a2*/ 	.short	0x0030
        /*00a4*/ 	.byte	0x00, 0xf5, 0x21, 0x00


	//----- nvinfo : EIATTR_KPARAM_INFO
	.align		4
.L_4188:
        /*00a8*/ 	.byte	0x04, 0x17
        /*00aa*/ 	.short	(.L_4190 - .L_4189)
.L_4189:
        /*00ac*/ 	.word	0x00000000
        /*00b0*/ 	.short	0x0005
        /*00b2*/ 	.short	0x0028
        /*00b4*/ 	.byte	0x00, 0xf5, 0x21, 0x00


	//----- nvinfo : EIATTR_KPARAM_INFO
	.align		4
.L_4190:
        /*00b8*/ 	.byte	0x04, 0x17
        /*00ba*/ 	.short	(.L_4192 - .L_4191)
.L_4191:
        /*00bc*/ 	.word	0x00000000
        /*00c0*/ 	.short	0x0004
        /*00c2*/ 	.short	0x0020
        /*00c4*/ 	.byte	0x00, 0xf5, 0x21, 0x00


	//----- nvinfo : EIATTR_KPARAM_INFO
	.align		4
.L_4192:
        /*00c8*/ 	.byte	0x04, 0x17
        /*00ca*/ 	.short	(.L_4194 - .L_4193)
.L_4193:
        /*00cc*/ 	.word	0x00000000
        /*00d0*/ 	.short	0x0003
        /*00d2*/ 	.short	0x0018
        /*00d4*/ 	.byte	0x00, 0xf5, 0x21, 0x00


	//----- nvinfo : EIATTR_KPARAM_INFO
	.align		4
.L_4194:
        /*00d8*/ 	.byte	0x04, 0x17
        /*00da*/ 	.short	(.L_4196 - .L_4195)
.L_4195:
        /*00dc*/ 	.word	0x00000000
        /*00e0*/ 	.short	0x0002
        /*00e2*/ 	.short	0x0010
        /*00e4*/ 	.byte	0x00, 0xf5, 0x21, 0x00


	//----- nvinfo : EIATTR_KPARAM_INFO
	.align		4
.L_4196:
        /*00e8*/ 	.byte	0x04, 0x17
        /*00ea*/ 	.short	(.L_4198 - .L_4197)
.L_4197:
        /*00ec*/ 	.word	0x00000000
        /*00f0*/ 	.short	0x0001
        /*00f2*/ 	.short	0x0008
        /*00f4*/ 	.byte	0x00, 0xf5, 0x21, 0x00


	//----- nvinfo : EIATTR_KPARAM_INFO
	.align		4
.L_4198:
        /*00f8*/ 	.byte	0x04, 0x17
        /*00fa*/ 	.short	(.L_4200 - .L_4199)
.L_4199:
        /*00fc*/ 	.word	0x00000000
        /*0100*/ 	.short	0x0000
        /*0102*/ 	.short	0x0000
        /*0104*/ 	.byte	0x00, 0xf5, 0x21, 0x00


	//----- nvinfo : EIATTR_SPARSE_MMA_MASK
	.align		4
.L_4200:
        /*0108*/ 	.byte	0x03, 0x50
        /*010a*/ 	.short	0x0000


	//----- nvinfo : EIATTR_MAXREG_COUNT
	.align		4
        /*010c*/ 	.byte	0x03, 0x1b
        /*010e*/ 	.short	0x00ff


	//----- nvinfo : EIATTR_NUM_BARRIERS
	.align		4
        /*0110*/ 	.byte	0x02, 0x4c
        /*0112*/ 	.byte	0x01
	.zero		1


	//----- nvinfo : EIATTR_MERCURY_ISA_VERSION
	.align		4
        /*0114*/ 	.byte	0x03, 0x5f
        /*0116*/ 	.short	0x0101


	//----- nvinfo : EIATTR_COOP_GROUP_MASK_REGIDS
	.align		4
        /*0118*/ 	.byte	0x04, 0x29
        /*011a*/ 	.short	(.L_4202 - .L_4201)


	//   ....[0]....
.L_4201:
        /*011c*/ 	.word	0xffffffff


	//   ....[1]....
        /*0120*/ 	.word	0xffffffff


	//   ....[2]....
        /*0124*/ 	.word	0xffffffff


	//   ....[3]....
        /*0128*/ 	.word	0xffffffff


	//   ....[4]....
        /*012c*/ 	.word	0xffffffff


	//   ....[5]....
        /*0130*/ 	.word	0xffffffff


	//   ....[6]....
        /*0134*/ 	.word	0xffffffff


	//   ....[7]....
        /*0138*/ 	.word	0xffffffff


	//   ....[8]....
        /*013c*/ 	.word	0xffffffff


	//   ....[9]....
        /*0140*/ 	.word	0xffffffff


	//   ....[10]....
        /*0144*/ 	.word	0xffffffff


	//   ....[11]....
        /*0148*/ 	.word	0xffffffff


	//   ....[12]....
        /*014c*/ 	.word	0xffffffff


	//   ....[13]....
        /*0150*/ 	.word	0xffffffff


	//   ....[14]....
        /*0154*/ 	.word	0xffffffff


	//   ....[15]....
        /*0158*/ 	.word	0xffffffff


	//   ....[16]....
        /*015c*/ 	.word	0xffffffff


	//   ....[17]....
        /*0160*/ 	.word	0xffffffff


	//   ....[18]....
        /*0164*/ 	.word	0xffffffff


	//   ....[19]....
        /*0168*/ 	.word	0xffffffff


	//   ....[20]....
        /*016c*/ 	.word	0xffffffff


	//   ....[21]....
        /*0170*/ 	.word	0xffffffff


	//   ....[22]....
        /*0174*/ 	.word	0xffffffff


	//   ....[23]....
        /*0178*/ 	.word	0xffffffff


	//   ....[24]....
        /*017c*/ 	.word	0xffffffff


	//   ....[25]....
        /*0180*/ 	.word	0xffffffff


	//   ....[26]....
        /*0184*/ 	.word	0xffffffff


	//   ....[27]....
        /*0188*/ 	.word	0xffffffff


	//   ....[28]....
        /*018c*/ 	.word	0xffffffff


	//   ....[29]....
        /*0190*/ 	.word	0xffffffff


	//----- nvinfo : EIATTR_COOP_GROUP_INSTR_OFFSETS
	.align		4
.L_4202:
        /*0194*/ 	.byte	0x04, 0x28
        /*0196*/ 	.short	(.L_4204 - .L_4203)


	//   ....[0]....
.L_4203:
        /*0198*/ 	.word	0x00000570


	//   ....[1]....
        /*019c*/ 	.word	0x000005b0


	//   ....[2]....
        /*01a0*/ 	.word	0x000005d0


	//   ....[3]....
        /*01a4*/ 	.word	0x00000610


	//   ....[4]....
        /*01a8*/ 	.word	0x00000650


	//   ....[5]....
        /*01ac*/ 	.word	0x00000720


	//   ....[6]....
        /*01b0*/ 	.word	0x00000740


	//   ....[7]....
        /*01b4*/ 	.word	0x00000760


	//   ....[8]....
        /*01b8*/ 	.word	0x00000780


	//   ....[9]....
        /*01bc*/ 	.word	0x000007a0


	//   ....[10]....
        /*01c0*/ 	.word	0x00000a30


	//   ....[11]....
        /*01c4*/ 	.word	0x00000a90


	//   ....[12]....
        /*01c8*/ 	.word	0x00000ab0


	//   ....[13]....
        /*01cc*/ 	.word	0x00000ad0


	//   ....[14]....
        /*01d0*/ 	.word	0x00000af0


	//   ....[15]....
        /*01d4*/ 	.word	0x00000b50


	//   ....[16]....
        /*01d8*/ 	.word	0x00000b70


	//   ....[17]....
        /*01dc*/ 	.word	0x00000b90


	//   ....[18]....
        /*01e0*/ 	.word	0x00000bb0


	//   ....[19]....
        /*01e4*/ 	.word	0x00000bd0


	//   ....[20]....
        /*01e8*/ 	.word	0x000013b0


	//   ....[21]....
        /*01ec*/ 	.word	0x00001430


	//   ....[22]....
        /*01f0*/ 	.word	0x00001470


	//   ....[23]....
        /*01f4*/ 	.word	0x000014a0


	//   ....[24]....
        /*01f8*/ 	.word	0x000014e0


	//   ....[25]....
        /*01fc*/ 	.word	0x00001550


	//   ....[26]....
        /*0200*/ 	.word	0x00001570


	//   ....[27]....
        /*0204*/ 	.word	0x00001590


	//   ....[28]....
        /*0208*/ 	.word	0x000015b0


	//   ....[29]....
        /*020c*/ 	.word	0x000015d0


	//----- nvinfo : EIATTR_VRC_CTA_INIT_COUNT
	.align		4
.L_4204:
        /*0210*/ 	.byte	0x02, 0x4a
	.zero		1
	.zero		1


	//----- nvinfo : EIATTR_EXIT_INSTR_OFFSETS
	.align		4
        /*0214*/ 	.byte	0x04, 0x1c
        /*0216*/ 	.short	(.L_4206 - .L_4205)


	//   ....[0]....
.L_4205:
        /*0218*/ 	.word	0x00001360


	//   ....[1]....
        /*021c*/ 	.word	0x00001b70


	//   ....[2]....
        /*0220*/ 	.word	0x00001c00


	//----- nvinfo : EIATTR_CRS_STACK_SIZE
	.align		4
.L_4206:
        /*0224*/ 	.byte	0x04, 0x1e
        /*0226*/ 	.short	(.L_4208 - .L_4207)
.L_4207:
        /*0228*/ 	.word	0x00000000


	//----- nvinfo : EIATTR_CBANK_PARAM_SIZE
	.align		4
.L_4208:
        /*022c*/ 	.byte	0x03, 0x19
        /*022e*/ 	.short	0x0074


	//----- nvinfo : EIATTR_PARAM_CBANK
	.align		4
        /*0230*/ 	.byte	0x04, 0x0a
        /*0232*/ 	.short	(.L_4210 - .L_4209)
	.align		4
.L_4209:
        /*0234*/ 	.word	index@(.nv.constant0._ZN17fastertransformer34generalAddBiasResidualLayerNormOptI7__half2Lb1ELb0ELi1ELb1ELi2EEEvPT_S3_PKS2_S5_S5_S5_S5_S5_fiiPKfS7_S7_Pfi)
        /*0238*/ 	.short	0x0380
        /*023a*/ 	.short	0x0074


	//----- nvinfo : EIATTR_SW_WAR
	.align		4
.L_4210:
        /*023c*/ 	.byte	0x04, 0x36
        /*023e*/ 	.short	(.L_4212 - .L_4211)
.L_4211:
        /*0240*/ 	.word	0x00000008
.L_4212:


//--------------------- .nv.info._ZN17fastertransformer35generalAddBiasResidualLayerNormOpt2I7__half2Lb0ELb1ELi1ELb1ELi2EEEvPT_S3_PKS2_S5_S5_S5_S5_S5_fiiPKfS7_S7_Pfi --------------------------
	.section	.nv.info._ZN17fastertransformer35generalAddBiasResidualLayerNormOpt2I7__half2Lb0ELb1ELi1ELb1ELi2EEEvPT_S3_PKS2_S5_S5_S5_S5_S5_fiiPKfS7_S7_Pfi,"",@"SHT_CUDA_INFO"
	.sectionflags	@""
	.align	4


	//----- nvinfo : EIATTR_CUDA_API_VERSION
	.align		4
        /*0000*/ 	.byte	0x04, 0x37
        /*0002*/ 	.short	(.L_4214 - .L_4213)
.L_4213:
        /*0004*/ 	.word	0x00000082


	//----- nvinfo : EIATTR_KPARAM_INFO
	.align		4
.L_4214:
        /*0008*/ 	.byte	0x04, 0x17
        /*000a*/ 	.short	(.L_4216 - .L_4215)
.L_4215:
        /*000c*/ 	.word	0x00000000
        /*0010*/ 	.short	0x000f
        /*0012*/ 	.short	0x0070
        /*0014*/ 	.byte	0x00, 0xf0, 0x11, 0x00


	//----- nvinfo : EIATTR_KPARAM_INFO
	.align		4
.L_4216:
        /*0018*/ 	.byte	0x04, 0x17
        /*001a*/ 	.short	(.L_4218 - .L_4217)
.L_4217:
        /*001c*/ 	.word	0x00000000
        /*0020*/ 	.short	0x000e
        /*0022*/ 	.short	0x0068
        /*0024*/ 	.byte	0x00, 0xf5, 0x21, 0x00


	//----- nvinfo : EIATTR_KPARAM_INFO
	.align		4
.L_4218:
        /*0028*/ 	.byte	0x04, 0x17
        /*002a*/ 	.short	(.L_4220 - .L_4219)
.L_4219:
        /*002c*/ 	.word	0x00000000
        /*0030*/ 	.short	0x000d
        /*0032*/ 	.short	0x0060
        /*0034*/ 	.byte	0x00, 0xf5, 0x21, 0x00


	//----- nvinfo : EIATTR_KPARAM_INFO
	.align		4
.L_4220:
        /*0038*/ 	.byte	0x04, 0x17
        /*003a*/ 	.short	(.L_4222 - .L_4221)
.L_4221:
        /*003c*/ 	.word	0x00000000
        /*0040*/ 	.short	0x000c
        /*0042*/ 	.short	0x0058
        /*0044*/ 	.byte	0x00, 0xf5, 0x21, 0x00


	//----- nvinfo : EIATTR_KPARAM_INFO
	.align		4
.L_4222:
        /*0048*/ 	.byte	0x04, 0x17
        /*004a*/ 	.short	(.L_4224 - .L_4223)
.L_4223:
        /*004c*/ 	.word	0x00000000
        /*0050*/ 	.short	0x000b
        /*0052*/ 	.short	0x0050
        /*0054*/ 	.byte	0x00, 0xf5, 0x21, 0x00


	//----- nvinfo : EIATTR_KPARAM_INFO
	.align		4
.L_4224:
        /*0058*/ 	.byte	0x04, 0x17
        /*005a*/ 	.short	(.L_4226 - .L_4225)
.L_4225:
        /*005c*/ 	.word	0x00000000
        /*0060*/ 	.short	0x000a
        /*0062*/ 	.short	0x0048
        /*0064*/ 	.byte	0x00, 0xf0, 0x11, 0x00


	//----- nvinfo : EIATTR_KPARAM_INFO
	.align		4
.L_4226:
        /*0068*/ 	.byte	0x04, 0x17
        /*006a*/ 	.short	(.L_4228 - .L_4227)
.L_4227:
        /*006c*/ 	.word	0x00000000
        /*0070*/ 	.short	0x0009
        /*0072*/ 	.short	0x0044
        /*0074*/ 	.byte	0x00, 0xf0, 0x11, 0x00


	//----- nvinfo : EIATTR_KPARAM_INFO
	.align		4
.L_4228:
        /*0078*/ 	.byte	0x04, 0x17
        /*007a*/ 	.short	(.L_4230 - .L_4229)
.L_4229:
        /*007c*/ 	.word	0x00000000
        /*0080*/ 	.short	0x0008
        /*0082*/ 	.short	0x0040
        /*0084*/ 	.byte	0x00, 0xf0, 0x11, 0x00


	//----- nvinfo : EIATTR_KPARAM_INFO
	.align		4
.L_4230:
        /*0088*/ 	.byte	0x04, 0x17
        /*008a*/ 	.short	(.L_4232 - .L_4231)
.L_4231:
        /*008c*/ 	.word	0x00000000
        /*0090*/ 	.short	0x0007
        /*0092*/ 	.short	0x0038
        /*0094*/ 	.byte	0x00, 0xf5, 0x21, 0x00


	//----- nvinfo : EIATTR_KPARAM_INFO
	.align		4
.L_4232:
        /*0098*/ 	.byte	0x04, 0x17
        /*009a*/ 	.short	(.L_4234 - .L_4233)
.L_4233:
        /*009c*/ 	.word	0x00000000
        /*00a0*/ 	.short	0x0006
        /*00a2*/ 	.short	0x0030
        /*00a4*/ 	.byte	0x00, 0xf5, 0x21, 0x00


	//----- nvinfo : EIATTR_KPARAM_INFO
	.align		4
.L_4234:
        /*00a8*/ 	.byte	0x04, 0x17
        /*00aa*/ 	.short	(.L_4236 - .L_4235)
.L_4235:
        /*00ac*/ 	.word	0x00000000
        /*00b0*/ 	.short	0x0005
        /*00b2*/ 	.short	0x0028
        /*00b4*/ 	.byte	0x00, 0xf5, 0x21, 0x00


	//----- nvinfo : EIATTR_KPARAM_INFO
	.align		4
.L_4236:
        /*00b8*/ 	.byte	0x04, 0x17
        /*00ba*/ 	.short	(.L_4238 - .L_4237)
.L_4237:
        /*00bc*/ 	.word	0x00000000
        /*00c0*/ 	.short	0x0004
        /*00c2*/ 	.short	0x0020
        /*00c4*/ 	.byte	0x00, 0xf5, 0x21, 0x00


	//----- nvinfo : EIATTR_KPARAM_INFO
	.align		4
.L_4238:
        /*00c8*/ 	.byte	0x04, 0x17
        /*00ca*/ 	.short	(.L_4240 - .L_4239)
.L_4239:
        /*00cc*/ 	.word	0x00000000
        /*00d0*/ 	.short	0x0003
        /*00d2*/ 	.short	0x0018
        /*00d4*/ 	.byte	0x00, 0xf5, 0x21, 0x00


	//----- nvinfo : EIATTR_KPARAM_INFO
	.align		4
.L_4240:
        /*00d8*/ 	.byte	0x04, 0x17
        /*00da*/ 	.short	(.L_4242 - .L_4241)
.L_4241:
        /*00dc*/ 	.word	0x00000000
        /*00e0*/ 	.short	0x0002
        /*00e2*/ 	.short	0x0010
        /*00e4*/ 	.byte	0x00, 0xf5, 0x21, 0x00


	//----- nvinfo : EIATTR_KPARAM_INFO
	.align		4
.L_4242:
        /*00e8*/ 	.byte	0x04, 0x17
        /*00ea*/ 	.short	(.L_4244 - .L_4243)
.L_4243:
        /*00ec*/ 	.word	0x00000000
        /*00f0*/ 	.short	0x0001
        /*00f2*/ 	.short	0x0008
        /*00f4*/ 	.byte	0x00, 0xf5, 0x21, 0x00


	//----- nvinfo : EIATTR_KPARAM_INFO
	.align		4
.L_4244:
        /*00f8*/ 	.byte	0x04, 0x17
        /*00fa*/ 	.short	(.L_4246 - .L_4245)
.L_4245:
        /*00fc*/ 	.word	0x00000000
        /*0100*/ 	.short	0x0000
        /*0102*/ 	.short	0x0000
        /*0104*/ 	.byte	0x00, 0xf5, 0x21, 0x00


	//----- nvinfo : EIATTR_SPARSE_MMA_MASK
	.align		4
.L_4246:
        /*0108*/ 	.byte	0x03, 0x50
        /*010a*/ 	.short	0x0000


	//----- nvinfo : EIATTR_MAXREG_COUNT
	.align		4
        /*010c*/ 	.byte	0x03, 0x1b
        /*010e*/ 	.short	0x00ff


	//----- nvinfo : EIATTR_NUM_BARRIERS
	.align		4
        /*0110*/ 	.byte	0x02, 0x4c
        /*0112*/ 	.byte	0x01
	.zero		1


	//----- nvinfo : EIATTR_MERCURY_ISA_VERSION
	.align		4
        /*0114*/ 	.byte	0x03, 0x5f
        /*0116*/ 	.short	0x0101


	//----- nvinfo : EIATTR_COOP_GROUP_MASK_REGIDS
	.align		4
        /*0118*/ 	.byte	0x04, 0x29
        /*011a*/ 	.short	(.L_4248 - .L_4247)


	//   ....[0]....
.L_4247:
        /*011c*/ 	.word	0xffffffff


	//   ....[1]....
        /*0120*/ 	.word	0xffffffff


	//   ....[2]....
        /*0124*/ 	.word	0xffffffff


	//   ....[3]....
        /*0128*/ 	.word	0xffffffff


	//   ....[4]....
        /*012c*/ 	.word	0xffffffff


	//   ....[5]....
        /*0130*/ 	.word	0xffffffff


	//   ....[6]....
        /*0134*/ 	.word	0xffffffff


	//   ....[7]....
        /*0138*/ 	.word	0xffffffff


	//   ....[8]....
        /*013c*/ 	.word	0xffffffff


	//   ....[9]....
        /*0140*/ 	.word	0xffffffff


	//   ....[10]....
        /*0144*/ 	.word	0xffffffff


	//   ....[11]....
        /*0148*/ 	.word	0xffffffff


	//   ....[12]....
        /*014c*/ 	.word	0xffffffff


	//   ....[13]....
        /*0150*/ 	.word	0xffffffff


	//   ....[14]....
        /*0154*/ 	.word	0xffffffff


	//   ....[15]....
        /*0158*/ 	.word	0xffffffff


	//   ....[16]....
        /*015c*/ 	.word	0xffffffff


	//   ....[17]....
        /*0160*/ 	.word	0xffffffff


	//   ....[18]....
        /*0164*/ 	.word	0xffffffff


	//   ....[19]....
        /*0168*/ 	.word	0xffffffff


	//   ....[20]....
        /*016c*/ 	.word	0xffffffff


	//   ....[21]....
        /*0170*/ 	.word	0xffffffff


	//   ....[22]....
        /*0174*/ 	.word	0xffffffff


	//   ....[23]....
        /*0178*/ 	.word	0xffffffff


	//   ....[24]....
        /*017c*/ 	.word	0xffffffff


	//   ....[25]....
        /*0180*/ 	.word	0xffffffff


	//   ....[26]....
        /*0184*/ 	.word	0xffffffff


	//   ....[27]....
        /*0188*/ 	.word	0xffffffff


	//   ....[28]....
        /*018c*/ 	.word	0xffffffff


	//   ....[29]....
        /*0190*/ 	.word	0xffffffff


	//----- nvinfo : EIATTR_COOP_GROUP_INSTR_OFFSETS
	.align		4
.L_4248:
        /*0194*/ 	.byte	0x04, 0x28
        /*0196*/ 	.short	(.L_4250 - .L_4249)


	//   ....[0]....
.L_4249:
        /*0198*/ 	.word	0x00000550


	//   ....[1]....
        /*019c*/ 	.word	0x00000590


	//   ....[2]....
        /*01a0*/ 	.word	0x00000600


	//   ....[3]....
        /*01a4*/ 	.word	0x00000610


	//   ....[4]....
        /*01a8*/ 	.word	0x00000650


	//   ....[5]....
        /*01ac*/ 	.word	0x00000670


	//   ....[6]....
        /*01b0*/ 	.word	0x000006c0


	//   ....[7]....
        /*01b4*/ 	.word	0x000006f0


	//   ....[8]....
        /*01b8*/ 	.word	0x00000750


	//   ....[9]....
        /*01bc*/ 	.word	0x00000770


	//   ....[10]....
        /*01c0*/ 	.word	0x00000830


	//   ....[11]....
        /*01c4*/ 	.word	0x00000840


	//   ....[12]....
        /*01c8*/ 	.word	0x00000870


	//   ....[13]....
        /*01cc*/ 	.word	0x00000880


	//   ....[14]....
        /*01d0*/ 	.word	0x000008b0


	//   ....[15]....
        /*01d4*/ 	.word	0x000008c0


	//   ....[16]....
        /*01d8*/ 	.word	0x000008f0


	//   ....[17]....
        /*01dc*/ 	.word	0x00000900


	//   ....[18]....
        /*01e0*/ 	.word	0x00000930


	//   ....[19]....
        /*01e4*/ 	.word	0x00000940


	//   ....[20]....
        /*01e8*/ 	.word	0x00001150


	//   ....[21]....
        /*01ec*/ 	.word	0x000011c0


	//   ....[22]....
        /*01f0*/ 	.word	0x00001210


	//   ....[23]....
        /*01f4*/ 	.word	0x00001250


	//   ....[24]....
        /*01f8*/ 	.word	0x00001290


	//   ....[25]....
        /*01fc*/ 	.word	0x000012f0


	//   ....[26]....
        /*0200*/ 	.word	0x00001310


	//   ....[27]....
        /*0204*/ 	.word	0x00001330


	//   ....[28]....
        /*0208*/ 	.word	0x00001350


	//   ....[29]....
        /*020c*/ 	.word	0x00001370


	//----- nvinfo : EIATTR_VRC_CTA_INIT_COUNT
	.align		4
.L_4250:
        /*0210*/ 	.byte	0x02, 0x4a
	.zero		1
	.zero		1


	//----- nvinfo : EIATTR_EXIT_INSTR_OFFSETS
	.align		4
        /*0214*/ 	.byte	0x04, 0x1c
        /*0216*/ 	.short	(.L_4252 - .L_4251)


	//   ....[0]....
.L_4251:
        /*0218*/ 	.word	0x00001100


	//   ....[1]....
        /*021c*/ 	.word	0x00001900


	//   ....[2]....
        /*0220*/ 	.word	0x00001980


	//----- nvinfo : EIATTR_CRS_STACK_SIZE
	.align		4
.L_4252:
        /*0224*/ 	.byte	0x04, 0x1e
        /*0226*/ 	.short	(.L_4254 - .L_4253)
.L_4253:
        /*0228*/ 	.word	0x00000000


	//----- nvinfo : EIATTR_CBANK_PARAM_SIZE
	.align		4
.L_4254:
        /*022c*/ 	.byte	0x03, 0x19
        /*022e*/ 	.short	0x0074


	//----- nvinfo : EIATTR_PARAM_CBANK
	.align		4
        /*0230*/ 	.byte	0x04, 0x0a
        /*0232*/ 	.short	(.L_4256 - .L_4255)
	.align		4
.L_4255:
        /*0234*/ 	.word	index@(.nv.constant0._ZN17fastertransformer35generalAddBiasResidualLayerNormOpt2I7__half2Lb0ELb1ELi1ELb1ELi2EEEvPT_S3_PKS2_S5_S5_S5_S5_S5_fiiPKfS7_S7_Pfi)
        /*0238*/ 	.short	0x0380
        /*023a*/ 	.short	0x0074


	//----- nvinfo : EIATTR_SW_WAR
	.align		4
.L_4256:
        /*023c*/ 	.byte	0x04, 0x36
        /*023e*/ 	.short	(.L_4258 - .L_4257)
.L_4257:
        /*0240*/ 	.word	0x00000008
.L_4258:


//--------------------- .nv.info._ZN17fastertransformer34generalAddBiasResidualLayerNormOptI7__half2Lb0ELb1ELi1ELb1ELi2EEEvPT_S3_PKS2_S5_S5_S5_S5_S5_fiiPKfS7_S7_Pfi --------------------------
	.section	.nv.info._ZN17fastertransformer34generalAddBiasResidualLayerNormOptI7__half2Lb0ELb1ELi1ELb1ELi2EEEvPT_S3_PKS2_S5_S5_S5_S5_S5_fiiPKfS7_S7_Pfi,"",@"SHT_CUDA_INFO"
	.sectionflags	@""
	.align	4


	//----- nvinfo : EIATTR_CUDA_API_VERSION
	.align		4
        /*0000*/ 	.byte	0x04, 0x37
        /*0002*/ 	.short	(.L_4260 - .L_4259)
.L_4259:
        /*0004*/ 	.word	0x00000082


	//----- nvinfo : EIATTR_KPARAM_INFO
	.align		4
.L_4260:
        /*0008*/ 	.byte	0x04, 0x17
        /*000a*/ 	.short	(.L_4262 - .L_4261)
.L_4261:
        /*000c*/ 	.word	0x00000000
        /*0010*/ 	.short	0x000f
        /*0012*/ 	.short	0x0070
        /*0014*/ 	.byte	0x00, 0xf0, 0x11, 0x00


	//----- nvinfo : EIATTR_KPARAM_INFO
	.align		4
.L_4262:
        /*0018*/ 	.byte	0x04, 0x17
        /*001a*/ 	.short	(.L_4264 - .L_4263)
.L_4263:
        /*001c*/ 	.word	0x00000000
        /*0020*/ 	.short	0x000e
        /*0022*/ 	.short	0x0068
        /*0024*/ 	.byte	0x00, 0xf5, 0x21, 0x00


	//----- nvinfo : EIATTR_KPARAM_INFO
	.align		4
.L_4264:
        /*0028*/ 	.byte	0x04, 0x17
        /*002a*/ 	.short	(.L_4266 - .L_4265)
.L_4265:
        /*002c*/ 	.word	0x00000000
        /*0030*/ 	.short	0x000d
        /*0032*/ 	.short	0x0060
        /*0034*/ 	.byte	0x00, 0xf5, 0x21, 0x00


	//----- nvinfo : EIATTR_KPARAM_INFO
	.align		4
.L_4266:
        /*0038*/ 	.byte	0x04, 0x17
        /*003a*/ 	.short	(.L_4268 - .L_4267)
.L_4267:
        /*003c*/ 	.word	0x00000000
        /*0040*/ 	.short	0x000c
        /*0042*/ 	.short	0x0058
        /*0044*/ 	.byte	0x00, 0xf5, 0x21, 0x00


	//----- nvinfo : EIATTR_KPARAM_INFO
	.align		4
.L_4268:
        /*0048*/ 	.byte	0x04, 0x17
        /*004a*/ 	.short	(.L_4270 - .L_4269)
.L_4269:
        /*004c*/ 	.word	0x00000000
        /*0050*/ 	.short	0x000b
        /*0052*/ 	.short	0x0050
        /*0054*/ 	.byte	0x00, 0xf5, 0x21, 0x00


	//----- nvinfo : EIATTR_KPARAM_INFO
	.align		4
.L_4270:
        /*0058*/ 	.byte	0x04, 0x17
        /*005a*/ 	.short	(.L_4272 - .L_4271)
.L_4271:
        /*005c*/ 	.word	0x00000000
        /*0060*/ 	.short	0x000a
        /*0062*/ 	.short	0x0048
        /*0064*/ 	.byte	0x00, 0xf0, 0x11, 0x00


	//----- nvinfo : EIATTR_KPARAM_INFO
	.align		4
.L_4272:
        /*0068*/ 	.byte	0x04, 0x17
        /*006a*/ 	.short	(.L_4274 - .L_4273)
.L_4273:
        /*006c*/ 	.word	0x00000000
        /*0070*/ 	.short	0x0009
        /*0072*/ 	.short	0x0044
        /*0074*/ 	.byte	0x00, 0xf0, 0x11, 0x00


	//----- nvinfo : EIATTR_KPARAM_INFO
	.align		4
.L_4274:
        /*0078*/ 	.byte	0x04, 0x17
        /*007a*/ 	.short	(.L_4276 - .L_4275)
.L_4275:
        /*007c*/ 	.word	0x00000000
        /*0080*/ 	.short	0x0008
        /*0082*/ 	.short	0x0040
        /*0084*/ 	.byte	0x00, 0xf0, 0x11, 0x00


	//----- nvinfo : EIATTR_KPARAM_INFO
	.align		4
.L_4276:
        /*0088*/ 	.byte	0x04, 0x17
        /*008a*/ 	.short	(.L_4278 - .L_4277)
.L_4277:
        /*008c*/ 	.word	0x00000000
        /*0090*/ 	.short	0x0007
        /*0092*/ 	.short	0x0038
        /*0094*/ 	.byte	0x00, 0xf5, 0x21, 0x00


	//----- nvinfo : EIATTR_KPARAM_INFO
	.align		4
.L_4278:
        /*0098*/ 	.byte	0x04, 0x17
        /*009a*/ 	.short	(.L_4280 - .L_4279)
.L_4279:
        /*009c*/ 	.word	0x00000000
        /*00a0*/ 	.short	0x0006
        /*00a2*/ 	.short	0x0030
        /*00a4*/ 	.byte	0x00, 0xf5, 0x21, 0x00


	//----- nvinfo : EIATTR_KPARAM_INFO
	.align		4
.L_4280:
        /*00a8*/ 	.byte	0x04, 0x17
        /*00aa*/ 	.short	(.L_4282 - .L_4281)
.L_4281:
        /*00ac*/ 	.word	0x00000000
        /*00b0*/ 	.short	0x0005
        /*00b2*/ 	.short	0x0028
        /*00b4*/ 	.byte	0x00, 0xf5, 0x21, 0x00


	//----- nvinfo : EIATTR_KPARAM_INFO
	.align		4
.L_4282:
        /*00b8*/ 	.byte	0x04, 0x17
        /*00ba*/ 	.short	(.L_4284 - .L_4283)
.L_4283:
        /*00bc*/ 	.word	0x00000000
        /*00c0*/ 	.short	0x0004
        /*00c2*/ 	.short	0x0020
        /*00c4*/ 	.byte	0x00, 0xf5, 0x21, 0x00


	//----- nvinfo : EIATTR_KPARAM_INFO
	.align		4
.L_4284:
        /*00c8*/ 	.byte	0x04, 0x17
        /*00ca*/ 	.short	(.L_4286 - .L_4285)
.L_4285:
        /*00cc*/ 	.word	0x00000000
        /*00d0*/ 	.short	0x0003
        /*00d2*/ 	.short	0x0018
        /*00d4*/ 	.byte	0x00, 0xf5, 0x21, 0x00


	//----- nvinfo : EIATTR_KPARAM_INFO
	.align		4
.L_4286:
        /*00d8*/ 	.byte	0x04, 0x17
        /*00da*/ 	.short	(.L_4288 - .L_4287)
.L_4287:
        /*00dc*/ 	.word	0x00000000
        /*00e0*/ 	.short	0x0002
        /*00e2*/ 	.short	0x0010
        /*00e4*/ 	.byte	0x00, 0xf5, 0x21, 0x00


	//----- nvinfo : EIATTR_KPARAM_INFO
	.align		4
.L_4288:
        /*00e8*/ 	.byte	0x04, 0x17
        /*00ea*/ 	.short	(.L_4290 - .L_4289)
.L_4289:
        /*00ec*/ 	.word	0x00000000
        /*00f0*/ 	.short	0x0001
        /*00f2*/ 	.short	0x0008
        /*00f4*/ 	.byte	0x00, 0xf5, 0x21, 0x00


	//----- nvinfo : EIATTR_KPARAM_INFO
	.align		4
.L_4290:
        /*00f8*/ 	.byte	0x04, 0x17
        /*00fa*/ 	.short	(.L_4292 - .L_4291)
.L_4291:
        /*00fc*/ 	.word	0x00000000
        /*0100*/ 	.short	0x0000
        /*0102*/ 	.short	0x0000
        /*0104*/ 	.byte	0x00, 0xf5, 0x21, 0x00


	//----- nvinfo : EIATTR_SPARSE_MMA_MASK
	.align		4
.L_4292:
        /*0108*/ 	.byte	0x03, 0x50
        /*010a*/ 	.short	0x0000


	//----- nvinfo : EIATTR_MAXREG_COUNT
	.align		4
        /*010c*/ 	.byte	0x03, 0x1b
        /*010e*/ 	.short	0x00ff


	//----- nvinfo : EIATTR_NUM_BARRIERS
	.align		4
        /*0110*/ 	.byte	0x02, 0x4c
        /*0112*/ 	.byte	0x01
	.zero		1


	//----- nvinfo : EIATTR_MERCURY_ISA_VERSION
	.align		4
        /*0114*/ 	.byte	0x03, 0x5f
        /*0116*/ 	.short	0x0101


	//----- nvinfo : EIATTR_COOP_GROUP_MASK_REGIDS
	.align		4
        /*0118*/ 	.byte	0x04, 0x29
        /*011a*/ 	.short	(.L_4294 - .L_4293)


	//   ....[0]....
.L_4293:
        /*011c*/ 	.word	0xffffffff


	//   ....[1]....
        /*0120*/ 	.word	0xffffffff


	//   ....[2]....
        /*0124*/ 	.word	0xffffffff


	//   ....[3]....
        /*0128*/ 	.word	0xffffffff


	//   ....[4]....
        /*012c*/ 	.word	0xffffffff


	//   ....[5]....
        /*0130*/ 	.word	0xffffffff


	//   ....[6]....
        /*0134*/ 	.word	0xffffffff


	//   ....[7]....
        /*0138*/ 	.word	0xffffffff


	//   ....[8]....
        /*013c*/ 	.word	0xffffffff


	//   ....[9]....
        /*0140*/ 	.word	0xffffffff


	//   ....[10]....
        /*0144*/ 	.word	0xffffffff


	//   ....[11]....
        /*0148*/ 	.word	0xffffffff


	//   ....[12]....
        /*014c*/ 	.word	0xffffffff


	//   ....[13]....
        /*0150*/ 	.word	0xffffffff


	//   ....[14]....
        /*0154*/ 	.word	0xffffffff


	//   ....[15]....
        /*0158*/ 	.word	0xffffffff


	//   ....[16]....
        /*015c*/ 	.word	0xffffffff


	//   ....[17]....
        /*0160*/ 	.word	0xffffffff


	//   ....[18]....
        /*0164*/ 	.word	0xffffffff


	//   ....[19]....
        /*0168*/ 	.word	0xffffffff


	//   ....[20]....
        /*016c*/ 	.word	0xffffffff


	//   ....[21]....
        /*0170*/ 	.word	0xffffffff


	//   ....[22]....
        /*0174*/ 	.word	0xffffffff


	//   ....[23]....
        /*0178*/ 	.word	0xffffffff


	//   ....[24]....
        /*017c*/ 	.word	0xffffffff


	//   ....[25]....
        /*0180*/ 	.word	0xffffffff


	//   ....[26]....
        /*0184*/ 	.word	0xffffffff


	//   ....[27]....
        /*0188*/ 	.word	0xffffffff


	//   ....[28]....
        /*018c*/ 	.word	0xffffffff


	//   ....[29]....
        /*0190*/ 	.word	0xffffffff


	//----- nvinfo : EIATTR_COOP_GROUP_INSTR_OFFSETS
	.align		4
.L_4294:
        /*0194*/ 	.byte	0x04, 0x28
        /*0196*/ 	.short	(.L_4296 - .L_4295)


	//   ....[0]....
.L_4295:
        /*0198*/ 	.word	0x000002f0


	//   ....[1]....
        /*019c*/ 	.word	0x00000340


	//   ....[2]....
        /*01a0*/ 	.word	0x00000360


	//   ....[3]....
        /*01a4*/ 	.word	0x000003a0


	//   ....[4]....
        /*01a8*/ 	.word	0x000003e0


	//   ....[5]....
        /*01ac*/ 	.word	0x000004a0


	//   ....[6]....
        /*01b0*/ 	.word	0x000004c0


	//   ....[7]....
        /*01b4*/ 	.word	0x000004e0


	//   ....[8]....
        /*01b8*/ 	.word	0x00000500


	//   ....[9]....
        /*01bc*/ 	.word	0x00000520


	//   ....[10]....
        /*01c0*/ 	.word	0x000007b0


	//   ....[11]....
        /*01c4*/ 	.word	0x00000810


	//   ....[12]....
        /*01c8*/ 	.word	0x00000830


	//   ....[13]....
        /*01cc*/ 	.word	0x00000850


	//   ....[14]....
        /*01d0*/ 	.word	0x00000870


	//   ....[15]....
        /*01d4*/ 	.word	0x000008d0


	//   ....[16]....
        /*01d8*/ 	.word	0x000008f0


	//   ....[17]....
        /*01dc*/ 	.word	0x00000910


	//   ....[18]....
        /*01e0*/ 	.word	0x00000930


	//   ....[19]....
        /*01e4*/ 	.word	0x00000950


	//   ....[20]....
        /*01e8*/ 	.word	0x00001130


	//   ....[21]....
        /*01ec*/ 	.word	0x000011b0


	//   ....[22]....
        /*01f0*/ 	.word	0x000011f0


	//   ....[23]....
        /*01f4*/ 	.word	0x00001220


	//   ....[24]....
        /*01f8*/ 	.word	0x00001260


	//   ....[25]....
        /*01fc*/ 	.word	0x000012d0


	//   ....[26]....
        /*0200*/ 	.word	0x000012f0


	//   ....[27]....
        /*0204*/ 	.word	0x00001310


	//   ....[28]....
        /*0208*/ 	.word	0x00001330


	//   ....[29]....
        /*020c*/ 	.word	0x00001350


	//----- nvinfo : EIATTR_VRC_CTA_INIT_COUNT
	.align		4
.L_4296:
        /*0210*/ 	.byte	0x02, 0x4a
	.zero		1
	.zero		1


	//----- nvinfo : EIATTR_EXIT_INSTR_OFFSETS
	.align		4
        /*0214*/ 	.byte	0x04, 0x1c
        /*0216*/ 	.short	(.L_4298 - .L_4297)


	//   ....[0]....
.L_4297:
        /*0218*/ 	.word	0x000010e0


	//   ....[1]....
        /*021c*/ 	.word	0x000018f0


	//   ....[2]....
        /*0220*/ 	.word	0x00001980


	//----- nvinfo : EIATTR_CRS_STACK_SIZE
	.align		4
.L_4298:
        /*0224*/ 	.byte	0x04, 0x1e
        /*0226*/ 	.short	(.L_4300 - .L_4299)
.L_4299:
        /*0228*/ 	.word	0x00000000


	//----- nvinfo : EIATTR_CBANK_PARAM_SIZE
	.align		4
.L_4300:
        /*022c*/ 	.byte	0x03, 0x19
        /*022e*/ 	.short	0x0074


	//----- nvinfo : EIATTR_PARAM_CBANK
	.align		4
        /*0230*/ 	.byte	0x04, 0x0a
        /*0232*/ 	.short	(.L_4302 - .L_4301)
	.align		4
.L_4301:
        /*0234*/ 	.word	index@(.nv.constant0._ZN17fastertransformer34generalAddBiasResidualLayerNormOptI7__half2Lb0ELb1ELi1ELb1ELi2EEEvPT_S3_PKS2_S5_S5_S5_S5_S5_fiiPKfS7_S7_Pfi)
        /*0238*/ 	.short	0x0380
        /*023a*/ 	.short	0x0074


	//----- nvinfo : EIATTR_SW_WAR
	.align		4
.L_4302:
        /*023c*/ 	.byte	0x04, 0x36
        /*023e*/ 	.short	(.L_4304 - .L_4303)
.L_4303:
        /*0240*/ 	.word	0x00000008
.L_4304:


//--------------------- .nv.info._ZN17fastertransformer35generalAddBiasResidualLayerNormOpt2I7__half2Lb1ELb1ELi1ELb1ELi2EEEvPT_S3_PKS2_S5_S5_S5_S5_S5_fiiPKfS7_S7_Pfi --------------------------
	.section	.nv.info._ZN17fastertransformer35generalAddBiasResidualLayerNormOpt2I7__half2Lb1ELb1ELi1ELb1ELi2EEEvPT_S3_PKS2_S5_S5_S5_S5_S5_fiiPKfS7_S7_Pfi,"",@"SHT_CUDA_INFO"
	.sectionflags	@""
	.align	4


	//----- nvinfo : EIATTR_CUDA_API_VERSION
	.align		4
        /*0000*/ 	.byte	0x04, 0x37
        /*0002*/ 	.short	(.L_4306 - .L_4305)
.L_4305:
        /*0004*/ 	.word	0x00000082


	//----- nvinfo : EIATTR_KPARAM_INFO
	.align		4
.L_4306:
        /*0008*/ 	.byte	0x04, 0x17
        /*000a*/ 	.short	(.L_4308 - .L_4307)
.L_4307:
        /*000c*/ 	.word	0x00000000
        /*0010*/ 	.short	0x000f
        /*0012*/ 	.short	0x0070
        /*0014*/ 	.byte	0x00, 0xf0, 0x11, 0x00


	//----- nvinfo : EIATTR_KPARAM_INFO
	.align		4
.L_4308:
        /*0018*/ 	.byte	0x04, 0x17
        /*001a*/ 	.short	(.L_4310 - .L_4309)
.L_4309:
        /*001c*/ 	.word	0x00000000
        /*0020*/ 	.short	0x000e
        /*0022*/ 	.short	0x0068
        /*0024*/ 	.byte	0x00, 0xf5, 0x21, 0x00


	//----- nvinfo : EIATTR_KPARAM_INFO
	.align		4
.L_4310:
        /*0028*/ 	.byte	0x04, 0x17
        /*002a*/ 	.short	(.L_4312 - .L_4311)
.L_4311:
        /*002c*/ 	.word	0x00000000
        /*0030*/ 	.short	0x000d
        /*0032*/ 	.short	0x0060
        /*0034*/ 	.byte	0x00, 0xf5, 0x21, 0x00


	//----- nvinfo : EIATTR_KPARAM_INFO
	.align		4
.L_4312:
        /*0038*/ 	.byte	0x04, 0x17
        /*003a*/ 	.short	(.L_4314 - .L_4313)
.L_4313:
        /*003c*/ 	.word	0x00000000
        /*0040*/ 	.short	0x000c
        /*0042*/ 	.short	0x0058
        /*0044*/ 	.byte	0x00, 0xf5, 0x21, 0x00


	//----- nvinfo : EIATTR_KPARAM_INFO
	.align		4
.L_4314:
        /*0048*/ 	.byte	0x04, 0x17
        /*004a*/ 	.short	(.L_4316 - .L_4315)
.L_4315:
        /*004c*/ 	.word	0x00000000
        /*0050*/ 	.short	0x000b
        /*0052*/ 	.short	0x0050
        /*0054*/ 	.byte	0x00, 0xf5, 0x21, 0x00


	//----- nvinfo : EIATTR_KPARAM_INFO
	.align		4
.L_4316:
        /*0058*/ 	.byte	0x04, 0x17
        /*005a*/ 	.short	(.L_4318 - .L_4317)
.L_4317:
        /*005c*/ 	.word	0x00000000
        /*0060*/ 	.short	0x000a
        /*0062*/ 	.short	0x0048
        /*0064*/ 	.byte	0x00, 0xf0, 0x11, 0x00


	//----- nvinfo : EIATTR_KPARAM_INFO
	.align		4
.L_4318:
        /*0068*/ 	.byte	0x04, 0x17
        /*006a*/ 	.short	(.L_4320 - .L_4319)
.L_4319:
        /*006c*/ 	.word	0x00000000
        /*0070*/ 	.short	0x0009
        /*0072*/ 	.short	0x0044
        /*0074*/ 	.byte	0x00, 0xf0, 0x11, 0x00


	//----- nvinfo : EIATTR_KPARAM_INFO
	.align		4
.L_4320:
        /*0078*/ 	.byte	0x04, 0x17
        /*007a*/ 	.short	(.L_4322 - .L_4321)
.L_4321:
        /*007c*/ 	.word	0x00000000
        /*0080*/ 	.short	0x0008
        /*0082*/ 	.short	0x0040
        /*0084*/ 	.byte	0x00, 0xf0, 0x11, 0x00


	//----- nvinfo : EIATTR_KPARAM_INFO
	.align		4
.L_4322:
        /*0088*/ 	.byte	0x04, 0x17
        /*008a*/ 	.short	(.L_4324 - .L_4323)
.L_4323:
        /*008c*/ 	.word	0x00000000
        /*0090*/ 	.short	0x0007
        /*0092*/ 	.short	0x0038
        /*0094*/ 	.byte	0x00, 0xf5, 0x21, 0x00


	//----- nvinfo : EIATTR_KPARAM_INFO
	.align		4
.L_4324:
        /*0098*/ 	.byte	0x04, 0x17
        /*009a*/ 	.short	(.L_4326 - .L_4325)
.L_4325:
        /*009c*/ 	.word	0x00000000
        /*00a0*/ 	.short	0x0006
        /*00a2*/ 	.short	0x0030
        /*00a4*/ 	.byte	0x00, 0xf5, 0x21, 0x00


	//----- nvinfo : EIATTR_KPARAM_INFO
	.align		4
.L_4326:
        /*00a8*/ 	.byte	0x04, 0x17
        /*00aa*/ 	.short	(.L_4328 - .L_4327)
.L_4327:
        /*00ac*/ 	.word	0x00000000
        /*00b0*/ 	.short	0x0005
        /*00b2*/ 	.short	0x0028
        /*00b4*/ 	.byte	0x00, 0xf5, 0x21, 0x00


	//----- nvinfo : EIATTR_KPARAM_INFO
	.align		4
.L_4328:
        /*00b8*/ 	.byte	0x04, 0x17
        /*00ba*/ 	.short	(.L_4330 - .L_4329)
.L_4329:
        /*00bc*/ 	.word	0x00000000
        /*00c0*/ 	.short	0x0004
        /*00c2*/ 	.short	0x0020
        /*00c4*/ 	.byte	0x00, 0xf5, 0x21, 0x00


	//----- nvinfo : EIATTR_KPARAM_INFO
	.align		4
.L_4330:
        /*00c8*/ 	.byte	0x04, 0x17
        /*00ca*/ 	.short	(.L_4332 - .L_4331)
.L_4331:
        /*00cc*/ 	.word	0x00000000
        /*00d0*/ 	.short	0x0003
        /*00d2*/ 	.short	0x0018
        /*00d4*/ 	.byte	0x00, 0xf5, 0x21, 0x00


	//----- nvinfo : EIATTR_KPARAM_INFO
	.align		4
.L_4332:
        /*00d8*/ 	.byte	0x04, 0x17
        /*00da*/ 	.short	(.L_4334 - .L_4333)
.L_4333:
        /*00dc*/ 	.word	0x00000000
        /*00e0*/ 	.short	0x0002
        /*00e2*/ 	.short	0x0010
        /*00e4*/ 	.byte	0x00, 0xf5, 0x21, 0x00


	//----- nvinfo : EIATTR_KPARAM_INFO
	.align		4
.L_4334:
        /*00e8*/ 	.byte	0x04, 0x17
        /*00ea*/ 	.short	(.L_4336 - .L_4335)
.L_4335:
        /*00ec*/ 	.word	0x00000000
        /*00f0*/ 	.short	0x0001
        /*00f2*/ 	.short	0x0008
        /*00f4*/ 	.byte	0x00, 0xf5, 0x21, 0x00


	//----- nvinfo : EIATTR_KPARAM_INFO
	.align		4
.L_4336:
        /*00f8*/ 	.byte	0x04, 0x17
        /*00fa*/ 	.short	(.L_4338 - .L_4337)
.L_4337:
        /*00fc*/ 	.word	0x00000000
        /*0100*/ 	.short	0x0000
        /*0102*/ 	.short	0x0000
        /*0104*/ 	.byte	0x00, 0xf5, 0x21, 0x00


	//----- nvinfo : EIATTR_SPARSE_MMA_MASK
	.align		4
.L_4338:
        /*0108*/ 	.byte	0x03, 0x50
        /*010a*/ 	.short	0x0000


	//----- nvinfo : EIATTR_MAXREG_COUNT
	.align		4
        /*010c*/ 	.byte	0x03, 0x1b
        /*010e*/ 	.short	0x00ff


	//----- nvinfo : EIATTR_NUM_BARRIERS
	.align		4
        /*0110*/ 	.byte	0x02, 0x4c
        /*0112*/ 	.byte	0x01
	.zero		1


	//----- nvinfo : EIATTR_MERCURY_ISA_VERSION
	.align		4
        /*0114*/ 	.byte	0x03, 0x5f
        /*0116*/ 	.short	0x0101


	//----- nvinfo : EIATTR_COOP_GROUP_MASK_REGIDS
	.align		4
        /*0118*/ 	.byte	0x04, 0x29
        /*011a*/ 	.short	(.L_4340 - .L_4339)


	//   ....[0]....
.L_4339:
        /*011c*/ 	.word	0xffffffff


	//   ....[1]....
        /*0120*/ 	.word	0xffffffff


	//   ....[2]....
        /*0124*/ 	.word	0xffffffff


	//   ....[3]....
        /*0128*/ 	.word	0xffffffff


	//   ....[4]....
        /*012c*/ 	.word	0xffffffff


	//   ....[5]....
        /*0130*/ 	.word	0xffffffff


	//   ....[6]....
        /*0134*/ 	.word	0xffffffff


	//   ....[7]....
        /*0138*/ 	.word	0xffffffff


	//   ....[8]....
        /*013c*/ 	.word	0xffffffff


	//   ....[9]....
        /*0140*/ 	.word	0xffffffff


	//   ....[10]....
        /*0144*/ 	.word	0xffffffff


	//   ....[11]....
        /*0148*/ 	.word	0xffffffff


	//   ....[12]....
        /*014c*/ 	.word	0xffffffff


	//   ....[13]....
        /*0150*/ 	.word	0xffffffff


	//   ....[14]....
        /*0154*/ 	.word	0xffffffff


	//   ....[15]....
        /*0158*/ 	.word	0xffffffff


	//   ....[16]....
        /*015c*/ 	.word	0xffffffff


	//   ....[17]....
        /*0160*/ 	.word	0xffffffff


	//   ....[18]....
        /*0164*/ 	.word	0xffffffff


	//   ....[19]....
        /*0168*/ 	.word	0xffffffff


	//   ....[20]....
        /*016c*/ 	.word	0xffffffff


	//   ....[21]....
        /*0170*/ 	.word	0xffffffff


	//   ....[22]....
        /*0174*/ 	.word	0xffffffff


	//   ....[23]....
        /*0178*/ 	.word	0xffffffff


	//   ....[24]....
        /*017c*/ 	.word	0xffffffff


	//   ....[25]....
        /*0180*/ 	.word	0xffffffff


	//   ....[26]....
        /*0184*/ 	.word	0xffffffff


	//   ....[27]....
        /*0188*/ 	.word	0xffffffff


	//   ....[28]....
        /*018c*/ 	.word	0xffffffff


	//   ....[29]....
        /*0190*/ 	.word	0xffffffff


	//----- nvinfo : EIATTR_COOP_GROUP_INSTR_OFFSETS
	.align		4
.L_4340:
        /*0194*/ 	.byte	0x04, 0x28
        /*0196*/ 	.short	(.L_4342 - .L_4341)


	//   ....[0]....
.L_4341:
        /*0198*/ 	.word	0x00000c70


	//   ....[1]....
        /*019c*/ 	.word	0x00000cb0


	//   ....[2]....
        /*01a0*/ 	.word	0x00000d00


	//   ....[3]....
        /*01a4*/ 	.word	0x00000d10


	//   ....[4]....
        /*01a8*/ 	.word	0x00000d50


	//   ....[5]....
        /*01ac*/ 	.word	0x00000d80


	//   ....[6]....
        /*01b0*/ 	.word	0x00000dd0


	//   ....[7]....
        /*01b4*/ 	.word	0x00000df0


	//   ....[8]....
        /*01b8*/ 	.word	0x00000e50


	//   ....[9]....
        /*01bc*/ 	.word	0x00000e70


	//   ....[10]....
        /*01c0*/ 	.word	0x00000f50


	//   ....[11]....
        /*01c4*/ 	.word	0x00000f60


	//   ....[12]....
        /*01c8*/ 	.word	0x00000f90


	//   ....[13]....
        /*01cc*/ 	.word	0x00000fa0


	//   ....[14]....
        /*01d0*/ 	.word	0x00000fd0


	//   ....[15]....
        /*01d4*/ 	.word	0x00000fe0


	//   ....[16]....
        /*01d8*/ 	.word	0x00001010


	//   ....[17]....
        /*01dc*/ 	.word	0x00001020


	//   ....[18]....
        /*01e0*/ 	.word	0x00001050


	//   ....[19]....
        /*01e4*/ 	.word	0x00001060


	//   ....[20]....
        /*01e8*/ 	.word	0x000018e0


	//   ....[21]....
        /*01ec*/ 	.word	0x00001930


	//   ....[22]....
        /*01f0*/ 	.word	0x00001960


	//   ....[23]....
        /*01f4*/ 	.word	0x000019a0


	//   ....[24]....
        /*01f8*/ 	.word	0x000019f0


	//   ....[25]....
        /*01fc*/ 	.word	0x00001a80


	//   ....[26]....
        /*0200*/ 	.word	0x00001aa0


	//   ....[27]....
        /*0204*/ 	.word	0x00001ac0


	//   ....[28]....
        /*0208*/ 	.word	0x00001ae0


	//   ....[29]....
        /*020c*/ 	.word	0x00001b00


	//----- nvinfo : EIATTR_VRC_CTA_INIT_COUNT
	.align		4
.L_4342:
        /*0210*/ 	.byte	0x02, 0x4a
	.zero		1
	.zero		1


	//----- nvinfo : EIATTR_EXIT_INSTR_OFFSETS
	.align		4
        /*0214*/ 	.byte	0x04, 0x1c
        /*0216*/ 	.short	(.L_4344 - .L_4343)


	//   ....[0]....
.L_4343:
        /*0218*/ 	.word	0x00001890


	//   ....[1]....
        /*021c*/ 	.word	0x00002090


	//   ....[2]....
        /*0220*/ 	.word	0x00002110


	//----- nvinfo : EIATTR_CRS_STACK_SIZE
	.align		4
.L_4344:
        /*0224*/ 	.byte	0x04, 0x1e
        /*0226*/ 	.short	(.L_4346 - .L_4345)
.L_4345:
        /*0228*/ 	.word	0x00000000


	//----- nvinfo : EIATTR_CBANK_PARAM_SIZE
	.align		4
.L_4346:
        /*022c*/ 	.byte	0x03, 0x19
        /*022e*/ 	.short	0x0074


	//----- nvinfo : EIATTR_PARAM_CBANK
	.align		4
        /*0230*/ 	.byte	0x04, 0x0a
        /*0232*/ 	.short	(.L_4348 - .L_4347)
	.align		4
.L_4347:
        /*0234*/ 	.word	index@(.nv.constant0._ZN17fastertransformer35generalAddBiasResidualLayerNormOpt2I7__half2Lb1ELb1ELi1ELb1ELi2EEEvPT_S3_PKS2_S5_S5_S5_S5_S5_fiiPKfS7_S7_Pfi)
        /*0238*/ 	.short	0x0380
        /*023a*/ 	.short	0x0074


	//----- nvinfo : EIATTR_SW_WAR
	.align		4
.L_4348:
        /*023c*/ 	.byte	0x04, 0x36
        /*023e*/ 	.short	(.L_4350 - .L_4349)
.L_4349:
        /*0240*/ 	.word	0x00000008
.L_4350:


//--------------------- .nv.info._ZN17fastertransformer34generalAddBiasResidualLayerNormOptI7__half2Lb1ELb1ELi1ELb1ELi2EEEvPT_S3_PKS2_S5_S5_S5_S5_S5_fiiPKfS7_S7_Pfi --------------------------
	.section	.nv.info._ZN17fastertransformer34generalAddBiasResidualLayerNormOptI7__half2Lb1ELb1ELi1ELb1ELi2EEEvPT_S3_PKS2_S5_S5_S5_S5_S5_fiiPKfS7_S7_Pfi,"",@"SHT_CUDA_INFO"
	.sectionflags	@""
	.align	4


	//----- nvinfo : EIATTR_CUDA_API_VERSION
	.align		4
        /*0000*/ 	.byte	0x04, 0x37
        /*0002*/ 	.short	(.L_4352 - .L_4351)
.L_4351:
        /*0004*/ 	.word	0x00000082


	//----- nvinfo : EIATTR_KPARAM_INFO
	.align		4
.L_4352:
        /*0008*/ 	.byte	0x04, 0x17
        /*000a*/ 	.short	(.L_4354 - .L_4353)
.L_4353:
        /*000c*/ 	.word	0x00000000
        /*0010*/ 	.short	0x000f
        /*0012*/ 	.short	0x0070
        /*0014*/ 	.byte	0x00, 0xf0, 0x11, 0x00


	//----- nvinfo : EIATTR_KPARAM_INFO
	.align		4
.L_4354:
        /*0018*/ 	.byte	0x04, 0x17
        /*001a*/ 	.short	(.L_4356 - .L_4355)
.L_4355:
        /*001c*/ 	.word	0x00000000
        /*0020*/ 	.short	0x000e
        /*0022*/ 	.short	0x0068
        /*0024*/ 	.byte	0x00, 0xf5, 0x21, 0x00


	//----- nvinfo : EIATTR_KPARAM_INFO
	.align		4
.L_4356:
        /*0028*/ 	.byte	0x04, 0x17
        /*002a*/ 	.short	(.L_4358 - .L_4357)
.L_4357:
        /*002c*/ 	.word	0x00000000
        /*0030*/ 	.short	0x000d
        /*0032*/ 	.short	0x0060
        /*0034*/ 	.byte	0x00, 0xf5, 0x21, 0x00


	//----- nvinfo : EIATTR_KPARAM_INFO
	.align		4
.L_4358:
        /*0038*/ 	.byte	0x04, 0x17
        /*003a*/ 	.short	(.L_4360 - .L_4359)
.L_4359:
        /*003c*/ 	.word	0x00000000
        /*0040*/ 	.short	0x000c
        /*0042*/ 	.short	0x0058
        /*0044*/ 	.byte	0x00, 0xf5, 0x21, 0x00


	//----- nvinfo : EIATTR_KPARAM_INFO
	.align		4
.L_4360:
        /*0048*/ 	.byte	0x04, 0x17
        /*004a*/ 	.short	(.L_4362 - .L_4361)
.L_4361:
        /*004c*/ 	.word	0x00000000
        /*0050*/ 	.short	0x000b
        /*0052*/ 	.short	0x0050
        /*0054*/ 	.byte	0x00, 0xf5, 0x21, 0x00


	//----- nvinfo : EIATTR_KPARAM_INFO
	.align		4
.L_4362:
        /*0058*/ 	.byte	0x04, 0x17
        /*005a*/ 	.short	(.L_4364 - .L_4363)
.L_4363:
        /*005c*/ 	.word	0x00000000
        /*0060*/ 	.short	0x000a
        /*0062*/ 	.short	0x0048
        /*0064*/ 	.byte	0x00, 0xf0, 0x11, 0x00


	//----- nvinfo : EIATTR_KPARAM_INFO
	.align		4
.L_4364:
        /*0068*/ 	.byte	0x04, 0x17
        /*006a*/ 	.short	(.L_4366 - .L_4365)
.L_4365:
        /*006c*/ 	.word	0x00000000
        /*0070*/ 	.short	0x0009
        /*0072*/ 	.short	0x0044
        /*0074*/ 	.byte	0x00, 0xf0, 0x11, 0x00


	//----- nvinfo : EIATTR_KPARAM_INFO
	.align		4
.L_4366:
        /*0078*/ 	.byte	0x04, 0x17
        /*007a*/ 	.short	(.L_4368 - .L_4367)
.L_4367:
        /*007c*/ 	.word	0x00000000
        /*0080*/ 	.short	0x0008
        /*0082*/ 	.short	0x0040
        /*0084*/ 	.byte	0x00, 0xf0, 0x11, 0x00


	//----- nvinfo : EIATTR_KPARAM_INFO
	.align		4
.L_4368:
        /*0088*/ 	.byte	0x04, 0x17
        /*008a*/ 	.short	(.L_4370 - .L_4369)
.L_4369:
        /*008c*/ 	.word	0x00000000
        /*0090*/ 	.short	0x0007
        /*0092*/ 	.short	0x0038
        /*0094*/ 	.byte	0x00, 0xf5, 0x21, 0x00


	//----- nvinfo : EIATTR_KPARAM_INFO
	.align		4
.L_4370:
        /*0098*/ 	.byte	0x04, 0x17
        /*009a*/ 	.short	(.L_4372 - .L_4371)
.L_4371:
        /*009c*/ 	.word	0x00000000
        /*00a0*/ 	.short	0x0006
        /*00a2*/ 	.short	0x0030
        /*00a4*/ 	.byte	0x00, 0xf5, 0x21, 0x00


	//----- nvinfo : EIATTR_KPARAM_INFO
	.align		4
.L_4372:
        /*00a8*/ 	.byte	0x04, 0x17
        /*00aa*/ 	.short	(.L_4374 - .L_4373)
.L_4373:
        /*00ac*/ 	.word	0x00000000
        /*00b0*/ 	.short	0x0005
        /*00b2*/ 	.short	0x0028
        /*00b4*/ 	.byte	0x00, 0xf5, 0x21, 0x00


	//----- nvinfo : EIATTR_KPARAM_INFO
	.align		4
.L_4374:
        /*00b8*/ 	.byte	0x04, 0x17
        /*00ba*/ 	.short	(.L_4376 - .L_4375)
.L_4375:
        /*00bc*/ 	.word	0x00000000
        /*00c0*/ 	.short	0x0004
        /*00c2*/ 	.short	0x0020
        /*00c4*/ 	.byte	0x00, 0xf5, 0x21, 0x00


	//----- nvinfo : EIATTR_KPARAM_INFO
	.align		4
.L_4376:
        /*00c8*/ 	.byte	0x04, 0x17
        /*00ca*/ 	.short	(.L_4378 - .L_4377)
.L_4377:
        /*00cc*/ 	.word	0x00000000
        /*00d0*/ 	.short	0x0003
        /*00d2*/ 	.short	0x0018
        /*00d4*/ 	.byte	0x00, 0xf5, 0x21, 0x00


	//----- nvinfo : EIATTR_KPARAM_INFO
	.align		4
.L_4378:
        /*00d8*/ 	.byte	0x04, 0x17
        /*00da*/ 	.short	(.L_4380 - .L_4379)
.L_4379:
        /*00dc*/ 	.word	0x00000000
        /*00e0*/ 	.short	0x0002
        /*00e2*/ 	.short	0x0010
        /*00e4*/ 	.byte	0x00, 0xf5, 0x21, 0x00


	//----- nvinfo : EIATTR_KPARAM_INFO
	.align		4
.L_4380:
        /*00e8*/ 	.byte	0x04, 0x17
        /*00ea*/ 	.short	(.L_4382 - .L_4381)
.L_4381:
        /*00ec*/ 	.word	0x00000000
        /*00f0*/ 	.short	0x0001
        /*00f2*/ 	.short	0x0008
        /*00f4*/ 	.byte	0x00, 0xf5, 0x21, 0x00


	//----- nvinfo : EIATTR_KPARAM_INFO
	.align		4
.L_4382:
        /*00f8*/ 	.byte	0x04, 0x17
        /*00fa*/ 	.short	(.L_4384 - .L_4383)
.L_4383:
        /*00fc*/ 	.word	0x00000000
        /*0100*/ 	.short	0x0000
        /*0102*/ 	.short	0x0000
        /*0104*/ 	.byte	0x00, 0xf5, 0x21, 0x00


	//----- nvinfo : EIATTR_SPARSE_MMA_MASK
	.align		4
.L_4384:
        /*0108*/ 	.byte	0x03, 0x50
        /*010a*/ 	.short	0x0000


	//----- nvinfo : EIATTR_MAXREG_COUNT
	.align		4
        /*010c*/ 	.byte	0x03, 0x1b
        /*010e*/ 	.short	0x00ff


	//----- nvinfo : EIATTR_NUM_BARRIERS
	.align		4
        /*0110*/ 	.byte	0x02, 0x4c
        /*0112*/ 	.byte	0x01
	.zero		1


	//----- nvinfo : EIATTR_MERCURY_ISA_VERSION
	.align		4
        /*0114*/ 	.byte	0x03, 0x5f
        /*0116*/ 	.short	0x0101


	//----- nvinfo : EIATTR_COOP_GROUP_MASK_REGIDS
	.align		4
        /*0118*/ 	.byte	0x04, 0x29
        /*011a*/ 	.short	(.L_4386 - .L_4385)


	//   ....[0]....
.L_4385:
        /*011c*/ 	.word	0xffffffff


	//   ....[1]....
        /*0120*/ 	.word	0xffffffff


	//   ....[2]....
        /*0124*/ 	.word	0xffffffff


	//   ....[3]....
        /*0128*/ 	.word	0xffffffff


	//   ....[4]....
        /*012c*/ 	.word	0xffffffff


	//   ....[5]....
        /*0130*/ 	.word	0xffffffff


	//   ....[6]....
        /*0134*/ 	.word	0xffffffff


	//   ....[7]....
        /*0138*/ 	.word	0xffffffff


	//   ....[8]....
        /*013c*/ 	.word	0xffffffff


	//   ....[9]....
        /*0140*/ 	.word	0xffffffff


	//   ....[10]....
        /*0144*/ 	.word	0xffffffff


	//   ....[11]....
        /*0148*/ 	.word	0xffffffff


	//   ....[12]....
        /*014c*/ 	.word	0xffffffff


	//   ....[13]....
        /*0150*/ 	.word	0xffffffff


	//   ....[14]....
        /*0154*/ 	.word	0xffffffff


	//   ....[15]....
        /*0158*/ 	.word	0xffffffff


	//   ....[16]....
        /*015c*/ 	.word	0xffffffff


	//   ....[17]....
        /*0160*/ 	.word	0xffffffff


	//   ....[18]....
        /*0164*/ 	.word	0xffffffff


	//   ....[19]....
        /*0168*/ 	.word	0xffffffff


	//   ....[20]....
        /*016c*/ 	.word	0xffffffff


	//   ....[21]....
        /*0170*/ 	.word	0xffffffff


	//   ....[22]....
        /*0174*/ 	.word	0xffffffff


	//   ....[23]....
        /*0178*/ 	.word	0xffffffff


	//   ....[24]....
        /*017c*/ 	.word	0xffffffff


	//   ....[25]....
        /*0180*/ 	.word	0xffffffff


	//   ....[26]....
        /*0184*/ 	.word	0xffffffff


	//   ....[27]....
        /*0188*/ 	.word	0xffffffff


	//   ....[28]....
        /*018c*/ 	.word	0xffffffff


	//   ....[29]....
        /*0190*/ 	.word	0xffffffff


	//----- nvinfo : EIATTR_COOP_GROUP_INSTR_OFFSETS
	.align		4
.L_4386:
        /*0194*/ 	.byte	0x04, 0x28
        /*0196*/ 	.short	(.L_4388 - .L_4387)


	//   ....[0]....
.L_4387:
        /*0198*/ 	.word	0x000005e0


	//   ....[1]....
        /*019c*/ 	.word	0x00000620


	//   ....[2]....
        /*01a0*/ 	.word	0x00000650


	//   ....[3]....
        /*01a4*/ 	.word	0x00000690


	//   ....[4]....
        /*01a8*/ 	.word	0x000006c0


	//   ....[5]....
        /*01ac*/ 	.word	0x000007a0


	//   ....[6]....
        /*01b0*/ 	.word	0x000007c0


	//   ....[7]....
        /*01b4*/ 	.word	0x000007e0


	//   ....[8]....
        /*01b8*/ 	.word	0x00000800


	//   ....[9]....
        /*01bc*/ 	.word	0x00000820


	//   ....[10]....
        /*01c0*/ 	.word	0x00000ab0


	//   ....[11]....
        /*01c4*/ 	.word	0x00000b10


	//   ....[12]....
        /*01c8*/ 	.word	0x00000b30


	//   ....[13]....
        /*01cc*/ 	.word	0x00000b50


	//   ....[14]....
        /*01d0*/ 	.word	0x00000b70


	//   ....[15]....
        /*01d4*/ 	.word	0x00000bd0


	//   ....[16]....
        /*01d8*/ 	.word	0x00000bf0


	//   ....[17]....
        /*01dc*/ 	.word	0x00000c10


	//   ....[18]....
        /*01e0*/ 	.word	0x00000c30


	//   ....[19]....
        /*01e4*/ 	.word	0x00000c50


	//   ....[20]....
        /*01e8*/ 	.word	0x00001430


	//   ....[21]....
        /*01ec*/ 	.word	0x000014b0


	//   ....[22]....
        /*01f0*/ 	.word	0x000014f0


	//   ....[23]....
        /*01f4*/ 	.word	0x00001520


	//   ....[24]....
        /*01f8*/ 	.word	0x00001560


	//   ....[25]....
        /*01fc*/ 	.word	0x000015d0


	//   ....[26]....
        /*0200*/ 	.word	0x000015f0


	//   ....[27]....
        /*0204*/ 	.word	0x00001610


	//   ....[28]....
        /*0208*/ 	.word	0x00001630


	//   ....[29]....
        /*020c*/ 	.word	0x00001650


	//----- nvinfo : EIATTR_VRC_CTA_INIT_COUNT
	.align		4
.L_4388:
        /*0210*/ 	.byte	0x02, 0x4a
	.zero		1
	.zero		1


	//----- nvinfo : EIATTR_EXIT_INSTR_OFFSETS
	.align		4
        /*0214*/ 	.byte	0x04, 0x1c
        /*0216*/ 	.short	(.L_4390 - .L_4389)


	//   ....[0]....
.L_4389:
        /*0218*/ 	.word	0x000013e0


	//   ....[1]....
        /*021c*/ 	.word	0x00001bf0


	//   ....[2]....
        /*0220*/ 	.word	0x00001c80


	//----- nvinfo : EIATTR_CRS_STACK_SIZE
	.align		4
.L_4390:
        /*0224*/ 	.byte	0x04, 0x1e
        /*0226*/ 	.short	(.L_4392 - .L_4391)
.L_4391:
        /*0228*/ 	.word	0x00000000


	//----- nvinfo : EIATTR_CBANK_PARAM_SIZE
	.align		4
.L_4392:
        /*022c*/ 	.byte	0x03, 0x19
        /*022e*/ 	.short	0x0074


	//----- nvinfo : EIATTR_PARAM_CBANK
	.align		4
        /*0230*/ 	.byte	0x04, 0x0a
        /*0232*/ 	.short	(.L_4394 - .L_4393)
	.align		4
.L_4393:
        /*0234*/ 	.word	index@(.nv.constant0._ZN17fastertransformer34generalAddBiasResidualLayerNormOptI7__half2Lb1ELb1ELi1ELb1ELi2EEEvPT_S3_PKS2_S5_S5_S5_S5_S5_fiiPKfS7_S7_Pfi)
        /*0238*/ 	.short	0x0380
        /*023a*/ 	.short	0x0074


	//----- nvinfo : EIATTR_SW_WAR
	.align		4
.L_4394:
        /*023c*/ 	.byte	0x04, 0x36
        /*023e*/ 	.short	(.L_4396 - .L_4395)
.L_4395:
        /*0240*/ 	.word	0x00000008
.L_4396:


//--------------------- .nv.info._ZN17fastertransformer35generalAddBiasResidualLayerNormOpt2I7__half2Lb0ELb0ELi2ELb1ELi1EEEvPT_S3_PKS2_S5_S5_S5_S5_S5_fiiPKfS7_S7_Pfi --------------------------
	.section	.nv.info._ZN17fastertransformer35generalAddBiasResidualLayerNormOpt2I7__half2Lb0ELb0ELi2ELb1ELi1EEEvPT_S3_PKS2_S5_S5_S5_S5_S5_fiiPKfS7_S7_Pfi,"",@"SHT_CUDA_INFO"
	.sectionflags	@""
	.align	4


	//----- nvinfo : EIATTR_CUDA_API_VERSION
	.align		4
        /*0000*/ 	.byte	0x04, 0x37
        /*0002*/ 	.short	(.L_4398 - .L_4397)
.L_4397:
        /*0004*/ 	.word	0x00000082


	//----- nvinfo : EIATTR_KPARAM_INFO
	.align		4
.L_4398:
        /*0008*/ 	.byte	0x04, 0x17
        /*000a*/ 	.short	(.L_4400 - .L_4399)
.L_4399:
        /*000c*/ 	.word	0x00000000
        /*0010*/ 	.short	0x000f
        /*0012*/ 	.short	0x0070
        /*0014*/ 	.byte	0x00, 0xf0, 0x11, 0x00


	//----- nvinfo : EIATTR_KPARAM_INFO
	.align		4
.L_4400:
        /*0018*/ 	.byte	0x04, 0x17
        /*001a*/ 	.short	(.L_4402 - .L_4401)
.L_4401:
        /*001c*/ 	.word	0x00000000
        /*0020*/ 	.short	0x000e
        /*0022*/ 	.short	0x0068
        /*0024*/ 	.byte	0x00, 0xf5, 0x21, 0x00


	//----- nvinfo : EIATTR_KPARAM_INFO
	.align		4
.L_4402:
        /*0028*/ 	.byte	0x04, 0x17
        /*002a*/ 	.short	(.L_4404 - .L_4403)
.L_4403:
        /*002c*/ 	.word	0x00000000
        /*0030*/ 	.short	0x000d
        /*0032*/ 	.short	0x0060
        /*0034*/ 	.byte	0x00, 0xf5, 0x21, 0x00


	//----- nvinfo : EIATTR_KPARAM_INFO
	.align		4
.L_4404:
        /*0038*/ 	.byte	0x04, 0x17
        /*003a*/ 	.short	(.L_4406 - .L_4405)
.L_4405:
        /*003c*/ 	.word	0x00000000
        /*0040*/ 	.short	0x000c
        /*0042*/ 	.short	0x0058
        /*0044*/ 	.byte	0x00, 0xf5, 0x21, 0x00


	//----- nvinfo : EIATTR_KPARAM_INFO
	.align		4
.L_4406:
        /*0048*/ 	.byte	0x04, 0x17
        /*004a*/ 	.short	(.L_4408 - .L_4407)
.L_4407:
        /*004c*/ 	.word	0x00000000
        /*0050*/ 	.short	0x000b
        /*0052*/ 	.short	0x0050
        /*0054*/ 	.byte	0x00, 0xf5, 0x21, 0x00


	//----- nvinfo : EIATTR_KPARAM_INFO
	.align		4
.L_4408:
        /*0058*/ 	.byte	0x04, 0x17
        /*005a*/ 	.short	(.L_4410 - .L_4409)
.L_4409:
        /*005c*/ 	.word	0x00000000
        /*0060*/ 	.short	0x000a
        /*0062*/ 	.short	0x0048
        /*0064*/ 	.byte	0x00, 0xf0, 0x11, 0x00


	//----- nvinfo : EIATTR_KPARAM_INFO
	.align		4
.L_4410:
        /*0068*/ 	.byte	0x04, 0x17
        /*006a*/ 	.short	(.L_4412 - .L_4411)
.L_4411:
        /*006c*/ 	.word	0x00000000
        /*0070*/ 	.short	0x0009
        /*0072*/ 	.short	0x0044
        /*0074*/ 	.byte	0x00, 0xf0, 0x11, 0x00


	//----- nvinfo : EIATTR_KPARAM_INFO
	.align		4
.L_4412:
        /*0078*/ 	.byte	0x04, 0x17
        /*007a*/ 	.short	(.L_4414 - .L_4413)
.L_4413:
        /*007c*/ 	.word	0x00000000
        /*0080*/ 	.short	0x0008
        /*0082*/ 	.short	0x0040
        /*0084*/ 	.byte	0x00, 0xf0, 0x11, 0x00


	//----- nvinfo : EIATTR_KPARAM_INFO
	.align		4
.L_4414:
        /*0088*/ 	.byte	0x04, 0x17
        /*008a*/ 	.short	(.L_4416 - .L_4415)
.L_4415:
        /*008c*/ 	.word	0x00000000
        /*0090*/ 	.short	0x0007
        /*0092*/ 	.short	0x0038
        /*0094*/ 	.byte	0x00, 0xf5, 0x21, 0x00


	//----- nvinfo : EIATTR_KPARAM_INFO
	.align		4
.L_4416:
        /*0098*/ 	.byte	0x04, 0x17
        /*009a*/ 	.short	(.L_4418 - .L_4417)
.L_4417:
        /*009c*/ 	.word	0x00000000
        /*00a0*/ 	.short	0x0006
        /*00a2*/ 	.short	0x0030
        /*00a4*/ 	.byte	0x00, 0xf5, 0x21, 0x00


	//----- nvinfo : EIATTR_KPARAM_INFO
	.align		4
.L_4418:
        /*00a8*/ 	.byte	0x04, 0x17
        /*00aa*/ 	.short	(.L_4420 - .L_4419)
.L_4419:
        /*00ac*/ 	.word	0x00000000
        /*00b0*/ 	.short	0x0005
        /*00b2*/ 	.short	0x0028
        /*00b4*/ 	.byte	0x00, 0xf5, 0x21, 0x00


	//----- nvinfo : EIATTR_KPARAM_INFO
	.align		4
.L_4420:
        /*00b8*/ 	.byte	0x04, 0x17
        /*00ba*/ 	.short	(.L_4422 - .L_4421)
.L_4421:
        /*00bc*/ 	.word	0x00000000
        /*00c0*/ 	.short	0x0004
        /*00c2*/ 	.short	0x0020
        /*00c4*/ 	.byte	0x00, 0xf5, 0x21, 0x00


	//----- nvinfo : EIATTR_KPARAM_INFO
	.align		4
.L_4422:
        /*00c8*/ 	.byte	0x04, 0x17
        /*00ca*/ 	.short	(.L_4424 - .L_4423)
.L_4423:
        /*00cc*/ 	.word	0x00000000
        /*00d0*/ 	.short	0x0003
        /*00d2*/ 	.short	0x0018
        /*00d4*/ 	.byte	0x00, 0xf5, 0x21, 0x00


	//----- nvinfo : EIATTR_KPARAM_INFO
	.align		4
.L_4424:
        /*00d8*/ 	.byte	0x04, 0x17
        /*00da*/ 	.short	(.L_4426 - .L_4425)
.L_4425:
        /*00dc*/ 	.word	0x00000000
        /*00e0*/ 	.short	0x0002
        /*00e2*/ 	.short	0x0010
        /*00e4*/ 	.byte	0x00, 0xf5, 0x21, 0x00


	//----- nvinfo : EIATTR_KPARAM_INFO
	.align		4
.L_4426:
        /*00e8*/ 	.byte	0x04, 0x17
        /*00ea*/ 	.short	(.L_4428 - .L_4427)
.L_4427:
        /*00ec*/ 	.word	0x00000000
        /*00f0*/ 	.short	0x0001
        /*00f2*/ 	.short	0x0008
        /*00f4*/ 	.byte	0x00, 0xf5, 0x21, 0x00


	//----- nvinfo : EIATTR_KPARAM_INFO
	.align		4
.L_4428:
        /*00f8*/ 	.byte	0x04, 0x17
        /*00fa*/ 	.short	(.L_4430 - .L_4429)
.L_4429:
        /*00fc*/ 	.word	0x00000000
        /*0100*/ 	.short	0x0000
        /*0102*/ 	.short	0x0000
        /*0104*/ 	.byte	0x00, 0xf5, 0x21, 0x00


	//----- nvinfo : EIATTR_SPARSE_MMA_MASK
	.align		4
.L_4430:
        /*0108*/ 	.byte	0x03, 0x50
        /*010a*/ 	.short	0x0000


	//----- nvinfo : EIATTR_MAXREG_COUNT
	.align		4
        /*010c*/ 	.byte	0x03, 0x1b
        /*010e*/ 	.short	0x00ff


	//----- nvinfo : EIATTR_NUM_BARRIERS
	.align		4
        /*0110*/ 	.byte	0x02, 0x4c
        /*0112*/ 	.byte	0x01
	.zero		1


	//----- nvinfo : EIATTR_MERCURY_ISA_VERSION
	.align		4
        /*0114*/ 	.byte	0x03, 0x5f
        /*0116*/ 	.short	0x0101


	//----- nvinfo : EIATTR_COOP_GROUP_MASK_REGIDS
	.align		4
        /*0118*/ 	.byte	0x04, 0x29
        /*011a*/ 	.short	(.L_4432 - .L_4431)


	//   ....[0]....
.L_4431:
        /*011c*/ 	.word	0xffffffff


	//   ....[1]....
        /*0120*/ 	.word	0xffffffff


	//   ....[2]....
        /*0124*/ 	.word	0xffffffff


	//   ....[3]....
        /*0128*/ 	.word	0xffffffff


	//   ....[4]....
        /*012c*/ 	.word	0xffffffff


	//   ....[5]....
        /*0130*/ 	.word	0xffffffff


	//   ....[6]....
        /*0134*/ 	.word	0xffffffff


	//   ....[7]....
        /*0138*/ 	.word	0xffffffff


	//   ....[8]....
        /*013c*/ 	.word	0xffffffff


	//   ....[9]....
        /*0140*/ 	.word	0xffffffff


	//   ....[10]....
        /*0144*/ 	.word	0xffffffff


	//   ....[11]....
        /*0148*/ 	.word	0xffffffff


	//   ....[12]....
        /*014c*/ 	.word	0xffffffff


	//   ....[13]....
        /*0150*/ 	.word	0xffffffff


	//   ....[14]....
        /*0154*/ 	.word	0xffffffff


	//   ....[15]....
        /*0158*/ 	.word	0xffffffff


	//   ....[16]....
        /*015c*/ 	.word	0xffffffff


	//   ....[17]....
        /*0160*/ 	.word	0xffffffff


	//   ....[18]....
        /*0164*/ 	.word	0xffffffff


	//   ....[19]....
        /*0168*/ 	.word	0xffffffff


	//   ....[20]....
        /*016c*/ 	.word	0xffffffff


	//   ....[21]....
        /*0170*/ 	.word	0xffffffff


	//   ....[22]....
        /*0174*/ 	.word	0xffffffff


	//   ....[23]....
        /*0178*/ 	.word	0xffffffff


	//   ....[24]....
        /*017c*/ 	.word	0xffffffff


	//   ....[25]....
        /*0180*/ 	.word	0xffffffff


	//   ....[26]....
        /*0184*/ 	.word	0xffffffff


	//   ....[27]....
        /*0188*/ 	.word	0xffffffff


	//   ....[28]....
        /*018c*/ 	.word	0xffffffff


	//   ....[29]....
        /*0190*/ 	.word	0xffffffff


	//----- nvinfo : EIATTR_COOP_GROUP_INSTR_OFFSETS
	.align		4
.L_4432:
        /*0194*/ 	.byte	0x04, 0x28
        /*0196*/ 	.short	(.L_4434 - .L_4433)


	//   ....[0]....
.L_4433:
        /*0198*/ 	.word	0x00000360


	//   ....[1]....
        /*019c*/ 	.word	0x000003a0


	//   ....[2]....
        /*01a0*/ 	.word	0x000003d0


	//   ....[3]....
        /*01a4*/ 	.word	0x000003f0


	//   ....[4]....
        /*01a8*/ 	.word	0x00000440


	//   ....[5]....
        /*01ac*/ 	.word	0x00000460


	//   ....[6]....
        /*01b0*/ 	.word	0x000004d0


	//   ....[7]....
        /*01b4*/ 	.word	0x00000500


	//   ....[8]....
        /*01b8*/ 	.word	0x00000570


	//   ....[9]....
        /*01bc*/ 	.word	0x00000580


	//   ....[10]....
        /*01c0*/ 	.word	0x00000640


	//   ....[11]....
        /*01c4*/ 	.word	0x00000650


	//   ....[12]....
        /*01c8*/ 	.word	0x00000680


	//   ....[13]....
        /*01cc*/ 	.word	0x00000690


	//   ....[14]....
        /*01d0*/ 	.word	0x000006c0


	//   ....[15]....
        /*01d4*/ 	.word	0x000006d0


	//   ....[16]....
        /*01d8*/ 	.word	0x00000700


	//   ....[17]....
        /*01dc*/ 	.word	0x00000710


	//   ....[18]....
        /*01e0*/ 	.word	0x00000740


	//   ....[19]....
        /*01e4*/ 	.word	0x00000750


	//   ....[20]....
        /*01e8*/ 	.word	0x00000cb0


	//   ....[21]....
        /*01ec*/ 	.word	0x00000d30


	//   ....[22]....
        /*01f0*/ 	.word	0x00000d70


	//   ....[23]....
        /*01f4*/ 	.word	0x00000da0


	//   ....[24]....
        /*01f8*/ 	.word	0x00000de0


	//   ....[25]....
        /*01fc*/ 	.word	0x00000e50


	//   ....[26]....
        /*0200*/ 	.word	0x00000e70


	//   ....[27]....
        /*0204*/ 	.word	0x00000e90


	//   ....[28]....
        /*0208*/ 	.word	0x00000eb0


	//   ....[29]....
        /*020c*/ 	.word	0x00000ed0


	//----- nvinfo : EIATTR_VRC_CTA_INIT_COUNT
	.align		4
.L_4434:
        /*0210*/ 	.byte	0x02, 0x4a
	.zero		1
	.zero		1


	//----- nvinfo : EIATTR_EXIT_INSTR_OFFSETS
	.align		4
        /*0214*/ 	.byte	0x04, 0x1c
        /*0216*/ 	.short	(.L_4436 - .L_4435)


	//   ....[0]....
.L_4435:
        /*0218*/ 	.word	0x00000c60


	//   ....[1]....
        /*021c*/ 	.word	0x00001460


	//   ....[2]....
        /*0220*/ 	.word	0x000014e0


	//----- nvinfo : EIATTR_CRS_STACK_SIZE
	.align		4
.L_4436:
        /*0224*/ 	.byte	0x04, 0x1e
        /*0226*/ 	.short	(.L_4438 - .L_4437)
.L_4437:
        /*0228*/ 	.word	0x00000000


	//----- nvinfo : EIATTR_CBANK_PARAM_SIZE
	.align		4
.L_4438:
        /*022c*/ 	.byte	0x03, 0x19
        /*022e*/ 	.short	0x0074


	//----- nvinfo : EIATTR_PARAM_CBANK
	.align		4
        /*0230*/ 	.byte	0x04, 0x0a
        /*0232*/ 	.short	(.L_4440 - .L_4439)
	.align		4
.L_4439:
        /*0234*/ 	.word	index@(.nv.constant0._ZN17fastertransformer35generalAddBiasResidualLayerNormOpt2I7__half2Lb0ELb0ELi2ELb1ELi1EEEvPT_S3_PKS2_S5_S5_S5_S5_S5_fiiPKfS7_S7_Pfi)
        /*0238*/ 	.short	0x0380
        /*023a*/ 	.short	0x0074


	//----- nvinfo : EIATTR_SW_WAR
	.align		4
.L_4440:
        /*023c*/ 	.byte	0x04, 0x36
        /*023e*/ 	.short	(.L_4442 - .L_4441)
.L_4441:
        /*0240*/ 	.word	0x00000008
.L_4442:


//--------------------- .nv.info._ZN17fastertransformer34generalAddBiasResidualLayerNormOptI7__half2Lb0ELb0ELi2ELb1ELi1EEEvPT_S3_PKS2_S5_S5_S5_S5_S5_fiiPKfS7_S7_Pfi --------------------------
	.section	.nv.info._ZN17fastertransformer34generalAddBiasResidualLayerNormOptI7__half2Lb0ELb0ELi2ELb1ELi1EEEvPT_S3_PKS2_S5_S5_S5_S5_S5_fiiPKfS7_S7_Pfi,"",@"SHT_CUDA_INFO"
	.sectionflags	@""
	.align	4


	//----- nvinfo : EIATTR_CUDA_API_VERSION
	.align		4
        /*0000*/ 	.byte	0x04, 0x37
        /*0002*/ 	.short	(.L_4444 - .L_4443)
.L_4443:
        /*0004*/ 	.word	0x00000082


	//----- nvinfo : EIATTR_KPARAM_INFO
	.align		4
.L_4444:
        /*0008*/ 	.byte	0x04, 0x17
        /*000a*/ 	.short	(.L_4446 - .L_4445)
.L_4445:
        /*000c*/ 	.word	0x00000000
        /*0010*/ 	.short	0x000f
        /*0012*/ 	.short	0x0070
        /*0014*/ 	.byte	0x00, 0xf0, 0x11, 0x00


	//----- nvinfo : EIATTR_KPARAM_INFO
	.align		4
.L_4446:
        /*0018*/ 	.byte	0x04, 0x17
        /*001a*/ 	.short	(.L_4448 - .L_4447)
.L_4447:
        /*001c*/ 	.word	0x00000000
        /*0020*/ 	.short	0x000e
        /*0022*/ 	.short	0x0068
        /*0024*/ 	.byte	0x00, 0xf5, 0x21, 0x00


	//----- nvinfo : EIATTR_KPARAM_INFO
	.align		4
.L_4448:
        /*0028*/ 	.byte	0x04, 0x17
        /*002a*/ 	.short	(.L_4450 - .L_4449)
.L_4449:
        /*002c*/ 	.word	0x00000000
        /*0030*/ 	.short	0x000d
        /*0032*/ 	.short	0x0060
        /*0034*/ 	.byte	0x00, 0xf5, 0x21, 0x00


	//----- nvinfo : EIATTR_KPARAM_INFO
	.align		4
.L_4450:
        /*0038*/ 	.byte	0x04, 0x17
        /*003a*/ 	.short	(.L_4452 - .L_4451)
.L_4451:
        /*003c*/ 	.word	0x00000000
        /*0040*/ 	.short	0x000c
        /*0042*/ 	.short	0x0058
        /*0044*/ 	.byte	0x00, 0xf5, 0x21, 0x00


	//----- nvinfo : EIATTR_KPARAM_INFO
	.align		4
.L_4452:
        /*0048*/ 	.byte	0x04, 0x17
        /*004a*/ 	.short	(.L_4454 - .L_4453)
.L_4453:
        /*004c*/ 	.word	0x00000000
        /*0050*/ 	.short	0x000b
        /*0052*/ 	.short	0x0050
        /*0054*/ 	.byte	0x00, 0xf5, 0x21, 0x00


	//----- nvinfo : EIATTR_KPARAM_INFO
	.align		4
.L_4454:
        /*0058*/ 	.byte	0x04, 0x17
        /*005a*/ 	.short	(.L_4456 - .L_4455)
.L_4455:
        /*005c*/ 	.word	0x00000000
        /*0060*/ 	.short	0x000a
        /*0062*/ 	.short	0x0048
        /*0064*/ 	.byte	0x00, 0xf0, 0x11, 0x00


	//----- nvinfo : EIATTR_KPARAM_INFO
	.align		4
.L_4456:
        /*0068*/ 	.byte	0x04, 0x17
        /*006a*/ 	.short	(.L_4458 - .L_4457)
.L_4457:
        /*006c*/ 	.word	0x00000000
        /*0070*/ 	.short	0x0009
        /*0072*/ 	.short	0x0044
        /*0074*/ 	.byte	0x00, 0xf0, 0x11, 0x00


	//----- nvinfo : EIATTR_KPARAM_INFO
	.align		4
.L_4458:
        /*0078*/ 	.byte	0x04, 0x17
        /*007a*/ 	.short	(.L_4460 - .L_4459)
.L_4459:
        /*007c*/ 	.word	0x00000000
        /*0080*/ 	.short	0x0008
        /*0082*/ 	.short	0x0040
        /*0084*/ 	.byte	0x00, 0xf0, 0x11, 0x00


	//----- nvinfo : EIATTR_KPARAM_INFO
	.align		4
.L_4460:
        /*0088*/ 	.byte	0x04, 0x17
        /*008a*/ 	.short	(.L_4462 - .L_4461)
.L_4461:
        /*008c*/ 	.word	0x00000000
        /*0090*/ 	.short	0x0007
        /*0092*/ 	.short	0x0038
        /*0094*/ 	.byte	0x00, 0xf5, 0x21, 0x00


	//----- nvinfo : EIATTR_KPARAM_INFO
	.align		4
.L_4462:
        /*0098*/ 	.byte	0x04, 0x17
        /*009a*/ 	.short	(.L_4464 - .L_4463)
.L_4463:
        /*009c*/ 	.word	0x00000000
        /*00a0*/ 	.short	0x0006
        /*00a2*/ 	.short	0x0030
        /*00a4*/ 	.byte	0x00, 0xf5, 0x21, 0x00


	//----- nvinfo : EIATTR_KPARAM_INFO
	.align		4
.L_4464:
        /*00a8*/ 	.byte	0x04, 0x17
        /*00aa*/ 	.short	(.L_4466 - .L_4465)
.L_4465:
        /*00ac*/ 	.word	0x00000000
        /*00b0*/ 	.short	0x0005
        /*00b2*/ 	.short	0x0028
        /*00b4*/ 	.byte	0x00, 0xf5, 0x21, 0x00


	//----- nvinfo : EIATTR_KPARAM_INFO
	.align		4
.L_4466:
        /*00b8*/ 	.byte	0x04, 0x17
        /*00ba*/ 	.short	(.L_4468 - .L_4467)
.L_4467:
        /*00bc*/ 	.word	0x00000000
        /*00c0*/ 	.short	0x0004
        /*00c2*/ 	.short	0x0020
        /*00c4*/ 	.byte	0x00, 0xf5, 0x21, 0x00


	//----- nvinfo : EIATTR_KPARAM_INFO
	.align		4
.L_4468:
        /*00c8*/ 	.byte	0x04, 0x17
        /*00ca*/ 	.short	(.L_4470 - .L_4469)
.L_4469:
        /*00cc*/ 	.word	0x00000000
        /*00d0*/ 	.short	0x0003
        /*00d2*/ 	.short	0x0018
        /*00d4*/ 	.byte	0x00, 0xf5, 0x21, 0x00


	//----- nvinfo : EIATTR_KPARAM_INFO
	.align		4
.L_4470:
        /*00d8*/ 	.byte	0x04, 0x17
        /*00da*/ 	.short	(.L_4472 - .L_4471)
.L_4471:
        /*00dc*/ 	.word	0x00000000
        /*00e0*/ 	.short	0x0002
        /*00e2*/ 	.short	0x0010
        /*00e4*/ 	.byte	0x00, 0xf5, 0x21, 0x00


	//----- nvinfo : EIATTR_KPARAM_INFO
	.align		4
.L_4472:
        /*00e8*/ 	.byte	0x04, 0x17
        /*00ea*/ 	.short	(.L_4474 - .L_4473)
.L_4473:
        /*00ec*/ 	.word	0x00000000
        /*00f0*/ 	.short	0x0001
        /*00f2*/ 	.short	0x0008
        /*00f4*/ 	.byte	0x00, 0xf5, 0x21, 0x00


	//----- nvinfo : EIATTR_KPARAM_INFO
	.align		4
.L_4474:
        /*00f8*/ 	.byte	0x04, 0x17
        /*00fa*/ 	.short	(.L_4476 - .L_4475)
.L_4475:
        /*00fc*/ 	.word	0x00000000
        /*0100*/ 	.short	0x0000
        /*0102*/ 	.short	0x0000
        /*0104*/ 	.byte	0x00, 0xf5, 0x21, 0x00


	//----- nvinfo : EIATTR_SPARSE_MMA_MASK
	.align		4
.L_4476:
        /*0108*/ 	.byte	0x03, 0x50
        /*010a*/ 	.short	0x0000


	//----- nvinfo : EIATTR_MAXREG_COUNT
	.align		4
        /*010c*/ 	.byte	0x03, 0x1b
        /*010e*/ 	.short	0x00ff


	//----- nvinfo : EIATTR_NUM_BARRIERS
	.align		4
        /*0110*/ 	.byte	0x02, 0x4c
        /*0112*/ 	.byte	0x01
	.zero		1


	//----- nvinfo : EIATTR_MERCURY_ISA_VERSION
	.align		4
        /*0114*/ 	.byte	0x03, 0x5f
        /*0116*/ 	.short	0x0101


	//----- nvinfo : EIATTR_COOP_GROUP_MASK_REGIDS
	.align		4
        /*0118*/ 	.byte	0x04, 0x29
        /*011a*/ 	.short	(.L_4478 - .L_4477)


	//   ....[0]....
.L_4477:
        /*011c*/ 	.word	0xffffffff


	//   ....[1]....
        /*0120*/ 	.word	0xffffffff


	//   ....[2]....
        /*0124*/ 	.word	0xffffffff


	//   ....[3]....
        /*0128*/ 	.word	0xffffffff


	//   ....[4]....
        /*012c*/ 	.word	0xffffffff


	//   ....[5]....
        /*0130*/ 	.word	0xffffffff


	//   ....[6]....
        /*0134*/ 	.word	0xffffffff


	//   ....[7]....
        /*0138*/ 	.word	0xffffffff


	//   ....[8]....
        /*013c*/ 	.word	0xffffffff


	//   ....[9]....
        /*0140*/ 	.word	0xffffffff


	//   ....[10]....
        /*0144*/ 	.word	0xffffffff


	//   ....[11]....
        /*0148*/ 	.word	0xffffffff


	//   ....[12]....
        /*014c*/ 	.word	0xffffffff


	//   ....[13]....
        /*0150*/ 	.word	0xffffffff


	//   ....[14]....
        /*0154*/ 	.word	0xffffffff


	//   ....[15]....
        /*0158*/ 	.word	0xffffffff


	//   ....[16]....
        /*015c*/ 	.word	0xffffffff


	//   ....[17]....
        /*0160*/ 	.word	0xffffffff


	//   ....[18]....
        /*0164*/ 	.word	0xffffffff


	//   ....[19]....
        /*0168*/ 	.word	0xffffffff


	//   ....[20]....
        /*016c*/ 	.word	0xffffffff


	//   ....[21]....
        /*0170*/ 	.word	0xffffffff


	//   ....[22]....
        /*0174*/ 	.word	0xffffffff


	//   ....[23]....
        /*0178*/ 	.word	0xffffffff


	//   ....[24]....
        /*017c*/ 	.word	0xffffffff


	//   ....[25]....
        /*0180*/ 	.word	0xffffffff


	//   ....[26]....
        /*0184*/ 	.word	0xffffffff


	//   ....[27]....
        /*0188*/ 	.word	0xffffffff


	//   ....[28]....
        /*018c*/ 	.word	0xffffffff


	//   ....[29]....
        /*0190*/ 	.word	0xffffffff


	//----- nvinfo : EIATTR_COOP_GROUP_INSTR_OFFSETS
	.align		4
.L_4478:
        /*0194*/ 	.byte	0x04, 0x28
        /*0196*/ 	.short	(.L_4480 - .L_4479)


	//   ....[0]....
.L_4479:
        /*0198*/ 	.word	0x000002f0


	//   ....[1]....
        /*019c*/ 	.word	0x00000340


	//   ....[2]....
        /*01a0*/ 	.word	0x00000390


	//   ....[3]....
        /*01a4*/ 	.word	0x000003d0


	//   ....[4]....
        /*01a8*/ 	.word	0x00000400


	//   ....[5]....
        /*01ac*/ 	.word	0x00000480


	//   ....[6]....
        /*01b0*/ 	.word	0x000004a0


	//   ....[7]....
        /*01b4*/ 	.word	0x000004c0


	//   ....[8]....
        /*01b8*/ 	.word	0x000004e0


	//   ....[9]....
        /*01bc*/ 	.word	0x00000500


	//   ....[10]....
        /*01c0*/ 	.word	0x000006c0


	//   ....[11]....
        /*01c4*/ 	.word	0x00000730


	//   ....[12]....
        /*01c8*/ 	.word	0x00000750


	//   ....[13]....
        /*01cc*/ 	.word	0x00000770


	//   ....[14]....
        /*01d0*/ 	.word	0x00000790


	//   ....[15]....
        /*01d4*/ 	.word	0x00000800


	//   ....[16]....
        /*01d8*/ 	.word	0x00000830


	//   ....[17]....
        /*01dc*/ 	.word	0x00000850


	//   ....[18]....
        /*01e0*/ 	.word	0x00000870


	//   ....[19]....
        /*01e4*/ 	.word	0x00000890


	//   ....[20]....
        /*01e8*/ 	.word	0x00000cf0


	//   ....[21]....
        /*01ec*/ 	.word	0x00000d70


	//   ....[22]....
        /*01f0*/ 	.word	0x00000db0


	//   ....[23]....
        /*01f4*/ 	.word	0x00000de0


	//   ....[24]....
        /*01f8*/ 	.word	0x00000e20


	//   ....[25]....
        /*01fc*/ 	.word	0x00000e90


	//   ....[26]....
        /*0200*/ 	.word	0x00000eb0


	//   ....[27]....
        /*0204*/ 	.word	0x00000ed0


	//   ....[28]....
        /*0208*/ 	.word	0x00000ef0


	//   ....[29]....
        /*020c*/ 	.word	0x00000f10


	//----- nvinfo : EIATTR_VRC_CTA_INIT_COUNT
	.align		4
.L_4480:
        /*0210*/ 	.byte	0x02, 0x4a
	.zero		1
	.zero		1


	//----- nvinfo : EIATTR_EXIT_INSTR_OFFSETS
	.align		4
        /*0214*/ 	.byte	0x04, 0x1c
        /*0216*/ 	.short	(.L_4482 - .L_4481)


	//   ....[0]....
.L_4481:
        /*0218*/ 	.word	0x00000ca0


	//   ....[1]....
        /*021c*/ 	.word	0x000014b0


	//   ....[2]....
        /*0220*/ 	.word	0x00001540


	//----- nvinfo : EIATTR_CRS_STACK_SIZE
	.align		4
.L_4482:
        /*0224*/ 	.byte	0x04, 0x1e
        /*0226*/ 	.short	(.L_4484 - .L_4483)
.L_4483:
        /*0228*/ 	.word	0x00000000


	//----- nvinfo : EIATTR_CBANK_PARAM_SIZE
	.align		4
.L_4484:
        /*022c*/ 	.byte	0x03, 0x19
        /*022e*/ 	.short	0x0074


	//----- nvinfo : EIATTR_PARAM_CBANK
	.align		4
        /*0230*/ 	.byte	0x04, 0x0a
        /*0232*/ 	.short	(.L_4486 - .L_4485)
	.align		4
.L_4485:
        /*0234*/ 	.word	index@(.nv.constant0._ZN17fastertransformer34generalAddBiasResidualLayerNormOptI7__half2Lb0ELb0ELi2ELb1ELi1EEEvPT_S3_PKS2_S5_S5_S5_S5_S5_fiiPKfS7_S7_Pfi)
        /*0238*/ 	.short	0x0380
        /*023a*/ 	.short	0x0074


	//----- nvinfo : EIATTR_SW_WAR
	.align		4
.L_4486:
        /*023c*/ 	.byte	0x04, 0x36
        /*023e*/ 	.short	(.L_4488 - .L_4487)
.L_4487:
        /*0240*/ 	.word	0x00000008
.L_4488:


//--------------------- .nv.info._ZN17fastertransformer35generalAddBiasResidualLayerNormOpt2I7__half2Lb1ELb0ELi2ELb1ELi1EEEvPT_S3_PKS2_S5_S5_S5_S5_S5_fiiPKfS7_S7_Pfi --------------------------
	.section	.nv.info._ZN17fastertransformer35generalAddBiasResidualLayerNormOpt2I7__half2Lb1ELb0ELi2ELb1ELi1EEEvPT_S3_PKS2_S5_S5_S5_S5_S5_fiiPKfS7_S7_Pfi,"",@"SHT_CUDA_INFO"
	.sectionflags	@""
	.align	4


	//----- nvinfo : EIATTR_CUDA_API_VERSION
	.align		4
        /*0000*/ 	.byte	0x04, 0x37
        /*0002*/ 	.short	(.L_4490 - .L_4489)
.L_4489:
        /*0004*/ 	.word	0x00000082


	//----- nvinfo : EIATTR_KPARAM_INFO
	.align		4
.L_4490:
        /*0008*/ 	.byte	0x04, 0x17
        /*000a*/ 	.short	(.L_4492 - .L_4491)
.L_4491:
        /*000c*/ 	.word	0x00000000
        /*0010*/ 	.short	0x000f
        /*0012*/ 	.short	0x0070
        /*0014*/ 	.byte	0x00, 0xf0, 0x11, 0x00


	//----- nvinfo : EIATTR_KPARAM_INFO
	.align		4
.L_4492:
        /*0018*/ 	.byte	0x04, 0x17
        /*001a*/ 	.short	(.L_4494 - .L_4493)
.L_4493:
        /*001c*/ 	.word	0x00000000
        /*0020*/ 	.short	0x000e
        /*0022*/ 	.short	0x0068
        /*0024*/ 	.byte	0x00, 0xf5, 0x21, 0x00


	//----- nvinfo : EIATTR_KPARAM_INFO
	.align		4
.L_4494:
        /*0028*/ 	.byte	0x04, 0x17
        /*002a*/ 	.short	(.L_4496 - .L_4495)
.L_4495:
        /*002c*/ 	.word	0x00000000
        /*0030*/ 	.short	0x000d
        /*0032*/ 	.short	0x0060
        /*0034*/ 	.byte	0x00, 0xf5, 0x21, 0x00


	//----- nvinfo : EIATTR_KPARAM_INFO
	.align		4
.L_4496:
        /*0038*/ 	.byte	0x04, 0x17
        /*003a*/ 	.short	(.L_4498 - .L_4497)
.L_4497:
        /*003c*/ 	.word	0x00000000
        /*0040*/ 	.short	0x000c
        /*0042*/ 	.short	0x0058
        /*0044*/ 	.byte	0x00, 0xf5, 0x21, 0x00


	//----- nvinfo : EIATTR_KPARAM_INFO
	.align		4
.L_4498:
        /*0048*/ 	.byte	0x04, 0x17
        /*004a*/ 	.short	(.L_4500 - .L_4499)
.L_4499:
        /*004c*/ 	.word	0x00000000
        /*0050*/ 	.short	0x000b
        /*0052*/ 	.short	0x0050
        /*0054*/ 	.byte	0x00, 0xf5, 0x21, 0x00


	//----- nvinfo : EIATTR_KPARAM_INFO
	.align		4
.L_4500:
        /*0058*/ 	.byte	0x04, 0x17
        /*005a*/ 	.short	(.L_4502 - .L_4501)
.L_4501:
        /*005c*/ 	.word	0x00000000
        /*0060*/ 	.short	0x000a
        /*0062*/ 	.short	0x0048
        /*0064*/ 	.byte	0x00, 0xf0, 0x11, 0x00


	//----- nvinfo : EIATTR_KPARAM_INFO
	.align		4
.L_4502:
        /*0068*/ 	.byte	0x04, 0x17
        /*006a*/ 	.short	(.L_4504 - .L_4503)
.L_4503:
        /*006c*/ 	.word	0x00000000
        /*0070*/ 	.short	0x0009
        /*0072*/ 	.short	0x0044
        /*0074*/ 	.byte	0x00, 0xf0, 0x11, 0x00


	//----- nvinfo : EIATTR_KPARAM_INFO
	.align		4
.L_4504:
        /*0078*/ 	.byte	0x04, 0x17
        /*007a*/ 	.short	(.L_4506 - .L_4505)
.L_4505:
        /*007c*/ 	.word	0x00000000
        /*0080*/ 	.short	0x0008
        /*0082*/ 	.short	0x0040
        /*0084*/ 	.byte	0x00, 0xf0, 0x11, 0x00


	//----- nvinfo : EIATTR_KPARAM_INFO
	.align		4
.L_4506:
        /*0088*/ 	.byte	0x04, 0x17
        /*008a*/ 	.short	(.L_4508 - .L_4507)
.L_4507:
        /*008c*/ 	.word	0x00000000
        /*0090*/ 	.short	0x0007
        /*0092*/ 	.short	0x0038
        /*0094*/ 	.byte	0x00, 0xf5, 0x21, 0x00


	//----- nvinfo : EIATTR_KPARAM_INFO
	.align		4
.L_4508:
        /*0098*/ 	.byte	0x04, 0x17
        /*009a*/ 	.short	(.L_4510 - .L_4509)
.L_4509:
        /*009c*/ 	.word	0x00000000
        /*00a0*/ 	.short	0x0006
        /*00a2*/ 	.short	0x0030
        /*00a4*/ 	.byte	0x00, 0xf5, 0x21, 0x00


	//----- nvinfo : EIATTR_KPARAM_INFO
	.align		4
.L_4510:
        /*00a8*/ 	.byte	0x04, 0x17
        /*00aa*/ 	.short	(.L_4512 - .L_4511)
.L_4511:
        /*00ac*/ 	.word	0x00000000
        /*00b0*/ 	.short	0x0005
        /*00b2*/ 	.short	0x0028
        /*00b4*/ 	.byte	0x00, 0xf5, 0x21, 0x00


	//----- nvinfo : EIATTR_KPARAM_INFO
	.align		4
.L_4512:
        /*00b8*/ 	.byte	0x04, 0x17
        /*00ba*/ 	.short	(.L_4514 - .L_4513)
.L_4513:
        /*00bc*/ 	.word	0x00000000
        /*00c0*/ 	.short	0x0004
        /*00c2*/ 	.short	0x0020
        /*00c4*/ 	.byte	0x00, 0xf5, 0x21, 0x00


	//----- nvinfo : EIATTR_KPARAM_INFO
	.align		4
.L_4514:
        /*00c8*/ 	.byte	0x04, 0x17
        /*00ca*/ 	.short	(.L_4516 - .L_4515)
.L_4515:
        /*00cc*/ 	.word	0x00000000
        /*00d0*/ 	.short	0x0003
        /*00d2*/ 	.short	0x0018
        /*00d4*/ 	.byte	0x00, 0xf5, 0x21, 0x00


	//----- nvinfo : EIATTR_KPARAM_INFO
	.align		4
.L_4516:
        /*00d8*/ 	.byte	0x04, 0x17
        /*00da*/ 	.short	(.L_4518 - .L_4517)
.L_4517:
        /*00dc*/ 	.word	0x00000000
        /*00e0*/ 	.short	0x0002
        /*00e2*/ 	.short	0x0010
        /*00e4*/ 	.byte	0x00, 0xf5, 0x21, 0x00


	//----- nvinfo : EIATTR_KPARAM_INFO
	.align		4
.L_4518:
        /*00e8*/ 	.byte	0x04, 0x17
        /*00ea*/ 	.short	(.L_4520 - .L_4519)
.L_4519:
        /*00ec*/ 	.word	0x00000000
        /*00f0*/ 	.short	0x0001
        /*00f2*/ 	.short	0x0008
        /*00f4*/ 	.byte	0x00, 0xf5, 0x21, 0x00


	//----- nvinfo : EIATTR_KPARAM_INFO
	.align		4
.L_4520:
        /*00f8*/ 	.byte	0x04, 0x17
        /*00fa*/ 	.short	(.L_4522 - .L_4521)
.L_4521:
        /*00fc*/ 	.word	0x00000000
        /*0100*/ 	.short	0x0000
        /*0102*/ 	.short	0x0000
        /*0104*/ 	.byte	0x00, 0xf5, 0x21, 0x00


	//----- nvinfo : EIATTR_SPARSE_MMA_MASK
	.align		4
.L_4522:
        /*0108*/ 	.byte	0x03, 0x50
        /*010a*/ 	.short	0x0000


	//----- nvinfo : EIATTR_MAXREG_COUNT
	.align		4
        /*010c*/ 	.byte	0x03, 0x1b
        /*010e*/ 	.short	0x00ff


	//----- nvinfo : EIATTR_NUM_BARRIERS
	.align		4
        /*0110*/ 	.byte	0x02, 0x4c
        /*0112*/ 	.byte	0x01
	.zero		1


	//----- nvinfo : EIATTR_MERCURY_ISA_VERSION
	.align		4
        /*0114*/ 	.byte	0x03, 0x5f
        /*0116*/ 	.short	0x0101


	//----- nvinfo : EIATTR_COOP_GROUP_MASK_REGIDS
	.align		4
        /*0118*/ 	.byte	0x04, 0x29
        /*011a*/ 	.short	(.L_4524 - .L_4523)


	//   ....[0]....
.L_4523:
        /*011c*/ 	.word	0xffffffff


	//   ....[1]....
        /*0120*/ 	.word	0xffffffff


	//   ....[2]....
        /*0124*/ 	.word	0xffffffff


	//   ....[3]....
        /*0128*/ 	.word	0xffffffff


	//   ....[4]....
        /*012c*/ 	.word	0xffffffff


	//   ....[5]....
        /*0130*/ 	.word	0xffffffff


	//   ....[6]....
        /*0134*/ 	.word	0xffffffff


	//   ....[7]....
        /*0138*/ 	.word	0xffffffff


	//   ....[8]....
        /*013c*/ 	.word	0xffffffff


	//   ....[9]....
        /*0140*/ 	.word	0xffffffff


	//   ....[10]....
        /*0144*/ 	.word	0xffffffff


	//   ....[11]....
        /*0148*/ 	.word	0xffffffff


	//   ....[12]....
        /*014c*/ 	.word	0xffffffff


	//   ....[13]....
        /*0150*/ 	.word	0xffffffff


	//   ....[14]....
        /*0154*/ 	.word	0xffffffff


	//   ....[15]....
        /*0158*/ 	.word	0xffffffff


	//   ....[16]....
        /*015c*/ 	.word	0xffffffff


	//   ....[17]....
        /*0160*/ 	.word	0xffffffff


	//   ....[18]....
        /*0164*/ 	.word	0xffffffff


	//   ....[19]....
        /*0168*/ 	.word	0xffffffff


	//   ....[20]....
        /*016c*/ 	.word	0xffffffff


	//   ....[21]....
        /*0170*/ 	.word	0xffffffff


	//   ....[22]....
        /*0174*/ 	.word	0xffffffff


	//   ....[23]....
        /*0178*/ 	.word	0xffffffff


	//   ....[24]....
        /*017c*/ 	.word	0xffffffff


	//   ....[25]....
        /*0180*/ 	.word	0xffffffff


	//   ....[26]....
        /*0184*/ 	.word	0xffffffff


	//   ....[27]....
        /*0188*/ 	.word	0xffffffff


	//   ....[28]....
        /*018c*/ 	.word	0xffffffff


	//   ....[29]....
        /*0190*/ 	.word	0xffffffff


	//----- nvinfo : EIATTR_COOP_GROUP_INSTR_OFFSETS
	.align		4
.L_4524:
        /*0194*/ 	.byte	0x04, 0x28
        /*0196*/ 	.short	(.L_4526 - .L_4525)


	//   ....[0]....
.L_4525:
        /*0198*/ 	.word	0x00000760


	//   ....[1]....
        /*019c*/ 	.word	0x000007a0


	//   ....[2]....
        /*01a0*/ 	.word	0x00000810


	//   ....[3]....
        /*01a4*/ 	.word	0x00000830


	//   ....[4]....
        /*01a8*/ 	.word	0x00000870


	//   ....[5]....
        /*01ac*/ 	.word	0x00000880


	//   ....[6]....
        /*01b0*/ 	.word	0x000008d0


	//   ....[7]....
        /*01b4*/ 	.word	0x00000900


	//   ....[8]....
        /*01b8*/ 	.word	0x00000970


	//   ....[9]....
        /*01bc*/ 	.word	0x00000980


	//   ....[10]....
        /*01c0*/ 	.word	0x00000a30


	//   ....[11]....
        /*01c4*/ 	.word	0x00000a40


	//   ....[12]....
        /*01c8*/ 	.word	0x00000a70


	//   ....[13]....
        /*01cc*/ 	.word	0x00000a80


	//   ....[14]....
        /*01d0*/ 	.word	0x00000ab0


	//   ....[15]....
        /*01d4*/ 	.word	0x00000ac0


	//   ....[16]....
        /*01d8*/ 	.word	0x00000af0


	//   ....[17]....
        /*01dc*/ 	.word	0x00000b00


	//   ....[18]....
        /*01e0*/ 	.word	0x00000b30


	//   ....[19]....
        /*01e4*/ 	.word	0x00000b40


	//   ....[20]....
        /*01e8*/ 	.word	0x000010a0


	//   ....[21]....
        /*01ec*/ 	.word	0x00001120


	//   ....[22]....
        /*01f0*/ 	.word	0x00001160


	//   ....[23]....
        /*01f4*/ 	.word	0x00001190


	//   ....[24]....
        /*01f8*/ 	.word	0x000011d0


	//   ....[25]....
        /*01fc*/ 	.word	0x00001240


	//   ....[26]....
        /*0200*/ 	.word	0x00001260


	//   ....[27]....
        /*0204*/ 	.word	0x00001280


	//   ....[28]....
        /*0208*/ 	.word	0x000012a0


	//   ....[29]....
        /*020c*/ 	.word	0x000012c0


	//----- nvinfo : EIATTR_VRC_CTA_INIT_COUNT
	.align		4
.L_4526:
        /*0210*/ 	.byte	0x02, 0x4a
	.zero		1
	.zero		1


	//----- nvinfo : EIATTR_EXIT_INSTR_OFFSETS
	.align		4
        /*0214*/ 	.byte	0x04, 0x1c
        /*0216*/ 	.short	(.L_4528 - .L_4527)


	//   ....[0]....
.L_4527:
        /*0218*/ 	.word	0x00001050


	//   ....[1]....
        /*021c*/ 	.word	0x00001850


	//   ....[2]....
        /*0220*/ 	.word	0x000018d0


	//----- nvinfo : EIATTR_CRS_STACK_SIZE
	.align		4
.L_4528:
        /*0224*/ 	.byte	0x04, 0x1e
        /*0226*/ 	.short	(.L_4530 - .L_4529)
.L_4529:
        /*0228*/ 	.word	0x00000000


	//----- nvinfo : EIATTR_CBANK_PARAM_SIZE
	.align		4
.L_4530:
        /*022c*/ 	.byte	0x03, 0x19
        /*022e*/ 	.short	0x0074


	//----- nvinfo : EIATTR_PARAM_CBANK
	.align		4
        /*0230*/ 	.byte	0x04, 0x0a
        /*0232*/ 	.short	(.L_4532 - .L_4531)
	.align		4
.L_4531:
        /*0234*/ 	.word	index@(.nv.constant0._ZN17fastertransformer35generalAddBiasResidualLayerNormOpt2I7__half2Lb1ELb0ELi2ELb1ELi1EEEvPT_S3_PKS2_S5_S5_S5_S5_S5_fiiPKfS7_S7_Pfi)
        /*0238*/ 	.short	0x0380
        /*023a*/ 	.short	0x0074


	//----- nvinfo : EIATTR_SW_WAR
	.align		4
.L_4532:
        /*023c*/ 	.byte	0x04, 0x36
        /*023e*/ 	.short	(.L_4534 - .L_4533)
.L_4533:
        /*0240*/ 	.word	0x00000008
.L_4534:


//--------------------- .nv.info._ZN17fastertransformer34generalAddBiasResidualLayerNormOptI7__half2Lb1ELb0ELi2ELb1ELi1EEEvPT_S3_PKS2_S5_S5_S5_S5_S5_fiiPKfS7_S7_Pfi --------------------------
	.section	.nv.info._ZN17fastertransformer34generalAddBiasResidualLayerNormOptI7__half2Lb1ELb0ELi2ELb1ELi1EEEvPT_S3_PKS2_S5_S5_S5_S5_S5_fiiPKfS7_S7_Pfi,"",@"SHT_CUDA_INFO"
	.sectionflags	@""
	.align	4


	//----- nvinfo : EIATTR_CUDA_API_VERSION
	.align		4
        /*0000*/ 	.byte	0x04, 0x37
        /*0002*/ 	.short	(.L_4536 - .L_4535)
.L_4535:
        /*0004*/ 	.word	0x00000082


	//----- nvinfo : EIATTR_KPARAM_INFO
	.align		4
.L_4536:
        /*0008*/ 	.byte	0x04, 0x17
        /*000a*/ 	.short	(.L_4538 - .L_4537)
.L_4537:
        /*000c*/ 	.word	0x00000000
        /*0010*/ 	.short	0x000f
        /*0012*/ 	.short	0x0070
        /*0014*/ 	.byte	0x00, 0xf0, 0x11, 0x00


	//----- nvinfo : EIATTR_KPARAM_INFO
	.align		4
.L_4538:
        /*0018*/ 	.byte	0x04, 0x17
        /*001a*/ 	.short	(.L_4540 - .L_4539)
.L_4539:
        /*001c*/ 	.word	0x00000000
        /*0020*/ 	.short	0x000e
        /*0022*/ 	.short	0x0068
        /*0024*/ 	.byte	0x00, 0xf5, 0x21, 0x00


	//----- nvinfo : EIATTR_KPARAM_INFO
	.align		4
.L_4540:
        /*0028*/ 	.byte	0x04, 0x17
        /*002a*/ 	.short	(.L_4542 - .L_4541)
.L_4541:
        /*002c*/ 	.word	0x00000000
        /*0030*/ 	.short	0x000d
        /*0032*/ 	.short	0x0060
        /*0034*/ 	.byte	0x00, 0xf5, 0x21, 0x00


	//----- nvinfo : EIATTR_KPARAM_INFO
	.align		4
.L_4542:
        /*0038*/ 	.byte	0x04, 0x17
        /*003a*/ 	.short	(.L_4544 - .L_4543)
.L_4543:
        /*003c*/ 	.word	0x00000000
        /*0040*/ 	.short	0x000c
        /*0042*/ 	.short	0x0058
        /*0044*/ 	.byte	0x00, 0xf5, 0x21, 0x00


	//----- nvinfo : EIATTR_KPARAM_INFO
	.align		4
.L_4544:
        /*0048*/ 	.byte	0x04, 0x17
        /*004a*/ 	.short	(.L_4546 - .L_4545)
.L_4545:
        /*004c*/ 	.word	0x00000000
        /*0050*/ 	.short	0x000b
        /*0052*/ 	.short	0x0050
        /*0054*/ 	.byte	0x00, 0xf5, 0x21, 0x00


	//----- nvinfo : EIATTR_KPARAM_INFO
	.align		4
.L_4546:
        /*0058*/ 	.byte	0x04, 0x17
        /*005a*/ 	.short	(.L_4548 - .L_4547)
.L_4547:
        /*005c*/ 	.word	0x00000000
        /*0060*/ 	.short	0x000a
        /*0062*/ 	.short	0x0048
        /*0064*/ 	.byte	0x00, 0xf0, 0x11, 0x00


	//----- nvinfo : EIATTR_KPARAM_INFO
	.align		4
.L_4548:
        /*0068*/ 	.byte	0x04, 0x17
        /*006a*/ 	.short	(.L_4550 - .L_4549)
.L_4549:
        /*006c*/ 	.word	0x00000000
        /*0070*/ 	.short	0x0009
        /*0072*/ 	.short	0x0044
        /*0074*/ 	.byte	0x00, 0xf0, 0x11, 0x00


	//----- nvinfo : EIATTR_KPARAM_INFO
	.align		4
.L_4550:
        /*0078*/ 	.byte	0x04, 0x17
        /*007a*/ 	.short	(.L_4552 - .L_4551)
.L_4551:
        /*007c*/ 	.word	0x00000000
        /*0080*/ 	.short	0x0008
        /*0082*/ 	.short	0x0040
        /*0084*/ 	.byte	0x00, 0xf0, 0x11, 0x00


	//----- nvinfo : EIATTR_KPARAM_INFO
	.align		4
.L_4552:
        /*0088*/ 	.byte	0x04, 0x17
        /*008a*/ 	.short	(.L_4554 - .L_4553)
.L_4553:
        /*008c*/ 	.word	0x00000000
        /*0090*/ 	.short	0x0007
        /*0092*/ 	.short	0x0038
        /*0094*/ 	.byte	0x00, 0xf5, 0x21, 0x00


	//----- nvinfo : EIATTR_KPARAM_INFO
	.align		4
.L_4554:
        /*0098*/ 	.byte	0x04, 0x17
        /*009a*/ 	.short	(.L_4556 - .L_4555)
.L_4555:
        /*009c*/ 	.word	0x00000000
        /*00a0*/ 	.short	0x0006
        /*00a2*/ 	.short	0x0030
        /*00a4*/ 	.byte	0x00, 0xf5, 0x21, 0x00


	//----- nvinfo : EIATTR_KPARAM_INFO
	.align		4
.L_4556:
        /*00a8*/ 	.byte	0x04, 0x17
        /*00aa*/ 	.short	(.L_4558 - .L_4557)
.L_4557:
        /*00ac*/ 	.word	0x00000000
        /*00b0*/ 	.short	0x0005
        /*00b2*/ 	.short	0x0028
        /*00b4*/ 	.byte	0x00, 0xf5, 0x21, 0x00


	//----- nvinfo : EIATTR_KPARAM_INFO
	.align		4
.L_4558:
        /*00b8*/ 	.byte	0x04, 0x17
        /*00ba*/ 	.short	(.L_4560 - .L_4559)
.L_4559:
        /*00bc*/ 	.word	0x00000000
        /*00c0*/ 	.short	0x0004
        /*00c2*/ 	.short	0x0020
        /*00c4*/ 	.byte	0x00, 0xf5, 0x21, 0x00


	//----- nvinfo : EIATTR_KPARAM_INFO
	.align		4
.L_4560:
        /*00c8*/ 	.byte	0x04, 0x17
        /*00ca*/ 	.short	(.L_4562 - .L_4561)
.L_4561:
        /*00cc*/ 	.word	0x00000000
        /*00d0*/ 	.short	0x0003
        /*00d2*/ 	.short	0x0018
        /*00d4*/ 	.byte	0x00, 0xf5, 0x21, 0x00


	//----- nvinfo : EIATTR_KPARAM_INFO
	.align		4
.L_4562:
        /*00d8*/ 	.byte	0x04, 0x17
        /*00da*/ 	.short	(.L_4564 - .L_4563)
.L_4563:
        /*00dc*/ 	.word	0x00000000
        /*00e0*/ 	.short	0x0002
        /*00e2*/ 	.short	0x0010
        /*00e4*/ 	.byte	0x00, 0xf5, 0x21, 0x00


	//----- nvinfo : EIATTR_KPARAM_INFO
	.align		4
.L_4564:
        /*00e8*/ 	.byte	0x04, 0x17
        /*00ea*/ 	.short	(.L_4566 - .L_4565)
.L_4565:
        /*00ec*/ 	.word	0x00000000
        /*00f0*/ 	.short	0x0001
        /*00f2*/ 	.short	0x0008
        /*00f4*/ 	.byte	0x00, 0xf5, 0x21, 0x00


	//----- nvinfo : EIATTR_KPARAM_INFO
	.align		4
.L_4566:
        /*00f8*/ 	.byte	0x04, 0x17
        /*00fa*/ 	.short	(.L_4568 - .L_4567)
.L_4567:
        /*00fc*/ 	.word	0x00000000
        /*0100*/ 	.short	0x0000
        /*0102*/ 	.short	0x0000
        /*0104*/ 	.byte	0x00, 0xf5, 0x21, 0x00


	//----- nvinfo : EIATTR_SPARSE_MMA_MASK
	.align		4
.L_4568:
        /*0108*/ 	.byte	0x03, 0x50
        /*010a*/ 	.short	0x0000


	//----- nvinfo : EIATTR_MAXREG_COUNT
	.align		4
        /*010c*/ 	.byte	0x03, 0x1b
        /*010e*/ 	.short	0x00ff


	//----- nvinfo : EIATTR_NUM_BARRIERS
	.align		4
        /*0110*/ 	.byte	0x02, 0x4c
        /*0112*/ 	.byte	0x01
	.zero		1


	//----- nvinfo : EIATTR_MERCURY_ISA_VERSION
	.align		4
        /*0114*/ 	.byte	0x03, 0x5f
        /*0116*/ 	.short	0x0101


	//----- nvinfo : EIATTR_COOP_GROUP_MASK_REGIDS
	.align		4
        /*0118*/ 	.byte	0x04, 0x29
        /*011a*/ 	.short	(.L_4570 - .L_4569)


	//   ....[0]....
.L_4569:
        /*011c*/ 	.word	0xffffffff


	//   ....[1]....
        /*0120*/ 	.word	0xffffffff


	//   ....[2]....
        /*0124*/ 	.word	0xffffffff


	//   ....[3]....
        /*0128*/ 	.word	0xffffffff


	//   ....[4]....
        /*012c*/ 	.word	0xffffffff


	//   ....[5]....
        /*0130*/ 	.word	0xffffffff


	//   ....[6]....
        /*0134*/ 	.word	0xffffffff


	//   ....[7]....
        /*0138*/ 	.word	0xffffffff


	//   ....[8]....
        /*013c*/ 	.word	0xffffffff


	//   ....[9]....
        /*0140*/ 	.word	0xffffffff


	//   ....[10]....
        /*0144*/ 	.word	0xffffffff


	//   ....[11]....
        /*0148*/ 	.word	0xffffffff


	//   ....[12]....
        /*014c*/ 	.word	0xffffffff


	//   ....[13]....
        /*0150*/ 	.word	0xffffffff


	//   ....[14]....
        /*0154*/ 	.word	0xffffffff


	//   ....[15]....
        /*0158*/ 	.word	0xffffffff


	//   ....[16]....
        /*015c*/ 	.word	0xffffffff


	//   ....[17]....
        /*0160*/ 	.word	0xffffffff


	//   ....[18]....
        /*0164*/ 	.word	0xffffffff


	//   ....[19]....
        /*0168*/ 	.word	0xffffffff


	//   ....[20]....
        /*016c*/ 	.word	0xffffffff


	//   ....[21]....
        /*0170*/ 	.word	0xffffffff


	//   ....[22]....
        /*0174*/ 	.word	0xffffffff


	//   ....[23]....
        /*0178*/ 	.word	0xffffffff


	//   ....[24]....
        /*017c*/ 	.word	0xffffffff


	//   ....[25]....
        /*0180*/ 	.word	0xffffffff


	//   ....[26]....
        /*0184*/ 	.word	0xffffffff


	//   ....[27]....
        /*0188*/ 	.word	0xffffffff


	//   ....[28]....
        /*018c*/ 	.word	0xffffffff


	//   ....[29]....
        /*0190*/ 	.word	0xffffffff


	//----- nvinfo : EIATTR_COOP_GROUP_INSTR_OFFSETS
	.align		4
.L_4570:
        /*0194*/ 	.byte	0x04, 0x28
        /*0196*/ 	.short	(.L_4572 - .L_4571)


	//   ....[0]....
.L_4571:
        /*0198*/ 	.word	0x000005e0


	//   ....[1]....
        /*019c*/ 	.word	0x00000610


	//   ....[2]....
        /*01a0*/ 	.word	0x00000640


	//   ....[3]....
        /*01a4*/ 	.word	0x00000680


	//   ....[4]....
        /*01a8*/ 	.word	0x000006c0


	//   ....[5]....
        /*01ac*/ 	.word	0x00000770


	//   ....[6]....
        /*01b0*/ 	.word	0x00000790


	//   ....[7]....
        /*01b4*/ 	.word	0x000007b0


	//   ....[8]....
        /*01b8*/ 	.word	0x000007d0


	//   ....[9]....
        /*01bc*/ 	.word	0x000007f0


	//   ....[10]....
        /*01c0*/ 	.word	0x000009b0


	//   ....[11]....
        /*01c4*/ 	.word	0x00000a20


	//   ....[12]....
        /*01c8*/ 	.word	0x00000a40


	//   ....[13]....
        /*01cc*/ 	.word	0x00000a60


	//   ....[14]....
        /*01d0*/ 	.word	0x00000a80


	//   ....[15]....
        /*01d4*/ 	.word	0x00000af0


	//   ....[16]....
        /*01d8*/ 	.word	0x00000b20


	//   ....[17]....
        /*01dc*/ 	.word	0x00000b40


	//   ....[18]....
        /*01e0*/ 	.word	0x00000b60


	//   ....[19]....
        /*01e4*/ 	.word	0x00000b80


	//   ....[20]....
        /*01e8*/ 	.word	0x00000fe0


	//   ....[21]....
        /*01ec*/ 	.word	0x00001060


	//   ....[22]....
        /*01f0*/ 	.word	0x000010a0


	//   ....[23]....
        /*01f4*/ 	.word	0x000010d0


	//   ....[24]....
        /*01f8*/ 	.word	0x00001110


	//   ....[25]....
        /*01fc*/ 	.word	0x00001180


	//   ....[26]....
        /*0200*/ 	.word	0x000011a0


	//   ....[27]....
        /*0204*/ 	.word	0x000011c0


	//   ....[28]....
        /*0208*/ 	.word	0x000011e0


	//   ....[29]....
        /*020c*/ 	.word	0x00001200


	//----- nvinfo : EIATTR_VRC_CTA_INIT_COUNT
	.align		4
.L_4572:
        /*0210*/ 	.byte	0x02, 0x4a
	.zero		1
	.zero		1


	//----- nvinfo : EIATTR_EXIT_INSTR_OFFSETS
	.align		4
        /*0214*/ 	.byte	0x04, 0x1c
        /*0216*/ 	.short	(.L_4574 - .L_4573)


	//   ....[0]....
.L_4573:
        /*0218*/ 	.word	0x00000f90


	//   ....[1]....
        /*021c*/ 	.word	0x000017a0


	//   ....[2]....
        /*0220*/ 	.word	0x00001830


	//----- nvinfo : EIATTR_CRS_STACK_SIZE
	.align		4
.L_4574:
        /*0224*/ 	.byte	0x04, 0x1e
        /*0226*/ 	.short	(.L_4576 - .L_4575)
.L_4575:
        /*0228*/ 	.word	0x00000000


	//----- nvinfo : EIATTR_CBANK_PARAM_SIZE
	.align		4
.L_4576:
        /*022c*/ 	.byte	0x03, 0x19
        /*022e*/ 	.short	0x0074


	//----- nvinfo : EIATTR_PARAM_CBANK
	.align		4
        /*0230*/ 	.byte	0x04, 0x0a
        /*0232*/ 	.short	(.L_4578 - .L_4577)
	.align		4
.L_4577:
        /*0234*/ 	.word	index@(.nv.constant0._ZN17fastertransformer34generalAddBiasResidualLayerNormOptI7__half2Lb1ELb0ELi2ELb1ELi1EEEvPT_S3_PKS2_S5_S5_S5_S5_S5_fiiPKfS7_S7_Pfi)
        /*0238*/ 	.short	0x0380
        /*023a*/ 	.short	0x0074


	//----- nvinfo : EIATTR_SW_WAR
	.align		4
.L_4578:
        /*023c*/ 	.byte	0x04, 0x36
        /*023e*/ 	.short	(.L_4580 - .L_4579)
.L_4579:
        /*0240*/ 	.word	0x00000008
.L_4580:


//--------------------- .nv.info._ZN17fastertransformer35generalAddBiasResidualLayerNormOpt2I7__half2Lb0ELb1ELi2ELb1ELi1EEEvPT_S3_PKS2_S5_S5_S5_S5_S5_fiiPKfS7_S7_Pfi --------------------------
	.section	.nv.info._ZN17fastertransformer35generalAddBiasResidualLayerNormOpt2I7__half2Lb0ELb1ELi2ELb1ELi1EEEvPT_S3_PKS2_S5_S5_S5_S5_S5_fiiPKfS7_S7_Pfi,"",@"SHT_CUDA_INFO"
	.sectionflags	@""
	.align	4


	//----- nvinfo : EIATTR_CUDA_API_VERSION
	.align		4
        /*0000*/ 	.byte	0x04, 0x37
        /*0002*/ 	.short	(.L_4582 - .L_4581)
.L_4581:
        /*0004*/ 	.word	0x00000082


	//----- nvinfo : EIATTR_KPARAM_INFO
	.align		4
.L_4582:
        /*0008*/ 	.byte	0x04, 0x17
        /*000a*/ 	.short	(.L_4584 - .L_4583)
.L_4583:
        /*000c*/ 	.word	0x00000000
        /*0010*/ 	.short	0x000f
        /*0012*/ 	.short	0x0070
        /*0014*/ 	.byte	0x00, 0xf0, 0x11, 0x00


	//----- nvinfo : EIATTR_KPARAM_INFO
	.align		4
.L_4584:
        /*0018*/ 	.byte	0x04, 0x17
        /*001a*/ 	.short	(.L_4586 - .L_4585)
.L_4585:
        /*001c*/ 	.word	0x00000000
        /*0020*/ 	.short	0x000e
        /*0022*/ 	.short	0x0068
        /*0024*/ 	.byte	0x00, 0xf5, 0x21, 0x00


	//----- nvinfo : EIATTR_KPARAM_INFO
	.align		4
.L_4586:
        /*0028*/ 	.byte	0x04, 0x17
        /*002a*/ 	.short	(.L_4588 - .L_4587)
.L_4587:
        /*002c*/ 	.word	0x00000000
        /*0030*/ 	.short	0x000d
        /*0032*/ 	.short	0x0060
        /*0034*/ 	.byte	0x00, 0xf5, 0x21, 0x00


	//----- nvinfo : EIATTR_KPARAM_INFO
	.align		4
.L_4588:
        /*0038*/ 	.byte	0x04, 0x17
        /*003a*/ 	.short	(.L_4590 - .L_4589)
.L_4589:
        /*003c*/ 	.word	0x00000000
        /*0040*/ 	.short	0x000c
        /*0042*/ 	.short	0x0058
        /*0044*/ 	.byte	0x00, 0xf5, 0x21, 0x00


	//----- nvinfo : EIATTR_KPARAM_INFO
	.align		4
.L_4590:
        /*0048*/ 	.byte	0x04, 0x17
        /*004a*/ 	.short	(.L_4592 - .L_4591)
.L_4591:
        /*004c*/ 	.word	0x00000000
        /*0050*/ 	.short	0x000b
        /*0052*/ 	.short	0x0050
        /*0054*/ 	.byte	0x00, 0xf5, 0x21, 0x00


	//----- nvinfo : EIATTR_KPARAM_INFO
	.align		4
.L_4592:
        /*0058*/ 	.byte	0x04, 0x17
        /*005a*/ 	.short	(.L_4594 - .L_4593)
.L_4593:
        /*005c*/ 	.word	0x00000000
        /*0060*/ 	.short	0x000a
        /*0062*/ 	.short	0x0048
        /*0064*/ 	.byte	0x00, 0xf0, 0x11, 0x00


	//----- nvinfo : EIATTR_KPARAM_INFO
	.align		4
.L_4594:
        /*0068*/ 	.byte	0x04, 0x17
        /*006a*/ 	.short	(.L_4596 - .L_4595)
.L_4595:
        /*006c*/ 	.word	0x00000000
        /*0070*/ 	.short	0x0009
        /*0072*/ 	.short	0x0044
        /*0074*/ 	.byte	0x00, 0xf0, 0x11, 0x00


	//----- nvinfo : EIATTR_KPARAM_INFO
	.align		4
.L_4596:
        /*0078*/ 	.byte	0x04, 0x17
        /*007a*/ 	.short	(.L_4598 - .L_4597)
.L_4597:
        /*007c*/ 	.word	0x00000000
        /*0080*/ 	.short	0x0008
        /*0082*/ 	.short	0x0040
        /*0084*/ 	.byte	0x00, 0xf0, 0x11, 0x00


	//----- nvinfo : EIATTR_KPARAM_INFO
	.align		4
.L_4598:
        /*0088*/ 	.byte	0x04, 0x17
        /*008a*/ 	.short	(.L_4600 - .L_4599)
.L_4599:
        /*008c*/ 	.word	0x00000000
        /*0090*/ 	.short	0x0007
        /*0092*/ 	.short	0x0038
        /*0094*/ 	.byte	0x00, 0xf5, 0x21, 0x00


	//----- nvinfo : EIATTR_KPARAM_INFO
	.align		4
.L_4600:
        /*0098*/ 	.byte	0x04, 0x17
        /*009a*/ 	.short	(.L_4602 - .L_4601)
.L_4601:
        /*009c*/ 	.word	0x00000000
        /*00a0*/ 	.short	0x0006
        /*00a2*/ 	.short	0x0030
        /*00a4*/ 	.byte	0x00, 0xf5, 0x21, 0x00


	//----- nvinfo : EIATTR_KPARAM_INFO
	.align		4
.L_4602:
        /*00a8*/ 	.byte	0x04, 0x17
        /*00aa*/ 	.short	(.L_4604 - .L_4603)
.L_4603:
        /*00ac*/ 	.word	0x00000000
        /*00b0*/ 	.short	0x0005
        /*00b2*/ 	.short	0x0028
        /*00b4*/ 	.byte	0x00, 0xf5, 0x21, 0x00


	//----- nvinfo : EIATTR_KPARAM_INFO
	.align		4
.L_4604:
        /*00b8*/ 	.byte	0x04, 0x17
        /*00ba*/ 	.short	(.L_4606 - .L_4605)
.L_4605:
        /*00bc*/ 	.word	0x00000000
        /*00c0*/ 	.short	0x0004
        /*00c2*/ 	.short	0x0020
        /*00c4*/ 	.byte	0x00, 0xf5, 0x21, 0x00


	//----- nvinfo : EIATTR_KPARAM_INFO
	.align		4
.L_4606:
        /*00c8*/ 	.byte	0x04, 0x17
        /*00ca*/ 	.short	(.L_4608 - .L_4607)
.L_4607:
        /*00cc*/ 	.word	0x00000000
        /*00d0*/ 	.short	0x0003
        /*00d2*/ 	.short	0x0018
        /*00d4*/ 	.byte	0x00, 0xf5, 0x21, 0x00


	//----- nvinfo : EIATTR_KPARAM_INFO
	.align		4
.L_4608:
        /*00d8*/ 	.byte	0x04, 0x17
        /*00da*/ 	.short	(.L_4610 - .L_4609)
.L_4609:
        /*00dc*/ 	.word	0x00000000
        /*00e0*/ 	.short	0x0002
        /*00e2*/ 	.short	0x0010
        /*00e4*/ 	.byte	0x00, 0xf5, 0x21, 0x00


	//----- nvinfo : EIATTR_KPARAM_INFO
	.align		4
.L_4610:
        /*00e8*/ 	.byte	0x04, 0x17
        /*00ea*/ 	.short	(.L_4612 - .L_4611)
.L_4611:
        /*00ec*/ 	.word	0x00000000
        /*00f0*/ 	.short	0x0001
        /*00f2*/ 	.short	0x0008
        /*00f4*/ 	.byte	0x00, 0xf5, 0x21, 0x00


	//----- nvinfo : EIATTR_KPARAM_INFO
	.align		4
.L_4612:
        /*00f8*/ 	.byte	0x04, 0x17
        /*00fa*/ 	.short	(.L_4614 - .L_4613)
.L_4613:
        /*00fc*/ 	.word	0x00000000
        /*0100*/ 	.short	0x0000
        /*0102*/ 	.short	0x0000
        /*0104*/ 	.byte	0x00, 0xf5, 0x21, 0x00


	//----- nvinfo : EIATTR_SPARSE_MMA_MASK
	.align		4
.L_4614:
        /*0108*/ 	.byte	0x03, 0x50
        /*010a*/ 	.short	0x0000


	//----- nvinfo : EIATTR_MAXREG_COUNT
	.align		4
        /*010c*/ 	.byte	0x03, 0x1b
        /*010e*/ 	.short	0x00ff


	//----- nvinfo : EIATTR_NUM_BARRIERS
	.align		4
        /*0110*/ 	.byte	0x02, 0x4c
        /*0112*/ 	.byte	0x01
	.zero		1


	//----- nvinfo : EIATTR_MERCURY_ISA_VERSION
	.align		4
        /*0114*/ 	.byte	0x03, 0x5f
        /*0116*/ 	.short	0x0101


	//----- nvinfo : EIATTR_COOP_GROUP_MASK_REGIDS
	.align		4
        /*0118*/ 	.byte	0x04, 0x29
        /*011a*/ 	.short	(.L_4616 - .L_4615)


	//   ....[0]....
.L_4615:
        /*011c*/ 	.word	0xffffffff


	//   ....[1]....
        /*0120*/ 	.word	0xffffffff


	//   ....[2]....
        /*0124*/ 	.word	0xffffffff


	//   ....[3]....
        /*0128*/ 	.word	0xffffffff


	//   ....[4]....
        /*012c*/ 	.word	0xffffffff


	//   ....[5]....
        /*0130*/ 	.word	0xffffffff


	//   ....[6]....
        /*0134*/ 	.word	0xffffffff


	//   ....[7]....
        /*0138*/ 	.word	0xffffffff


	//   ....[8]....
        /*013c*/ 	.word	0xffffffff


	//   ....[9]....
        /*0140*/ 	.word	0xffffffff


	//   ....[10]....
        /*0144*/ 	.word	0xffffffff


	//   ....[11]....
        /*0148*/ 	.word	0xffffffff


	//   ....[12]....
        /*014c*/ 	.word	0xffffffff


	//   ....[13]....
        /*0150*/ 	.word	0xffffffff


	//   ....[14]....
        /*0154*/ 	.word	0xffffffff


	//   ....[15]....
        /*0158*/ 	.word	0xffffffff


	//   ....[16]....
        /*015c*/ 	.word	0xffffffff


	//   ....[17]....
        /*0160*/ 	.word	0xffffffff


	//   ....[18]....
        /*0164*/ 	.word	0xffffffff


	//   ....[19]....
        /*0168*/ 	.word	0xffffffff


	//   ....[20]....
        /*016c*/ 	.word	0xffffffff


	//   ....[21]....
        /*0170*/ 	.word	0xffffffff


	//   ....[22]....
        /*0174*/ 	.word	0xffffffff


	//   ....[23]....
        /*0178*/ 	.word	0xffffffff


	//   ....[24]....
        /*017c*/ 	.word	0xffffffff


	//   ....[25]....
        /*0180*/ 	.word	0xffffffff


	//   ....[26]....
        /*0184*/ 	.word	0xffffffff


	//   ....[27]....
        /*0188*/ 	.word	0xffffffff


	//   ....[28]....
        /*018c*/ 	.word	0xffffffff


	//   ....[29]....
        /*0190*/ 	.word	0xffffffff


	//----- nvinfo : EIATTR_COOP_GROUP_INSTR_OFFSETS
	.align		4
.L_4616:
        /*0194*/ 	.byte	0x04, 0x28
        /*0196*/ 	.short	(.L_4618 - .L_4617)


	//   ....[0]....
.L_4617:
        /*0198*/ 	.word	0x000003d0


	//   ....[1]....
        /*019c*/ 	.word	0x00000410


	//   ....[2]....
        /*01a0*/ 	.word	0x00000460


	//   ....[3]....
        /*01a4*/ 	.word	0x00000470


	//   ....[4]....
        /*01a8*/ 	.word	0x000004b0


	//   ....[5]....
        /*01ac*/ 	.word	0x000004d0


	//   ....[6]....
        /*01b0*/ 	.word	0x00000540


	//   ....[7]....
        /*01b4*/ 	.word	0x00000570


	//   ....[8]....
        /*01b8*/ 	.word	0x000005e0


	//   ....[9]....
        /*01bc*/ 	.word	0x000005f0


	//   ....[10]....
        /*01c0*/ 	.word	0x000006b0


	//   ....[11]....
        /*01c4*/ 	.word	0x000006c0


	//   ....[12]....
        /*01c8*/ 	.word	0x000006f0


	//   ....[13]....
        /*01cc*/ 	.word	0x00000700


	//   ....[14]....
        /*01d0*/ 	.word	0x00000730


	//   ....[15]....
        /*01d4*/ 	.word	0x00000740


	//   ....[16]....
        /*01d8*/ 	.word	0x00000770


	//   ....[17]....
        /*01dc*/ 	.word	0x00000780


	//   ....[18]....
        /*01e0*/ 	.word	0x000007b0


	//   ....[19]....
        /*01e4*/ 	.word	0x000007c0


	//   ....[20]....
        /*01e8*/ 	.word	0x00000d20


	//   ....[21]....
        /*01ec*/ 	.word	0x00000da0


	//   ....[22]....
        /*01f0*/ 	.word	0x00000de0


	//   ....[23]....
        /*01f4*/ 	.word	0x00000e10


	//   ....[24]....
        /*01f8*/ 	.word	0x00000e50


	//   ....[25]....
        /*01fc*/ 	.word	0x00000ec0


	//   ....[26]....
        /*0200*/ 	.word	0x00000ee0


	//   ....[27]....
        /*0204*/ 	.word	0x00000f00


	//   ....[28]....
        /*0208*/ 	.word	0x00000f20


	//   ....[29]....
        /*020c*/ 	.word	0x00000f40


	//----- nvinfo : EIATTR_VRC_CTA_INIT_COUNT
	.align		4
.L_4618:
        /*0210*/ 	.byte	0x02, 0x4a
	.zero		1
	.zero		1


	//----- nvinfo : EIATTR_EXIT_INSTR_OFFSETS
	.align		4
        /*0214*/ 	.byte	0x04, 0x1c
        /*0216*/ 	.short	(.L_4620 - .L_4619)


	//   ....[0]....
.L_4619:
        /*0218*/ 	.word	0x00000cd0


	//   ....[1]....
        /*021c*/ 	.word	0x000014d0


	//   ....[2]....
        /*0220*/ 	.word	0x00001550


	//----- nvinfo : EIATTR_CRS_STACK_SIZE
	.align		4
.L_4620:
        /*0224*/ 	.byte	0x04, 0x1e
        /*0226*/ 	.short	(.L_4622 - .L_4621)
.L_4621:
        /*0228*/ 	.word	0x00000000


	//----- nvinfo : EIATTR_CBANK_PARAM_SIZE
	.align		4
.L_4622:
        /*022c*/ 	.byte	0x03, 0x19
        /*022e*/ 	.short	0x0074


	//----- nvinfo : EIATTR_PARAM_CBANK
	.align		4
        /*0230*/ 	.byte	0x04, 0x0a
        /*0232*/ 	.short	(.L_4624 - .L_4623)
	.align		4
.L_4623:
        /*0234*/ 	.word	index@(.nv.constant0._ZN17fastertransformer35generalAddBiasResidualLayerNormOpt2I7__half2Lb0ELb1ELi2ELb1ELi1EEEvPT_S3_PKS2_S5_S5_S5_S5_S5_fiiPKfS7_S7_Pfi)
        /*0238*/ 	.short	0x0380
        /*023a*/ 	.short	0x0074


	//----- nvinfo : EIATTR_SW_WAR
	.align		4
.L_4624:
        /*023c*/ 	.byte	0x04, 0x36
        /*023e*/ 	.short	(.L_4626 - .L_4625)
.L_4625:
        /*0240*/ 	.word	0x00000008
.L_4626:


//--------------------- .nv.info._ZN17fastertransformer34generalAddBiasResidualLayerNormOptI7__half2Lb0ELb1ELi2ELb1ELi1EEEvPT_S3_PKS2_S5_S5_S5_S5_S5_fiiPKfS7_S7_Pfi --------------------------
	.section	.nv.info._ZN17fastertransformer34generalAddBiasResidualLayerNormOptI7__half2Lb0ELb1ELi2ELb1ELi1EEEvPT_S3_PKS2_S5_S5_S5_S5_S5_fiiPKfS7_S7_Pfi,"",@"SHT_CUDA_INFO"
	.sectionflags	@""
	.align	4


	//----- nvinfo : EIATTR_CUDA_API_VERSION
	.align		4
        /*0000*/ 	.byte	0x04, 0x37
        /*0002*/ 	.short	(.L_4628 - .L_4627)
.L_4627:
        /*0004*/ 	.word	0x00000082


	//----- nvinfo : EIATTR_KPARAM_INFO
	.align		4
.L_4628:
        /*0008*/ 	.byte	0x04, 0x17
        /*000a*/ 	.short	(.L_4630 - .L_4629)
.L_4629:
        /*000c*/ 	.word	0x00000000
        /*0010*/ 	.short	0x000f
        /*0012*/ 	.short	0x0070
        /*0014*/ 	.byte	0x00, 0xf0, 0x11, 0x00


	//----- nvinfo : EIATTR_KPARAM_INFO
	.align		4
.L_4630:
        /*0018*/ 	.byte	0x04, 0x17
        /*001a*/ 	.short	(.L_4632 - .L_4631)
.L_4631:
        /*001c*/ 	.word	0x00000000
        /*0020*/ 	.short	0x000e
        /*0022*/ 	.short	0x0068
        /*0024*/ 	.byte	0x00, 0xf5, 0x21, 0x00


	//----- nvinfo : EIATTR_KPARAM_INFO
	.align		4
.L_4632:
        /*0028*/ 	.byte	0x04, 0x17
        /*002a*/ 	.short	(.L_4634 - .L_4633)
.L_4633:
        /*002c*/ 	.word	0x00000000
        /*0030*/ 	.short	0x000d
        /*0032*/ 	.short	0x0060
        /*0034*/ 	.byte	0x00, 0xf5, 0x21, 0x00


	//----- nvinfo : EIATTR_KPARAM_INFO
	.align		4
.L_4634:
        /*0038*/ 	.byte	0x04, 0x17
        /*003a*/ 	.short	(.L_4636 - .L_4635)
.L_4635:
        /*003c*/ 	.word	0x00000000
        /*0040*/ 	.short	0x000c
        /*0042*/ 	.short	0x0058
        /*0044*/ 	.byte	0x00, 0xf5, 0x21, 0x00


	//----- nvinfo : EIATTR_KPARAM_INFO
	.align		4
.L_4636:
        /*0048*/ 	.byte	0x04, 0x17
        /*004a*/ 	.short	(.L_4638 - .L_4637)
.L_4637:
        /*004c*/ 	.word	0x00000000
        /*0050*/ 	.short	0x000b
        /*0052*/ 	.short	0x0050
        /*0054*/ 	.byte	0x00, 0xf5, 0x21, 0x00


	//----- nvinfo : EIATTR_KPARAM_INFO
	.align		4
.L_4638:
        /*0058*/ 	.byte	0x04, 0x17
        /*005a*/ 	.short	(.L_4640 - .L_4639)
.L_4639:
        /*005c*/ 	.word	0x00000000
        /*0060*/ 	.short	0x000a
        /*0062*/ 	.short	0x0048
        /*0064*/ 	.byte	0x00, 0xf0, 0x11, 0x00


	//----- nvinfo : EIATTR_KPARAM_INFO
	.align		4
.L_4640:
        /*0068*/ 	.byte	0x04, 0x17
        /*006a*/ 	.short	(.L_4642 - .L_4641)
.L_4641:
        /*006c*/ 	.word	0x00000000
        /*0070*/ 	.short	0x0009
        /*0072*/ 	.short	0x0044
        /*0074*/ 	.byte	0x00, 0xf0, 0x11, 0x00


	//----- nvinfo : EIATTR_KPARAM_INFO
	.align		4
.L_4642:
        /*0078*/ 	.byte	0x04, 0x17
        /*007a*/ 	.short	(.L_4644 - .L_4643)
.L_4643:
        /*007c*/ 	.word	0x00000000
        /*0080*/ 	.short	0x0008
        /*0082*/ 	.short	0x0040
        /*0084*/ 	.byte	0x00, 0xf0, 0x11, 0x00


	//----- nvinfo : EIATTR_KPARAM_INFO
	.align		4
.L_4644:
        /*0088*/ 	.byte	0x04, 0x17
        /*008a*/ 	.short	(.L_4646 - .L_4645)
.L_4645:
        /*008c*/ 	.word	0x00000000
        /*0090*/ 	.short	0x0007
        /*0092*/ 	.short	0x0038
        /*0094*/ 	.byte	0x00, 0xf5, 0x21, 0x00


	//----- nvinfo : EIATTR_KPARAM_INFO
	.align		4
.L_4646:
        /*0098*/ 	.byte	0x04, 0x17
        /*009a*/ 	.short	(.L_4648 - .L_4647)
.L_4647:
        /*009c*/ 	.word	0x00000000
        /*00a0*/ 	.short	0x0006
        /*00a2*/ 	.short	0x0030
        /*00a4*/ 	.byte	0x00, 0xf5, 0x21, 0x00


	//----- nvinfo : EIATTR_KPARAM_INFO
	.align		4
.L_4648:
        /*00a8*/ 	.byte	0x04, 0x17
        /*00aa*/ 	.short	(.L_4650 - .L_4649)
.L_4649:
        /*00ac*/ 	.word	0x00000000
        /*00b0*/ 	.short	0x0005
        /*00b2*/ 	.short	0x0028
        /*00b4*/ 	.byte	0x00, 0xf5, 0x21, 0x00


	//----- nvinfo : EIATTR_KPARAM_INFO
	.align		4
.L_4650:
        /*00b8*/ 	.byte	0x04, 0x17
        /*00ba*/ 	.short	(.L_4652 - .L_4651)
.L_4651:
        /*00bc*/ 	.word	0x00000000
        /*00c0*/ 	.short	0x0004
        /*00c2*/ 	.short	0x0020
        /*00c4*/ 	.byte	0x00, 0xf5, 0x21, 0x00


	//----- nvinfo : EIATTR_KPARAM_INFO
	.align		4
.L_4652:
        /*00c8*/ 	.byte	0x04, 0x17
        /*00ca*/ 	.short	(.L_4654 - .L_4653)
.L_4653:
        /*00cc*/ 	.word	0x00000000
        /*00d0*/ 	.short	0x0003
        /*00d2*/ 	.short	0x0018
        /*00d4*/ 	.byte	0x00, 0xf5, 0x21, 0x00


	//----- nvinfo : EIATTR_KPARAM_INFO
	.align		4
.L_4654:
        /*00d8*/ 	.byte	0x04, 0x17
        /*00da*/ 	.short	(.L_4656 - .L_4655)
.L_4655:
        /*00dc*/ 	.word	0x00000000
        /*00e0*/ 	.short	0x0002
        /*00e2*/ 	.short	0x0010
        /*00e4*/ 	.byte	0x00, 0xf5, 0x21, 0x00


	//----- nvinfo : EIATTR_KPARAM_INFO
	.align		4
.L_4656:
        /*00e8*/ 	.byte	0x04, 0x17
        /*00ea*/ 	.short	(.L_4658 - .L_4657)
.L_4657:
        /*00ec*/ 	.word	0x00000000
        /*00f0*/ 	.short	0x0001
        /*00f2*/ 	.short	0x0008
        /*00f4*/ 	.byte	0x00, 0xf5, 0x21, 0x00


	//----- nvinfo : EIATTR_KPARAM_INFO
	.align		4
.L_4658:
        /*00f8*/ 	.byte	0x04, 0x17
        /*00fa*/ 	.short	(.L_4660 - .L_4659)
.L_4659:
        /*00fc*/ 	.word	0x00000000
        /*0100*/ 	.short	0x0000
        /*0102*/ 	.short	0x0000
        /*0104*/ 	.byte	0x00, 0xf5, 0x21, 0x00


	//----- nvinfo : EIATTR_SPARSE_MMA_MASK
	.align		4
.L_4660:
        /*0108*/ 	.byte	0x03, 0x50
        /*010a*/ 	.short	0x0000


	//----- nvinfo : EIATTR_MAXREG_COUNT
	.align		4
        /*010c*/ 	.byte	0x03, 0x1b
        /*010e*/ 	.short	0x00ff


	//----- nvinfo : EIATTR_NUM_BARRIERS
	.align		4
        /*0110*/ 	.byte	0x02, 0x4c
        /*0112*/ 	.byte	0x01
	.zero		1


	//----- nvinfo : EIATTR_MERCURY_ISA_VERSION
	.align		4
        /*0114*/ 	.byte	0x03, 0x5f
        /*0116*/ 	.short	0x0101


	//----- nvinfo : EIATTR_COOP_GROUP_MASK_REGIDS
	.align		4
        /*0118*/ 	.byte	0x04, 0x29
        /*011a*/ 	.short	(.L_4662 - .L_4661)


	//   ....[0]....
.L_4661:
        /*011c*/ 	.word	0xffffffff


	//   ....[1]....
        /*0120*/ 	.word	0xffffffff


	//   ....[2]....
        /*0124*/ 	.word	0xffffffff


	//   ....[3]....
        /*0128*/ 	.word	0xffffffff


	//   ....[4]....
        /*012c*/ 	.word	0xffffffff


	//   ....[5]....
        /*0130*/ 	.word	0xffffffff


	//   ....[6]....
        /*0134*/ 	.word	0xffffffff


	//   ....[7]....
        /*0138*/ 	.word	0xffffffff


	//   ....[8]....
        /*013c*/ 	.word	0xffffffff


	//   ....[9]....
        /*0140*/ 	.word	0xffffffff


	//   ....[10]....
        /*0144*/ 	.word	0xffffffff


	//   ....[11]....
        /*0148*/ 	.word	0xffffffff


	//   ....[12]....
        /*014c*/ 	.word	0xffffffff


	//   ....[13]....
        /*0150*/ 	.word	0xffffffff


	//   ....[14]....
        /*0154*/ 	.word	0xffffffff


	//   ....[15]....
        /*0158*/ 	.word	0xffffffff


	//   ....[16]....
        /*015c*/ 	.word	0xffffffff


	//   ....[17]....
        /*0160*/ 	.word	0xffffffff


	//   ....[18]....
        /*0164*/ 	.word	0xffffffff


	//   ....[19]....
        /*0168*/ 	.word	0xffffffff


	//   ....[20]....
        /*016c*/ 	.word	0xffffffff


	//   ....[21]....
        /*0170*/ 	.word	0xffffffff


	//   ....[22]....
        /*0174*/ 	.word	0xffffffff


	//   ....[23]....
        /*0178*/ 	.word	0xffffffff


	//   ....[24]....
        /*017c*/ 	.word	0xffffffff


	//   ....[25]....
        /*0180*/ 	.word	0xffffffff


	//   ....[26]....
        /*0184*/ 	.word	0xffffffff


	//   ....[27]....
        /*0188*/ 	.word	0xffffffff


	//   ....[28]....
        /*018c*/ 	.word	0xffffffff


	//   ....[29]....
        /*0190*/ 	.word	0xffffffff


	//----- nvinfo : EIATTR_COOP_GROUP_INSTR_OFFSETS
	.align		4
.L_4662:
        /*0194*/ 	.byte	0x04, 0x28
        /*0196*/ 	.short	(.L_4664 - .L_4663)


	//   ....[0]....
.L_4663:
        /*0198*/ 	.word	0x00000330


	//   ....[1]....
        /*019c*/ 	.word	0x00000370


	//   ....[2]....
        /*01a0*/ 	.word	0x000003a0


	//   ....[3]....
        /*01a4*/ 	.word	0x000003e0


	//   ....[4]....
        /*01a8*/ 	.word	0x00000420


	//   ....[5]....
        /*01ac*/ 	.word	0x000004c0


	//   ....[6]....
        /*01b0*/ 	.word	0x000004e0


	//   ....[7]....
        /*01b4*/ 	.word	0x00000500


	//   ....[8]....
        /*01b8*/ 	.word	0x00000520


	//   ....[9]....
        /*01bc*/ 	.word	0x00000540


	//   ....[10]....
        /*01c0*/ 	.word	0x00000700


	//   ....[11]....
        /*01c4*/ 	.word	0x00000770


	//   ....[12]....
        /*01c8*/ 	.word	0x00000790


	//   ....[13]....
        /*01cc*/ 	.word	0x000007b0


	//   ....[14]....
        /*01d0*/ 	.word	0x000007d0


	//   ....[15]....
        /*01d4*/ 	.word	0x00000840


	//   ....[16]....
        /*01d8*/ 	.word	0x00000870


	//   ....[17]....
        /*01dc*/ 	.word	0x00000890


	//   ....[18]....
        /*01e0*/ 	.word	0x000008b0


	//   ....[19]....
        /*01e4*/ 	.word	0x000008d0


	//   ....[20]....
        /*01e8*/ 	.word	0x00000d30


	//   ....[21]....
        /*01ec*/ 	.word	0x00000db0


	//   ....[22]....
        /*01f0*/ 	.word	0x00000df0


	//   ....[23]....
        /*01f4*/ 	.word	0x00000e20


	//   ....[24]....
        /*01f8*/ 	.word	0x00000e60


	//   ....[25]....
        /*01fc*/ 	.word	0x00000ed0


	//   ....[26]....
        /*0200*/ 	.word	0x00000ef0


	//   ....[27]....
        /*0204*/ 	.word	0x00000f10


	//   ....[28]....
        /*0208*/ 	.word	0x00000f30


	//   ....[29]....
        /*020c*/ 	.word	0x00000f50


	//----- nvinfo : EIATTR_VRC_CTA_INIT_COUNT
	.align		4
.L_4664:
        /*0210*/ 	.byte	0x02, 0x4a
	.zero		1
	.zero		1


	//----- nvinfo : EIATTR_EXIT_INSTR_OFFSETS
	.align		4
        /*0214*/ 	.byte	0x04, 0x1c
        /*0216*/ 	.short	(.L_4666 - .L_4665)


	//   ....[0]....
.L_4665:
        /*0218*/ 	.word	0x00000ce0


	//   ....[1]....
        /*021c*/ 	.word	0x000014f0


	//   ....[2]....
        /*0220*/ 	.word	0x00001580


	//----- nvinfo : EIATTR_CRS_STACK_SIZE
	.align		4
.L_4666:
        /*0224*/ 	.byte	0x04, 0x1e
        /*0226*/ 	.short	(.L_4668 - .L_4667)
.L_4667:
        /*0228*/ 	.word	0x00000000


	//----- nvinfo : EIATTR_CBANK_PARAM_SIZE
	.align		4
.L_4668:
        /*022c*/ 	.byte	0x03, 0x19
        /*022e*/ 	.short	0x0074


	//----- nvinfo : EIATTR_PARAM_CBANK
	.align		4
        /*0230*/ 	.byte	0x04, 0x0a
        /*0232*/ 	.short	(.L_4670 - .L_4669)
	.align		4
.L_4669:
        /*0234*/ 	.word	index@(.nv.constant0._ZN17fastertransformer34generalAddBiasResidualLayerNormOptI7__half2Lb0ELb1ELi2ELb1ELi1EEEvPT_S3_PKS2_S5_S5_S5_S5_S5_fiiPKfS7_S7_Pfi)
        /*0238*/ 	.short	0x0380
        /*023a*/ 	.short	0x0074


	//----- nvinfo : EIATTR_SW_WAR
	.align		4
.L_4670:
        /*023c*/ 	.byte	0x04, 0x36
        /*023e*/ 	.short	(.L_4672 - .L_4671)
.L_4671:
        /*0240*/ 	.word	0x00000008
.L_4672:


//--------------------- .nv.info._ZN17fastertransformer35generalAddBiasResidualLayerNormOpt2I7__half2Lb1ELb1ELi2ELb1ELi1EEEvPT_S3_PKS2_S5_S5_S5_S5_S5_fiiPKfS7_S7_Pfi --------------------------
	.section	.nv.info._ZN17fastertransformer35generalAddBiasResidualLayerNormOpt2I7__half2Lb1ELb1ELi2ELb1ELi1EEEvPT_S3_PKS2_S5_S5_S5_S5_S5_fiiPKfS7_S7_Pfi,"",@"SHT_CUDA_INFO"
	.sectionflags	@""
	.align	4


	//----- nvinfo : EIATTR_CUDA_API_VERSION
	.align		4
        /*0000*/ 	.byte	0x04, 0x37
        /*0002*/ 	.short	(.L_4674 - .L_4673)
.L_4673:
        /*0004*/ 	.word	0x00000082


	//----- nvinfo : EIATTR_KPARAM_INFO
	.align		4
.L_4674:
        /*0008*/ 	.byte	0x04, 0x17
        /*000a*/ 	.short	(.L_4676 - .L_4675)
.L_4675:
        /*000c*/ 	.word	0x00000000
        /*0010*/ 	.short	0x000f
        /*0012*/ 	.short	0x0070
        /*0014*/ 	.byte	0x00, 0xf0, 0x11, 0x00


	//----- nvinfo : EIATTR_KPARAM_INFO
	.align		4
.L_4676:
        /*0018*/ 	.byte	0x04, 0x17
        /*001a*/ 	.short	(.L_4678 - .L_4677)
.L_4677:
        /*001c*/ 	.word	0x00000000
        /*0020*/ 	.short	0x000e
        /*0022*/ 	.short	0x0068
        /*0024*/ 	.byte	0x00, 0xf5, 0x21, 0x00


	//----- nvinfo : EIATTR_KPARAM_INFO
	.align		4
.L_4678:
        /*0028*/ 	.byte	0x04, 0x17
        /*002a*/ 	.short	(.L_4680 - .L_4679)
.L_4679:
        /*002c*/ 	.word	0x00000000
        /*0030*/ 	.short	0x000d
        /*0032*/ 	.short	0x0060
        /*0034*/ 	.byte	0x00, 0xf5, 0x21, 0x00


	//----- nvinfo : EIATTR_KPARAM_INFO
	.align		4
.L_4680:
        /*0038*/ 	.byte	0x04, 0x17
        /*003a*/ 	.short	(.L_4682 - .L_4681)
.L_4681:
        /*003c*/ 	.word	0x00000000
        /*0040*/ 	.short	0x000c
        /*0042*/ 	.short	0x0058
        /*0044*/ 	.byte	0x00, 0xf5, 0x21, 0x00


	//----- nvinfo : EIATTR_KPARAM_INFO
	.align		4
.L_4682:
        /*0048*/ 	.byte	0x04, 0x17
        /*004a*/ 	.short	(.L_4684 - .L_4683)
.L_4683:
        /*004c*/ 	.word	0x00000000
        /*0050*/ 	.short	0x000b
        /*0052*/ 	.short	0x0050
        /*0054*/ 	.byte	0x00, 0xf5, 0x21, 0x00


	//----- nvinfo : EIATTR_KPARAM_INFO
	.align		4
.L_4684:
        /*0058*/ 	.byte	0x04, 0x17
        /*005a*/ 	.short	(.L_4686 - .L_4685)
.L_4685:
        /*005c*/ 	.word	0x00000000
        /*0060*/ 	.short	0x000a
        /*0062*/ 	.short	0x0048
        /*0064*/ 	.byte	0x00, 0xf0, 0x11, 0x00


	//----- nvinfo : EIATTR_KPARAM_INFO
	.align		4
.L_4686:
        /*0068*/ 	.byte	0x04, 0x17
        /*006a*/ 	.short	(.L_4688 - .L_4687)
.L_4687:
        /*006c*/ 	.word	0x00000000
        /*0070*/ 	.short	0x0009
        /*0072*/ 	.short	0x0044
        /*0074*/ 	.byte	0x00, 0xf0, 0x11, 0x00


	//----- nvinfo : EIATTR_KPARAM_INFO
	.align		4
.L_4688:
        /*0078*/ 	.byte	0x04, 0x17
        /*007a*/ 	.short	(.L_4690 - .L_4689)
.L_4689:
        /*007c*/ 	.word	0x00000000
        /*0080*/ 	.short	0x0008
        /*0082*/ 	.short	0x0040
        /*0084*/ 	.byte	0x00, 0xf0, 0x11, 0x00


	//----- nvinfo : EIATTR_KPARAM_INFO
	.align		4
.L_4690:
        /*0088*/ 	.byte	0x04, 0x17
        /*008a*/ 	.short	(.L_4692 - .L_4691)
.L_4691:
        /*008c*/ 	.word	0x00000000
        /*0090*/ 	.short	0x0007
        /*0092*/ 	.short	0x0038
        /*0094*/ 	.byte	0x00, 0xf5, 0x21, 0x00


	//----- nvinfo : EIATTR_KPARAM_INFO
	.align		4
.L_4692:
        /*0098*/ 	.byte	0x04, 0x17
        /*009a*/ 	.short	(.L_4694 - .L_4693)
.L_4693:
        /*009c*/ 	.word	0x00000000
        /*00a0*/ 	.short	0x0006
        /*00a2*/ 	.short	0x0030
        /*00a4*/ 	.byte	0x00, 0xf5, 0x21, 0x00


	//----- nvinfo : EIATTR_KPARAM_INFO
	.align		4
.L_4694:
        /*00a8*/ 	.byte	0x04, 0x17
        /*00aa*/ 	.short	(.L_4696 - .L_4695)
.L_4695:
        /*00ac*/ 	.word	0x00000000
        /*00b0*/ 	.short	0x0005
        /*00b2*/ 	.short	0x0028
        /*00b4*/ 	.byte	0x00, 0xf5, 0x21, 0x00


	//----- nvinfo : EIATTR_KPARAM_INFO
	.align		4
.L_4696:
        /*00b8*/ 	.byte	0x04, 0x17
        /*00ba*/ 	.short	(.L_4698 - .L_4697)
.L_4697:
        /*00bc*/ 	.word	0x00000000
        /*00c0*/ 	.short	0x0004
        /*00c2*/ 	.short	0x0020
        /*00c4*/ 	.byte	0x00, 0xf5, 0x21, 0x00


	//----- nvinfo : EIATTR_KPARAM_INFO
	.align		4
.L_4698:
        /*00c8*/ 	.byte	0x04, 0x17
        /*00ca*/ 	.short	(.L_4700 - .L_4699)
.L_4699:
        /*00cc*/ 	.word	0x00000000
        /*00d0*/ 	.short	0x0003
        /*00d2*/ 	.short	0x0018
        /*00d4*/ 	.byte	0x00, 0xf5, 0x21, 0x00


	//----- nvinfo : EIATTR_KPARAM_INFO
	.align		4
.L_4700:
        /*00d8*/ 	.byte	0x04, 0x17
        /*00da*/ 	.short	(.L_4702 - .L_4701)
.L_4701:
        /*00dc*/ 	.word	0x00000000
        /*00e0*/ 	.short	0x0002
        /*00e2*/ 	.short	0x0010
        /*00e4*/ 	.byte	0x00, 0xf5, 0x21, 0x00


	//----- nvinfo : EIATTR_KPARAM_INFO
	.align		4
.L_4702:
        /*00e8*/ 	.byte	0x04, 0x17
        /*00ea*/ 	.short	(.L_4704 - .L_4703)
.L_4703:
        /*00ec*/ 	.word	0x00000000
        /*00f0*/ 	.short	0x0001
        /*00f2*/ 	.short	0x0008
        /*00f4*/ 	.byte	0x00, 0xf5, 0x21, 0x00


	//----- nvinfo : EIATTR_KPARAM_INFO
	.align		4
.L_4704:
        /*00f8*/ 	.byte	0x04, 0x17
        /*00fa*/ 	.short	(.L_4706 - .L_4705)
.L_4705:
        /*00fc*/ 	.word	0x00000000
        /*0100*/ 	.short	0x0000
        /*0102*/ 	.short	0x0000
        /*0104*/ 	.byte	0x00, 0xf5, 0x21, 0x00


	//----- nvinfo : EIATTR_SPARSE_MMA_MASK
	.align		4
.L_4706:
        /*0108*/ 	.byte	0x03, 0x50
        /*010a*/ 	.short	0x0000


	//----- nvinfo : EIATTR_MAXREG_COUNT
	.align		4
        /*010c*/ 	.byte	0x03, 0x1b
        /*010e*/ 	.short	0x00ff


	//----- nvinfo : EIATTR_NUM_BARRIERS
	.align		4
        /*0110*/ 	.byte	0x02, 0x4c
        /*0112*/ 	.byte	0x01
	.zero		1


	//----- nvinfo : EIATTR_MERCURY_ISA_VERSION
	.align		4
        /*0114*/ 	.byte	0x03, 0x5f
        /*0116*/ 	.short	0x0101


	//----- nvinfo : EIATTR_COOP_GROUP_MASK_REGIDS
	.align		4
        /*0118*/ 	.byte	0x04, 0x29
        /*011a*/ 	.short	(.L_4708 - .L_4707)


	//   ....[0]....
.L_4707:
        /*011c*/ 	.word	0xffffffff


	//   ....[1]....
        /*0120*/ 	.word	0xffffffff


	//   ....[2]....
        /*0124*/ 	.word	0xffffffff


	//   ....[3]....
        /*0128*/ 	.word	0xffffffff


	//   ....[4]....
        /*012c*/ 	.word	0xffffffff


	//   ....[5]....
        /*0130*/ 	.word	0xffffffff


	//   ....[6]....
        /*0134*/ 	.word	0xffffffff


	//   ....[7]....
        /*0138*/ 	.word	0xffffffff


	//   ....[8]....
        /*013c*/ 	.word	0xffffffff


	//   ....[9]....
        /*0140*/ 	.word	0xffffffff


	//   ....[10]....
        /*0144*/ 	.word	0xffffffff


	//   ....[11]....
        /*0148*/ 	.word	0xffffffff


	//   ....[12]....
        /*014c*/ 	.word	0xffffffff


	//   ....[13]....
        /*0150*/ 	.word	0xffffffff


	//   ....[14]....
        /*0154*/ 	.word	0xffffffff


	//   ....[15]....
        /*0158*/ 	.word	0xffffffff


	//   ....[16]....
        /*015c*/ 	.word	0xffffffff


	//   ....[17]....
        /*0160*/ 	.word	0xffffffff


	//   ....[18]....
        /*0164*/ 	.word	0xffffffff


	//   ....[19]....
        /*0168*/ 	.word	0xffffffff


	//   ....[20]....
        /*016c*/ 	.word	0xffffffff


	//   ....[21]....
        /*0170*/ 	.word	0xffffffff


	//   ....[22]....
        /*0174*/ 	.word	0xffffffff


	//   ....[23]....
        /*0178*/ 	.word	0xffffffff


	//   ....[24]....
        /*017c*/ 	.word	0xffffffff


	//   ....[25]....
        /*0180*/ 	.word	0xffffffff


	//   ....[26]....
        /*0184*/ 	.word	0xffffffff


	//   ....[27]....
        /*0188*/ 	.word	0xffffffff


	//   ....[28]....
        /*018c*/ 	.word	0xffffffff


	//   ....[29]....
        /*0190*/ 	.word	0xffffffff


	//----- nvinfo : EIATTR_COOP_GROUP_INSTR_OFFSETS
	.align		4
.L_4708:
        /*0194*/ 	.byte	0x04, 0x28
        /*0196*/ 	.short	(.L_4710 - .L_4709)


	//   ....[0]....
.L_4709:
        /*0198*/ 	.word	0x00000870


	//   ....[1]....
        /*019c*/ 	.word	0x000008b0


	//   ....[2]....
        /*01a0*/ 	.word	0x00000900


	//   ....[3]....
        /*01a4*/ 	.word	0x00000910


	//   ....[4]....
        /*01a8*/ 	.word	0x00000950


	//   ....[5]....
        /*01ac*/ 	.word	0x00000970


	//   ....[6]....
        /*01b0*/ 	.word	0x000009e0


	//   ....[7]....
        /*01b4*/ 	.word	0x00000a10


	//   ....[8]....
        /*01b8*/ 	.word	0x00000a80


	//   ....[9]....
        /*01bc*/ 	.word	0x00000a90


	//   ....[10]....
        /*01c0*/ 	.word	0x00000b40


	//   ....[11]....
        /*01c4*/ 	.word	0x00000b50


	//   ....[12]....
        /*01c8*/ 	.word	0x00000b80


	//   ....[13]....
        /*01cc*/ 	.word	0x00000b90


	//   ....[14]....
        /*01d0*/ 	.word	0x00000bc0


	//   ....[15]....
        /*01d4*/ 	.word	0x00000bd0


	//   ....[16]....
        /*01d8*/ 	.word	0x00000c00


	//   ....[17]....
        /*01dc*/ 	.word	0x00000c10


	//   ....[18]....
        /*01e0*/ 	.word	0x00000c40


	//   ....[19]....
        /*01e4*/ 	.word	0x00000c50


	//   ....[20]....
        /*01e8*/ 	.word	0x000011b0


	//   ....[21]....
        /*01ec*/ 	.word	0x00001230


	//   ....[22]....
        /*01f0*/ 	.word	0x00001260


	//   ....[23]....
        /*01f4*/ 	.word	0x00001290


	//   ....[24]....
        /*01f8*/ 	.word	0x000012d0


	//   ....[25]....
        /*01fc*/ 	.word	0x00001350


	//   ....[26]....
        /*0200*/ 	.word	0x00001370


	//   ....[27]....
        /*0204*/ 	.word	0x00001390


	//   ....[28]....
        /*0208*/ 	.word	0x000013b0


	//   ....[29]....
        /*020c*/ 	.word	0x000013d0


	//----- nvinfo : EIATTR_VRC_CTA_INIT_COUNT
	.align		4
.L_4710:
        /*0210*/ 	.byte	0x02, 0x4a
	.zero		1
	.zero		1


	//----- nvinfo : EIATTR_EXIT_INSTR_OFFSETS
	.align		4
        /*0214*/ 	.byte	0x04, 0x1c
        /*0216*/ 	.short	(.L_4712 - .L_4711)


	//   ....[0]....
.L_4711:
        /*0218*/ 	.word	0x00001160


	//   ....[1]....
        /*021c*/ 	.word	0x00001960


	//   ....[2]....
        /*0220*/ 	.word	0x000019e0


	//----- nvinfo : EIATTR_CRS_STACK_SIZE
	.align		4
.L_4712:
        /*0224*/ 	.byte	0x04, 0x1e
        /*0226*/ 	.short	(.L_4714 - .L_4713)
.L_4713:
        /*0228*/ 	.word	0x00000000


	//----- nvinfo : EIATTR_CBANK_PARAM_SIZE
	.align		4
.L_4714:
        /*022c*/ 	.byte	0x03, 0x19
        /*022e*/ 	.short	0x0074


	//----- nvinfo : EIATTR_PARAM_CBANK
	.align		4
        /*0230*/ 	.byte	0x04, 0x0a
        /*0232*/ 	.short	(.L_4716 - .L_4715)
	.align		4
.L_4715:
        /*0234*/ 	.word	index@(.nv.constant0._ZN17fastertransformer35generalAddBiasResidualLayerNormOpt2I7__half2Lb1ELb1ELi2ELb1ELi1EEEvPT_S3_PKS2_S5_S5_S5_S5_S5_fiiPKfS7_S7_Pfi)
        /*0238*/ 	.short	0x0380
        /*023a*/ 	.short	0x0074


	//----- nvinfo : EIATTR_SW_WAR
	.align		4
.L_4716:
        /*023c*/ 	.byte	0x04, 0x36
        /*023e*/ 	.short	(.L_4718 - .L_4717)
.L_4717:
        /*0240*/ 	.word	0x00000008
.L_4718:


//--------------------- .nv.info._ZN17fastertransformer34generalAddBiasResidualLayerNormOptI7__half2Lb1ELb1ELi2ELb1ELi1EEEvPT_S3_PKS2_S5_S5_S5_S5_S5_fiiPKfS7_S7_Pfi --------------------------
	.section	.nv.info._ZN17fastertransformer34generalAddBiasResidualLayerNormOptI7__half2Lb1ELb1ELi2ELb1ELi1EEEvPT_S3_PKS2_S5_S5_S5_S5_S5_fiiPKfS7_S7_Pfi,"",@"SHT_CUDA_INFO"
	.sectionflags	@""
	.align	4


	//----- nvinfo : EIATTR_CUDA_API_VERSION
	.align		4
        /*0000*/ 	.byte	0x04, 0x37
        /*0002*/ 	.short	(.L_4720 - .L_4719)
.L_4719:
        /*0004*/ 	.word	0x00000082


	//----- nvinfo : EIATTR_KPARAM_INFO
	.align		4
.L_4720:
        /*0008*/ 	.byte	0x04, 0x17
        /*000a*/ 	.short	(.L_4722 - .L_4721)
.L_4721:
        /*000c*/ 	.word	0x00000000
        /*0010*/ 	.short	0x000f
        /*0012*/ 	.short	0x0070
        /*0014*/ 	.byte	0x00, 0xf0, 0x11, 0x00


	//----- nvinfo : EIATTR_KPARAM_INFO
	.align		4
.L_4722:
        /*0018*/ 	.byte	0x04, 0x17
        /*001a*/ 	.short	(.L_4724 - .L_4723)
.L_4723:
        /*001c*/ 	.word	0x00000000
        /*0020*/ 	.short	0x000e
        /*0022*/ 	.short	0x0068
        /*0024*/ 	.byte	0x00, 0xf5, 0x21, 0x00


	//----- nvinfo : EIATTR_KPARAM_INFO
	.align		4
.L_4724:
        /*0028*/ 	.byte	0x04, 0x17
        /*002a*/ 	.short	(.L_4726 - .L_4725)
.L_4725:
        /*002c*/ 	.word	0x00000000
        /*0030*/ 	.short	0x000d
        /*0032*/ 	.short	0x0060
        /*0034*/ 	.byte	0x00, 0xf5, 0x21, 0x00


	//----- nvinfo : EIATTR_KPARAM_INFO
	.align		4
.L_4726:
        /*0038*/ 	.byte	0x04, 0x17
        /*003a*/ 	.short	(.L_4728 - .L_4727)
.L_4727:
        /*003c*/ 	.word	0x00000000
        /*0040*/ 	.short	0x000c
        /*0042*/ 	.short	0x0058
        /*0044*/ 	.byte	0x00, 0xf5, 0x21, 0x00


	//----- nvinfo : EIATTR_KPARAM_INFO
	.align		4
.L_4728:
        /*0048*/ 	.byte	0x04, 0x17
        /*004a*/ 	.short	(.L_4730 - .L_4729)
.L_4729:
        /*004c*/ 	.word	0x00000000
        /*0050*/ 	.short	0x000b
        /*0052*/ 	.short	0x0050
        /*0054*/ 	.byte	0x00, 0xf5, 0x21, 0x00


	//----- nvinfo : EIATTR_KPARAM_INFO
	.align		4
.L_4730:
        /*0058*/ 	.byte	0x04, 0x17
        /*005a*/ 	.short	(.L_4732 - .L_4731)
.L_4731:
        /*005c*/ 	.word	0x00000000
        /*0060*/ 	.short	0x000a
        /*0062*/ 	.short	0x0048
        /*0064*/ 	.byte	0x00, 0xf0, 0x11, 0x00


	//----- nvinfo : EIATTR_KPARAM_INFO
	.align		4
.L_4732:
        /*0068*/ 	.byte	0x04, 0x17
        /*006a*/ 	.short	(.L_4734 - .L_4733)
.L_4733:
        /*006c*/ 	.word	0x00000000
        /*0070*/ 	.short	0x0009
        /*0072*/ 	.short	0x0044
        /*0074*/ 	.byte	0x00, 0xf0, 0x11, 0x00


	//----- nvinfo : EIATTR_KPARAM_INFO
	.align		4
.L_4734:
        /*0078*/ 	.byte	0x04, 0x17
        /*007a*/ 	.short	(.L_4736 - .L_4735)
.L_4735:
        /*007c*/ 	.word	0x00000000
        /*0080*/ 	.short	0x0008
        /*0082*/ 	.short	0x0040
        /*0084*/ 	.byte	0x00, 0xf0, 0x11, 0x00


	//----- nvinfo : EIATTR_KPARAM_INFO
	.align		4
.L_4736:
        /*0088*/ 	.byte	0x04, 0x17
        /*008a*/ 	.short	(.L_4738 - .L_4737)
.L_4737:
        /*008c*/ 	.word	0x00000000
        /*0090*/ 	.short	0x0007
        /*0092*/ 	.short	0x0038
        /*0094*/ 	.byte	0x00, 0xf5, 0x21, 0x00


	//----- nvinfo : EIATTR_KPARAM_INFO
	.align		4
.L_4738:
        /*0098*/ 	.byte	0x04, 0x17
        /*009a*/ 	.short	(.L_4740 - .L_4739)
.L_4739:
        /*009c*/ 	.word	0x00000000
        /*00a0*/ 	.short	0x0006
        /*00a2*/ 	.short	0x0030
        /*00a4*/ 	.byte	0x00, 0xf5, 0x21, 0x00


	//----- nvinfo : EIATTR_KPARAM_INFO
	.align		4
.L_4740:
        /*00a8*/ 	.byte	0x04, 0x17
        /*00aa*/ 	.short	(.L_4742 - .L_4741)
.L_4741:
        /*00ac*/ 	.word	0x00000000
        /*00b0*/ 	.short	0x0005
        /*00b2*/ 	.short	0x0028
        /*00b4*/ 	.byte	0x00, 0xf5, 0x21, 0x00


	//----- nvinfo : EIATTR_KPARAM_INFO
	.align		4
.L_4742:
        /*00b8*/ 	.byte	0x04, 0x17
        /*00ba*/ 	.short	(.L_4744 - .L_4743)
.L_4743:
        /*00bc*/ 	.word	0x00000000
        /*00c0*/ 	.short	0x0004
        /*00c2*/ 	.short	0x0020
        /*00c4*/ 	.byte	0x00, 0xf5, 0x21, 0x00


	//----- nvinfo : EIATTR_KPARAM_INFO
	.align		4
.L_4744:
        /*00c8*/ 	.byte	0x04, 0x17
        /*00ca*/ 	.short	(.L_4746 - .L_4745)
.L_4745:
        /*00cc*/ 	.word	0x00000000
        /*00d0*/ 	.short	0x0003
        /*00d2*/ 	.short	0x0018
        /*00d4*/ 	.byte	0x00, 0xf5, 0x21, 0x00


	//----- nvinfo : EIATTR_KPARAM_INFO
	.align		4
.L_4746:
        /*00d8*/ 	.byte	0x04, 0x17
        /*00da*/ 	.short	(.L_4748 - .L_4747)
.L_4747:
        /*00dc*/ 	.word	0x00000000
        /*00e0*/ 	.short	0x0002
        /*00e2*/ 	.short	0x0010
        /*00e4*/ 	.byte	0x00, 0xf5, 0x21, 0x00


	//----- nvinfo : EIATTR_KPARAM_INFO
	.align		4
.L_4748:
        /*00e8*/ 	.byte	0x04, 0x17
        /*00ea*/ 	.short	(.L_4750 - .L_4749)
.L_4749:
        /*00ec*/ 	.word	0x00000000
        /*00f0*/ 	.short	0x0001
        /*00f2*/ 	.short	0x0008
        /*00f4*/ 	.byte	0x00, 0xf5, 0x21, 0x00


	//----- nvinfo : EIATTR_KPARAM_INFO
	.align		4
.L_4750:
        /*00f8*/ 	.byte	0x04, 0x17
        /*00fa*/ 	.short	(.L_4752 - .L_4751)
.L_4751:
        /*00fc*/ 	.word	0x00000000
        /*0100*/ 	.short	0x0000
        /*0102*/ 	.short	0x0000
        /*0104*/ 	.byte	0x00, 0xf5, 0x21, 0x00


	//----- nvinfo : EIATTR_SPARSE_MMA_MASK
	.align		4
.L_4752:
        /*0108*/ 	.byte	0x03, 0x50
        /*010a*/ 	.short	0x0000


	//----- nvinfo : EIATTR_MAXREG_COUNT
	.align		4
        /*010c*/ 	.byte	0x03, 0x1b
        /*010e*/ 	.short	0x00ff


	//----- nvinfo : EIATTR_NUM_BARRIERS
	.align		4
        /*0110*/ 	.byte	0x02, 0x4c
        /*0112*/ 	.byte	0x01
	.zero		1


	//----- nvinfo : EIATTR_MERCURY_ISA_VERSION
	.align		4
        /*0114*/ 	.byte	0x03, 0x5f
        /*0116*/ 	.short	0x0101


	//----- nvinfo : EIATTR_COOP_GROUP_MASK_REGIDS
	.align		4
        /*0118*/ 	.byte	0x04, 0x29
        /*011a*/ 	.short	(.L_4754 - .L_4753)


	//   ....[0]....
.L_4753:
        /*011c*/ 	.word	0xffffffff


	//   ....[1]....
        /*0120*/ 	.word	0xffffffff


	//   ....[2]....
        /*0124*/ 	.word	0xffffffff


	//   ....[3]....
        /*0128*/ 	.word	0xffffffff


	//   ....[4]....
        /*012c*/ 	.word	0xffffffff


	//   ....[5]....
        /*0130*/ 	.word	0xffffffff


	//   ....[6]....
        /*0134*/ 	.word	0xffffffff


	//   ....[7]....
        /*0138*/ 	.word	0xffffffff


	//   ....[8]....
        /*013c*/ 	.word	0xffffffff


	//   ....[9]....
        /*0140*/ 	.word	0xffffffff


	//   ....[10]....
        /*0144*/ 	.word	0xffffffff


	//   ....[11]....
        /*0148*/ 	.word	0xffffffff


	//   ....[12]....
        /*014c*/ 	.word	0xffffffff


	//   ....[13]....
        /*0150*/ 	.word	0xffffffff


	//   ....[14]....
        /*0154*/ 	.word	0xffffffff


	//   ....[15]....
        /*0158*/ 	.word	0xffffffff


	//   ....[16]....
        /*015c*/ 	.word	0xffffffff


	//   ....[17]....
        /*0160*/ 	.word	0xffffffff


	//   ....[18]....
        /*0164*/ 	.word	0xffffffff


	//   ....[19]....
        /*0168*/ 	.word	0xffffffff


	//   ....[20]....
        /*016c*/ 	.word	0xffffffff


	//   ....[21]....
        /*0170*/ 	.word	0xffffffff


	//   ....[22]....
        /*0174*/ 	.word	0xffffffff


	//   ....[23]....
        /*0178*/ 	.word	0xffffffff


	//   ....[24]....
        /*017c*/ 	.word	0xffffffff


	//   ....[25]....
        /*0180*/ 	.word	0xffffffff


	//   ....[26]....
        /*0184*/ 	.word	0xffffffff


	//   ....[27]....
        /*0188*/ 	.word	0xffffffff


	//   ....[28]....
        /*018c*/ 	.word	0xffffffff


	//   ....[29]....
        /*0190*/ 	.word	0xffffffff


	//----- nvinfo : EIATTR_COOP_GROUP_INSTR_OFFSETS
	.align		4
.L_4754:
        /*0194*/ 	.byte	0x04, 0x28
        /*0196*/ 	.short	(.L_4756 - .L_4755)


	//   ....[0]....
.L_4755:
        /*0198*/ 	.word	0x00000670


	//   ....[1]....
        /*019c*/ 	.word	0x000006b0


	//   ....[2]....
        /*01a0*/ 	.word	0x000006e0


	//   ....[3]....
        /*01a4*/ 	.word	0x00000720


	//   ....[4]....
        /*01a8*/ 	.word	0x00000760


	//   ....[5]....
        /*01ac*/ 	.word	0x00000800


	//   ....[6]....
        /*01b0*/ 	.word	0x00000820


	//   ....[7]....
        /*01b4*/ 	.word	0x00000840


	//   ....[8]....
        /*01b8*/ 	.word	0x00000860


	//   ....[9]....
        /*01bc*/ 	.word	0x00000880


	//   ....[10]....
        /*01c0*/ 	.word	0x00000a40


	//   ....[11]....
        /*01c4*/ 	.word	0x00000ab0


	//   ....[12]....
        /*01c8*/ 	.word	0x00000ad0


	//   ....[13]....
        /*01cc*/ 	.word	0x00000af0


	//   ....[14]....
        /*01d0*/ 	.word	0x00000b10


	//   ....[15]....
        /*01d4*/ 	.word	0x00000b80


	//   ....[16]....
        /*01d8*/ 	.word	0x00000bb0


	//   ....[17]....
        /*01dc*/ 	.word	0x00000bd0


	//   ....[18]....
        /*01e0*/ 	.word	0x00000bf0


	//   ....[19]....
        /*01e4*/ 	.word	0x00000c10


	//   ....[20]....
        /*01e8*/ 	.word	0x00001070


	//   ....[21]....
        /*01ec*/ 	.word	0x000010f0


	//   ....[22]....
        /*01f0*/ 	.word	0x00001130


	//   ....[23]....
        /*01f4*/ 	.word	0x00001160


	//   ....[24]....
        /*01f8*/ 	.word	0x000011b0


	//   ....[25]....
        /*01fc*/ 	.word	0x00001210


	//   ....[26]....
        /*0200*/ 	.word	0x00001230


	//   ....[27]....
        /*0204*/ 	.word	0x00001250


	//   ....[28]....
        /*0208*/ 	.word	0x00001270


	//   ....[29]....
        /*020c*/ 	.word	0x00001290


	//----- nvinfo : EIATTR_VRC_CTA_INIT_COUNT
	.align		4
.L_4756:
        /*0210*/ 	.byte	0x02, 0x4a
	.zero		1
	.zero		1


	//----- nvinfo : EIATTR_EXIT_INSTR_OFFSETS
	.align		4
        /*0214*/ 	.byte	0x04, 0x1c
        /*0216*/ 	.short	(.L_4758 - .L_4757)


	//   ....[0]....
.L_4757:
        /*0218*/ 	.word	0x00001020


	//   ....[1]....
        /*021c*/ 	.word	0x00001830


	//   ....[2]....
        /*0220*/ 	.word	0x000018c0


	//----- nvinfo : EIATTR_CRS_STACK_SIZE
	.align		4
.L_4758:
        /*0224*/ 	.byte	0x04, 0x1e
        /*0226*/ 	.short	(.L_4760 - .L_4759)
.L_4759:
        /*0228*/ 	.word	0x00000000


	//----- nvinfo : EIATTR_CBANK_PARAM_SIZE
	.align		4
.L_4760:
        /*022c*/ 	.byte	0x03, 0x19
        /*022e*/ 	.short	0x0074


	//----- nvinfo : EIATTR_PARAM_CBANK
	.align		4
        /*0230*/ 	.byte	0x04, 0x0a
        /*0232*/ 	.short	(.L_4762 - .L_4761)
	.align		4
.L_4761:
        /*0234*/ 	.word	index@(.nv.constant0._ZN17fastertransformer34generalAddBiasResidualLayerNormOptI7__half2Lb1ELb1ELi2ELb1ELi1EEEvPT_S3_PKS2_S5_S5_S5_S5_S5_fiiPKfS7_S7_Pfi)
        /*0238*/ 	.short	0x0380
        /*023a*/ 	.short	0x0074


	//----- nvinfo : EIATTR_SW_WAR
	.align		4
.L_4762:
        /*023c*/ 	.byte	0x04, 0x36
        /*023e*/ 	.short	(.L_4764 - .L_4763)
.L_4763:
        /*0240*/ 	.word	0x00000008
.L_4764:


//--------------------- .nv.info._ZN17fastertransformer35generalAddBiasResidualLayerNormOpt2I7__half2Lb0ELb0ELi1ELb1ELi1EEEvPT_S3_PKS2_S5_S5_S5_S5_S5_fiiPKfS7_S7_Pfi --------------------------
	.section	.nv.info._ZN17fastertransformer35generalAddBiasResidualLayerNormOpt2I7__half2Lb0ELb0ELi1ELb1ELi1EEEvPT_S3_PKS2_S5_S5_S5_S5_S5_fiiPKfS7_S7_Pfi,"",@"SHT_CUDA_INFO"
	.sectionflags	@""
	.align	4


	//----- nvinfo : EIATTR_CUDA_API_VERSION
	.align		4
        /*0000*/ 	.byte	0x04, 0x37
        /*0002*/ 	.short	(.L_4766 - .L_4765)
.L_4765:
        /*0004*/ 	.word	0x00000082


	//----- nvinfo : EIATTR_KPARAM_INFO
	.align		4
.L_4766:
        /*0008*/ 	.byte	0x04, 0x17
        /*000a*/ 	.short	(.L_4768 - .L_4767)
.L_4767:
        /*000c*/ 	.word	0x00000000
        /*0010*/ 	.short	0x000f
        /*0012*/ 	.short	0x0070
        /*0014*/ 	.byte	0x00, 0xf0, 0x11, 0x00


	//----- nvinfo : EIATTR_KPARAM_INFO
	.align		4
.L_4768:
        /*0018*/ 	.byte	0x04, 0x17
        /*001a*/ 	.short	(.L_4770 - .L_4769)
.L_4769:
        /*001c*/ 	.word	0x00000000
        /*0020*/ 	.short	0x000e
        /*0022*/ 	.short	0x0068
        /*0024*/ 	.byte	0x00, 0xf5, 0x21, 0x00


	//----- nvinfo : EIATTR_KPARAM_INFO
	.align		4
.L_4770:
        /*0028*/ 	.byte	0x04, 0x17
        /*002a*/ 	.short	(.L_4772 - .L_4771)
.L_4771:
        /*002c*/ 	.word	0x00000000
        /*0030*/ 	.short	0x000d
        /*0032*/ 	.short	0x0060
        /*0034*/ 	.byte	0x00, 0xf5, 0x21, 0x00


	//----- nvinfo : EIATTR_KPARAM_INFO
	.align		4
.L_4772:
        /*0038*/ 	.byte	0x04, 0x17
        /*003a*/ 	.short	(.L_4774 - .L_4773)
.L_4773:
        /*003c*/ 	.word	0x00000000
        /*0040*/ 	.short	0x000c
        /*0042*/ 	.short	0x0058
        /*0044*/ 	.byte	0x00, 0xf5, 0x21, 0x00


	//----- nvinfo : EIATTR_KPARAM_INFO
	.align		4
.L_4774:
        /*0048*/ 	.byte	0x04, 0x17
        /*004a*/ 	.short	(.L_4776 - .L_4775)
.L_4775:
        /*004c*/ 	.word	0x00000000
        /*0050*/ 	.short	0x000b
        /*0052*/ 	.short	0x0050
        /*0054*/ 	.byte	0x00, 0xf5, 0x21, 0x00


	//----- nvinfo : EIATTR_KPARAM_INFO
	.align		4
.L_4776:
        /*0058*/ 	.byte	0x04, 0x17
        /*005a*/ 	.short	(.L_4778 - .L_4777)
.L_4777:
        /*005c*/ 	.word	0x00000000
        /*0060*/ 	.short	0x000a
        /*0062*/ 	.short	0x0048
        /*0064*/ 	.byte	0x00, 0xf0, 0x11, 0x00


	//----- nvinfo : EIATTR_KPARAM_INFO
	.align		4
.L_4778:
        /*0068*/ 	.byte	0x04, 0x17
        /*006a*/ 	.short	(.L_4780 - .L_4779)
.L_4779:
        /*006c*/ 	.word	0x00000000
        /*0070*/ 	.short	0x0009
        /*0072*/ 	.short	0x0044
        /*0074*/ 	.byte	0x00, 0xf0, 0x11, 0x00


	//----- nvinfo : EIATTR_KPARAM_INFO
	.align		4
.L_4780:
        /*0078*/ 	.byte	0x04, 0x17
        /*007a*/ 	.short	(.L_4782 - .L_4781)
.L_4781:
        /*007c*/ 	.word	0x00000000
        /*0080*/ 	.short	0x0008
        /*0082*/ 	.short	0x0040
        /*0084*/ 	.byte	0x00, 0xf0, 0x11, 0x00


	//----- nvinfo : EIATTR_KPARAM_INFO
	.align		4
.L_4782:
        /*0088*/ 	.byte	0x04, 0x17
        /*008a*/ 	.short	(.L_4784 - .L_4783)
.L_4783:
        /*008c*/ 	.word	0x00000000
        /*0090*/ 	.short	0x0007
        /*0092*/ 	.short	0x0038
        /*0094*/ 	.byte	0x00, 0xf5, 0x21, 0x00


	//----- nvinfo : EIATTR_KPARAM_INFO
	.align		4
.L_4784:
        /*0098*/ 	.byte	0x04, 0x17
        /*009a*/ 	.short	(.L_4786 - .L_4785)
.L_4785:
        /*009c*/ 	.word	0x00000000
        /*00a0*/ 	.short	0x0006
        /*00a2*/ 	.short	0x0030
        /*00a4*/ 	.byte	0x00, 0xf5, 0x21, 0x00


	//----- nvinfo : EIATTR_KPARAM_INFO
	.align		4
.L_4786:
        /*00a8*/ 	.byte	0x04, 0x17
        /*00aa*/ 	.short	(.L_4788 - .L_4787)
.L_4787:
        /*00ac*/ 	.word	0x00000000
        /*00b0*/ 	.short	0x0005
        /*00b2*/ 	.short	0x0028
        /*00b4*/ 	.byte	0x00, 0xf5, 0x21, 0x00


	//----- nvinfo : EIATTR_KPARAM_INFO
	.align		4
.L_4788:
        /*00b8*/ 	.byte	0x04, 0x17
        /*00ba*/ 	.short	(.L_4790 - .L_4789)
.L_4789:
        /*00bc*/ 	.word	0x00000000
        /*00c0*/ 	.short	0x0004
        /*00c2*/ 	.short	0x0020
        /*00c4*/ 	.byte	0x00, 0xf5, 0x21, 0x00


	//----- nvinfo : EIATTR_KPARAM_INFO
	.align		4
.L_4790:
        /*00c8*/ 	.byte	0x04, 0x17
        /*00ca*/ 	.short	(.L_4792 - .L_4791)
.L_4791:
        /*00cc*/ 	.word	0x00000000
        /*00d0*/ 	.short	0x0003
        /*00d2*/ 	.short	0x0018
        /*00d4*/ 	.byte	0x00, 0xf5, 0x21, 0x00


	//----- nvinfo : EIATTR_KPARAM_INFO
	.align		4
.L_4792:
        /*00d8*/ 	.byte	0x04, 0x17
        /*00da*/ 	.short	(.L_4794 - .L_4793)
.L_4793:
        /*00dc*/ 	.word	0x00000000
        /*00e0*/ 	.short	0x0002
        /*00e2*/ 	.short	0x0010
        /*00e4*/ 	.byte	0x00, 0xf5, 0x21, 0x00


	//----- nvinfo : EIATTR_KPARAM_INFO
	.align		4
.L_4794:
        /*00e8*/ 	.byte	0x04, 0x17
        /*00ea*/ 	.short	(.L_4796 - .L_4795)
.L_4795:
        /*00ec*/ 	.word	0x00000000
        /*00f0*/ 	.short	0x0001
        /*00f2*/ 	.short	0x0008
        /*00f4*/ 	.byte	0x00, 0xf5, 0x21, 0x00


	//----- nvinfo : EIATTR_KPARAM_INFO
	.align		4
.L_4796:
        /*00f8*/ 	.byte	0x04, 0x17
        /*00fa*/ 	.short	(.L_4798 - .L_4797)
.L_4797:
        /*00fc*/ 	.word	0x00000000
        /*0100*/ 	.short	0x0000
        /*0102*/ 	.short	0x0000
        /*0104*/ 	.byte	0x00, 0xf5, 0x21, 0x00


	//----- nvinfo : EIATTR_SPARSE_MMA_MASK
	.align		4
.L_4798:
        /*0108*/ 	.byte	0x03, 0x50
        /*010a*/ 	.short	0x0000


	//----- nvinfo : EIATTR_MAXREG_COUNT
	.align		4
        /*010c*/ 	.byte	0x03, 0x1b
        /*010e*/ 	.short	0x00ff


	//----- nvinfo : EIATTR_NUM_BARRIERS
	.align		4
        /*0110*/ 	.byte	0x02, 0x4c
        /*0112*/ 	.byte	0x01
	.zero		1


	//----- nvinfo : EIATTR_MERCURY_ISA_VERSION
	.align		4
        /*0114*/ 	.byte	0x03, 0x5f
        /*0116*/ 	.short	0x0101


	//----- nvinfo : EIATTR_COOP_GROUP_MASK_REGIDS
	.align		4
        /*0118*/ 	.byte	0x04, 0x29
        /*011a*/ 	.short	(.L_4800 - .L_4799)


	//   ....[0]....
.L_4799:
        /*011c*/ 	.word	0xffffffff


	//   ....[1]....
        /*0120*/ 	.word	0xffffffff


	//   ....[2]....
        /*0124*/ 	.word	0xffffffff


	//   ....[3]....
        /*0128*/ 	.word	0xffffffff


	//   ....[4]....
        /*012c*/ 	.word	0xffffffff


	//   ....[5]....
        /*0130*/ 	.word	0xffffffff


	//   ....[6]....
        /*0134*/ 	.word	0xffffffff


	//   ....[7]....
        /*0138*/ 	.word	0xffffffff


	//   ....[8]....
        /*013c*/ 	.word	0xffffffff


	//   ....[9]....
        /*0140*/ 	.word	0xffffffff


	//   ....[10]....
        /*0144*/ 	.word	0xffffffff


	//   ....[11]....
        /*0148*/ 	.word	0xffffffff


	//   ....[12]....
        /*014c*/ 	.word	0xffffffff


	//   ....[13]....
        /*0150*/ 	.word	0xffffffff


	//   ....[14]....
        /*0154*/ 	.word	0xffffffff


	//   ....[15]....
        /*0158*/ 	.word	0xffffffff


	//   ....[16]....
        /*015c*/ 	.word	0xffffffff


	//   ....[17]....
        /*0160*/ 	.word	0xffffffff


	//   ....[18]....
        /*0164*/ 	.word	0xffffffff


	//   ....[19]....
        /*0168*/ 	.word	0xffffffff


	//   ....[20]....
        /*016c*/ 	.word	0xffffffff


	//   ....[21]....
        /*0170*/ 	.word	0xffffffff


	//   ....[22]....
        /*0174*/ 	.word	0xffffffff


	//   ....[23]....
        /*0178*/ 	.word	0xffffffff


	//   ....[24]....
        /*017c*/ 	.word	0xffffffff


	//   ....[25]....
        /*0180*/ 	.word	0xffffffff


	//   ....[26]....
        /*0184*/ 	.word	0xffffffff


	//   ....[27]....
        /*0188*/ 	.word	0xffffffff


	//   ....[28]....
        /*018c*/ 	.word	0xffffffff


	//   ....[29]....
        /*0190*/ 	.word	0xffffffff


	//----- nvinfo : EIATTR_COOP_GROUP_INSTR_OFFSETS
	.align		4
.L_4800:
        /*0194*/ 	.byte	0x04, 0x28
        /*0196*/ 	.short	(.L_4802 - .L_4801)


	//   ....[0]....
.L_4801:
        /*0198*/ 	.word	0x000002d0


	//   ....[1]....
        /*019c*/ 	.word	0x00000310


	//   ....[2]....
        /*01a0*/ 	.word	0x00000370


	//   ....[3]....
        /*01a4*/ 	.word	0x00000390


	//   ....[4]....
        /*01a8*/ 	.word	0x000003e0


	//   ....[5]....
        /*01ac*/ 	.word	0x000003f0


	//   ....[6]....
        /*01b0*/ 	.word	0x00000440


	//   ....[7]....
        /*01b4*/ 	.word	0x00000470


	//   ....[8]....
        /*01b8*/ 	.word	0x000004e0


	//   ....[9]....
        /*01bc*/ 	.word	0x000004f0


	//   ....[10]....
        /*01c0*/ 	.word	0x000005a0


	//   ....[11]....
        /*01c4*/ 	.word	0x000005b0


	//   ....[12]....
        /*01c8*/ 	.word	0x000005e0


	//   ....[13]....
        /*01cc*/ 	.word	0x000005f0


	//   ....[14]....
        /*01d0*/ 	.word	0x00000620


	//   ....[15]....
        /*01d4*/ 	.word	0x00000630


	//   ....[16]....
        /*01d8*/ 	.word	0x00000660


	//   ....[17]....
        /*01dc*/ 	.word	0x00000670


	//   ....[18]....
        /*01e0*/ 	.word	0x000006a0


	//   ....[19]....
        /*01e4*/ 	.word	0x000006b0


	//   ....[20]....
        /*01e8*/ 	.word	0x00000c10


	//   ....[21]....
        /*01ec*/ 	.word	0x00000c90


	//   ....[22]....
        /*01f0*/ 	.word	0x00000cd0


	//   ....[23]....
        /*01f4*/ 	.word	0x00000d00


	//   ....[24]....
        /*01f8*/ 	.word	0x00000d40


	//   ....[25]....
        /*01fc*/ 	.word	0x00000db0


	//   ....[26]....
        /*0200*/ 	.word	0x00000dd0


	//   ....[27]....
        /*0204*/ 	.word	0x00000df0


	//   ....[28]....
        /*0208*/ 	.word	0x00000e10


	//   ....[29]....
        /*020c*/ 	.word	0x00000e30


	//----- nvinfo : EIATTR_VRC_CTA_INIT_COUNT
	.align		4
.L_4802:
        /*0210*/ 	.byte	0x02, 0x4a
	.zero		1
	.zero		1


	//----- nvinfo : EIATTR_EXIT_INSTR_OFFSETS
	.align		4
        /*0214*/ 	.byte	0x04, 0x1c
        /*0216*/ 	.short	(.L_4804 - .L_4803)


	//   ....[0]....
.L_4803:
        /*0218*/ 	.word	0x00000bc0


	//   ....[1]....
        /*021c*/ 	.word	0x000013c0


	//   ....[2]....
        /*0220*/ 	.word	0x00001440


	//----- nvinfo : EIATTR_CRS_STACK_SIZE
	.align		4
.L_4804:
        /*0224*/ 	.byte	0x04, 0x1e
        /*0226*/ 	.short	(.L_4806 - .L_4805)
.L_4805:
        /*0228*/ 	.word	0x00000000


	//----- nvinfo : EIATTR_CBANK_PARAM_SIZE
	.align		4
.L_4806:
        /*022c*/ 	.byte	0x03, 0x19
        /*022e*/ 	.short	0x0074


	//----- nvinfo : EIATTR_PARAM_CBANK
	.align		4
        /*0230*/ 	.byte	0x04, 0x0a
        /*0232*/ 	.short	(.L_4808 - .L_4807)
	.align		4
.L_4807:
        /*0234*/ 	.word	index@(.nv.constant0._ZN17fastertransformer35generalAddBiasResidualLayerNormOpt2I7__half2Lb0ELb0ELi1ELb1ELi1EEEvPT_S3_PKS2_S5_S5_S5_S5_S5_fiiPKfS7_S7_Pfi)
        /*0238*/ 	.short	0x0380
        /*023a*/ 	.short	0x0074


	//----- nvinfo : EIATTR_SW_WAR
	.align		4
.L_4808:
        /*023c*/ 	.byte	0x04, 0x36
        /*023e*/ 	.short	(.L_4810 - .L_4809)
.L_4809:
        /*0240*/ 	.word	0x00000008
.L_4810:


//--------------------- .nv.info._ZN17fastertransformer34generalAddBiasResidualLayerNormOptI7__half2Lb0ELb0ELi1ELb1ELi1EEEvPT_S3_PKS2_S5_S5_S5_S5_S5_fiiPKfS7_S7_Pfi --------------------------
	.section	.nv.info._ZN17fastertransformer34generalAddBiasResidualLayerNormOptI7__half2Lb0ELb0ELi1ELb1ELi1EEEvPT_S3_PKS2_S5_S5_S5_S5_S5_fiiPKfS7_S7_Pfi,"",@"SHT_CUDA_INFO"
	.sectionflags	@""
	.align	4


	//----- nvinfo : EIATTR_CUDA_API_VERSION
	.align		4
        /*0000*/ 	.byte	0x04, 0x37
        /*0002*/ 	.short	(.L_4812 - .L_4811)
.L_4811:
        /*0004*/ 	.word	0x00000082


	//----- nvinfo : EIATTR_KPARAM_INFO
	.align		4
.L_4812:
        /*0008*/ 	.byte	0x04, 0x17
        /*000a*/ 	.short	(.L_4814 - .L_4813)
.L_4813:
        /*000c*/ 	.word	0x00000000
        /*0010*/ 	.short	0x000f
        /*0012*/ 	.short	0x0070
        /*0014*/ 	.byte	0x00, 0xf0, 0x11, 0x00


	//----- nvinfo : EIATTR_KPARAM_INFO
	.align		4
.L_4814:
        /*0018*/ 	.byte	0x04, 0x17
        /*001a*/ 	.short	(.L_4816 - .L_4815)
.L_4815:
        /*001c*/ 	.word	0x00000000
        /*0020*/ 	.short	0x000e
        /*0022*/ 	.short	0x0068
        /*0024*/ 	.byte	0x00, 0xf5, 0x21, 0x00


	//----- nvinfo : EIATTR_KPARAM_INFO
	.align		4
.L_4816:
        /*0028*/ 	.byte	0x04, 0x17
        /*002a*/ 	.short	(.L_4818 - .L_4817)
.L_4817:
        /*002c*/ 	.word	0x00000000
        /*0030*/ 	.short	0x000d
        /*0032*/ 	.short	0x0060
        /*0034*/ 	.byte	0x00, 0xf5, 0x21, 0x00


	//----- nvinfo : EIATTR_KPARAM_INFO
	.align		4
.L_4818:
        /*0038*/ 	.byte	0x04, 0x17
        /*003a*/ 	.short	(.L_4820 - .L_4819)
.L_4819:
        /*003c*/ 	.word	0x00000000
        /*0040*/ 	.short	0x000c
        /*0042*/ 	.short	0x0058
        /*0044*/ 	.byte	0x00, 0xf5, 0x21, 0x00


	//----- nvinfo : EIATTR_KPARAM_INFO
	.align		4
.L_4820:
        /*0048*/ 	.byte	0x04, 0x17
        /*004a*/ 	.short	(.L_4822 - .L_4821)
.L_4821:
        /*004c*/ 	.word	0x00000000
        /*0050*/ 	.short	0x000b
        /*0052*/ 	.short	0x0050
        /*0054*/ 	.byte	0x00, 0xf5, 0x21, 0x00


	//----- nvinfo : EIATTR_KPARAM_INFO
	.align		4
.L_4822:
        /*0058*/ 	.byte	0x04, 0x17
        /*005a*/ 	.short	(.L_4824 - .L_4823)
.L_4823:
        /*005c*/ 	.word	0x00000000
        /*0060*/ 	.short	0x000a
        /*0062*/ 	.short	0x0048
        /*0064*/ 	.byte	0x00, 0xf0, 0x11, 0x00


	//----- nvinfo : EIATTR_KPARAM_INFO
	.align		4
.L_4824:
        /*0068*/ 	.byte	0x04, 0x17
        /*006a*/ 	.short	(.L_4826 - .L_4825)
.L_4825:
        /*006c*/ 	.word	0x00000000
        /*0070*/ 	.short	0x0009
        /*0072*/ 	.short	0x0044
        /*0074*/ 	.byte	0x00, 0xf0, 0x11, 0x00


	//----- nvinfo : EIATTR_KPARAM_INFO
	.align		4
.L_4826:
        /*0078*/ 	.byte	0x04, 0x17
        /*007a*/ 	.short	(.L_4828 - .L_4827)
.L_4827:
        /*007c*/ 	.word	0x00000000
        /*0080*/ 	.short	0x0008
        /*0082*/ 	.short	0x0040
        /*0084*/ 	.byte	0x00, 0xf0, 0x11, 0x00


	//----- nvinfo : EIATTR_KPARAM_INFO
	.align		4
.L_4828:
        /*0088*/ 	.byte	0x04, 0x17
        /*008a*/ 	.short	(.L_4830 - .L_4829)
.L_4829:
        /*008c*/ 	.word	0x00000000
        /*0090*/ 	.short	0x0007
        /*0092*/ 	.short	0x0038
        /*0094*/ 	.byte	0x00, 0xf5, 0x21, 0x00


	//----- nvinfo : EIATTR_KPARAM_INFO
	.align		4
.L_4830:
        /*0098*/ 	.byte	0x04, 0x17
        /*009a*/ 	.short	(.L_4832 - .L_4831)
.L_4831:
        /*009c*/ 	.word	0x00000000
        /*00a0*/ 	.short	0x0006
        /*00a2*/ 	.short	0x0030
        /*00a4*/ 	.byte	0x00, 0xf5, 0x21, 0x00


	//----- nvinfo : EIATTR_KPARAM_INFO
	.align		4
.L_4832:
        /*00a8*/ 	.byte	0x04, 0x17
        /*00aa*/ 	.short	(.L_4834 - .L_4833)
.L_4833:
        /*00ac*/ 	.word	0x00000000
        /*00b0*/ 	.short	0x0005
        /*00b2*/ 	.short	0x0028
        /*00b4*/ 	.byte	0x00, 0xf5, 0x21, 0x00


	//----- nvinfo : EIATTR_KPARAM_INFO
	.align		4
.L_4834:
        /*00b8*/ 	.byte	0x04, 0x17
        /*00ba*/ 	.short	(.L_4836 - .L_4835)
.L_4835:
        /*00bc*/ 	.word	0x00000000
        /*00c0*/ 	.short	0x0004
        /*00c2*/ 	.short	0x0020
        /*00c4*/ 	.byte	0x00, 0xf5, 0x21, 0x00


	//----- nvinfo : EIATTR_KPARAM_INFO
	.align		4
.L_4836:
        /*00c8*/ 	.byte	0x04, 0x17
        /*00ca*/ 	.short	(.L_4838 - .L_4837)
.L_4837:
        /*00cc*/ 	.word	0x00000000
        /*00d0*/ 	.short	0x0003
        /*00d2*/ 	.short	0x0018
        /*00d4*/ 	.byte	0x00, 0xf5, 0x21, 0x00


	//----- nvinfo : EIATTR_KPARAM_INFO
	.align		4
.L_4838:
        /*00d8*/ 	.byte	0x04, 0x17
        /*00da*/ 	.short	(.L_4840 - .L_4839)
.L_4839:
        /*00dc*/ 	.word	0x00000000
        /*00e0*/ 	.short	0x0002
        /*00e2*/ 	.short	0x0010
        /*00e4*/ 	.byte	0x00, 0xf5, 0x21, 0x00


	//----- nvinfo : EIATTR_KPARAM_INFO
	.align		4
.L_4840:
        /*00e8*/ 	.byte	0x04, 0x17
        /*00ea*/ 	.short	(.L_4842 - .L_4841)
.L_4841:
        /*00ec*/ 	.word	0x00000000
        /*00f0*/ 	.short	0x0001
        /*00f2*/ 	.short	0x0008
        /*00f4*/ 	.byte	0x00, 0xf5, 0x21, 0x00


	//----- nvinfo : EIATTR_KPARAM_INFO
	.align		4
.L_4842:
        /*00f8*/ 	.byte	0x04, 0x17
        /*00fa*/ 	.short	(.L_4844 - .L_4843)
.L_4843:
        /*00fc*/ 	.word	0x00000000
        /*0100*/ 	.short	0x0000
        /*0102*/ 	.short	0x0000
        /*0104*/ 	.byte	0x00, 0xf5, 0x21, 0x00


	//----- nvinfo : EIATTR_SPARSE_MMA_MASK
	.align		4
.L_4844:
        /*0108*/ 	.byte	0x03, 0x50
        /*010a*/ 	.short	0x0000


	//----- nvinfo : EIATTR_MAXREG_COUNT
	.align		4
        /*010c*/ 	.byte	0x03, 0x1b
        /*010e*/ 	.short	0x00ff


	//----- nvinfo : EIATTR_NUM_BARRIERS
	.align		4
        /*0110*/ 	.byte	0x02, 0x4c
        /*0112*/ 	.byte	0x01
	.zero		1


	//----- nvinfo : EIATTR_MERCURY_ISA_VERSION
	.align		4
        /*0114*/ 	.byte	0x03, 0x5f
        /*0116*/ 	.short	0x0101


	//----- nvinfo : EIATTR_COOP_GROUP_MASK_REGIDS
	.align		4
        /*0118*/ 	.byte	0x04, 0x29
        /*011a*/ 	.short	(.L_4846 - .L_4845)


	//   ....[0]....
.L_4845:
        /*011c*/ 	.word	0xffffffff


	//   ....[1]....
        /*0120*/ 	.word	0xffffffff


	//   ....[2]....
        /*0124*/ 	.word	0xffffffff


	//   ....[3]....
        /*0128*/ 	.word	0xffffffff


	//   ....[4]....
        /*012c*/ 	.word	0xffffffff


	//   ....[5]....
        /*0130*/ 	.word	0xffffffff


	//   ....[6]....
        /*0134*/ 	.word	0xffffffff


	//   ....[7]....
        /*0138*/ 	.word	0xffffffff


	//   ....[8]....
        /*013c*/ 	.word	0xffffffff


	//   ....[9]....
        /*0140*/ 	.word	0xffffffff


	//   ....[10]....
        /*0144*/ 	.word	0xffffffff


	//   ....[11]....
        /*0148*/ 	.word	0xffffffff


	//   ....[12]....
        /*014c*/ 	.word	0xffffffff


	//   ....[13]....
        /*0150*/ 	.word	0xffffffff


	//   ....[14]....
        /*0154*/ 	.word	0xffffffff


	//   ....[15]....
        /*0158*/ 	.word	0xffffffff


	//   ....[16]....
        /*015c*/ 	.word	0xffffffff


	//   ....[17]....
        /*0160*/ 	.word	0xffffffff


	//   ....[18]....
        /*0164*/ 	.word	0xffffffff


	//   ....[19]....
        /*0168*/ 	.word	0xffffffff


	//   ....[20]....
        /*016c*/ 	.word	0xffffffff


	//   ....[21]....
        /*0170*/ 	.word	0xffffffff


	//   ....[22]....
        /*0174*/ 	.word	0xffffffff


	//   ....[23]....
        /*0178*/ 	.word	0xffffffff


	//   ....[24]....
        /*017c*/ 	.word	0xffffffff


	//   ....[25]....
        /*0180*/ 	.word	0xffffffff


	//   ....[26]....
        /*0184*/ 	.word	0xffffffff


	//   ....[27]....
        /*0188*/ 	.word	0xffffffff


	//   ....[28]....
        /*018c*/ 	.word	0xffffffff


	//   ....[29]....
        /*0190*/ 	.word	0xffffffff


	//----- nvinfo : EIATTR_COOP_GROUP_INSTR_OFFSETS
	.align		4
.L_4846:
        /*0194*/ 	.byte	0x04, 0x28
        /*0196*/ 	.short	(.L_4848 - .L_4847)


	//   ....[0]....
.L_4847:
        /*0198*/ 	.word	0x000002b0


	//   ....[1]....
        /*019c*/ 	.word	0x00000300


	//   ....[2]....
        /*01a0*/ 	.word	0x00000350


	//   ....[3]....
        /*01a4*/ 	.word	0x00000390


	//   ....[4]....
        /*01a8*/ 	.word	0x000003c0


	//   ....[5]....
        /*01ac*/ 	.word	0x00000440


	//   ....[6]....
        /*01b0*/ 	.word	0x00000460


	//   ....[7]....
        /*01b4*/ 	.word	0x00000480


	//   ....[8]....
        /*01b8*/ 	.word	0x000004a0


	//   ....[9]....
        /*01bc*/ 	.word	0x000004c0


	//   ....[10]....
        /*01c0*/ 	.word	0x00000680


	//   ....[11]....
        /*01c4*/ 	.word	0x000006f0


	//   ....[12]....
        /*01c8*/ 	.word	0x00000710


	//   ....[13]....
        /*01cc*/ 	.word	0x00000730


	//   ....[14]....
        /*01d0*/ 	.word	0x00000750


	//   ....[15]....
        /*01d4*/ 	.word	0x000007c0


	//   ....[16]....
        /*01d8*/ 	.word	0x000007f0


	//   ....[17]....
        /*01dc*/ 	.word	0x00000810


	//   ....[18]....
        /*01e0*/ 	.word	0x00000830


	//   ....[19]....
        /*01e4*/ 	.word	0x00000850


	//   ....[20]....
        /*01e8*/ 	.word	0x00000cb0


	//   ....[21]....
        /*01ec*/ 	.word	0x00000d30


	//   ....[22]....
        /*01f0*/ 	.word	0x00000d70


	//   ....[23]....
        /*01f4*/ 	.word	0x00000da0


	//   ....[24]....
        /*01f8*/ 	.word	0x00000de0


	//   ....[25]....
        /*01fc*/ 	.word	0x00000e50


	//   ....[26]....
        /*0200*/ 	.word	0x00000e70


	//   ....[27]....
        /*0204*/ 	.word	0x00000e90


	//   ....[28]....
        /*0208*/ 	.word	0x00000eb0


	//   ....[29]....
        /*020c*/ 	.word	0x00000ed0


	//----- nvinfo : EIATTR_VRC_CTA_INIT_COUNT
	.align		4
.L_4848:
        /*0210*/ 	.byte	0x02, 0x4a
	.zero		1
	.zero		1


	//----- nvinfo : EIATTR_EXIT_INSTR_OFFSETS
	.align		4
        /*0214*/ 	.byte	0x04, 0x1c
        /*0216*/ 	.short	(.L_4850 - .L_4849)


	//   ....[0]....
.L_4849:
        /*0218*/ 	.word	0x00000c60


	//   ....[1]....
        /*021c*/ 	.word	0x00001470


	//   ....[2]....
        /*0220*/ 	.word	0x00001500


	//----- nvinfo : EIATTR_CRS_STACK_SIZE
	.align		4
.L_4850:
        /*0224*/ 	.byte	0x04, 0x1e
        /*0226*/ 	.short	(.L_4852 - .L_4851)
.L_4851:
        /*0228*/ 	.word	0x00000000


	//----- nvinfo : EIATTR_CBANK_PARAM_SIZE
	.align		4
.L_4852:
        /*022c*/ 	.byte	0x03, 0x19
        /*022e*/ 	.short	0x0074


	//----- nvinfo : EIATTR_PARAM_CBANK
	.align		4
        /*0230*/ 	.byte	0x04, 0x0a
        /*0232*/ 	.short	(.L_4854 - .L_4853)
	.align		4
.L_4853:
        /*0234*/ 	.word	index@(.nv.constant0._ZN17fastertransformer34generalAddBiasResidualLayerNormOptI7__half2Lb0ELb0ELi1ELb1ELi1EEEvPT_S3_PKS2_S5_S5_S5_S5_S5_fiiPKfS7_S7_Pfi)
        /*0238*/ 	.short	0x0380
        /*023a*/ 	.short	0x0074


	//----- nvinfo : EIATTR_SW_WAR
	.align		4
.L_4854:
        /*023c*/ 	.byte	0x04, 0x36
        /*023e*/ 	.short	(.L_4856 - .L_4855)
.L_4855:
        /*0240*/ 	.word	0x00000008
.L_4856:


//--------------------- .nv.info._ZN17fastertransformer35generalAddBiasResidualLayerNormOpt2I7__half2Lb1ELb0ELi1ELb1ELi1EEEvPT_S3_PKS2_S5_S5_S5_S5_S5_fiiPKfS7_S7_Pfi --------------------------
	.section	.nv.info._ZN17fastertransformer35generalAddBiasResidualLayerNormOpt2I7__half2Lb1ELb0ELi1ELb1ELi1EEEvPT_S3_PKS2_S5_S5_S5_S5_S5_fiiPKfS7_S7_Pfi,"",@"SHT_CUDA_INFO"
	.sectionflags	@""
	.align	4


	//----- nvinfo : EIATTR_CUDA_API_VERSION
	.align		4
        /*0000*/ 	.byte	0x04, 0x37
        /*0002*/ 	.short	(.L_4858 - .L_4857)
.L_4857:
        /*0004*/ 	.word	0x00000082


	//----- nvinfo : EIATTR_KPARAM_INFO
	.align		4
.L_4858:
        /*0008*/ 	.byte	0x04, 0x17
        /*000a*/ 	.short	(.L_4860 - .L_4859)
.L_4859:
        /*000c*/ 	.word	0x00000000
        /*0010*/ 	.short	0x000f
        /*0012*/ 	.short	0x0070
        /*0014*/ 	.byte	0x00, 0xf0, 0x11, 0x00


	//----- nvinfo : EIATTR_KPARAM_INFO
	.align		4
.L_4860:
        /*0018*/ 	.byte	0x04, 0x17
        /*001a*/ 	.short	(.L_4862 - .L_4861)
.L_4861:
        /*001c*/ 	.word	0x00000000
        /*0020*/ 	.short	0x000e
        /*0022*/ 	.short	0x0068
        /*0024*/ 	.byte	0x00, 0xf5, 0x21, 0x00


	//----- nvinfo : EIATTR_KPARAM_INFO
	.align		4
.L_4862:
        /*0028*/ 	.byte	0x04, 0x17
        /*002a*/ 	.short	(.L_4864 - .L_4863)
.L_4863:
        /*002c*/ 	.word	0x00000000
        /*0030*/ 	.short	0x000d
        /*0032*/ 	.short	0x0060
        /*0034*/ 	.byte	0x00, 0xf5, 0x21, 0x00


	//----- nvinfo : EIATTR_KPARAM_INFO
	.align		4
.L_4864:
        /*0038*/ 	.byte	0x04, 0x17
        /*003a*/ 	.short	(.L_4866 - .L_4865)
.L_4865:
        /*003c*/ 	.word	0x00000000
        /*0040*/ 	.short	0x000c
        /*0042*/ 	.short	0x0058
        /*0044*/ 	.byte	0x00, 0xf5, 0x21, 0x00


	//----- nvinfo : EIATTR_KPARAM_INFO
	.align		4
.L_4866:
        /*0048*/ 	.byte	0x04, 0x17
        /*004a*/ 	.short	(.L_4868 - .L_4867)
.L_4867:
        /*004c*/ 	.word	0x00000000
        /*0050*/ 	.short	0x000b
        /*0052*/ 	.short	0x0050
        /*0054*/ 	.byte	0x00, 0xf5, 0x21, 0x00


	//----- nvinfo : EIATTR_KPARAM_INFO
	.align		4
.L_4868:
        /*0058*/ 	.byte	0x04, 0x17
        /*005a*/ 	.short	(.L_4870 - .L_4869)
.L_4869:
        /*005c*/ 	.word	0x00000000
        /*0060*/ 	.short	0x000a
        /*0062*/ 	.short	0x0048
        /*0064*/ 	.byte	0x00, 0xf0, 0x11, 0x00


	//----- nvinfo : EIATTR_KPARAM_INFO
	.align		4
.L_4870:
        /*0068*/ 	.byte	0x04, 0x17
        /*006a*/ 	.short	(.L_4872 - .L_4871)
.L_4871:
        /*006c*/ 	.word	0x00000000
        /*0070*/ 	.short	0x0009
        /*0072*/ 	.short	0x0044
        /*0074*/ 	.byte	0x00, 0xf0, 0x11, 0x00


	//----- nvinfo : EIATTR_KPARAM_INFO
	.align		4
.L_4872:
        /*0078*/ 	.byte	0x04, 0x17
        /*007a*/ 	.short	(.L_4874 - .L_4873)
.L_4873:
        /*007c*/ 	.word	0x00000000
        /*0080*/ 	.short	0x0008
        /*0082*/ 	.short	0x0040
        /*0084*/ 	.byte	0x00, 0xf0, 0x11, 0x00


	//----- nvinfo : EIATTR_KPARAM_INFO
	.align		4
.L_4874:
        /*0088*/ 	.byte	0x04, 0x17
        /*008a*/ 	.short	(.L_4876 - .L_4875)
.L_4875:
        /*008c*/ 	.word	0x00000000
        /*0090*/ 	.short	0x0007
        /*0092*/ 	.short	0x0038
        /*0094*/ 	.byte	0x00, 0xf5, 0x21, 0x00


	//----- nvinfo : EIATTR_KPARAM_INFO
	.align		4
.L_4876:
        /*0098*/ 	.byte	0x04, 0x17
        /*009a*/ 	.short	(.L_4878 - .L_4877)
.L_4877:
        /*009c*/ 	.word	0x00000000
        /*00a0*/ 	.short	0x0006
        /*00a2*/ 	.short	0x0030
        /*00a4*/ 	.byte	0x00, 0xf5, 0x21, 0x00


	//----- nvinfo : EIATTR_KPARAM_INFO
	.align		4
.L_4878:
        /*00a8*/ 	.byte	0x04, 0x17
        /*00aa*/ 	.short	(.L_4880 - .L_4879)
.L_4879:
        /*00ac*/ 	.word	0x00000000
        /*00b0*/ 	.short	0x0005
        /*00b2*/ 	.short	0x0028
        /*00b4*/ 	.byte	0x00, 0xf5, 0x21, 0x00


	//----- nvinfo : EIATTR_KPARAM_INFO
	.align		4
.L_4880:
        /*00b8*/ 	.byte	0x04, 0x17
        /*00ba*/ 	.short	(.L_4882 - .L_4881)
.L_4881:
        /*00bc*/ 	.word	0x00000000
        /*00c0*/ 	.short	0x0004
        /*00c2*/ 	.short	0x0020
        /*00c4*/ 	.byte	0x00, 0xf5, 0x21, 0x00


	//----- nvinfo : EIATTR_KPARAM_INFO
	.align		4
.L_4882:
        /*00c8*/ 	.byte	0x04, 0x17
        /*00ca*/ 	.short	(.L_4884 - .L_4883)
.L_4883:
        /*00cc*/ 	.word	0x00000000
        /*00d0*/ 	.short	0x0003
        /*00d2*/ 	.short	0x0018
        /*00d4*/ 	.byte	0x00, 0xf5, 0x21, 0x00


	//----- nvinfo : EIATTR_KPARAM_INFO
	.align		4
.L_4884:
        /*00d8*/ 	.byte	0x04, 0x17
        /*00da*/ 	.short	(.L_4886 - .L_4885)
.L_4885:
        /*00dc*/ 	.word	0x00000000
        /*00e0*/ 	.short	0x0002
        /*00e2*/ 	.short	0x0010
        /*00e4*/ 	.byte	0x00, 0xf5, 0x21, 0x00


	//----- nvinfo : EIATTR_KPARAM_INFO
	.align		4
.L_4886:
        /*00e8*/ 	.byte	0x04, 0x17
        /*00ea*/ 	.short	(.L_4888 - .L_4887)
.L_4887:
        /*00ec*/ 	.word	0x00000000
        /*00f0*/ 	.short	0x0001
        /*00f2*/ 	.short	0x0008
        /*00f4*/ 	.byte	0x00, 0xf5, 0x21, 0x00


	//----- nvinfo : EIATTR_KPARAM_INFO
	.align		4
.L_4888:
        /*00f8*/ 	.byte	0x04, 0x17
        /*00fa*/ 	.short	(.L_4890 - .L_4889)
.L_4889:
        /*00fc*/ 	.word	0x00000000
        /*0100*/ 	.short	0x0000
        /*0102*/ 	.short	0x0000
        /*0104*/ 	.byte	0x00, 0xf5, 0x21, 0x00


	//----- nvinfo : EIATTR_SPARSE_MMA_MASK
	.align		4
.L_4890:
        /*0108*/ 	.byte	0x03, 0x50
        /*010a*/ 	.short	0x0000


	//----- nvinfo : EIATTR_MAXREG_COUNT
	.align		4
        /*010c*/ 	.byte	0x03, 0x1b
        /*010e*/ 	.short	0x00ff


	//----- nvinfo : EIATTR_NUM_BARRIERS
	.align		4
        /*0110*/ 	.byte	0x02, 0x4c
        /*0112*/ 	.byte	0x01
	.zero		1


	//----- nvinfo : EIATTR_MERCURY_ISA_VERSION
	.align		4
        /*0114*/ 	.byte	0x03, 0x5f
        /*0116*/ 	.short	0x0101


	//----- nvinfo : EIATTR_COOP_GROUP_MASK_REGIDS
	.align		4
        /*0118*/ 	.byte	0x04, 0x29
        /*011a*/ 	.short	(.L_4892 - .L_4891)


	//   ....[0]....
.L_4891:
        /*011c*/ 	.word	0xffffffff


	//   ....[1]....
        /*0120*/ 	.word	0xffffffff


	//   ....[2]....
        /*0124*/ 	.word	0xffffffff


	//   ....[3]....
        /*0128*/ 	.word	0xffffffff


	//   ....[4]....
        /*012c*/ 	.word	0xffffffff


	//   ....[5]....
        /*0130*/ 	.word	0xffffffff


	//   ....[6]....
        /*0134*/ 	.word	0xffffffff


	//   ....[7]....
        /*0138*/ 	.word	0xffffffff


	//   ....[8]....
        /*013c*/ 	.word	0xffffffff


	//   ....[9]....
        /*0140*/ 	.word	0xffffffff


	//   ....[10]....
        /*0144*/ 	.word	0xffffffff


	//   ....[11]....
        /*0148*/ 	.word	0xffffffff


	//   ....[12]....
        /*014c*/ 	.word	0xffffffff


	//   ....[13]....
        /*0150*/ 	.word	0xffffffff


	//   ....[14]....
        /*0154*/ 	.word	0xffffffff


	//   ....[15]....
        /*0158*/ 	.word	0xffffffff


	//   ....[16]....
        /*015c*/ 	.word	0xffffffff


	//   ....[17]....
        /*0160*/ 	.word	0xffffffff


	//   ....[18]....
        /*0164*/ 	.word	0xffffffff


	//   ....[19]....
        /*0168*/ 	.word	0xffffffff


	//   ....[20]....
        /*016c*/ 	.word	0xffffffff


	//   ....[21]....
        /*0170*/ 	.word	0xffffffff


	//   ....[22]....
        /*0174*/ 	.word	0xffffffff


	//   ....[23]....
        /*0178*/ 	.word	0xffffffff


	//   ....[24]....
        /*017c*/ 	.word	0xffffffff


	//   ....[25]....
        /*0180*/ 	.word	0xffffffff


	//   ....[26]....
        /*0184*/ 	.word	0xffffffff


	//   ....[27]....
        /*0188*/ 	.word	0xffffffff


	//   ....[28]....
        /*018c*/ 	.word	0xffffffff


	//   ....[29]....
        /*0190*/ 	.word	0xffffffff


	//----- nvinfo : EIATTR_COOP_GROUP_INSTR_OFFSETS
	.align		4
.L_4892:
        /*0194*/ 	.byte	0x04, 0x28
        /*0196*/ 	.short	(.L_4894 - .L_4893)


	//   ....[0]....
.L_4893:
        /*0198*/ 	.word	0x00000680


	//   ....[1]....
        /*019c*/ 	.word	0x000006c0


	//   ....[2]....
        /*01a0*/ 	.word	0x00000710


	//   ....[3]....
        /*01a4*/ 	.word	0x00000720


	//   ....[4]....
        /*01a8*/ 	.word	0x00000760


	//   ....[5]....
        /*01ac*/ 	.word	0x00000780


	//   ....[6]....
        /*01b0*/ 	.word	0x000007c0


	//   ....[7]....
        /*01b4*/ 	.word	0x000007f0


	//   ....[8]....
        /*01b8*/ 	.word	0x00000870


	//   ....[9]....
        /*01bc*/ 	.word	0x00000880


	//   ....[10]....
        /*01c0*/ 	.word	0x00000950


	//   ....[11]....
        /*01c4*/ 	.word	0x00000960


	//   ....[12]....
        /*01c8*/ 	.word	0x00000990


	//   ....[13]....
        /*01cc*/ 	.word	0x000009a0


	//   ....[14]....
        /*01d0*/ 	.word	0x000009d0


	//   ....[15]....
        /*01d4*/ 	.word	0x000009e0


	//   ....[16]....
        /*01d8*/ 	.word	0x00000a10


	//   ....[17]....
        /*01dc*/ 	.word	0x00000a20


	//   ....[18]....
        /*01e0*/ 	.word	0x00000a50


	//   ....[19]....
        /*01e4*/ 	.word	0x00000a60


	//   ....[20]....
        /*01e8*/ 	.word	0x00000fc0


	//   ....[21]....
        /*01ec*/ 	.word	0x00001040


	//   ....[22]....
        /*01f0*/ 	.word	0x00001080


	//   ....[23]....
        /*01f4*/ 	.word	0x000010b0


	//   ....[24]....
        /*01f8*/ 	.word	0x000010f0


	//   ....[25]....
        /*01fc*/ 	.word	0x00001160


	//   ....[26]....
        /*0200*/ 	.word	0x00001180


	//   ....[27]....
        /*0204*/ 	.word	0x000011a0


	//   ....[28]....
        /*0208*/ 	.word	0x000011c0


	//   ....[29]....
        /*020c*/ 	.word	0x000011e0


	//----- nvinfo : EIATTR_VRC_CTA_INIT_COUNT
	.align		4
.L_4894:
        /*0210*/ 	.byte	0x02, 0x4a
	.zero		1
	.zero		1


	//----- nvinfo : EIATTR_EXIT_INSTR_OFFSETS
	.align		4
        /*0214*/ 	.byte	0x04, 0x1c
        /*0216*/ 	.short	(.L_4896 - .L_4895)


	//   ....[0]....
.L_4895:
        /*0218*/ 	.word	0x00000f70


	//   ....[1]....
        /*021c*/ 	.word	0x00001770


	//   ....[2]....
        /*0220*/ 	.word	0x000017f0


	//----- nvinfo : EIATTR_CRS_STACK_SIZE
	.align		4
.L_4896:
        /*0224*/ 	.byte	0x04, 0x1e
        /*0226*/ 	.short	(.L_4898 - .L_4897)
.L_4897:
        /*0228*/ 	.word	0x00000000


	//----- nvinfo : EIATTR_CBANK_PARAM_SIZE
	.align		4
.L_4898:
        /*022c*/ 	.byte	0x03, 0x19
        /*022e*/ 	.short	0x0074


	//----- nvinfo : EIATTR_PARAM_CBANK
	.align		4
        /*0230*/ 	.byte	0x04, 0x0a
        /*0232*/ 	.short	(.L_4900 - .L_4899)
	.align		4
.L_4899:
        /*0234*/ 	.word	index@(.nv.constant0._ZN17fastertransformer35generalAddBiasResidualLayerNormOpt2I7__half2Lb1ELb0ELi1ELb1ELi1EEEvPT_S3_PKS2_S5_S5_S5_S5_S5_fiiPKfS7_S7_Pfi)
        /*0238*/ 	.short	0x0380
        /*023a*/ 	.short	0x0074


	//----- nvinfo : EIATTR_SW_WAR
	.align		4
.L_4900:
        /*023c*/ 	.byte	0x04, 0x36
        /*023e*/ 	.short	(.L_4902 - .L_4901)
.L_4901:
        /*0240*/ 	.word	0x00000008
.L_4902:


//--------------------- .nv.info._ZN17fastertransformer34generalAddBiasResidualLayerNormOptI7__half2Lb1ELb0ELi1ELb1ELi1EEEvPT_S3_PKS2_S5_S5_S5_S5_S5_fiiPKfS7_S7_Pfi --------------------------
	.section	.nv.info._ZN17fastertransformer34generalAddBiasResidualLayerNormOptI7__half2Lb1ELb0ELi1ELb1ELi1EEEvPT_S3_PKS2_S5_S5_S5_S5_S5_fiiPKfS7_S7_Pfi,"",@"SHT_CUDA_INFO"
	.sectionflags	@""
	.align	4


	//----- nvinfo : EIATTR_CUDA_API_VERSION
	.align		4
        /*0000*/ 	.byte	0x04, 0x37
        /*0002*/ 	.short	(.L_4904 - .L_4903)
.L_4903:
        /*0004*/ 	.word	0x00000082


	//----- nvinfo : EIATTR_KPARAM_INFO
	.align		4
.L_4904:
        /*0008*/ 	.byte	0x04, 0x17
        /*000a*/ 	.short	(.L_4906 - .L_4905)
.L_4905:
        /*000c*/ 	.word	0x00000000
        /*0010*/ 	.short	0x000f
        /*0012*/ 	.short	0x0070
        /*0014*/ 	.byte	0x00, 0xf0, 0x11, 0x00


	//----- nvinfo : EIATTR_KPARAM_INFO
	.align		4
.L_4906:
        /*0018*/ 	.byte	0x04, 0x17
        /*001a*/ 	.short	(.L_4908 - .L_4907)
.L_4907:
        /*001c*/ 	.word	0x00000000
        /*0020*/ 	.short	0x000e
        /*0022*/ 	.short	0x0068
        /*0024*/ 	.byte	0x00, 0xf5, 0x21, 0x00


	//----- nvinfo : EIATTR_KPARAM_INFO
	.align		4
.L_4908:
        /*0028*/ 	.byte	0x04, 0x17
        /*002a*/ 	.short	(.L_4910 - .L_4909)
.L_4909:
        /*002c*/ 	.word	0x00000000
        /*0030*/ 	.short	0x000d
        /*0032*/ 	.short	0x0060
        /*0034*/ 	.byte	0x00, 0xf5, 0x21, 0x00


	//----- nvinfo : EIATTR_KPARAM_INFO
	.align		4
.L_4910:
        /*0038*/ 	.byte	0x04, 0x17
        /*003a*/ 	.short	(.L_4912 - .L_4911)
.L_4911:
        /*003c*/ 	.word	0x00000000
        /*0040*/ 	.short	0x000c
        /*0042*/ 	.short	0x0058
        /*0044*/ 	.byte	0x00, 0xf5, 0x21, 0x00


	//----- nvinfo : EIATTR_KPARAM_INFO
	.align		4
.L_4912:
        /*0048*/ 	.byte	0x04, 0x17
        /*004a*/ 	.short	(.L_4914 - .L_4913)
.L_4913:
        /*004c*/ 	.word	0x00000000
        /*0050*/ 	.short	0x000b
        /*0052*/ 	.short	0x0050
        /*0054*/ 	.byte	0x00, 0xf5, 0x21, 0x00


	//----- nvinfo : EIATTR_KPARAM_INFO
	.align		4
.L_4914:
        /*0058*/ 	.byte	0x04, 0x17
        /*005a*/ 	.short	(.L_4916 - .L_4915)
.L_4915:
        /*005c*/ 	.word	0x00000000
        /*0060*/ 	.short	0x000a
        /*0062*/ 	.short	0x0048
        /*0064*/ 	.byte	0x00, 0xf0, 0x11, 0x00


	//----- nvinfo : EIATTR_KPARAM_INFO
	.align		4
.L_4916:
        /*0068*/ 	.byte	0x04, 0x17
        /*006a*/ 	.short	(.L_4918 - .L_4917)
.L_4917:
        /*006c*/ 	.word	0x00000000
        /*0070*/ 	.short	0x0009
        /*0072*/ 	.short	0x0044
        /*0074*/ 	.byte	0x00, 0xf0, 0x11, 0x00


	//----- nvinfo : EIATTR_KPARAM_INFO
	.align		4
.L_4918:
        /*0078*/ 	.byte	0x04, 0x17
        /*007a*/ 	.short	(.L_4920 - .L_4919)
.L_4919:
        /*007c*/ 	.word	0x00000000
        /*0080*/ 	.short	0x0008
        /*0082*/ 	.short	0x0040
        /*0084*/ 	.byte	0x00, 0xf0, 0x11, 0x00


	//----- nvinfo : EIATTR_KPARAM_INFO
	.align		4
.L_4920:
        /*0088*/ 	.byte	0x04, 0x17
        /*008a*/ 	.short	(.L_4922 - .L_4921)
.L_4921:
        /*008c*/ 	.word	0x00000000
        /*0090*/ 	.short	0x0007
        /*0092*/ 	.short	0x0038
        /*0094*/ 	.byte	0x00, 0xf5, 0x21, 0x00


	//----- nvinfo : EIATTR_KPARAM_INFO
	.align		4
.L_4922:
        /*0098*/ 	.byte	0x04, 0x17
        /*009a*/ 	.short	(.L_4924 - .L_4923)
.L_4923:
        /*009c*/ 	.word	0x00000000
        /*00a0*/ 	.short	0x0006
        /*00a2*/ 	.short	0x0030
        /*00a4*/ 	.byte	0x00, 0xf5, 0x21, 0x00


	//----- nvinfo : EIATTR_KPARAM_INFO
	.align		4
.L_4924:
        /*00a8*/ 	.byte	0x04, 0x17
        /*00aa*/ 	.short	(.L_4926 - .L_4925)
.L_4925:
        /*00ac*/ 	.word	0x00000000
        /*00b0*/ 	.short	0x0005
        /*00b2*/ 	.short	0x0028
        /*00b4*/ 	.byte	0x00, 0xf5, 0x21, 0x00


	//----- nvinfo : EIATTR_KPARAM_INFO
	.align		4
.L_4926:
        /*00b8*/ 	.byte	0x04, 0x17
        /*00ba*/ 	.short	(.L_4928 - .L_4927)
.L_4927:
        /*00bc*/ 	.word	0x00000000
        /*00c0*/ 	.short	0x0004
        /*00c2*/ 	.short	0x0020
        /*00c4*/ 	.byte	0x00, 0xf5, 0x21, 0x00


	//----- nvinfo : EIATTR_KPARAM_INFO
	.align		4
.L_4928:
        /*00c8*/ 	.byte	0x04, 0x17
        /*00ca*/ 	.short	(.L_4930 - .L_4929)
.L_4929:
        /*00cc*/ 	.word	0x00000000
        /*00d0*/ 	.short	0x0003
        /*00d2*/ 	.short	0x0018
        /*00d4*/ 	.byte	0x00, 0xf5, 0x21, 0x00


	//----- nvinfo : EIATTR_KPARAM_INFO
	.align		4
.L_4930:
        /*00d8*/ 	.byte	0x04, 0x17
        /*00da*/ 	.short	(.L_4932 - .L_4931)
.L_4931:
        /*00dc*/ 	.word	0x00000000
        /*00e0*/ 	.short	0x0002
        /*00e2*/ 	.short	0x0010
        /*00e4*/ 	.byte	0x00, 0xf5, 0x21, 0x00


	//----- nvinfo : EIATTR_KPARAM_INFO
	.align		4
.L_4932:
        /*00e8*/ 	.byte	0x04, 0x17
        /*00ea*/ 	.short	(.L_4934 - .L_4933)
.L_4933:
        /*00ec*/ 	.word	0x00000000
        /*00f0*/ 	.short	0x0001
        /*00f2*/ 	.short	0x0008
        /*00f4*/ 	.byte	0x00, 0xf5, 0x21, 0x00


	//----- nvinfo : EIATTR_KPARAM_INFO
	.align		4
.L_4934:
        /*00f8*/ 	.byte	0x04, 0x17
        /*00fa*/ 	.short	(.L_4936 - .L_4935)
.L_4935:
        /*00fc*/ 	.word	0x00000000
        /*0100*/ 	.short	0x0000
        /*0102*/ 	.short	0x0000
        /*0104*/ 	.byte	0x00, 0xf5, 0x21, 0x00


	//----- nvinfo : EIATTR_SPARSE_MMA_MASK
	.align		4
.L_4936:
        /*0108*/ 	.byte	0x03, 0x50
        /*010a*/ 	.short	0x0000


	//----- nvinfo : EIATTR_MAXREG_COUNT
	.align		4
        /*010c*/ 	.byte	0x03, 0x1b
        /*010e*/ 	.short	0x00ff


	//----- nvinfo : EIATTR_NUM_BARRIERS
	.align		4
        /*0110*/ 	.byte	0x02, 0x4c
        /*0112*/ 	.byte	0x01
	.zero		1


	//----- nvinfo : EIATTR_MERCURY_ISA_VERSION
	.align		4
        /*0114*/ 	.byte	0x03, 0x5f
        /*0116*/ 	.short	0x0101


	//----- nvinfo : EIATTR_COOP_GROUP_MASK_REGIDS
	.align		4
        /*0118*/ 	.byte	0x04, 0x29
        /*011a*/ 	.short	(.L_4938 - .L_4937)


	//   ....[0]....
.L_4937:
        /*011c*/ 	.word	0xffffffff


	//   ....[1]....
        /*0120*/ 	.word	0xffffffff


	//   ....[2]....
        /*0124*/ 	.word	0xffffffff


	//   ....[3]....
        /*0128*/ 	.word	0xffffffff


	//   ....[4]....
        /*012c*/ 	.word	0xffffffff


	//   ....[5]....
        /*0130*/ 	.word	0xffffffff


	//   ....[6]....
        /*0134*/ 	.word	0xffffffff


	//   ....[7]....
        /*0138*/ 	.word	0xffffffff


	//   ....[8]....
        /*013c*/ 	.word	0xffffffff


	//   ....[9]....
        /*0140*/ 	.word	0xffffffff


	//   ....[10]....
        /*0144*/ 	.word	0xffffffff


	//   ....[11]....
        /*0148*/ 	.word	0xffffffff


	//   ....[12]....
        /*014c*/ 	.word	0xffffffff


	//   ....[13]....
        /*0150*/ 	.word	0xffffffff


	//   ....[14]....
        /*0154*/ 	.word	0xffffffff


	//   ....[15]....
        /*0158*/ 	.word	0xffffffff


	//   ....[16]....
        /*015c*/ 	.word	0xffffffff


	//   ....[17]....
        /*0160*/ 	.word	0xffffffff


	//   ....[18]....
        /*0164*/ 	.word	0xffffffff


	//   ....[19]....
        /*0168*/ 	.word	0xffffffff


	//   ....[20]....
        /*016c*/ 	.word	0xffffffff


	//   ....[21]....
        /*0170*/ 	.word	0xffffffff


	//   ....[22]....
        /*0174*/ 	.word	0xffffffff


	//   ....[23]....
        /*0178*/ 	.word	0xffffffff


	//   ....[24]....
        /*017c*/ 	.word	0xffffffff


	//   ....[25]....
        /*0180*/ 	.word	0xffffffff


	//   ....[26]....
        /*0184*/ 	.word	0xffffffff


	//   ....[27]....
        /*0188*/ 	.word	0xffffffff


	//   ....[28]....
        /*018c*/ 	.word	0xffffffff


	//   ....[29]....
        /*0190*/ 	.word	0xffffffff


	//----- nvinfo : EIATTR_COOP_GROUP_INSTR_OFFSETS
	.align		4
.L_4938:
        /*0194*/ 	.byte	0x04, 0x28
        /*0196*/ 	.short	(.L_4940 - .L_4939)


	//   ....[0]....
.L_4939:
        /*0198*/ 	.word	0x00000570


	//   ....[1]....
        /*019c*/ 	.word	0x000005b0


	//   ....[2]....
        /*01a0*/ 	.word	0x000005e0


	//   ....[3]....
        /*01a4*/ 	.word	0x00000620


	//   ....[4]....
        /*01a8*/ 	.word	0x00000660


	//   ....[5]....
        /*01ac*/ 	.word	0x00000700


	//   ....[6]....
        /*01b0*/ 	.word	0x00000720


	//   ....[7]....
        /*01b4*/ 	.word	0x00000740


	//   ....[8]....
        /*01b8*/ 	.word	0x00000760


	//   ....[9]....
        /*01bc*/ 	.word	0x00000780


	//   ....[10]....
        /*01c0*/ 	.word	0x00000940


	//   ....[11]....
        /*01c4*/ 	.word	0x000009b0


	//   ....[12]....
        /*01c8*/ 	.word	0x000009d0


	//   ....[13]....
        /*01cc*/ 	.word	0x000009f0


	//   ....[14]....
        /*01d0*/ 	.word	0x00000a10


	//   ....[15]....
        /*01d4*/ 	.word	0x00000a80


	//   ....[16]....
        /*01d8*/ 	.word	0x00000ab0


	//   ....[17]....
        /*01dc*/ 	.word	0x00000ad0


	//   ....[18]....
        /*01e0*/ 	.word	0x00000af0


	//   ....[19]....
        /*01e4*/ 	.word	0x00000b10


	//   ....[20]....
        /*01e8*/ 	.word	0x00000f70


	//   ....[21]....
        /*01ec*/ 	.word	0x00000ff0


	//   ....[22]....
        /*01f0*/ 	.word	0x00001030


	//   ....[23]....
        /*01f4*/ 	.word	0x00001060


	//   ....[24]....
        /*01f8*/ 	.word	0x000010a0


	//   ....[25]....
        /*01fc*/ 	.word	0x00001110


	//   ....[26]....
        /*0200*/ 	.word	0x00001130


	//   ....[27]....
        /*0204*/ 	.word	0x00001150


	//   ....[28]....
        /*0208*/ 	.word	0x00001170


	//   ....[29]....
        /*020c*/ 	.word	0x00001190


	//----- nvinfo : EIATTR_VRC_CTA_INIT_COUNT
	.align		4
.L_4940:
        /*0210*/ 	.byte	0x02, 0x4a
	.zero		1
	.zero		1


	//----- nvinfo : EIATTR_EXIT_INSTR_OFFSETS
	.align		4
        /*0214*/ 	.byte	0x04, 0x1c
        /*0216*/ 	.short	(.L_4942 - .L_4941)


	//   ....[0]....
.L_4941:
        /*0218*/ 	.word	0x00000f20


	//   ....[1]....
        /*021c*/ 	.word	0x00001730


	//   ....[2]....
        /*0220*/ 	.word	0x000017c0


	//----- nvinfo : EIATTR_CRS_STACK_SIZE
	.align		4
.L_4942:
        /*0224*/ 	.byte	0x04, 0x1e
        /*0226*/ 	.short	(.L_4944 - .L_4943)
.L_4943:
        /*0228*/ 	.word	0x00000000


	//----- nvinfo : EIATTR_CBANK_PARAM_SIZE
	.align		4
.L_4944:
        /*022c*/ 	.byte	0x03, 0x19
        /*022e*/ 	.short	0x0074


	//----- nvinfo : EIATTR_PARAM_CBANK
	.align		4
        /*0230*/ 	.byte	0x04, 0x0a
        /*0232*/ 	.short	(.L_4946 - .L_4945)
	.align		4
.L_4945:
        /*0234*/ 	.word	index@(.nv.constant0._ZN17fastertransformer34generalAddBiasResidualLayerNormOptI7__half2Lb1ELb0ELi1ELb1ELi1EEEvPT_S3_PKS2_S5_S5_S5_S5_S5_fiiPKfS7_S7_Pfi)
        /*0238*/ 	.short	0x0380
        /*023a*/ 	.short	0x0074


	//----- nvinfo : EIATTR_SW_WAR
	.align		4
.L_4946:
        /*023c*/ 	.byte	0x04, 0x36
        /*023e*/ 	.short	(.L_4948 - .L_4947)
.L_4947:
        /*0240*/ 	.word	0x00000008
.L_4948:


//--------------------- .nv.info._ZN17fastertransformer35generalAddBiasResidualLayerNormOpt2I7__half2Lb0ELb1ELi1ELb1ELi1EEEvPT_S3_PKS2_S5_S5_S5_S5_S5_fiiPKfS7_S7_Pfi --------------------------
	.section	.nv.info._ZN17fastertransformer35generalAddBiasResidualLayerNormOpt2I7__half2Lb0ELb1ELi1ELb1ELi1EEEvPT_S3_PKS2_S5_S5_S5_S5_S5_fiiPKfS7_S7_Pfi,"",@"SHT_CUDA_INFO"
	.sectionflags	@""
	.align	4


	//----- nvinfo : EIATTR_CUDA_API_VERSION
	.align		4
        /*0000*/ 	.byte	0x04, 0x37
        /*0002*/ 	.short	(.L_4950 - .L_4949)
.L_4949:
        /*0004*/ 	.word	0x00000082


	//----- nvinfo : EIATTR_KPARAM_INFO
	.align		4
.L_4950:
        /*0008*/ 	.byte	0x04, 0x17
        /*000a*/ 	.short	(.L_4952 - .L_4951)
.L_4951:
        /*000c*/ 	.word	0x00000000
        /*0010*/ 	.short	0x000f
        /*0012*/ 	.short	0x0070
        /*0014*/ 	.byte	0x00, 0xf0, 0x11, 0x00


	//----- nvinfo : EIATTR_KPARAM_INFO
	.align		4
.L_4952:
        /*0018*/ 	.byte	0x04, 0x17
        /*001a*/ 	.short	(.L_4954 - .L_4953)
.L_4953:
        /*001c*/ 	.word	0x00000000
        /*0020*/ 	.short	0x000e
        /*0022*/ 	.short	0x0068
        /*0024*/ 	.byte	0x00, 0xf5, 0x21, 0x00


	//----- nvinfo : EIATTR_KPARAM_INFO
	.align		4
.L_4954:
        /*0028*/ 	.byte	0x04, 0x17
        /*002a*/ 	.short	(.L_4956 - .L_4955)
.L_4955:
        /*002c*/ 	.word	0x00000000
        /*0030*/ 	.short	0x000d
        /*0032*/ 	.short	0x0060
        /*0034*/ 	.byte	0x00, 0xf5, 0x21, 0x00


	//----- nvinfo : EIATTR_KPARAM_INFO
	.align		4
.L_4956:
        /*0038*/ 	.byte	0x04, 0x17
        /*003a*/ 	.short	(.L_4958 - .L_4957)
.L_4957:
        /*003c*/ 	.word	0x00000000
        /*0040*/ 	.short	0x000c
        /*0042*/ 	.short	0x0058
        /*0044*/ 	.byte	0x00, 0xf5, 0x21, 0x00


	//----- nvinfo : EIATTR_KPARAM_INFO
	.align		4
.L_4958:
        /*0048*/ 	.byte	0x04, 0x17
        /*004a*/ 	.short	(.L_4960 - .L_4959)
.L_4959:
        /*004c*/ 	.word	0x00000000
        /*0050*/ 	.short	0x000b
        /*0052*/ 	.short	0x0050
        /*0054*/ 	.byte	0x00, 0xf5, 0x21, 0x00


	//----- nvinfo : EIATTR_KPARAM_INFO
	.align		4
.L_4960:
        /*0058*/ 	.byte	0x04, 0x17
        /*005a*/ 	.short	(.L_4962 - .L_4961)
.L_4961:
        /*005c*/ 	.word	0x00000000
        /*0060*/ 	.short	0x000a
        /*0062*/ 	.short	0x0048
        /*0064*/ 	.byte	0x00, 0xf0, 0x11, 0x00


	//----- nvinfo : EIATTR_KPARAM_INFO
	.align		4
.L_4962:
        /*0068*/ 	.byte	0x04, 0x17
        /*006a*/ 	.short	(.L_4964 - .L_4963)
.L_4963:
        /*006c*/ 	.word	0x00000000
        /*0070*/ 	.short	0x0009
        /*0072*/ 	.short	0x0044
        /*0074*/ 	.byte	0x00, 0xf0, 0x11, 0x00


	//----- nvinfo : EIATTR_KPARAM_INFO
	.align		4
.L_4964:
        /*0078*/ 	.byte	0x04, 0x17
        /*007a*/ 	.short	(.L_4966 - .L_4965)
.L_4965:
        /*007c*/ 	.word	0x00000000
        /*0080*/ 	.short	0x0008
        /*0082*/ 	.short	0x0040
        /*0084*/ 	.byte	0x00, 0xf0, 0x11, 0x00


	//----- nvinfo : EIATTR_KPARAM_INFO
	.align		4
.L_4966:
        /*0088*/ 	.byte	0x04, 0x17
        /*008a*/ 	.short	(.L_4968 - .L_4967)
.L_4967:
        /*008c*/ 	.word	0x00000000
        /*0090*/ 	.short	0x0007
        /*0092*/ 	.short	0x0038
        /*0094*/ 	.byte	0x00, 0xf5, 0x21, 0x00


	//----- nvinfo : EIATTR_KPARAM_INFO
	.align		4
.L_4968:
        /*0098*/ 	.byte	0x04, 0x17
        /*009a*/ 	.short	(.L_4970 - .L_4969)
.L_4969:
        /*009c*/ 	.word	0x00000000
        /*00a0*/ 	.short	0x0006
        /*00a2*/ 	.short	0x0030
        /*00a4*/ 	.byte	0x00, 0xf5, 0x21, 0x00


	//----- nvinfo : EIATTR_KPARAM_INFO
	.align		4
.L_4970:
        /*00a8*/ 	.byte	0x04, 0x17
        /*00aa*/ 	.short	(.L_4972 - .L_4971)
.L_4971:
        /*00ac*/ 	.word	0x00000000
        /*00b0*/ 	.short	0x0005
        /*00b2*/ 	.short	0x0028
        /*00b4*/ 	.byte	0x00, 0xf5, 0x21, 0x00


	//----- nvinfo : EIATTR_KPARAM_INFO
	.align		4
.L_4972:
        /*00b8*/ 	.byte	0x04, 0x17
        /*00ba*/ 	.short	(.L_4974 - .L_4973)
.L_4973:
        /*00bc*/ 	.word	0x00000000
        /*00c0*/ 	.short	0x0004
        /*00c2*/ 	.short	0x0020
        /*00c4*/ 	.byte	0x00, 0xf5, 0x21, 0x00


	//----- nvinfo : EIATTR_KPARAM_INFO
	.align		4
.L_4974:
        /*00c8*/ 	.byte	0x04, 0x17
        /*00ca*/ 	.short	(.L_4976 - .L_4975)
.L_4975:
        /*00cc*/ 	.word	0x00000000
        /*00d0*/ 	.short	0x0003
        /*00d2*/ 	.short	0x0018
        /*00d4*/ 	.byte	0x00, 0xf5, 0x21, 0x00


	//----- nvinfo : EIATTR_KPARAM_INFO
	.align		4
.L_4976:
        /*00d8*/ 	.byte	0x04, 0x17
        /*00da*/ 	.short	(.L_4978 - .L_4977)
.L_4977:
        /*00dc*/ 	.word	0x00000000
        /*00e0*/ 	.short	0x0002
        /*00e2*/ 	.short	0x0010
        /*00e4*/ 	.byte	0x00, 0xf5, 0x21, 0x00


	//----- nvinfo : EIATTR_KPARAM_INFO
	.align		4
.L_4978:
        /*00e8*/ 	.byte	0x04, 0x17
        /*00ea*/ 	.short	(.L_4980 - .L_4979)
.L_4979:
        /*00ec*/ 	.word	0x00000000
        /*00f0*/ 	.short	0x0001
        /*00f2*/ 	.short	0x0008
        /*00f4*/ 	.byte	0x00, 0xf5, 0x21, 0x00


	//----- nvinfo : EIATTR_KPARAM_INFO
	.align		4
.L_4980:
        /*00f8*/ 	.byte	0x04, 0x17
        /*00fa*/ 	.short	(.L_4982 - .L_4981)
.L_4981:
        /*00fc*/ 	.word	0x00000000
        /*0100*/ 	.short	0x0000
        /*0102*/ 	.short	0x0000
        /*0104*/ 	.byte	0x00, 0xf5, 0x21, 0x00


	//----- nvinfo : EIATTR_SPARSE_MMA_MASK
	.align		4
.L_4982:
        /*0108*/ 	.byte	0x03, 0x50
        /*010a*/ 	.short	0x0000


	//----- nvinfo : EIATTR_MAXREG_COUNT
	.align		4
        /*010c*/ 	.byte	0x03, 0x1b
        /*010e*/ 	.short	0x00ff


	//----- nvinfo : EIATTR_NUM_BARRIERS
	.align		4
        /*0110*/ 	.byte	0x02, 0x4c
        /*0112*/ 	.byte	0x01
	.zero		1


	//----- nvinfo : EIATTR_MERCURY_ISA_VERSION
	.align		4
        /*0114*/ 	.byte	0x03, 0x5f
        /*0116*/ 	.short	0x0101


	//----- nvinfo : EIATTR_COOP_GROUP_MASK_REGIDS
	.align		4
        /*0118*/ 	.byte	0x04, 0x29
        /*011a*/ 	.short	(.L_4984 - .L_4983)


	//   ....[0]....
.L_4983:
        /*011c*/ 	.word	0xffffffff


	//   ....[1]....
        /*0120*/ 	.word	0xffffffff


	//   ....[2]....
        /*0124*/ 	.word	0xffffffff


	//   ....[3]....
        /*0128*/ 	.word	0xffffffff


	//   ....[4]....
        /*012c*/ 	.word	0xffffffff


	//   ....[5]....
        /*0130*/ 	.word	0xffffffff


	//   ....[6]....
        /*0134*/ 	.word	0xffffffff


	//   ....[7]....
        /*0138*/ 	.word	0xffffffff


	//   ....[8]....
        /*013c*/ 	.word	0xffffffff


	//   ....[9]....
        /*0140*/ 	.word	0xffffffff


	//   ....[10]....
        /*0144*/ 	.word	0xffffffff


	//   ....[11]....
        /*0148*/ 	.word	0xffffffff


	//   ....[12]....
        /*014c*/ 	.word	0xffffffff


	//   ....[13]....
        /*0150*/ 	.word	0xffffffff


	//   ....[14]....
        /*0154*/ 	.word	0xffffffff


	//   ....[15]....
        /*0158*/ 	.word	0xffffffff


	//   ....[16]....
        /*015c*/ 	.word	0xffffffff


	//   ....[17]....
        /*0160*/ 	.word	0xffffffff


	//   ....[18]....
        /*0164*/ 	.word	0xffffffff


	//   ....[19]....
        /*0168*/ 	.word	0xffffffff


	//   ....[20]....
        /*016c*/ 	.word	0xffffffff


	//   ....[21]....
        /*0170*/ 	.word	0xffffffff


	//   ....[22]....
        /*0174*/ 	.word	0xffffffff


	//   ....[23]....
        /*0178*/ 	.word	0xffffffff


	//   ....[24]....
        /*017c*/ 	.word	0xffffffff


	//   ....[25]....
        /*0180*/ 	.word	0xffffffff


	//   ....[26]....
        /*0184*/ 	.word	0xffffffff


	//   ....[27]....
        /*0188*/ 	.word	0xffffffff


	//   ....[28]....
        /*018c*/ 	.word	0xffffffff


	//   ....[29]....
        /*0190*/ 	.word	0xffffffff


	//----- nvinfo : EIATTR_COOP_GROUP_INSTR_OFFSETS
	.align		4
.L_4984:
        /*0194*/ 	.byte	0x04, 0x28
        /*0196*/ 	.short	(.L_4986 - .L_4985)


	//   ....[0]....
.L_4985:
        /*0198*/ 	.word	0x00000360


	//   ....[1]....
        /*019c*/ 	.word	0x000003a0


	//   ....[2]....
        /*01a0*/ 	.word	0x000003e0


	//   ....[3]....
        /*01a4*/ 	.word	0x00000400


	//   ....[4]....
        /*01a8*/ 	.word	0x00000440


	//   ....[5]....
        /*01ac*/ 	.word	0x00000460


	//   ....[6]....
        /*01b0*/ 	.word	0x000004d0


	//   ....[7]....
        /*01b4*/ 	.word	0x00000500


	//   ....[8]....
        /*01b8*/ 	.word	0x00000570


	//   ....[9]....
        /*01bc*/ 	.word	0x00000580


	//   ....[10]....
        /*01c0*/ 	.word	0x00000640


	//   ....[11]....
        /*01c4*/ 	.word	0x00000650


	//   ....[12]....
        /*01c8*/ 	.word	0x00000680


	//   ....[13]....
        /*01cc*/ 	.word	0x00000690


	//   ....[14]....
        /*01d0*/ 	.word	0x000006c0


	//   ....[15]....
        /*01d4*/ 	.word	0x000006d0


	//   ....[16]....
        /*01d8*/ 	.word	0x00000700


	//   ....[17]....
        /*01dc*/ 	.word	0x00000710


	//   ....[18]....
        /*01e0*/ 	.word	0x00000740


	//   ....[19]....
        /*01e4*/ 	.word	0x00000750


	//   ....[20]....
        /*01e8*/ 	.word	0x00000cb0


	//   ....[21]....
        /*01ec*/ 	.word	0x00000d30


	//   ....[22]....
        /*01f0*/ 	.word	0x00000d70


	//   ....[23]....
        /*01f4*/ 	.word	0x00000da0


	//   ....[24]....
        /*01f8*/ 	.word	0x00000de0


	//   ....[25]....
        /*01fc*/ 	.word	0x00000e50


	//   ....[26]....
        /*0200*/ 	.word	0x00000e70


	//   ....[27]....
        /*0204*/ 	.word	0x00000e90


	//   ....[28]....
        /*0208*/ 	.word	0x00000eb0


	//   ....[29]....
        /*020c*/ 	.word	0x00000ed0


	//----- nvinfo : EIATTR_VRC_CTA_INIT_COUNT
	.align		4
.L_4986:
        /*0210*/ 	.byte	0x02, 0x4a
	.zero		1
	.zero		1


	//----- nvinfo : EIATTR_EXIT_INSTR_OFFSETS
	.align		4
        /*0214*/ 	.byte	0x04, 0x1c
        /*0216*/ 	.short	(.L_4988 - .L_4987)


	//   ....[0]....
.L_4987:
        /*0218*/ 	.word	0x00000c60


	//   ....[1]....
        /*021c*/ 	.word	0x00001460


	//   ....[2]....
        /*0220*/ 	.word	0x000014e0


	//----- nvinfo : EIATTR_CRS_STACK_SIZE
	.align		4
.L_4988:
        /*0224*/ 	.byte	0x04, 0x1e
        /*0226*/ 	.short	(.L_4990 - .L_4989)
.L_4989:
        /*0228*/ 	.word	0x00000000


	//----- nvinfo : EIATTR_CBANK_PARAM_SIZE
	.align		4
.L_4990:
        /*022c*/ 	.byte	0x03, 0x19
        /*022e*/ 	.short	0x0074


	//----- nvinfo : EIATTR_PARAM_CBANK
	.align		4
        /*0230*/ 	.byte	0x04, 0x0a
        /*0232*/ 	.short	(.L_4992 - .L_4991)
	.align		4
.L_4991:
        /*0234*/ 	.word	index@(.nv.constant0._ZN17fastertransformer35generalAddBiasResidualLayerNormOpt2I7__half2Lb0ELb1ELi1ELb1ELi1EEEvPT_S3_PKS2_S5_S5_S5_S5_S5_fiiPKfS7_S7_Pfi)
        /*0238*/ 	.short	0x0380
        /*023a*/ 	.short	0x0074


	//----- nvinfo : EIATTR_SW_WAR
	.align		4
.L_4992:
        /*023c*/ 	.byte	0x04, 0x36
        /*023e*/ 	.short	(.L_4994 - .L_4993)
.L_4993:
        /*0240*/ 	.word	0x00000008
.L_4994:


//--------------------- .nv.info._ZN17fastertransformer34generalAddBiasResidualLayerNormOptI7__half2Lb0ELb1ELi1ELb1ELi1EEEvPT_S3_PKS2_S5_S5_S5_S5_S5_fiiPKfS7_S7_Pfi --------------------------
	.section	.nv.info._ZN17fastertransformer34generalAddBiasResidualLayerNormOptI7__half2Lb0ELb1ELi1ELb1ELi1EEEvPT_S3_PKS2_S5_S5_S5_S5_S5_fiiPKfS7_S7_Pfi,"",@"SHT_CUDA_INFO"
	.sectionflags	@""
	.align	4


	//----- nvinfo : EIATTR_CUDA_API_VERSION
	.align		4
        /*0000*/ 	.byte	0x04, 0x37
        /*0002*/ 	.short	(.L_4996 - .L_4995)
.L_4995:
        /*0004*/ 	.word	0x00000082


	//----- nvinfo : EIATTR_KPARAM_INFO
	.align		4
.L_4996:
        /*0008*/ 	.byte	0x04, 0x17
        /*000a*/ 	.short	(.L_4998 - .L_4997)
.L_4997:
        /*000c*/ 	.word	0x00000000
        /*0010*/ 	.short	0x000f
        /*0012*/ 	.short	0x0070
        /*0014*/ 	.byte	0x00, 0xf0, 0x11, 0x00


	//----- nvinfo : EIATTR_KPARAM_INFO
	.align		4
.L_4998:
        /*0018*/ 	.byte	0x04, 0x17
        /*001a*/ 	.short	(.L_5000 - .L_4999)
.L_4999:
        /*001c*/ 	.word	0x00000000
        /*0020*/ 	.short	0x000e
        /*0022*/ 	.short	0x0068
        /*0024*/ 	.byte	0x00, 0xf5, 0x21, 0x00


	//----- nvinfo : EIATTR_KPARAM_INFO
	.align		4
.L_5000:
        /*0028*/ 	.byte	0x04, 0x17
        /*002a*/ 	.short	(.L_5002 - .L_5001)
.L_5001:
        /*002c*/ 	.word	0x00000000
        /*0030*/ 	.short	0x000d
        /*0032*/ 	.short	0x0060
        /*0034*/ 	.byte	0x00, 0xf5, 0x21, 0x00


	//----- nvinfo : EIATTR_KPARAM_INFO
	.align		4
.L_5002:
        /*0038*/ 	.byte	0x04, 0x17
        /*003a*/ 	.short	(.L_5004 - .L_5003)
.L_5003:
        /*003c*/ 	.word	0x00000000
        /*0040*/ 	.short	0x000c
        /*0042*/ 	.short	0x0058
        /*0044*/ 	.byte	0x00, 0xf5, 0x21, 0x00


	//----- nvinfo : EIATTR_KPARAM_INFO
	.align		4
.L_5004:
        /*0048*/ 	.byte	0x04, 0x17
        /*004a*/ 	.short	(.L_5006 - .L_5005)
.L_5005:
        /*004c*/ 	.word	0x00000000
        /*0050*/ 	.short	0x000b
        /*0052*/ 	.short	0x0050
        /*0054*/ 	.byte	0x00, 0xf5, 0x21, 0x00


	//----- nvinfo : EIATTR_KPARAM_INFO
	.align		4
.L_5006:
        /*0058*/ 	.byte	0x04, 0x17
        /*005a*/ 	.short	(.L_5008 - .L_5007)
.L_5007:
        /*005c*/ 	.word	0x00000000
        /*0060*/ 	.short	0x000a
        /*0062*/ 	.short	0x0048
        /*0064*/ 	.byte	0x00, 0xf0, 0x11, 0x00


	//----- nvinfo : EIATTR_KPARAM_INFO
	.align		4
.L_5008:
        /*0068*/ 	.byte	0x04, 0x17
        /*006a*/ 	.short	(.L_5010 - .L_5009)
.L_5009:
        /*006c*/ 	.word	0x00000000
        /*0070*/ 	.short	0x0009
        /*0072*/ 	.short	0x0044
        /*0074*/ 	.byte	0x00, 0xf0, 0x11, 0x00


	//----- nvinfo : EIATTR_KPARAM_INFO
	.align		4
.L_5010:
        /*0078*/ 	.byte	0x04, 0x17
        /*007a*/ 	.short	(.L_5012 - .L_5011)
.L_5011:
        /*007c*/ 	.word	0x00000000
        /*0080*/ 	.short	0x0008
        /*0082*/ 	.short	0x0040
        /*0084*/ 	.byte	0x00, 0xf0, 0x11, 0x00


	//----- nvinfo : EIATTR_KPARAM_INFO
	.align		4
.L_5012:
        /*0088*/ 	.byte	0x04, 0x17
        /*008a*/ 	.short	(.L_5014 - .L_5013)
.L_5013:
        /*008c*/ 	.word	0x00000000
        /*0090*/ 	.short	0x0007
        /*0092*/ 	.short	0x0038
        /*0094*/ 	.byte	0x00, 0xf5, 0x21, 0x00


	//----- nvinfo : EIATTR_KPARAM_INFO
	.align		4
.L_5014:
        /*0098*/ 	.byte	0x04, 0x17
        /*009a*/ 	.short	(.L_5016 - .L_5015)
.L_5015:
        /*009c*/ 	.word	0x00000000
        /*00a0*/ 	.short	0x0006
        /*00a2*/ 	.short	0x0030
        /*00a4*/ 	.byte	0x00, 0xf5, 0x21, 0x00


	//----- nvinfo : EIATTR_KPARAM_INFO
	.align		4
.L_5016:
        /*00a8*/ 	.byte	0x04, 0x17
        /*00aa*/ 	.short	(.L_5018 - .L_5017)
.L_5017:
        /*00ac*/ 	.word	0x00000000
        /*00b0*/ 	.short	0x0005
        /*00b2*/ 	.short	0x0028
        /*00b4*/ 	.byte	0x00, 0xf5, 0x21, 0x00


	//----- nvinfo : EIATTR_KPARAM_INFO
	.align		4
.L_5018:
        /*00b8*/ 	.byte	0x04, 0x17
        /*00ba*/ 	.short	(.L_5020 - .L_5019)
.L_5019:
        /*00bc*/ 	.word	0x00000000
        /*00c0*/ 	.short	0x0004
        /*00c2*/ 	.short	0x0020
        /*00c4*/ 	.byte	0x00, 0xf5, 0x21, 0x00


	//----- nvinfo : EIATTR_KPARAM_INFO
	.align		4
.L_5020:
        /*00c8*/ 	.byte	0x04, 0x17
        /*00ca*/ 	.short	(.L_5022 - .L_5021)
.L_5021:
        /*00cc*/ 	.word	0x00000000
        /*00d0*/ 	.short	0x0003
        /*00d2*/ 	.short	0x0018
        /*00d4*/ 	.byte	0x00, 0xf5, 0x21, 0x00


	//----- nvinfo : EIATTR_KPARAM_INFO
	.align		4
.L_5022:
        /*00d8*/ 	.byte	0x04, 0x17
        /*00da*/ 	.short	(.L_5024 - .L_5023)
.L_5023:
        /*00dc*/ 	.word	0x00000000
        /*00e0*/ 	.short	0x0002
        /*00e2*/ 	.short	0x0010
        /*00e4*/ 	.byte	0x00, 0xf5, 0x21, 0x00


	//----- nvinfo : EIATTR_KPARAM_INFO
	.align		4
.L_5024:
        /*00e8*/ 	.byte	0x04, 0x17
        /*00ea*/ 	.short	(.L_5026 - .L_5025)
.L_5025:
        /*00ec*/ 	.word	0x00000000
        /*00f0*/ 	.short	0x0001
        /*00f2*/ 	.short	0x0008
        /*00f4*/ 	.byte	0x00, 0xf5, 0x21, 0x00


	//----- nvinfo : EIATTR_KPARAM_INFO
	.align		4
.L_5026:
        /*00f8*/ 	.byte	0x04, 0x17
        /*00fa*/ 	.short	(.L_5028 - .L_5027)
.L_5027:
        /*00fc*/ 	.word	0x00000000
        /*0100*/ 	.short	0x0000
        /*0102*/ 	.short	0x0000
        /*0104*/ 	.byte	0x00, 0xf5, 0x21, 0x00


	//----- nvinfo : EIATTR_SPARSE_MMA_MASK
	.align		4
.L_5028:
        /*0108*/ 	.byte	0x03, 0x50
        /*010a*/ 	.short	0x0000


	//----- nvinfo : EIATTR_MAXREG_COUNT
	.align		4
        /*010c*/ 	.byte	0x03, 0x1b
        /*010e*/ 	.short	0x00ff


	//----- nvinfo : EIATTR_NUM_BARRIERS
	.align		4
        /*0110*/ 	.byte	0x02, 0x4c
        /*0112*/ 	.byte	0x01
	.zero		1


	//----- nvinfo : EIATTR_MERCURY_ISA_VERSION
	.align		4
        /*0114*/ 	.byte	0x03, 0x5f
        /*0116*/ 	.short	0x0101


	//----- nvinfo : EIATTR_COOP_GROUP_MASK_REGIDS
	.align		4
        /*0118*/ 	.byte	0x04, 0x29
        /*011a*/ 	.short	(.L_5030 - .L_5029)


	//   ....[0]....
.L_5029:
        /*011c*/ 	.word	0xffffffff


	//   ....[1]....
        /*0120*/ 	.word	0xffffffff


	//   ....[2]....
        /*0124*/ 	.word	0xffffffff


	//   ....[3]....
        /*0128*/ 	.word	0xffffffff


	//   ....[4]....
        /*012c*/ 	.word	0xffffffff


	//   ....[5]....
        /*0130*/ 	.word	0xffffffff


	//   ....[6]....
        /*0134*/ 	.word	0xffffffff


	//   ....[7]....
        /*0138*/ 	.word	0xffffffff


	//   ....[8]....
        /*013c*/ 	.word	0xffffffff


	//   ....[9]....
        /*0140*/ 	.word	0xffffffff


	//   ....[10]....
        /*0144*/ 	.word	0xffffffff


	//   ....[11]....
        /*0148*/ 	.word	0xffffffff


	//   ....[12]....
        /*014c*/ 	.word	0xffffffff


	//   ....[13]....
        /*0150*/ 	.word	0xffffffff


	//   ....[14]....
        /*0154*/ 	.word	0xffffffff


	//   ....[15]....
        /*0158*/ 	.word	0xffffffff


	//   ....[16]....
        /*015c*/ 	.word	0xffffffff


	//   ....[17]....
        /*0160*/ 	.word	0xffffffff


	//   ....[18]....
        /*0164*/ 	.word	0xffffffff


	//   ....[19]....
        /*0168*/ 	.word	0xffffffff


	//   ....[20]....
        /*016c*/ 	.word	0xffffffff


	//   ....[21]....
        /*0170*/ 	.word	0xffffffff


	//   ....[22]....
        /*0174*/ 	.word	0xffffffff


	//   ....[23]....
        /*0178*/ 	.word	0xffffffff


	//   ....[24]....
        /*017c*/ 	.word	0xffffffff


	//   ....[25]....
        /*0180*/ 	.word	0xffffffff


	//   ....[26]....
        /*0184*/ 	.word	0xffffffff


	//   ....[27]....
        /*0188*/ 	.word	0xffffffff


	//   ....[28]....
        /*018c*/ 	.word	0xffffffff


	//   ....[29]....
        /*0190*/ 	.word	0xffffffff


	//----- nvinfo : EIATTR_COOP_GROUP_INSTR_OFFSETS
	.align		4
.L_5030:
        /*0194*/ 	.byte	0x04, 0x28
        /*0196*/ 	.short	(.L_5032 - .L_5031)


	//   ....[0]....
.L_5031:
        /*0198*/ 	.word	0x000002f0


	//   ....[1]....
        /*019c*/ 	.word	0x00000340


	//   ....[2]....
        /*01a0*/ 	.word	0x00000390


	//   ....[3]....
        /*01a4*/ 	.word	0x000003d0


	//   ....[4]....
        /*01a8*/ 	.word	0x00000400


	//   ....[5]....
        /*01ac*/ 	.word	0x00000480


	//   ....[6]....
        /*01b0*/ 	.word	0x000004a0


	//   ....[7]....
        /*01b4*/ 	.word	0x000004c0


	//   ....[8]....
        /*01b8*/ 	.word	0x000004e0


	//   ....[9]....
        /*01bc*/ 	.word	0x00000500


	//   ....[10]....
        /*01c0*/ 	.word	0x000006c0


	//   ....[11]....
        /*01c4*/ 	.word	0x00000730


	//   ....[12]....
        /*01c8*/ 	.word	0x00000750


	//   ....[13]....
        /*01cc*/ 	.word	0x00000770


	//   ....[14]....
        /*01d0*/ 	.word	0x00000790


	//   ....[15]....
        /*01d4*/ 	.word	0x00000800


	//   ....[16]....
        /*01d8*/ 	.word	0x00000830


	//   ....[17]....
        /*01dc*/ 	.word	0x00000850


	//   ....[18]....
        /*01e0*/ 	.word	0x00000870


	//   ....[19]....
        /*01e4*/ 	.word	0x00000890


	//   ....[20]....
        /*01e8*/ 	.word	0x00000cf0


	//   ....[21]....
        /*01ec*/ 	.word	0x00000d70


	//   ....[22]....
        /*01f0*/ 	.word	0x00000db0


	//   ....[23]....
        /*01f4*/ 	.word	0x00000de0


	//   ....[24]....
        /*01f8*/ 	.word	0x00000e20


	//   ....[25]....
        /*01fc*/ 	.word	0x00000e90


	//   ....[26]....
        /*0200*/ 	.word	0x00000eb0


	//   ....[27]....
        /*0204*/ 	.word	0x00000ed0


	//   ....[28]....
        /*0208*/ 	.word	0x00000ef0


	//   ....[29]....
        /*020c*/ 	.word	0x00000f10


	//----- nvinfo : EIATTR_VRC_CTA_INIT_COUNT
	.align		4
.L_5032:
        /*0210*/ 	.byte	0x02, 0x4a
	.zero		1
	.zero		1


	//----- nvinfo : EIATTR_EXIT_INSTR_OFFSETS
	.align		4
        /*0214*/ 	.byte	0x04, 0x1c
        /*0216*/ 	.short	(.L_5034 - .L_5033)


	//   ....[0]....
.L_5033:
        /*0218*/ 	.word	0x00000ca0


	//   ....[1]....
        /*021c*/ 	.word	0x000014b0


	//   ....[2]....
        /*0220*/ 	.word	0x00001540


	//----- nvinfo : EIATTR_CRS_STACK_SIZE
	.align		4
.L_5034:
        /*0224*/ 	.byte	0x04, 0x1e
        /*0226*/ 	.short	(.L_5036 - .L_5035)
.L_5035:
        /*0228*/ 	.word	0x00000000


	//----- nvinfo : EIATTR_CBANK_PARAM_SIZE
	.align		4
.L_5036:
        /*022c*/ 	.byte	0x03, 0x19
        /*022e*/ 	.short	0x0074


	//----- nvinfo : EIATTR_PARAM_CBANK
	.align		4
        /*0230*/ 	.byte	0x04, 0x0a
        /*0232*/ 	.short	(.L_5038 - .L_5037)
	.align		4
.L_5037:
        /*0234*/ 	.word	index@(.nv.constant0._ZN17fastertransformer34generalAddBiasResidualLayerNormOptI7__half2Lb0ELb1ELi1ELb1ELi1EEEvPT_S3_PKS2_S5_S5_S5_S5_S5_fiiPKfS7_S7_Pfi)
        /*0238*/ 	.short	0x0380
        /*023a*/ 	.short	0x0074


	//----- nvinfo : EIATTR_SW_WAR
	.align		4
.L_5038:
        /*023c*/ 	.byte	0x04, 0x36
        /*023e*/ 	.short	(.L_5040 - .L_5039)
.L_5039:
        /*0240*/ 	.word	0x00000008
.L_5040:


//--------------------- .nv.info._ZN17fastertransformer35generalAddBiasResidualLayerNormOpt2I7__half2Lb1ELb1ELi1ELb1ELi1EEEvPT_S3_PKS2_S5_S5_S5_S5_S5_fiiPKfS7_S7_Pfi --------------------------
	.section	.nv.info._ZN17fastertransformer35generalAddBiasResidualLayerNormOpt2I7__half2Lb1ELb1ELi1ELb1ELi1EEEvPT_S3_PKS2_S5_S5_S5_S5_S5_fiiPKfS7_S7_Pfi,"",@"SHT_CUDA_INFO"
	.sectionflags	@""
	.align	4


	//----- nvinfo : EIATTR_CUDA_API_VERSION
	.align		4
        /*0000*/ 	.byte	0x04, 0x37
        /*0002*/ 	.short	(.L_5042 - .L_5041)
.L_5041:
        /*0004*/ 	.word	0x00000082


	//----- nvinfo : EIATTR_KPARAM_INFO
	.align		4
.L_5042:
        /*0008*/ 	.byte	0x04, 0x17
        /*000a*/ 	.short	(.L_5044 - .L_5043)
.L_5043:
        /*000c*/ 	.word	0x00000000
        /*0010*/ 	.short	0x000f
        /*0012*/ 	.short	0x0070
        /*0014*/ 	.byte	0x00, 0xf0, 0x11, 0x00


	//----- nvinfo : EIATTR_KPARAM_INFO
	.align		4
.L_5044:
        /*0018*/ 	.byte	0x04, 0x17
        /*001a*/ 	.short	(.L_5046 - .L_5045)
.L_5045:
        /*001c*/ 	.word	0x00000000
        /*0020*/ 	.short	0x000e
        /*0022*/ 	.short	0x0068
        /*0024*/ 	.byte	0x00, 0xf5, 0x21, 0x00


	//----- nvinfo : EIATTR_KPARAM_INFO
	.align		4
.L_5046:
        /*0028*/ 	.byte	0x04, 0x17
        /*002a*/ 	.short	(.L_5048 - .L_5047)
.L_5047:
        /*002c*/ 	.word	0x00000000
        /*0030*/ 	.short	0x000d
        /*0032*/ 	.short	0x0060
        /*0034*/ 	.byte	0x00, 0xf5, 0x21, 0x00


	//----- nvinfo : EIATTR_KPARAM_INFO
	.align		4
.L_5048:
        /*0038*/ 	.byte	0x04, 0x17
        /*003a*/ 	.short	(.L_5050 - .L_5049)
.L_5049:
        /*003c*/ 	.word	0x00000000
        /*0040*/ 	.short	0x000c
        /*0042*/ 	.short	0x0058
        /*0044*/ 	.byte	0x00, 0xf5, 0x21, 0x00


	//----- nvinfo : EIATTR_KPARAM_INFO
	.align		4
.L_5050:
        /*0048*/ 	.byte	0x04, 0x17
        /*004a*/ 	.short	(.L_5052 - .L_5051)
.L_5051:
        /*004c*/ 	.word	0x00000000
        /*0050*/ 	.short	0x000b
        /*0052*/ 	.short	0x0050
        /*0054*/ 	.byte	0x00, 0xf5, 0x21, 0x00


	//----- nvinfo : EIATTR_KPARAM_INFO
	.align		4
.L_5052:
        /*0058*/ 	.byte	0x04, 0x17
        /*005a*/ 	.short	(.L_5054 - .L_5053)
.L_5053:
        /*005c*/ 	.word	0x00000000
        /*0060*/ 	.short	0x000a
        /*0062*/ 	.short	0x0048
        /*0064*/ 	.byte	0x00, 0xf0, 0x11, 0x00


	//----- nvinfo : EIATTR_KPARAM_INFO
	.align		4
.L_5054:
        /*0068*/ 	.byte	0x04, 0x17
        /*006a*/ 	.short	(.L_5056 - .L_5055)
.L_5055:
        /*006c*/ 	.word	0x00000000
        /*0070*/ 	.short	0x0009
        /*0072*/ 	.short	0x0044
        /*0074*/ 	.byte	0x00, 0xf0, 0x11, 0x00


	//----- nvinfo : EIATTR_KPARAM_INFO
	.align		4
.L_5056:
        /*0078*/ 	.byte	0x04, 0x17
        /*007a*/ 	.short	(.L_5058 - .L_5057)
.L_5057:
        /*007c*/ 	.word	0x00000000
        /*0080*/ 	.short	0x0008
        /*0082*/ 	.short	0x0040
        /*0084*/ 	.byte	0x00, 0xf0, 0x11, 0x00


	//----- nvinfo : EIATTR_KPARAM_INFO
	.align		4
.L_5058:
        /*0088*/ 	.byte	0x04, 0x17
        /*008a*/ 	.short	(.L_5060 - .L_5059)
.L_5059:
        /*008c*/ 	.word	0x00000000
        /*0090*/ 	.short	0x0007
        /*0092*/ 	.short	0x0038
        /*0094*/ 	.byte	0x00, 0xf5, 0x21, 0x00


	//----- nvinfo : EIATTR_KPARAM_INFO
	.align		4
.L_5060:
        /*0098*/ 	.byte	0x04, 0x17
        /*009a*/ 	.short	(.L_5062 - .L_5061)
.L_5061:
        /*009c*/ 	.word	0x00000000
        /*00a0*/ 	.short	0x0006
        /*00a2*/ 	.short	0x0030
        /*00a4*/ 	.byte	0x00, 0xf5, 0x21, 0x00


	//----- nvinfo : EIATTR_KPARAM_INFO
	.align		4
.L_5062:
        /*00a8*/ 	.byte	0x04, 0x17
        /*00aa*/ 	.short	(.L_5064 - .L_5063)
.L_5063:
        /*00ac*/ 	.word	0x00000000
        /*00b0*/ 	.short	0x0005
        /*00b2*/ 	.short	0x0028
        /*00b4*/ 	.byte	0x00, 0xf5, 0x21, 0x00


	//----- nvinfo : EIATTR_KPARAM_INFO
	.align		4
.L_5064:
        /*00b8*/ 	.byte	0x04, 0x17
        /*00ba*/ 	.short	(.L_5066 - .L_5065)
.L_5065:
        /*00bc*/ 	.word	0x00000000
        /*00c0*/ 	.short	0x0004
        /*00c2*/ 	.short	0x0020
        /*00c4*/ 	.byte	0x00, 0xf5, 0x21, 0x00


	//----- nvinfo : EIATTR_KPARAM_INFO
	.align		4
.L_5066:
        /*00c8*/ 	.byte	0x04, 0x17
        /*00ca*/ 	.short	(.L_5068 - .L_5067)
.L_5067:
        /*00cc*/ 	.word	0x00000000
        /*00d0*/ 	.short	0x0003
        /*00d2*/ 	.short	0x0018
        /*00d4*/ 	.byte	0x00, 0xf5, 0x21, 0x00


	//----- nvinfo : EIATTR_KPARAM_INFO
	.align		4
.L_5068:
        /*00d8*/ 	.byte	0x04, 0x17
        /*00da*/ 	.short	(.L_5070 - .L_5069)
.L_5069:
        /*00dc*/ 	.word	0x00000000
        /*00e0*/ 	.short	0x0002
        /*00e2*/ 	.short	0x0010
        /*00e4*/ 	.byte	0x00, 0xf5, 0x21, 0x00


	//----- nvinfo : EIATTR_KPARAM_INFO
	.align		4
.L_5070:
        /*00e8*/ 	.byte	0x04, 0x17
        /*00ea*/ 	.short	(.L_5072 - .L_5071)
.L_5071:
        /*00ec*/ 	.word	0x00000000
        /*00f0*/ 	.short	0x0001
        /*00f2*/ 	.short	0x0008
        /*00f4*/ 	.byte	0x00, 0xf5, 0x21, 0x00


	//----- nvinfo : EIATTR_KPARAM_INFO
	.align		4
.L_5072:
        /*00f8*/ 	.byte	0x04, 0x17
        /*00fa*/ 	.short	(.L_5074 - .L_5073)
.L_5073:
        /*00fc*/ 	.word	0x00000000
        /*0100*/ 	.short	0x0000
        /*0102*/ 	.short	0x0000
        /*0104*/ 	.byte	0x00, 0xf5, 0x21, 0x00


	//----- nvinfo : EIATTR_SPARSE_MMA_MASK
	.align		4
.L_5074:
        /*0108*/ 	.byte	0x03, 0x50
        /*010a*/ 	.short	0x0000


	//----- nvinfo : EIATTR_MAXREG_COUNT
	.align		4
        /*010c*/ 	.byte	0x03, 0x1b
        /*010e*/ 	.short	0x00ff


	//----- nvinfo : EIATTR_NUM_BARRIERS
	.align		4
        /*0110*/ 	.byte	0x02, 0x4c
        /*0112*/ 	.byte	0x01
	.zero		1


	//----- nvinfo : EIATTR_MERCURY_ISA_VERSION
	.align		4
        /*0114*/ 	.byte	0x03, 0x5f
        /*0116*/ 	.short	0x0101


	//----- nvinfo : EIATTR_COOP_GROUP_MASK_REGIDS
	.align		4
        /*0118*/ 	.byte	0x04, 0x29
        /*011a*/ 	.short	(.L_5076 - .L_5075)


	//   ....[0]....
.L_5075:
        /*011c*/ 	.word	0xffffffff


	//   ....[1]....
        /*0120*/ 	.word	0xffffffff


	//   ....[2]....
        /*0124*/ 	.word	0xffffffff


	//   ....[3]....
        /*0128*/ 	.word	0xffffffff


	//   ....[4]....
        /*012c*/ 	.word	0xffffffff


	//   ....[5]....
        /*0130*/ 	.word	0xffffffff


	//   ....[6]....
        /*0134*/ 	.word	0xffffffff


	//   ....[7]....
        /*0138*/ 	.word	0xffffffff


	//   ....[8]....
        /*013c*/ 	.word	0xffffffff


	//   ....[9]....
        /*0140*/ 	.word	0xffffffff


	//   ....[10]....
        /*0144*/ 	.word	0xffffffff


	//   ....[11]....
        /*0148*/ 	.word	0xffffffff


	//   ....[12]....
        /*014c*/ 	.word	0xffffffff


	//   ....[13]....
        /*0150*/ 	.word	0xffffffff


	//   ....[14]....
        /*0154*/ 	.word	0xffffffff


	//   ....[15]....
        /*0158*/ 	.word	0xffffffff


	//   ....[16]....
        /*015c*/ 	.word	0xffffffff


	//   ....[17]....
        /*0160*/ 	.word	0xffffffff


	//   ....[18]....
        /*0164*/ 	.word	0xffffffff


	//   ....[19]....
        /*0168*/ 	.word	0xffffffff


	//   ....[20]....
        /*016c*/ 	.word	0xffffffff


	//   ....[21]....
        /*0170*/ 	.word	0xffffffff


	//   ....[22]....
        /*0174*/ 	.word	0xffffffff


	//   ....[23]....
        /*0178*/ 	.word	0xffffffff


	//   ....[24]....
        /*017c*/ 	.word	0xffffffff


	//   ....[25]....
        /*0180*/ 	.word	0xffffffff


	//   ....[26]....
        /*0184*/ 	.word	0xffffffff


	//   ....[27]....
        /*0188*/ 	.word	0xffffffff


	//   ....[28]....
        /*018c*/ 	.word	0xffffffff


	//   ....[29]....
        /*0190*/ 	.word	0xffffffff


	//----- nvinfo : EIATTR_COOP_GROUP_INSTR_OFFSETS
	.align		4
.L_5076:
        /*0194*/ 	.byte	0x04, 0x28
        /*0196*/ 	.short	(.L_5078 - .L_5077)


	//   ....[0]....
.L_5077:
        /*0198*/ 	.word	0x00000760


	//   ....[1]....
        /*019c*/ 	.word	0x000007a0


	//   ....[2]....
        /*01a0*/ 	.word	0x00000810


	//   ....[3]....
        /*01a4*/ 	.word	0x00000830


	//   ....[4]....
        /*01a8*/ 	.word	0x00000870


	//   ....[5]....
        /*01ac*/ 	.word	0x00000880


	//   ....[6]....
        /*01b0*/ 	.word	0x000008d0


	//   ....[7]....
        /*01b4*/ 	.word	0x00000900


	//   ....[8]....
        /*01b8*/ 	.word	0x00000970


	//   ....[9]....
        /*01bc*/ 	.word	0x00000980


	//   ....[10]....
        /*01c0*/ 	.word	0x00000a30


	//   ....[11]....
        /*01c4*/ 	.word	0x00000a40


	//   ....[12]....
        /*01c8*/ 	.word	0x00000a70


	//   ....[13]....
        /*01cc*/ 	.word	0x00000a80


	//   ....[14]....
        /*01d0*/ 	.word	0x00000ab0


	//   ....[15]....
        /*01d4*/ 	.word	0x00000ac0


	//   ....[16]....
        /*01d8*/ 	.word	0x00000af0


	//   ....[17]....
        /*01dc*/ 	.word	0x00000b00


	//   ....[18]....
        /*01e0*/ 	.word	0x00000b30


	//   ....[19]....
        /*01e4*/ 	.word	0x00000b40


	//   ....[20]....
        /*01e8*/ 	.word	0x000010a0


	//   ....[21]....
        /*01ec*/ 	.word	0x00001120


	//   ....[22]....
        /*01f0*/ 	.word	0x00001160


	//   ....[23]....
        /*01f4*/ 	.word	0x00001190


	//   ....[24]....
        /*01f8*/ 	.word	0x000011d0


	//   ....[25]....
        /*01fc*/ 	.word	0x00001240


	//   ....[26]....
        /*0200*/ 	.word	0x00001260


	//   ....[27]....
        /*0204*/ 	.word	0x00001280


	//   ....[28]....
        /*0208*/ 	.word	0x000012a0


	//   ....[29]....
        /*020c*/ 	.word	0x000012c0


	//----- nvinfo : EIATTR_VRC_CTA_INIT_COUNT
	.align		4
.L_5078:
        /*0210*/ 	.byte	0x02, 0x4a
	.zero		1
	.zero		1


	//----- nvinfo : EIATTR_EXIT_INSTR_OFFSETS
	.align		4
        /*0214*/ 	.byte	0x04, 0x1c
        /*0216*/ 	.short	(.L_5080 - .L_5079)


	//   ....[0]....
.L_5079:
        /*0218*/ 	.word	0x00001050


	//   ....[1]....
        /*021c*/ 	.word	0x00001850


	//   ....[2]....
        /*0220*/ 	.word	0x000018d0


	//----- nvinfo : EIATTR_CRS_STACK_SIZE
	.align		4
.L_5080:
        /*0224*/ 	.byte	0x04, 0x1e
        /*0226*/ 	.short	(.L_5082 - .L_5081)
.L_5081:
        /*0228*/ 	.word	0x00000000


	//----- nvinfo : EIATTR_CBANK_PARAM_SIZE
	.align		4
.L_5082:
        /*022c*/ 	.byte	0x03, 0x19
        /*022e*/ 	.short	0x0074


	//----- nvinfo : EIATTR_PARAM_CBANK
	.align		4
        /*0230*/ 	.byte	0x04, 0x0a
        /*0232*/ 	.short	(.L_5084 - .L_5083)
	.align		4
.L_5083:
        /*0234*/ 	.word	index@(.nv.constant0._ZN17fastertransformer35generalAddBiasResidualLayerNormOpt2I7__half2Lb1ELb1ELi1ELb1ELi1EEEvPT_S3_PKS2_S5_S5_S5_S5_S5_fiiPKfS7_S7_Pfi)
        /*0238*/ 	.short	0x0380
        /*023a*/ 	.short	0x0074


	//----- nvinfo : EIATTR_SW_WAR
	.align		4
.L_5084:
        /*023c*/ 	.byte	0x04, 0x36
        /*023e*/ 	.short	(.L_5086 - .L_5085)
.L_5085:
        /*0240*/ 	.word	0x00000008
.L_5086:


//--------------------- .nv.info._ZN17fastertransformer34generalAddBiasResidualLayerNormOptI7__half2Lb1ELb1ELi1ELb1ELi1EEEvPT_S3_PKS2_S5_S5_S5_S5_S5_fiiPKfS7_S7_Pfi --------------------------
	.section	.nv.info._ZN17fastertransformer34generalAddBiasResidualLayerNormOptI7__half2Lb1ELb1ELi1ELb1ELi1EEEvPT_S3_PKS2_S5_S5_S5_S5_S5_fiiPKfS7_S7_Pfi,"",@"SHT_CUDA_INFO"
	.sectionflags	@""
	.align	4


	//----- nvinfo : EIATTR_CUDA_API_VERSION
	.align		4
        /*0000*/ 	.byte	0x04, 0x37
        /*0002*/ 	.short	(.L_5088 - .L_5087)
.L_5087:
        /*0004*/ 	.word	0x00000082


	//----- nvinfo : EIATTR_KPARAM_INFO
	.align		4
.L_5088:
        /*0008*/ 	.byte	0x04, 0x17
        /*000a*/ 	.short	(.L_5090 - .L_5089)
.L_5089:
        /*000c*/ 	.word	0x00000000
        /*0010*/ 	.short	0x000f
        /*0012*/ 	.short	0x0070
        /*0014*/ 	.byte	0x00, 0xf0, 0x11, 0x00


	//----- nvinfo : EIATTR_KPARAM_INFO
	.align		4
.L_5090:
        /*0018*/ 	.byte	0x04, 0x17
        /*001a*/ 	.short	(.L_5092 - .L_5091)
.L_5091:
        /*001c*/ 	.word	0x00000000
        /*0020*/ 	.short	0x000e
        /*0022*/ 	.short	0x0068
        /*0024*/ 	.byte	0x00, 0xf5, 0x21, 0x00


	//----- nvinfo : EIATTR_KPARAM_INFO
	.align		4
.L_5092:
        /*0028*/ 	.byte	0x04, 0x17
        /*002a*/ 	.short	(.L_5094 - .L_5093)
.L_5093:
        /*002c*/ 	.word	0x00000000
        /*0030*/ 	.short	0x000d
        /*0032*/ 	.short	0x0060
        /*0034*/ 	.byte	0x00, 0xf5, 0x21, 0x00


	//----- nvinfo : EIATTR_KPARAM_INFO
	.align		4
.L_5094:
        /*0038*/ 	.byte	0x04, 0x17
        /*003a*/ 	.short	(.L_5096 - .L_5095)
.L_5095:
        /*003c*/ 	.word	0x00000000
        /*0040*/ 	.short	0x000c
        /*0042*/ 	.short	0x0058
        /*0044*/ 	.byte	0x00, 0xf5, 0x21, 0x00


	//----- nvinfo : EIATTR_KPARAM_INFO
	.align		4
.L_5096:
        /*0048*/ 	.byte	0x04, 0x17
        /*004a*/ 	.short	(.L_5098 - .L_5097)
.L_5097:
        /*004c*/ 	.word	0x00000000
        /*0050*/ 	.short	0x000b
        /*0052*/ 	.short	0x0050
        /*0054*/ 	.byte	0x00, 0xf5, 0x21, 0x00


	//----- nvinfo : EIATTR_KPARAM_INFO
	.align		4
.L_5098:
        /*0058*/ 	.byte	0x04, 0x17
        /*005a*/ 	.short	(.L_5100 - .L_5099)
.L_5099:
        /*005c*/ 	.word	0x00000000
        /*0060*/ 	.short	0x000a
        /*0062*/ 	.short	0x0048
        /*0064*/ 	.byte	0x00, 0xf0, 0x11, 0x00


	//----- nvinfo : EIATTR_KPARAM_INFO
	.align		4
.L_5100:
        /*0068*/ 	.byte	0x04, 0x17
        /*006a*/ 	.short	(.L_5102 - .L_5101)
.L_5101:
        /*006c*/ 	.word	0x00000000
        /*0070*/ 	.short	0x0009
        /*0072*/ 	.short	0x0044
        /*0074*/ 	.byte	0x00, 0xf0, 0x11, 0x00


	//----- nvinfo : EIATTR_KPARAM_INFO
	.align		4
.L_5102:
        /*0078*/ 	.byte	0x04, 0x17
        /*007a*/ 	.short	(.L_5104 - .L_5103)
.L_5103:
        /*007c*/ 	.word	0x00000000
        /*0080*/ 	.short	0x0008
        /*0082*/ 	.short	0x0040
        /*0084*/ 	.byte	0x00, 0xf0, 0x11, 0x00


	//----- nvinfo : EIATTR_KPARAM_INFO
	.align		4
.L_5104:
        /*0088*/ 	.byte	0x04, 0x17
        /*008a*/ 	.short	(.L_5106 - .L_5105)
.L_5105:
        /*008c*/ 	.word	0x00000000
        /*0090*/ 	.short	0x0007
        /*0092*/ 	.short	0x0038
        /*0094*/ 	.byte	0x00, 0xf5, 0x21, 0x00


	//----- nvinfo : EIATTR_KPARAM_INFO
	.align		4
.L_5106:
        /*0098*/ 	.byte	0x04, 0x17
        /*009a*/ 	.short	(.L_5108 - .L_5107)
.L_5107:
        /*009c*/ 	.word	0x00000000
        /*00a0*/ 	.short	0x0006
        /*00a2*/ 	.short	0x0030
        /*00a4*/ 	.byte	0x00, 0xf5, 0x21, 0x00


	//----- nvinfo : EIATTR_KPARAM_INFO
	.align		4
.L_5108:
        /*00a8*/ 	.byte	0x04, 0x17
        /*00aa*/ 	.short	(.L_5110 - .L_5109)
.L_5109:
        /*00ac*/ 	.word	0x00000000
        /*00b0*/ 	.short	0x0005
        /*00b2*/ 	.short	0x0028
        /*00b4*/ 	.byte	0x00, 0xf5, 0x21, 0x00


	//----- nvinfo : EIATTR_KPARAM_INFO
	.align		4
.L_5110:
        /*00b8*/ 	.byte	0x04, 0x17
        /*00ba*/ 	.short	(.L_5112 - .L_5111)
.L_5111:
        /*00bc*/ 	.word	0x00000000
        /*00c0*/ 	.short	0x0004
        /*00c2*/ 	.short	0x0020
        /*00c4*/ 	.byte	0x00, 0xf5, 0x21, 0x00


	//----- nvinfo : EIATTR_KPARAM_INFO
	.align		4
.L_5112:
        /*00c8*/ 	.byte	0x04, 0x17
        /*00ca*/ 	.short	(.L_5114 - .L_5113)
.L_5113:
        /*00cc*/ 	.word	0x00000000
        /*00d0*/ 	.short	0x0003
        /*00d2*/ 	.short	0x0018
        /*00d4*/ 	.byte	0x00, 0xf5, 0x21, 0x00


	//----- nvinfo : EIATTR_KPARAM_INFO
	.align		4
.L_5114:
        /*00d8*/ 	.byte	0x04, 0x17
        /*00da*/ 	.short	(.L_5116 - .L_5115)
.L_5115:
        /*00dc*/ 	.word	0x00000000
        /*00e0*/ 	.short	0x0002
        /*00e2*/ 	.short	0x0010
        /*00e4*/ 	.byte	0x00, 0xf5, 0x21, 0x00


	//----- nvinfo : EIATTR_KPARAM_INFO
	.align		4
.L_5116:
        /*00e8*/ 	.byte	0x04, 0x17
        /*00ea*/ 	.short	(.L_5118 - .L_5117)
.L_5117:
        /*00ec*/ 	.word	0x00000000
        /*00f0*/ 	.short	0x0001
        /*00f2*/ 	.short	0x0008
        /*00f4*/ 	.byte	0x00, 0xf5, 0x21, 0x00


	//----- nvinfo : EIATTR_KPARAM_INFO
	.align		4
.L_5118:
        /*00f8*/ 	.byte	0x04, 0x17
        /*00fa*/ 	.short	(.L_5120 - .L_5119)
.L_5119:
        /*00fc*/ 	.word	0x00000000
        /*0100*/ 	.short	0x0000
        /*0102*/ 	.short	0x0000
        /*0104*/ 	.byte	0x00, 0xf5, 0x21, 0x00


	//----- nvinfo : EIATTR_SPARSE_MMA_MASK
	.align		4
.L_5120:
        /*0108*/ 	.byte	0x03, 0x50
        /*010a*/ 	.short	0x0000


	//----- nvinfo : EIATTR_MAXREG_COUNT
	.align		4
        /*010c*/ 	.byte	0x03, 0x1b
        /*010e*/ 	.short	0x00ff


	//----- nvinfo : EIATTR_NUM_BARRIERS
	.align		4
        /*0110*/ 	.byte	0x02, 0x4c
        /*0112*/ 	.byte	0x01
	.zero		1


	//----- nvinfo : EIATTR_MERCURY_ISA_VERSION
	.align		4
        /*0114*/ 	.byte	0x03, 0x5f
        /*0116*/ 	.short	0x0101


	//----- nvinfo : EIATTR_COOP_GROUP_MASK_REGIDS
	.align		4
        /*0118*/ 	.byte	0x04, 0x29
        /*011a*/ 	.short	(.L_5122 - .L_5121)


	//   ....[0]....
.L_5121:
        /*011c*/ 	.word	0xffffffff


	//   ....[1]....
        /*0120*/ 	.word	0xffffffff


	//   ....[2]....
        /*0124*/ 	.word	0xffffffff


	//   ....[3]....
        /*0128*/ 	.word	0xffffffff


	//   ....[4]....
        /*012c*/ 	.word	0xffffffff


	//   ....[5]....
        /*0130*/ 	.word	0xffffffff


	//   ....[6]....
        /*0134*/ 	.word	0xffffffff


	//   ....[7]....
        /*0138*/ 	.word	0xffffffff


	//   ....[8]....
        /*013c*/ 	.word	0xffffffff


	//   ....[9]....
        /*0140*/ 	.word	0xffffffff


	//   ....[10]....
        /*0144*/ 	.word	0xffffffff


	//   ....[11]....
        /*0148*/ 	.word	0xffffffff


	//   ....[12]....
        /*014c*/ 	.word	0xffffffff


	//   ....[13]....
        /*0150*/ 	.word	0xffffffff


	//   ....[14]....
        /*0154*/ 	.word	0xffffffff


	//   ....[15]....
        /*0158*/ 	.word	0xffffffff


	//   ....[16]....
        /*015c*/ 	.word	0xffffffff


	//   ....[17]....
        /*0160*/ 	.word	0xffffffff


	//   ....[18]....
        /*0164*/ 	.word	0xffffffff


	//   ....[19]....
        /*0168*/ 	.word	0xffffffff


	//   ....[20]....
        /*016c*/ 	.word	0xffffffff


	//   ....[21]....
        /*0170*/ 	.word	0xffffffff


	//   ....[22]....
        /*0174*/ 	.word	0xffffffff


	//   ....[23]....
        /*0178*/ 	.word	0xffffffff


	//   ....[24]....
        /*017c*/ 	.word	0xffffffff


	//   ....[25]....
        /*0180*/ 	.word	0xffffffff


	//   ....[26]....
        /*0184*/ 	.word	0xffffffff


	//   ....[27]....
        /*0188*/ 	.word	0xffffffff


	//   ....[28]....
        /*018c*/ 	.word	0xffffffff


	//   ....[29]....
        /*0190*/ 	.word	0xffffffff


	//----- nvinfo : EIATTR_COOP_GROUP_INSTR_OFFSETS
	.align		4
.L_5122:
        /*0194*/ 	.byte	0x04, 0x28
        /*0196*/ 	.short	(.L_5124 - .L_5123)


	//   ....[0]....
.L_5123:
        /*0198*/ 	.word	0x000005e0


	//   ....[1]....
        /*019c*/ 	.word	0x00000610


	//   ....[2]....
        /*01a0*/ 	.word	0x00000640


	//   ....[3]....
        /*01a4*/ 	.word	0x00000680


	//   ....[4]....
        /*01a8*/ 	.word	0x000006c0


	//   ....[5]....
        /*01ac*/ 	.word	0x00000770


	//   ....[6]....
        /*01b0*/ 	.word	0x00000790


	//   ....[7]....
        /*01b4*/ 	.word	0x000007b0


	//   ....[8]....
        /*01b8*/ 	.word	0x000007d0


	//   ....[9]....
        /*01bc*/ 	.word	0x000007f0


	//   ....[10]....
        /*01c0*/ 	.word	0x000009b0


	//   ....[11]....
        /*01c4*/ 	.word	0x00000a20


	//   ....[12]....
        /*01c8*/ 	.word	0x00000a40


	//   ....[13]....
        /*01cc*/ 	.word	0x00000a60


	//   ....[14]....
        /*01d0*/ 	.word	0x00000a80


	//   ....[15]....
        /*01d4*/ 	.word	0x00000af0


	//   ....[16]....
        /*01d8*/ 	.word	0x00000b20


	//   ....[17]....
        /*01dc*/ 	.word	0x00000b40


	//   ....[18]....
        /*01e0*/ 	.word	0x00000b60


	//   ....[19]....
        /*01e4*/ 	.word	0x00000b80


	//   ....[20]....
        /*01e8*/ 	.word	0x00000fe0


	//   ....[21]....
        /*01ec*/ 	.word	0x00001060


	//   ....[22]....
        /*01f0*/ 	.word	0x000010a0


	//   ....[23]....
        /*01f4*/ 	.word	0x000010d0


	//   ....[24]....
        /*01f8*/ 	.word	0x00001110


	//   ....[25]....
        /*01fc*/ 	.word	0x00001180


	//   ....[26]....
        /*0200*/ 	.word	0x000011a0


	//   ....[27]....
        /*0204*/ 	.word	0x000011c0


	//   ....[28]....
        /*0208*/ 	.word	0x000011e0


	//   ....[29]....
        /*020c*/ 	.word	0x00001200


	//----- nvinfo : EIATTR_VRC_CTA_INIT_COUNT
	.align		4
.L_5124:
        /*0210*/ 	.byte	0x02, 0x4a
	.zero		1
	.zero		1


	//----- nvinfo : EIATTR_EXIT_INSTR_OFFSETS
	.align		4
        /*0214*/ 	.byte	0x04, 0x1c
        /*0216*/ 	.short	(.L_5126 - .L_5125)


	//   ....[0]....
.L_5125:
        /*0218*/ 	.word	0x00000f90


	//   ....[1]....
        /*021c*/ 	.word	0x000017a0


	//   ....[2]....
        /*0220*/ 	.word	0x00001830


	//----- nvinfo : EIATTR_CRS_STACK_SIZE
	.align		4
.L_5126:
        /*0224*/ 	.byte	0x04, 0x1e
        /*0226*/ 	.short	(.L_5128 - .L_5127)
.L_5127:
        /*0228*/ 	.word	0x00000000


	//----- nvinfo : EIATTR_CBANK_PARAM_SIZE
	.align		4
.L_5128:
        /*022c*/ 	.byte	0x03, 0x19
        /*022e*/ 	.short	0x0074


	//----- nvinfo : EIATTR_PARAM_CBANK
	.align		4
        /*0230*/ 	.byte	0x04, 0x0a
        /*0232*/ 	.short	(.L_5130 - .L_5129)
	.align		4
.L_5129:
        /*0234*/ 	.word	index@(.nv.constant0._ZN17fastertransformer34generalAddBiasResidualLayerNormOptI7__half2Lb1ELb1ELi1ELb1ELi1EEEvPT_S3_PKS2_S5_S5_S5_S5_S5_fiiPKfS7_S7_Pfi)
        /*0238*/ 	.short	0x0380
        /*023a*/ 	.short	0x0074


	//----- nvinfo : EIATTR_SW_WAR
	.align		4
.L_5130:
        /*023c*/ 	.byte	0x04, 0x36
        /*023e*/ 	.short	(.L_5132 - .L_5131)
.L_5131:
        /*0240*/ 	.word	0x00000008
.L_5132:


//--------------------- .nv.info._ZN17fastertransformer35generalAddBiasResidualPostLayerNormI6__halfEEvPT_PKS2_S5_S5_S5_fii --------------------------
	.section	.nv.info._ZN17fastertransformer35generalAddBiasResidualPostLayerNormI6__halfEEvPT_PKS2_S5_S5_S5_fii,"",@"SHT_CUDA_INFO"
	.sectionflags	@""
	.align	4


	//----- nvinfo : EIATTR_CUDA_API_VERSION
	.align		4
        /*0000*/ 	.byte	0x04, 0x37
        /*0002*/ 	.short	(.L_5134 - .L_5133)
.L_5133:
        /*0004*/ 	.word	0x00000082


	//----- nvinfo : EIATTR_KPARAM_INFO
	.align		4
.L_5134:
        /*0008*/ 	.byte	0x04, 0x17
        /*000a*/ 	.short	(.L_5136 - .L_5135)
.L_5135:
        /*000c*/ 	.word	0x00000000
        /*0010*/ 	.short	0x0007
        /*0012*/ 	.short	0x0030
        /*0014*/ 	.byte	0x00, 0xf0, 0x11, 0x00


	//----- nvinfo : EIATTR_KPARAM_INFO
	.align		4
.L_5136:
        /*0018*/ 	.byte	0x04, 0x17
        /*001a*/ 	.short	(.L_5138 - .L_5137)
.L_5137:
        /*001c*/ 	.word	0x00000000
        /*0020*/ 	.short	0x0006
        /*0022*/ 	.short	0x002c
        /*0024*/ 	.byte	0x00, 0xf0, 0x11, 0x00


	//----- nvinfo : EIATTR_KPARAM_INFO
	.align		4
.L_5138:
        /*0028*/ 	.byte	0x04, 0x17
        /*002a*/ 	.short	(.L_5140 - .L_5139)
.L_5139:
        /*002c*/ 	.word	0x00000000
        /*0030*/ 	.short	0x0005
        /*0032*/ 	.short	0x0028
        /*0034*/ 	.byte	0x00, 0xf0, 0x11, 0x00


	//----- nvinfo : EIATTR_KPARAM_INFO
	.align		4
.L_5140:
        /*0038*/ 	.byte	0x04, 0x17
        /*003a*/ 	.short	(.L_5142 - .L_5141)
.L_5141:
        /*003c*/ 	.word	0x00000000
        /*0040*/ 	.short	0x0004
        /*0042*/ 	.short	0x0020
        /*0044*/ 	.byte	0x00, 0xf5, 0x21, 0x00


	//----- nvinfo : EIATTR_KPARAM_INFO
	.align		4
.L_5142:
        /*0048*/ 	.byte	0x04, 0x17
        /*004a*/ 	.short	(.L_5144 - .L_5143)
.L_5143:
        /*004c*/ 	.word	0x00000000
        /*0050*/ 	.short	0x0003
        /*0052*/ 	.short	0x0018
        /*0054*/ 	.byte	0x00, 0xf5, 0x21, 0x00


	//----- nvinfo : EIATTR_KPARAM_INFO
	.align		4
.L_5144:
        /*0058*/ 	.byte	0x04, 0x17
        /*005a*/ 	.short	(.L_5146 - .L_5145)
.L_5145:
        /*005c*/ 	.word	0x00000000
        /*0060*/ 	.short	0x0002
        /*0062*/ 	.short	0x0010
        /*0064*/ 	.byte	0x00, 0xf5, 0x21, 0x00


	//----- nvinfo : EIATTR_KPARAM_INFO
	.align		4
.L_5146:
        /*0068*/ 	.byte	0x04, 0x17
        /*006a*/ 	.short	(.L_5148 - .L_5147)
.L_5147:
        /*006c*/ 	.word	0x00000000
        /*0070*/ 	.short	0x0001
        /*0072*/ 	.short	0x0008
        /*0074*/ 	.byte	0x00, 0xf5, 0x21, 0x00


	//----- nvinfo : EIATTR_KPARAM_INFO
	.align		4
.L_5148:
        /*0078*/ 	.byte	0x04, 0x17
        /*007a*/ 	.short	(.L_5150 - .L_5149)
.L_5149:
        /*007c*/ 	.word	0x00000000
        /*0080*/ 	.short	0x0000
        /*0082*/ 	.short	0x0000
        /*0084*/ 	.byte	0x00, 0xf5, 0x21, 0x00


	//----- nvinfo : EIATTR_SPARSE_MMA_MASK
	.align		4
.L_5150:
        /*0088*/ 	.byte	0x03, 0x50
        /*008a*/ 	.short	0x0000


	//----- nvinfo : EIATTR_MAXREG_COUNT
	.align		4
        /*008c*/ 	.byte	0x03, 0x1b
        /*008e*/ 	.short	0x00ff


	//----- nvinfo : EIATTR_NUM_BARRIERS
	.align		4
        /*0090*/ 	.byte	0x02, 0x4c
        /*0092*/ 	.byte	0x01
	.zero		1


	//----- nvinfo : EIATTR_MERCURY_ISA_VERSION
	.align		4
        /*0094*/ 	.byte	0x03, 0x5f
        /*0096*/ 	.short	0x0101


	//----- nvinfo : EIATTR_COOP_GROUP_MASK_REGIDS
	.align		4
        /*0098*/ 	.byte	0x04, 0x29
        /*009a*/ 	.short	(.L_5152 - .L_5151)


	//   ....[0]....
.L_5151:
        /*009c*/ 	.word	0xffffffff


	//   ....[1]....
        /*00a0*/ 	.word	0xffffffff


	//   ....[2]....
        /*00a4*/ 	.word	0xffffffff


	//   ....[3]....
        /*00a8*/ 	.word	0xffffffff


	//   ....[4]....
        /*00ac*/ 	.word	0xffffffff


	//   ....[5]....
        /*00b0*/ 	.word	0xffffffff


	//   ....[6]....
        /*00b4*/ 	.word	0xffffffff


	//   ....[7]....
        /*00b8*/ 	.word	0xffffffff


	//   ....[8]....
        /*00bc*/ 	.word	0xffffffff


	//   ....[9]....
        /*00c0*/ 	.word	0xffffffff


	//   ....[10]....
        /*00c4*/ 	.word	0xffffffff


	//   ....[11]....
        /*00c8*/ 	.word	0xffffffff


	//   ....[12]....
        /*00cc*/ 	.word	0xffffffff


	//   ....[13]....
        /*00d0*/ 	.word	0xffffffff


	//   ....[14]....
        /*00d4*/ 	.word	0xffffffff


	//   ....[15]....
        /*00d8*/ 	.word	0xffffffff


	//   ....[16]....
        /*00dc*/ 	.word	0xffffffff


	//   ....[17]....
        /*00e0*/ 	.word	0xffffffff


	//   ....[18]....
        /*00e4*/ 	.word	0xffffffff


	//   ....[19]....
        /*00e8*/ 	.word	0xffffffff


	//----- nvinfo : EIATTR_COOP_GROUP_INSTR_OFFSETS
	.align		4
.L_5152:
        /*00ec*/ 	.byte	0x04, 0x28
        /*00ee*/ 	.short	(.L_5154 - .L_5153)


	//   ....[0]....
.L_5153:
        /*00f0*/ 	.word	0x00000960


	//   ....[1]....
        /*00f4*/ 	.word	0x000009d0


	//   ....[2]....
        /*00f8*/ 	.word	0x00000a10


	//   ....[3]....
        /*00fc*/ 	.word	0x00000a70


	//   ....[4]....
        /*0100*/ 	.word	0x00000ab0


	//   ....[5]....
        /*0104*/ 	.word	0x00000b40


	//   ....[6]....
        /*0108*/ 	.word	0x00000b70


	//   ....[7]....
        /*010c*/ 	.word	0x00000ba0


	//   ....[8]....
        /*0110*/ 	.word	0x00000bc0


	//   ....[9]....
        /*0114*/ 	.word	0x00000be0


	//   ....[10]....
        /*0118*/ 	.word	0x000012a0


	//   ....[11]....
        /*011c*/ 	.word	0x000012e0


	//   ....[12]....
        /*0120*/ 	.word	0x00001300


	//   ....[13]....
        /*0124*/ 	.word	0x00001320


	//   ....[14]....
        /*0128*/ 	.word	0x00001340


	//   ....[15]....
        /*012c*/ 	.word	0x000013d0


	//   ....[16]....
        /*0130*/ 	.word	0x00001400


	//   ....[17]....
        /*0134*/ 	.word	0x00001430


	//   ....[18]....
        /*0138*/ 	.word	0x00001460


	//   ....[19]....
        /*013c*/ 	.word	0x00001480


	//----- nvinfo : EIATTR_VRC_CTA_INIT_COUNT
	.align		4
.L_5154:
        /*0140*/ 	.byte	0x02, 0x4a
	.zero		1
	.zero		1


	//----- nvinfo : EIATTR_EXIT_INSTR_OFFSETS
	.align		4
        /*0144*/ 	.byte	0x04, 0x1c
        /*0146*/ 	.short	(.L_5156 - .L_5155)


	//   ....[0]....
.L_5155:
        /*0148*/ 	.word	0x000014e0


	//   ....[1]....
        /*014c*/ 	.word	0x00001960


	//   ....[2]....
        /*0150*/ 	.word	0x00001fa0


	//----- nvinfo : EIATTR_CRS_STACK_SIZE
	.align		4
.L_5156:
        /*0154*/ 	.byte	0x04, 0x1e
        /*0156*/ 	.short	(.L_5158 - .L_5157)
.L_5157:
        /*0158*/ 	.word	0x00000000


	//----- nvinfo : EIATTR_CBANK_PARAM_SIZE
	.align		4
.L_5158:
        /*015c*/ 	.byte	0x03, 0x19
        /*015e*/ 	.short	0x0034


	//----- nvinfo : EIATTR_PARAM_CBANK
	.align		4
        /*0160*/ 	.byte	0x04, 0x0a
        /*0162*/ 	.short	(.L_5160 - .L_5159)
	.align		4
.L_5159:
        /*0164*/ 	.word	index@(.nv.constant0._ZN17fastertransformer35generalAddBiasResidualPostLayerNormI6__halfEEvPT_PKS2_S5_S5_S5_fii)
        /*0168*/ 	.short	0x0380
        /*016a*/ 	.short	0x0034


	//----- nvinfo : EIATTR_SW_WAR
	.align		4
.L_5160:
        /*016c*/ 	.byte	0x04, 0x36
        /*016e*/ 	.short	(.L_5162 - .L_5161)
.L_5161:
        /*0170*/ 	.word	0x00000008
.L_5162:


//--------------------- .nv.info._ZN17fastertransformer28addBiasResidualPostLayerNormI6__halfLi2EEEvPT_PKS2_S5_S5_S5_fii --------------------------
	.section	.nv.info._ZN17fastertransformer28addBiasResidualPostLayerNormI6__halfLi2EEEvPT_PKS2_S5_S5_S5_fii,"",@"SHT_CUDA_INFO"
	.sectionflags	@""
	.align	4


	//----- nvinfo : EIATTR_CUDA_API_VERSION
	.align		4
        /*0000*/ 	.byte	0x04, 0x37
        /*0002*/ 	.short	(.L_5164 - .L_5163)
.L_5163:
        /*0004*/ 	.word	0x00000082


	//----- nvinfo : EIATTR_KPARAM_INFO
	.align		4
.L_5164:
        /*0008*/ 	.byte	0x04, 0x17
        /*000a*/ 	.short	(.L_5166 - .L_5165)
.L_5165:
        /*000c*/ 	.word	0x00000000
        /*0010*/ 	.short	0x0007
        /*0012*/ 	.short	0x0030
        /*0014*/ 	.byte	0x00, 0xf0, 0x11, 0x00


	//----- nvinfo : EIATTR_KPARAM_INFO
	.align		4
.L_5166:
        /*0018*/ 	.byte	0x04, 0x17
        /*001a*/ 	.short	(.L_5168 - .L_5167)
.L_5167:
        /*001c*/ 	.word	0x00000000
        /*0020*/ 	.short	0x0006
        /*0022*/ 	.short	0x002c
        /*0024*/ 	.byte	0x00, 0xf0, 0x11, 0x00


	//----- nvinfo : EIATTR_KPARAM_INFO
	.align		4
.L_5168:
        /*0028*/ 	.byte	0x04, 0x17
        /*002a*/ 	.short	(.L_5170 - .L_5169)
.L_5169:
        /*002c*/ 	.word	0x00000000
        /*0030*/ 	.short	0x0005
        /*0032*/ 	.short	0x0028
        /*0034*/ 	.byte	0x00, 0xf0, 0x11, 0x00


	//----- nvinfo : EIATTR_KPARAM_INFO
	.align		4
.L_5170:
        /*0038*/ 	.byte	0x04, 0x17
        /*003a*/ 	.short	(.L_5172 - .L_5171)
.L_5171:
        /*003c*/ 	.word	0x00000000
        /*0040*/ 	.short	0x0004
        /*0042*/ 	.short	0x0020
        /*0044*/ 	.byte	0x00, 0xf5, 0x21, 0x00


	//----- nvinfo : EIATTR_KPARAM_INFO
	.align		4
.L_5172:
        /*0048*/ 	.byte	0x04, 0x17
        /*004a*/ 	.short	(.L_5174 - .L_5173)
.L_5173:
        /*004c*/ 	.word	0x00000000
        /*0050*/ 	.short	0x0003
        /*0052*/ 	.short	0x0018
        /*0054*/ 	.byte	0x00, 0xf5, 0x21, 0x00


	//----- nvinfo : EIATTR_KPARAM_INFO
	.align		4
.L_5174:
        /*0058*/ 	.byte	0x04, 0x17
        /*005a*/ 	.short	(.L_5176 - .L_5175)
.L_5175:
        /*005c*/ 	.word	0x00000000
        /*0060*/ 	.short	0x0002
        /*0062*/ 	.short	0x0010
        /*0064*/ 	.byte	0x00, 0xf5, 0x21, 0x00


	//----- nvinfo : EIATTR_KPARAM_INFO
	.align		4
.L_5176:
        /*0068*/ 	.byte	0x04, 0x17
        /*006a*/ 	.short	(.L_5178 - .L_5177)
.L_5177:
        /*006c*/ 	.word	0x00000000
        /*0070*/ 	.short	0x0001
        /*0072*/ 	.short	0x0008
        /*0074*/ 	.byte	0x00, 0xf5, 0x21, 0x00


	//----- nvinfo : EIATTR_KPARAM_INFO
	.align		4
.L_5178:
        /*0078*/ 	.byte	0x04, 0x17
        /*007a*/ 	.short	(.L_5180 - .L_5179)
.L_5179:
        /*007c*/ 	.word	0x00000000
        /*0080*/ 	.short	0x0000
        /*0082*/ 	.short	0x0000
        /*0084*/ 	.byte	0x00, 0xf5, 0x21, 0x00


	//----- nvinfo : EIATTR_SPARSE_MMA_MASK
	.align		4
.L_5180:
        /*0088*/ 	.byte	0x03, 0x50
        /*008a*/ 	.short	0x0000


	//----- nvinfo : EIATTR_MAXREG_COUNT
	.align		4
        /*008c*/ 	.byte	0x03, 0x1b
        /*008e*/ 	.short	0x00ff


	//----- nvinfo : EIATTR_NUM_BARRIERS
	.align		4
        /*0090*/ 	.byte	0x02, 0x4c
        /*0092*/ 	.byte	0x01
	.zero		1


	//----- nvinfo : EIATTR_MERCURY_ISA_VERSION
	.align		4
        /*0094*/ 	.byte	0x03, 0x5f
        /*0096*/ 	.short	0x0101


	//----- nvinfo : EIATTR_COOP_GROUP_MASK_REGIDS
	.align		4
        /*0098*/ 	.byte	0x04, 0x29
        /*009a*/ 	.short	(.L_5182 - .L_5181)


	//   ....[0]....
.L_5181:
        /*009c*/ 	.word	0xffffffff


	//   ....[1]....
        /*00a0*/ 	.word	0xffffffff


	//   ....[2]....
        /*00a4*/ 	.word	0xffffffff


	//   ....[3]....
        /*00a8*/ 	.word	0xffffffff


	//   ....[4]....
        /*00ac*/ 	.word	0xffffffff


	//   ....[5]....
        /*00b0*/ 	.word	0xffffffff


	//   ....[6]....
        /*00b4*/ 	.word	0xffffffff


	//   ....[7]....
        /*00b8*/ 	.word	0xffffffff


	//   ....[8]....
        /*00bc*/ 	.word	0xffffffff


	//   ....[9]....
        /*00c0*/ 	.word	0xffffffff


	//   ....[10]....
        /*00c4*/ 	.word	0xffffffff


	//   ....[11]....
        /*00c8*/ 	.word	0xffffffff


	//   ....[12]....
        /*00cc*/ 	.word	0xffffffff


	//   ....[13]....
        /*00d0*/ 	.word	0xffffffff


	//   ....[14]....
        /*00d4*/ 	.word	0xffffffff


	//   ....[15]....
        /*00d8*/ 	.word	0xffffffff


	//   ....[16]....
        /*00dc*/ 	.word	0xffffffff


	//   ....[17]....
        /*00e0*/ 	.word	0xffffffff


	//   ....[18]....
        /*00e4*/ 	.word	0xffffffff


	//   ....[19]....
        /*00e8*/ 	.word	0xffffffff


	//----- nvinfo : EIATTR_COOP_GROUP_INSTR_OFFSETS
	.align		4
.L_5182:
        /*00ec*/ 	.byte	0x04, 0x28
        /*00ee*/ 	.short	(.L_5184 - .L_5183)


	//   ....[0]....
.L_5183:
        /*00f0*/ 	.word	0x00000260


	//   ....[1]....
        /*00f4*/ 	.word	0x000002a0


	//   ....[2]....
        /*00f8*/ 	.word	0x000002d0


	//   ....[3]....
        /*00fc*/ 	.word	0x00000300


	//   ....[4]....
        /*0100*/ 	.word	0x00000360


	//   ....[5]....
        /*0104*/ 	.word	0x00000430


	//   ....[6]....
        /*0108*/ 	.word	0x00000460


	//   ....[7]....
        /*010c*/ 	.word	0x00000490


	//   ....[8]....
        /*0110*/ 	.word	0x000004c0


	//   ....[9]....
        /*0114*/ 	.word	0x000004e0


	//   ....[10]....
        /*0118*/ 	.word	0x000005d0


	//   ....[11]....
        /*011c*/ 	.word	0x00000610


	//   ....[12]....
        /*0120*/ 	.word	0x00000630


	//   ....[13]....
        /*0124*/ 	.word	0x00000650


	//   ....[14]....
        /*0128*/ 	.word	0x00000670


	//   ....[15]....
        /*012c*/ 	.word	0x000006e0


	//   ....[16]....
        /*0130*/ 	.word	0x00000710


	//   ....[17]....
        /*0134*/ 	.word	0x00000740


	//   ....[18]....
        /*0138*/ 	.word	0x00000760


	//   ....[19]....
        /*013c*/ 	.word	0x00000780


	//----- nvinfo : EIATTR_VRC_CTA_INIT_COUNT
	.align		4
.L_5184:
        /*0140*/ 	.byte	0x02, 0x4a
	.zero		1
	.zero		1


	//----- nvinfo : EIATTR_EXIT_INSTR_OFFSETS
	.align		4
        /*0144*/ 	.byte	0x04, 0x1c
        /*0146*/ 	.short	(.L_5186 - .L_5185)


	//   ....[0]....
.L_5185:
        /*0148*/ 	.word	0x000007d0


	//   ....[1]....
        /*014c*/ 	.word	0x00000940


	//   ....[2]....
        /*0150*/ 	.word	0x00000a20


	//----- nvinfo : EIATTR_CRS_STACK_SIZE
	.align		4
.L_5186:
        /*0154*/ 	.byte	0x04, 0x1e
        /*0156*/ 	.short	(.L_5188 - .L_5187)
.L_5187:
        /*0158*/ 	.word	0x00000000


	//----- nvinfo : EIATTR_CBANK_PARAM_SIZE
	.align		4
.L_5188:
        /*015c*/ 	.byte	0x03, 0x19
        /*015e*/ 	.short	0x0034


	//----- nvinfo : EIATTR_PARAM_CBANK
	.align		4
        /*0160*/ 	.byte	0x04, 0x0a
        /*0162*/ 	.short	(.L_5190 - .L_5189)
	.align		4
.L_5189:
        /*0164*/ 	.word	index@(.nv.constant0._ZN17fastertransformer28addBiasResidualPostLayerNormI6__halfLi2EEEvPT_PKS2_S5_S5_S5_fii)
        /*0168*/ 	.short	0x0380
        /*016a*/ 	.short	0x0034


	//----- nvinfo : EIATTR_SW_WAR
	.align		4
.L_5190:
        /*016c*/ 	.byte	0x04, 0x36
        /*016e*/ 	.short	(.L_5192 - .L_5191)
.L_5191:
        /*0170*/ 	.word	0x00000008
.L_5192:


//--------------------- .nv.info._ZN17fastertransformer28addBiasResidualPostLayerNormI6__halfLi1EEEvPT_PKS2_S5_S5_S5_fii --------------------------
	.section	.nv.info._ZN17fastertransformer28addBiasResidualPostLayerNormI6__halfLi1EEEvPT_PKS2_S5_S5_S5_fii,"",@"SHT_CUDA_INFO"
	.sectionflags	@""
	.align	4


	//----- nvinfo : EIATTR_CUDA_API_VERSION
	.align		4
        /*0000*/ 	.byte	0x04, 0x37
        /*0002*/ 	.short	(.L_5194 - .L_5193)
.L_5193:
        /*0004*/ 	.word	0x00000082


	//----- nvinfo : EIATTR_KPARAM_INFO
	.align		4
.L_5194:
        /*0008*/ 	.byte	0x04, 0x17
        /*000a*/ 	.short	(.L_5196 - .L_5195)
.L_5195:
        /*000c*/ 	.word	0x00000000
        /*0010*/ 	.short	0x0007
        /*0012*/ 	.short	0x0030
        /*0014*/ 	.byte	0x00, 0xf0, 0x11, 0x00


	//----- nvinfo : EIATTR_KPARAM_INFO
	.align		4
.L_5196:
        /*0018*/ 	.byte	0x04, 0x17
        /*001a*/ 	.short	(.L_5198 - .L_5197)
.L_5197:
        /*001c*/ 	.word	0x00000000
        /*0020*/ 	.short	0x0006
        /*0022*/ 	.short	0x002c
        /*0024*/ 	.byte	0x00, 0xf0, 0x11, 0x00


	//----- nvinfo : EIATTR_KPARAM_INFO
	.align		4
.L_5198:
        /*0028*/ 	.byte	0x04, 0x17
        /*002a*/ 	.short	(.L_5200 - .L_5199)
.L_5199:
        /*002c*/ 	.word	0x00000000
        /*0030*/ 	.short	0x0005
        /*0032*/ 	.short	0x0028
        /*0034*/ 	.byte	0x00, 0xf0, 0x11, 0x00


	//----- nvinfo : EIATTR_KPARAM_INFO
	.align		4
.L_5200:
        /*0038*/ 	.byte	0x04, 0x17
        /*003a*/ 	.short	(.L_5202 - .L_5201)
.L_5201:
        /*003c*/ 	.word	0x00000000
        /*0040*/ 	.short	0x0004
        /*0042*/ 	.short	0x0020
        /*0044*/ 	.byte	0x00, 0xf5, 0x21, 0x00


	//----- nvinfo : EIATTR_KPARAM_INFO
	.align		4
.L_5202:
        /*0048*/ 	.byte	0x04, 0x17
        /*004a*/ 	.short	(.L_5204 - .L_5203)
.L_5203:
        /*004c*/ 	.word	0x00000000
        /*0050*/ 	.short	0x0003
        /*0052*/ 	.short	0x0018
        /*0054*/ 	.byte	0x00, 0xf5, 0x21, 0x00


	//----- nvinfo : EIATTR_KPARAM_INFO
	.align		4
.L_5204:
        /*0058*/ 	.byte	0x04, 0x17
        /*005a*/ 	.short	(.L_5206 - .L_5205)
.L_5205:
        /*005c*/ 	.word	0x00000000
        /*0060*/ 	.short	0x0002
        /*0062*/ 	.short	0x0010
        /*0064*/ 	.byte	0x00, 0xf5, 0x21, 0x00


	//----- nvinfo : EIATTR_KPARAM_INFO
	.align		4
.L_5206:
        /*0068*/ 	.byte	0x04, 0x17
        /*006a*/ 	.short	(.L_5208 - .L_5207)
.L_5207:
        /*006c*/ 	.word	0x00000000
        /*0070*/ 	.short	0x0001
        /*0072*/ 	.short	0x0008
        /*0074*/ 	.byte	0x00, 0xf5, 0x21, 0x00


	//----- nvinfo : EIATTR_KPARAM_INFO
	.align		4
.L_5208:
        /*0078*/ 	.byte	0x04, 0x17
        /*007a*/ 	.short	(.L_5210 - .L_5209)
.L_5209:
        /*007c*/ 	.word	0x00000000
        /*0080*/ 	.short	0x0000
        /*0082*/ 	.short	0x0000
        /*0084*/ 	.byte	0x00, 0xf5, 0x21, 0x00


	//----- nvinfo : EIATTR_SPARSE_MMA_MASK
	.align		4
.L_5210:
        /*0088*/ 	.byte	0x03, 0x50
        /*008a*/ 	.short	0x0000


	//----- nvinfo : EIATTR_MAXREG_COUNT
	.align		4
        /*008c*/ 	.byte	0x03, 0x1b
        /*008e*/ 	.short	0x00ff


	//----- nvinfo : EIATTR_NUM_BARRIERS
	.align		4
        /*0090*/ 	.byte	0x02, 0x4c
        /*0092*/ 	.byte	0x01
	.zero		1


	//----- nvinfo : EIATTR_MERCURY_ISA_VERSION
	.align		4
        /*0094*/ 	.byte	0x03, 0x5f
        /*0096*/ 	.short	0x0101


	//----- nvinfo : EIATTR_COOP_GROUP_MASK_REGIDS
	.align		4
        /*0098*/ 	.byte	0x04, 0x29
        /*009a*/ 	.short	(.L_5212 - .L_5211)


	//   ....[0]....
.L_5211:
        /*009c*/ 	.word	0xffffffff


	//   ....[1]....
        /*00a0*/ 	.word	0xffffffff


	//   ....[2]....
        /*00a4*/ 	.word	0xffffffff


	//   ....[3]....
        /*00a8*/ 	.word	0xffffffff


	//   ....[4]....
        /*00ac*/ 	.word	0xffffffff


	//   ....[5]....
        /*00b0*/ 	.word	0xffffffff


	//   ....[6]....
        /*00b4*/ 	.word	0xffffffff


	//   ....[7]....
        /*00b8*/ 	.word	0xffffffff


	//   ....[8]....
        /*00bc*/ 	.word	0xffffffff


	//   ....[9]....
        /*00c0*/ 	.word	0xffffffff


	//   ....[10]....
        /*00c4*/ 	.word	0xffffffff


	//   ....[11]....
        /*00c8*/ 	.word	0xffffffff


	//   ....[12]....
        /*00cc*/ 	.word	0xffffffff


	//   ....[13]....
        /*00d0*/ 	.word	0xffffffff


	//   ....[14]....
        /*00d4*/ 	.word	0xffffffff


	//   ....[15]....
        /*00d8*/ 	.word	0xffffffff


	//   ....[16]....
        /*00dc*/ 	.word	0xffffffff


	//   ....[17]....
        /*00e0*/ 	.word	0xffffffff


	//   ....[18]....
        /*00e4*/ 	.word	0xffffffff


	//   ....[19]....
        /*00e8*/ 	.word	0xffffffff


	//----- nvinfo : EIATTR_COOP_GROUP_INSTR_OFFSETS
	.align		4
.L_5212:
        /*00ec*/ 	.byte	0x04, 0x28
        /*00ee*/ 	.short	(.L_5214 - .L_5213)


	//   ....[0]....
.L_5213:
        /*00f0*/ 	.word	0x00000170


	//   ....[1]....
        /*00f4*/ 	.word	0x00000190


	//   ....[2]....
        /*00f8*/ 	.word	0x000001b0


	//   ....[3]....
        /*00fc*/ 	.word	0x000001d0


	//   ....[4]....
        /*0100*/ 	.word	0x00000220


	//   ....[5]....
        /*0104*/ 	.word	0x000002f0


	//   ....[6]....
        /*0108*/ 	.word	0x00000310


	//   ....[7]....
        /*010c*/ 	.word	0x00000330


	//   ....[8]....
        /*0110*/ 	.word	0x00000350


	//   ....[9]....
        /*0114*/ 	.word	0x00000390


	//   ....[10]....
        /*0118*/ 	.word	0x00000450


	//   ....[11]....
        /*011c*/ 	.word	0x00000470


	//   ....[12]....
        /*0120*/ 	.word	0x00000490


	//   ....[13]....
        /*0124*/ 	.word	0x000004b0


	//   ....[14]....
        /*0128*/ 	.word	0x000004e0


	//   ....[15]....
        /*012c*/ 	.word	0x00000550


	//   ....[16]....
        /*0130*/ 	.word	0x00000570


	//   ....[17]....
        /*0134*/ 	.word	0x00000590


	//   ....[18]....
        /*0138*/ 	.word	0x000005b0


	//   ....[19]....
        /*013c*/ 	.word	0x000005f0


	//----- nvinfo : EIATTR_VRC_CTA_INIT_COUNT
	.align		4
.L_5214:
        /*0140*/ 	.byte	0x02, 0x4a
	.zero		1
	.zero		1


	//----- nvinfo : EIATTR_EXIT_INSTR_OFFSETS
	.align		4
        /*0144*/ 	.byte	0x04, 0x1c
        /*0146*/ 	.short	(.L_5216 - .L_5215)


	//   ....[0]....
.L_5215:
        /*0148*/ 	.word	0x00000640


	//   ....[1]....
        /*014c*/ 	.word	0x00000780


	//----- nvinfo : EIATTR_CBANK_PARAM_SIZE
	.align		4
.L_5216:
        /*0150*/ 	.byte	0x03, 0x19
        /*0152*/ 	.short	0x0034


	//----- nvinfo : EIATTR_PARAM_CBANK
	.align		4
        /*0154*/ 	.byte	0x04, 0x0a
        /*0156*/ 	.short	(.L_5218 - .L_5217)
	.align		4
.L_5217:
        /*0158*/ 	.word	index@(.nv.constant0._ZN17fastertransformer28addBiasResidualPostLayerNormI6__halfLi1EEEvPT_PKS2_S5_S5_S5_fii)
        /*015c*/ 	.short	0x0380
        /*015e*/ 	.short	0x0034


	//----- nvinfo : EIATTR_SW_WAR
	.align		4
.L_5218:
        /*0160*/ 	.byte	0x04, 0x36
        /*0162*/ 	.short	(.L_5220 - .L_5219)
.L_5219:
        /*0164*/ 	.word	0x00000008
.L_5220:


//--------------------- .nv.info._ZN17fastertransformer30addBiasResidualPostLayerNormV2I6__halfEEvPT_PKS2_S5_S5_S5_fi --------------------------
	.section	.nv.info._ZN17fastertransformer30addBiasResidualPostLayerNormV2I6__halfEEvPT_PKS2_S5_S5_S5_fi,"",@"SHT_CUDA_INFO"
	.sectionflags	@""
	.align	4


	//----- nvinfo : EIATTR_CUDA_API_VERSION
	.align		4
        /*0000*/ 	.byte	0x04, 0x37
        /*0002*/ 	.short	(.L_5222 - .L_5221)
.L_5221:
        /*0004*/ 	.word	0x00000082


	//----- nvinfo : EIATTR_KPARAM_INFO
	.align		4
.L_5222:
        /*0008*/ 	.byte	0x04, 0x17
        /*000a*/ 	.short	(.L_5224 - .L_5223)
.L_5223:
        /*000c*/ 	.word	0x00000000
        /*0010*/ 	.short	0x0006
        /*0012*/ 	.short	0x002c
        /*0014*/ 	.byte	0x00, 0xf0, 0x11, 0x00


	//----- nvinfo : EIATTR_KPARAM_INFO
	.align		4
.L_5224:
        /*0018*/ 	.byte	0x04, 0x17
        /*001a*/ 	.short	(.L_5226 - .L_5225)
.L_5225:
        /*001c*/ 	.word	0x00000000
        /*0020*/ 	.short	0x0005
        /*0022*/ 	.short	0x0028
        /*0024*/ 	.byte	0x00, 0xf0, 0x11, 0x00


	//----- nvinfo : EIATTR_KPARAM_INFO
	.align		4
.L_5226:
        /*0028*/ 	.byte	0x04, 0x17
        /*002a*/ 	.short	(.L_5228 - .L_5227)
.L_5227:
        /*002c*/ 	.word	0x00000000
        /*0030*/ 	.short	0x0004
        /*0032*/ 	.short	0x0020
        /*0034*/ 	.byte	0x00, 0xf5, 0x21, 0x00


	//----- nvinfo : EIATTR_KPARAM_INFO
	.align		4
.L_5228:
        /*0038*/ 	.byte	0x04, 0x17
        /*003a*/ 	.short	(.L_5230 - .L_5229)
.L_5229:
        /*003c*/ 	.word	0x00000000
        /*0040*/ 	.short	0x0003
        /*0042*/ 	.short	0x0018
        /*0044*/ 	.byte	0x00, 0xf5, 0x21, 0x00


	//----- nvinfo : EIATTR_KPARAM_INFO
	.align		4
.L_5230:
        /*0048*/ 	.byte	0x04, 0x17
        /*004a*/ 	.short	(.L_5232 - .L_5231)
.L_5231:
        /*004c*/ 	.word	0x00000000
        /*0050*/ 	.short	0x0002
        /*0052*/ 	.short	0x0010
        /*0054*/ 	.byte	0x00, 0xf5, 0x21, 0x00


	//----- nvinfo : EIATTR_KPARAM_INFO
	.align		4
.L_5232:
        /*0058*/ 	.byte	0x04, 0x17
        /*005a*/ 	.short	(.L_5234 - .L_5233)
.L_5233:
        /*005c*/ 	.word	0x00000000
        /*0060*/ 	.short	0x0001
        /*0062*/ 	.short	0x0008
        /*0064*/ 	.byte	0x00, 0xf5, 0x21, 0x00


	//----- nvinfo : EIATTR_KPARAM_INFO
	.align		4
.L_5234:
        /*0068*/ 	.byte	0x04, 0x17
        /*006a*/ 	.short	(.L_5236 - .L_5235)
.L_5235:
        /*006c*/ 	.word	0x00000000
        /*0070*/ 	.short	0x0000
        /*0072*/ 	.short	0x0000
        /*0074*/ 	.byte	0x00, 0xf5, 0x21, 0x00


	//----- nvinfo : EIATTR_SPARSE_MMA_MASK
	.align		4
.L_5236:
        /*0078*/ 	.byte	0x03, 0x50
        /*007a*/ 	.short	0x0000


	//----- nvinfo : EIATTR_MAXREG_COUNT
	.align		4
        /*007c*/ 	.byte	0x03, 0x1b
        /*007e*/ 	.short	0x00ff


	//----- nvinfo : EIATTR_NUM_BARRIERS
	.align		4
        /*0080*/ 	.byte	0x02, 0x4c
        /*0082*/ 	.byte	0x01
	.zero		1


	//----- nvinfo : EIATTR_MERCURY_ISA_VERSION
	.align		4
        /*0084*/ 	.byte	0x03, 0x5f
        /*0086*/ 	.short	0x0101


	//----- nvinfo : EIATTR_COOP_GROUP_MASK_REGIDS
	.align		4
        /*0088*/ 	.byte	0x04, 0x29
        /*008a*/ 	.short	(.L_5238 - .L_5237)


	//   ....[0]....
.L_5237:
        /*008c*/ 	.word	0xffffffff


	//   ....[1]....
        /*0090*/ 	.word	0xffffffff


	//   ....[2]....
        /*0094*/ 	.word	0xffffffff


	//   ....[3]....
        /*0098*/ 	.word	0xffffffff


	//   ....[4]....
        /*009c*/ 	.word	0xffffffff


	//   ....[5]....
        /*00a0*/ 	.word	0xffffffff


	//   ....[6]....
        /*00a4*/ 	.word	0xffffffff


	//   ....[7]....
        /*00a8*/ 	.word	0xffffffff


	//   ....[8]....
        /*00ac*/ 	.word	0xffffffff


	//   ....[9]....
        /*00b0*/ 	.word	0xffffffff


	//   ....[10]....
        /*00b4*/ 	.word	0xffffffff


	//   ....[11]....
        /*00b8*/ 	.word	0xffffffff


	//   ....[12]....
        /*00bc*/ 	.word	0xffffffff


	//   ....[13]....
        /*00c0*/ 	.word	0xffffffff


	//   ....[14]....
        /*00c4*/ 	.word	0xffffffff


	//   ....[15]....
        /*00c8*/ 	.word	0xffffffff


	//   ....[16]....
        /*00cc*/ 	.word	0xffffffff


	//   ....[17]....
        /*00d0*/ 	.word	0xffffffff


	//   ....[18]....
        /*00d4*/ 	.word	0xffffffff


	//   ....[19]....
        /*00d8*/ 	.word	0xffffffff


	//----- nvinfo : EIATTR_COOP_GROUP_INSTR_OFFSETS
	.align		4
.L_5238:
        /*00dc*/ 	.byte	0x04, 0x28
        /*00de*/ 	.short	(.L_5240 - .L_5239)


	//   ....[0]....
.L_5239:
        /*00e0*/ 	.word	0x000003f0


	//   ....[1]....
        /*00e4*/ 	.word	0x00000410


	//   ....[2]....
        /*00e8*/ 	.word	0x00000430


	//   ....[3]....
        /*00ec*/ 	.word	0x00000450


	//   ....[4]....
        /*00f0*/ 	.word	0x00000490


	//   ....[5]....
        /*00f4*/ 	.word	0x00000540


	//   ....[6]....
        /*00f8*/ 	.word	0x00000560


	//   ....[7]....
        /*00fc*/ 	.word	0x00000580


	//   ....[8]....
        /*0100*/ 	.word	0x000005a0


	//   ....[9]....
        /*0104*/ 	.word	0x000005d0


	//   ....[10]....
        /*0108*/ 	.word	0x000007f0


	//   ....[11]....
        /*010c*/ 	.word	0x00000810


	//   ....[12]....
        /*0110*/ 	.word	0x00000830


	//   ....[13]....
        /*0114*/ 	.word	0x00000850


	//   ....[14]....
        /*0118*/ 	.word	0x00000890


	//   ....[15]....
        /*011c*/ 	.word	0x000009f0


	//   ....[16]....
        /*0120*/ 	.word	0x00000a10


	//   ....[17]....
        /*0124*/ 	.word	0x00000a30


	//   ....[18]....
        /*0128*/ 	.word	0x00000a50


	//   ....[19]....
        /*012c*/ 	.word	0x00000a90


	//----- nvinfo : EIATTR_VRC_CTA_INIT_COUNT
	.align		4
.L_5240:
        /*0130*/ 	.byte	0x02, 0x4a
	.zero		1
	.zero		1


	//----- nvinfo : EIATTR_EXIT_INSTR_OFFSETS
	.align		4
        /*0134*/ 	.byte	0x04, 0x1c
        /*0136*/ 	.short	(.L_5242 - .L_5241)


	//   ....[0]....
.L_5241:
        /*0138*/ 	.word	0x00000bd0


	//----- nvinfo : EIATTR_CBANK_PARAM_SIZE
	.align		4
.L_5242:
        /*013c*/ 	.byte	0x03, 0x19
        /*013e*/ 	.short	0x0030


	//----- nvinfo : EIATTR_PARAM_CBANK
	.align		4
        /*0140*/ 	.byte	0x04, 0x0a
        /*0142*/ 	.short	(.L_5244 - .L_5243)
	.align		4
.L_5243:
        /*0144*/ 	.word	index@(.nv.constant0._ZN17fastertransformer30addBiasResidualPostLayerNormV2I6__halfEEvPT_PKS2_S5_S5_S5_fi)
        /*0148*/ 	.short	0x0380
        /*014a*/ 	.short	0x0030


	//----- nvinfo : EIATTR_SW_WAR
	.align		4
.L_5244:
        /*014c*/ 	.byte	0x04, 0x36
        /*014e*/ 	.short	(.L_5246 - .L_5245)
.L_5245:
        /*0150*/ 	.word	0x00000008
.L_5246:


//--------------------- .nv.info._ZN17fastertransformer28layernorm_shift_partition_v2IfEEvPT_PKS1_S4_S4_fiiiiii --------------------------
	.section	.nv.info._ZN17fastertransformer28layernorm_shift_partition_v2IfEEvPT_PKS1_S4_S4_fiiiiii,"",@"SHT_CUDA_INFO"
	.sectionflags	@""
	.align	4


	//----- nvinfo : EIATTR_CUDA_API_VERSION
	.align		4
        /*0000*/ 	.byte	0x04, 0x37
        /*0002*/ 	.short	(.L_5248 - .L_5247)
.L_5247:
        /*0004*/ 	.word	0x00000082


	//----- nvinfo : EIATTR_KPARAM_INFO
	.align		4
.L_5248:
        /*0008*/ 	.byte	0x04, 0x17
        /*000a*/ 	.short	(.L_5250 - .L_5249)
.L_5249:
        /*000c*/ 	.word	0x00000000
        /*0010*/ 	.short	0x000a
        /*0012*/ 	.short	0x0038
        /*0014*/ 	.byte	0x00, 0xf0, 0x11, 0x00


	//----- nvinfo : EIATTR_KPARAM_INFO
	.align		4
.L_5250:
        /*0018*/ 	.byte	0x04, 0x17
        /*001a*/ 	.short	(.L_5252 - .L_5251)
.L_5251:
        /*001c*/ 	.word	0x00000000
        /*0020*/ 	.short	0x0009
        /*0022*/ 	.short	0x0034
        /*0024*/ 	.byte	0x00, 0xf0, 0x11, 0x00


	//----- nvinfo : EIATTR_KPARAM_INFO
	.align		4
.L_5252:
        /*0028*/ 	.byte	0x04, 0x17
        /*002a*/ 	.short	(.L_5254 - .L_5253)
.L_5253:
        /*002c*/ 	.word	0x00000000
        /*0030*/ 	.short	0x0008
        /*0032*/ 	.short	0x0030
        /*0034*/ 	.byte	0x00, 0xf0, 0x11, 0x00


	//----- nvinfo : EIATTR_KPARAM_INFO
	.align		4
.L_5254:
        /*0038*/ 	.byte	0x04, 0x17
        /*003a*/ 	.short	(.L_5256 - .L_5255)
.L_5255:
        /*003c*/ 	.word	0x00000000
        /*0040*/ 	.short	0x0007
        /*0042*/ 	.short	0x002c
        /*0044*/ 	.byte	0x00, 0xf0, 0x11, 0x00


	//----- nvinfo : EIATTR_KPARAM_INFO
	.align		4
.L_5256:
        /*0048*/ 	.byte	0x04, 0x17
        /*004a*/ 	.short	(.L_5258 - .L_5257)
.L_5257:
        /*004c*/ 	.word	0x00000000
        /*0050*/ 	.short	0x0006
        /*0052*/ 	.short	0x0028
        /*0054*/ 	.byte	0x00, 0xf0, 0x11, 0x00


	//----- nvinfo : EIATTR_KPARAM_INFO
	.align		4
.L_5258:
        /*0058*/ 	.byte	0x04, 0x17
        /*005a*/ 	.short	(.L_5260 - .L_5259)
.L_5259:
        /*005c*/ 	.word	0x00000000
        /*0060*/ 	.short	0x0005
        /*0062*/ 	.short	0x0024
        /*0064*/ 	.byte	0x00, 0xf0, 0x11, 0x00


	//----- nvinfo : EIATTR_KPARAM_INFO
	.align		4
.L_5260:
        /*0068*/ 	.byte	0x04, 0x17
        /*006a*/ 	.short	(.L_5262 - .L_5261)
.L_5261:
        /*006c*/ 	.word	0x00000000
        /*0070*/ 	.short	0x0004
        /*0072*/ 	.short	0x0020
        /*0074*/ 	.byte	0x00, 0xf0, 0x11, 0x00


	//----- nvinfo : EIATTR_KPARAM_INFO
	.align		4
.L_5262:
        /*0078*/ 	.byte	0x04, 0x17
        /*007a*/ 	.short	(.L_5264 - .L_5263)
.L_5263:
        /*007c*/ 	.word	0x00000000
        /*0080*/ 	.short	0x0003
        /*0082*/ 	.short	0x0018
        /*0084*/ 	.byte	0x00, 0xf5, 0x21, 0x00


	//----- nvinfo : EIATTR_KPARAM_INFO
	.align		4
.L_5264:
        /*0088*/ 	.byte	0x04, 0x17
        /*008a*/ 	.short	(.L_5266 - .L_5265)
.L_5265:
        /*008c*/ 	.word	0x00000000
        /*0090*/ 	.short	0x0002
        /*0092*/ 	.short	0x0010
        /*0094*/ 	.byte	0x00, 0xf5, 0x21, 0x00


	//----- nvinfo : EIATTR_KPARAM_INFO
	.align		4
.L_5266:
        /*0098*/ 	.byte	0x04, 0x17
        /*009a*/ 	.short	(.L_5268 - .L_5267)
.L_5267:
        /*009c*/ 	.word	0x00000000
        /*00a0*/ 	.short	0x0001
        /*00a2*/ 	.short	0x0008
        /*00a4*/ 	.byte	0x00, 0xf5, 0x21, 0x00


	//----- nvinfo : EIATTR_KPARAM_INFO
	.align		4
.L_5268:
        /*00a8*/ 	.byte	0x04, 0x17
        /*00aa*/ 	.short	(.L_5270 - .L_5269)
.L_5269:
        /*00ac*/ 	.word	0x00000000
        /*00b0*/ 	.short	0x0000
        /*00b2*/ 	.short	0x0000
        /*00b4*/ 	.byte	0x00, 0xf5, 0x21, 0x00


	//----- nvinfo : EIATTR_SPARSE_MMA_MASK
	.align		4
.L_5270:
        /*00b8*/ 	.byte	0x03, 0x50
        /*00ba*/ 	.short	0x0000


	//----- nvinfo : EIATTR_MAXREG_COUNT
	.align		4
        /*00bc*/ 	.byte	0x03, 0x1b
        /*00be*/ 	.short	0x00ff


	//----- nvinfo : EIATTR_NUM_BARRIERS
	.align		4
        /*00c0*/ 	.byte	0x02, 0x4c
        /*00c2*/ 	.byte	0x01
	.zero		1


	//----- nvinfo : EIATTR_MERCURY_ISA_VERSION
	.align		4
        /*00c4*/ 	.byte	0x03, 0x5f
        /*00c6*/ 	.short	0x0101


	//----- nvinfo : EIATTR_COOP_GROUP_MASK_REGIDS
	.align		4
        /*00c8*/ 	.byte	0x04, 0x29
        /*00ca*/ 	.short	(.L_5272 - .L_5271)


	//   ....[0]....
.L_5271:
        /*00cc*/ 	.word	0xffffffff


	//   ....[1]....
        /*00d0*/ 	.word	0xffffffff


	//   ....[2]....
        /*00d4*/ 	.word	0xffffffff


	//   ....[3]....
        /*00d8*/ 	.word	0xffffffff


	//   ....[4]....
        /*00dc*/ 	.word	0xffffffff


	//   ....[5]....
        /*00e0*/ 	.word	0xffffffff


	//   ....[6]....
        /*00e4*/ 	.word	0xffffffff


	//   ....[7]....
        /*00e8*/ 	.word	0xffffffff


	//   ....[8]....
        /*00ec*/ 	.word	0xffffffff


	//   ....[9]....
        /*00f0*/ 	.word	0xffffffff


	//   ....[10]....
        /*00f4*/ 	.word	0xffffffff


	//   ....[11]....
        /*00f8*/ 	.word	0xffffffff


	//   ....[12]....
        /*00fc*/ 	.word	0xffffffff


	//   ....[13]....
        /*0100*/ 	.word	0xffffffff


	//   ....[14]....
        /*0104*/ 	.word	0xffffffff


	//   ....[15]....
        /*0108*/ 	.word	0xffffffff


	//   ....[16]....
        /*010c*/ 	.word	0xffffffff


	//   ....[17]....
        /*0110*/ 	.word	0xffffffff


	//   ....[18]....
        /*0114*/ 	.word	0xffffffff


	//   ....[19]....
        /*0118*/ 	.word	0xffffffff


	//----- nvinfo : EIATTR_COOP_GROUP_INSTR_OFFSETS
	.align		4
.L_5272:
        /*011c*/ 	.byte	0x04, 0x28
        /*011e*/ 	.short	(.L_5274 - .L_5273)


	//   ....[0]....
.L_5273:
        /*0120*/ 	.word	0x00000650


	//   ....[1]....
        /*0124*/ 	.word	0x00000670


	//   ....[2]....
        /*0128*/ 	.word	0x00000690


	//   ....[3]....
        /*012c*/ 	.word	0x000006d0


	//   ....[4]....
        /*0130*/ 	.word	0x000006f0


	//   ....[5]....
        /*0134*/ 	.word	0x00000770


	//   ....[6]....
        /*0138*/ 	.word	0x00000790


	//   ....[7]....
        /*013c*/ 	.word	0x000007b0


	//   ....[8]....
        /*0140*/ 	.word	0x000007d0


	//   ....[9]....
        /*0144*/ 	.word	0x00000830


	//   ....[10]....
        /*0148*/ 	.word	0x00000a80


	//   ....[11]....
        /*014c*/ 	.word	0x00000aa0


	//   ....[12]....
        /*0150*/ 	.word	0x00000ac0


	//   ....[13]....
        /*0154*/ 	.word	0x00000ae0


	//   ....[14]....
        /*0158*/ 	.word	0x00000b10


	//   ....[15]....
        /*015c*/ 	.word	0x00000de0


	//   ....[16]....
        /*0160*/ 	.word	0x00000e00


	//   ....[17]....
        /*0164*/ 	.word	0x00000e20


	//   ....[18]....
        /*0168*/ 	.word	0x00000e40


	//   ....[19]....
        /*016c*/ 	.word	0x00000e80


	//----- nvinfo : EIATTR_VRC_CTA_INIT_COUNT
	.align		4
.L_5274:
        /*0170*/ 	.byte	0x02, 0x4a
	.zero		1
	.zero		1


	//----- nvinfo : EIATTR_EXIT_INSTR_OFFSETS
	.align		4
        /*0174*/ 	.byte	0x04, 0x1c
        /*0176*/ 	.short	(.L_5276 - .L_5275)


	//   ....[0]....
.L_5275:
        /*0178*/ 	.word	0x00001200


	//   ....[1]....
        /*017c*/ 	.word	0x00001300


	//----- nvinfo : EIATTR_CBANK_PARAM_SIZE
	.align		4
.L_5276:
        /*0180*/ 	.byte	0x03, 0x19
        /*0182*/ 	.short	0x003c


	//----- nvinfo : EIATTR_PARAM_CBANK
	.align		4
        /*0184*/ 	.byte	0x04, 0x0a
        /*0186*/ 	.short	(.L_5278 - .L_5277)
	.align		4
.L_5277:
        /*0188*/ 	.word	index@(.nv.constant0._ZN17fastertransformer28layernorm_shift_partition_v2IfEEvPT_PKS1_S4_S4_fiiiiii)
        /*018c*/ 	.short	0x0380
        /*018e*/ 	.short	0x003c


	//----- nvinfo : EIATTR_SW_WAR
	.align		4
.L_5278:
        /*0190*/ 	.byte	0x04, 0x36
        /*0192*/ 	.short	(.L_5280 - .L_5279)
.L_5279:
        /*0194*/ 	.word	0x00000008
.L_5280:


//--------------------- .nv.info._ZN17fastertransformer25layernorm_shift_partitionIfEEvPT_PKS1_S4_S4_fiiiiii --------------------------
	.section	.nv.info._ZN17fastertransformer25layernorm_shift_partitionIfEEvPT_PKS1_S4_S4_fiiiiii,"",@"SHT_CUDA_INFO"
	.sectionflags	@""
	.align	4


	//----- nvinfo : EIATTR_CUDA_API_VERSION
	.align		4
        /*0000*/ 	.byte	0x04, 0x37
        /*0002*/ 	.short	(.L_5282 - .L_5281)
.L_5281:
        /*0004*/ 	.word	0x00000082


	//----- nvinfo : EIATTR_KPARAM_INFO
	.align		4
.L_5282:
        /*0008*/ 	.byte	0x04, 0x17
        /*000a*/ 	.short	(.L_5284 - .L_5283)
.L_5283:
        /*000c*/ 	.word	0x00000000
        /*0010*/ 	.short	0x000a
        /*0012*/ 	.short	0x0038
        /*0014*/ 	.byte	0x00, 0xf0, 0x11, 0x00


	//----- nvinfo : EIATTR_KPARAM_INFO
	.align		4
.L_5284:
        /*0018*/ 	.byte	0x04, 0x17
        /*001a*/ 	.short	(.L_5286 - .L_5285)
.L_5285:
        /*001c*/ 	.word	0x00000000
        /*0020*/ 	.short	0x0009
        /*0022*/ 	.short	0x0034
        /*0024*/ 	.byte	0x00, 0xf0, 0x11, 0x00


	//----- nvinfo : EIATTR_KPARAM_INFO
	.align		4
.L_5286:
        /*0028*/ 	.byte	0x04, 0x17
        /*002a*/ 	.short	(.L_5288 - .L_5287)
.L_5287:
        /*002c*/ 	.word	0x00000000
        /*0030*/ 	.short	0x0008
        /*0032*/ 	.short	0x0030
        /*0034*/ 	.byte	0x00, 0xf0, 0x11, 0x00


	//----- nvinfo : EIATTR_KPARAM_INFO
	.align		4
.L_5288:
        /*0038*/ 	.byte	0x04, 0x17
        /*003a*/ 	.short	(.L_5290 - .L_5289)
.L_5289:
        /*003c*/ 	.word	0x00000000
        /*0040*/ 	.short	0x0007
        /*0042*/ 	.short	0x002c
        /*0044*/ 	.byte	0x00, 0xf0, 0x11, 0x00


	//----- nvinfo : EIATTR_KPARAM_INFO
	.align		4
.L_5290:
        /*0048*/ 	.byte	0x04, 0x17
        /*004a*/ 	.short	(.L_5292 - .L_5291)
.L_5291:
        /*004c*/ 	.word	0x00000000
        /*0050*/ 	.short	0x0006
        /*0052*/ 	.short	0x0028
        /*0054*/ 	.byte	0x00, 0xf0, 0x11, 0x00


	//----- nvinfo : EIATTR_KPARAM_INFO
	.align		4
.L_5292:
        /*0058*/ 	.byte	0x04, 0x17
        /*005a*/ 	.short	(.L_5294 - .L_5293)
.L_5293:
        /*005c*/ 	.word	0x00000000
        /*0060*/ 	.short	0x0005
        /*0062*/ 	.short	0x0024
        /*0064*/ 	.byte	0x00, 0xf0, 0x11, 0x00


	//----- nvinfo : EIATTR_KPARAM_INFO
	.align		4
.L_5294:
        /*0068*/ 	.byte	0x04, 0x17
        /*006a*/ 	.short	(.L_5296 - .L_5295)
.L_5295:
        /*006c*/ 	.word	0x00000000
        /*0070*/ 	.short	0x0004
        /*0072*/ 	.short	0x0020
        /*0074*/ 	.byte	0x00, 0xf0, 0x11, 0x00


	//----- nvinfo : EIATTR_KPARAM_INFO
	.align		4
.L_5296:
        /*0078*/ 	.byte	0x04, 0x17
        /*007a*/ 	.short	(.L_5298 - .L_5297)
.L_5297:
        /*007c*/ 	.word	0x00000000
        /*0080*/ 	.short	0x0003
        /*0082*/ 	.short	0x0018
        /*0084*/ 	.byte	0x00, 0xf5, 0x21, 0x00


	//----- nvinfo : EIATTR_KPARAM_INFO
	.align		4
.L_5298:
        /*0088*/ 	.byte	0x04, 0x17
        /*008a*/ 	.short	(.L_5300 - .L_5299)
.L_5299:
        /*008c*/ 	.word	0x00000000
        /*0090*/ 	.short	0x0002
        /*0092*/ 	.short	0x0010
        /*0094*/ 	.byte	0x00, 0xf5, 0x21, 0x00


	//----- nvinfo : EIATTR_KPARAM_INFO
	.align		4
.L_5300:
        /*0098*/ 	.byte	0x04, 0x17
        /*009a*/ 	.short	(.L_5302 - .L_5301)
.L_5301:
        /*009c*/ 	.word	0x00000000
        /*00a0*/ 	.short	0x0001
        /*00a2*/ 	.short	0x0008
        /*00a4*/ 	.byte	0x00, 0xf5, 0x21, 0x00


	//----- nvinfo : EIATTR_KPARAM_INFO
	.align		4
.L_5302:
        /*00a8*/ 	.byte	0x04, 0x17
        /*00aa*/ 	.short	(.L_5304 - .L_5303)
.L_5303:
        /*00ac*/ 	.word	0x00000000
        /*00b0*/ 	.short	0x0000
        /*00b2*/ 	.short	0x0000
        /*00b4*/ 	.byte	0x00, 0xf5, 0x21, 0x00


	//----- nvinfo : EIATTR_SPARSE_MMA_MASK
	.align		4
.L_5304:
        /*00b8*/ 	.byte	0x03, 0x50
        /*00ba*/ 	.short	0x0000


	//----- nvinfo : EIATTR_MAXREG_COUNT
	.align		4
        /*00bc*/ 	.byte	0x03, 0x1b
        /*00be*/ 	.short	0x00ff


	//----- nvinfo : EIATTR_NUM_BARRIERS
	.align		4
        /*00c0*/ 	.byte	0x02, 0x4c
        /*00c2*/ 	.byte	0x01
	.zero		1


	//----- nvinfo : EIATTR_MERCURY_ISA_VERSION
	.align		4
        /*00c4*/ 	.byte	0x03, 0x5f
        /*00c6*/ 	.short	0x0101


	//----- nvinfo : EIATTR_COOP_GROUP_MASK_REGIDS
	.align		4
        /*00c8*/ 	.byte	0x04, 0x29
        /*00ca*/ 	.short	(.L_5306 - .L_5305)


	//   ....[0]....
.L_5305:
        /*00cc*/ 	.word	0xffffffff


	//   ....[1]....
        /*00d0*/ 	.word	0xffffffff


	//   ....[2]....
        /*00d4*/ 	.word	0xffffffff


	//   ....[3]....
        /*00d8*/ 	.word	0xffffffff


	//   ....[4]....
        /*00dc*/ 	.word	0xffffffff


	//   ....[5]....
        /*00e0*/ 	.word	0xffffffff


	//   ....[6]....
        /*00e4*/ 	.word	0xffffffff


	//   ....[7]....
        /*00e8*/ 	.word	0xffffffff


	//   ....[8]....
        /*00ec*/ 	.word	0xffffffff


	//   ....[9]....
        /*00f0*/ 	.word	0xffffffff


	//   ....[10]....
        /*00f4*/ 	.word	0xffffffff


	//   ....[11]....
        /*00f8*/ 	.word	0xffffffff


	//   ....[12]....
        /*00fc*/ 	.word	0xffffffff


	//   ....[13]....
        /*0100*/ 	.word	0xffffffff


	//   ....[14]....
        /*0104*/ 	.word	0xffffffff


	//   ....[15]....
        /*0108*/ 	.word	0xffffffff


	//   ....[16]....
        /*010c*/ 	.word	0xffffffff


	//   ....[17]....
        /*0110*/ 	.word	0xffffffff


	//   ....[18]....
        /*0114*/ 	.word	0xffffffff


	//   ....[19]....
        /*0118*/ 	.word	0xffffffff


	//----- nvinfo : EIATTR_COOP_GROUP_INSTR_OFFSETS
	.align		4
.L_5306:
        /*011c*/ 	.byte	0x04, 0x28
        /*011e*/ 	.short	(.L_5308 - .L_5307)


	//   ....[0]....
.L_5307:
        /*0120*/ 	.word	0x00000490


	//   ....[1]....
        /*0124*/ 	.word	0x000004b0


	//   ....[2]....
        /*0128*/ 	.word	0x000004f0


	//   ....[3]....
        /*012c*/ 	.word	0x00000550


	//   ....[4]....
        /*0130*/ 	.word	0x00000570


	//   ....[5]....
        /*0134*/ 	.word	0x000005d0


	//   ....[6]....
        /*0138*/ 	.word	0x00000600


	//   ....[7]....
        /*013c*/ 	.word	0x00000630


	//   ....[8]....
        /*0140*/ 	.word	0x00000650


	//   ....[9]....
        /*0144*/ 	.word	0x00000670


	//   ....[10]....
        /*0148*/ 	.word	0x00000710


	//   ....[11]....
        /*014c*/ 	.word	0x00000730


	//   ....[12]....
        /*0150*/ 	.word	0x00000750


	//   ....[13]....
        /*0154*/ 	.word	0x00000770


	//   ....[14]....
        /*0158*/ 	.word	0x00000790


	//   ....[15]....
        /*015c*/ 	.word	0x00000860


	//   ....[16]....
        /*0160*/ 	.word	0x000008a0


	//   ....[17]....
        /*0164*/ 	.word	0x000008d0


	//   ....[18]....
        /*0168*/ 	.word	0x00000900


	//   ....[19]....
        /*016c*/ 	.word	0x00000980


	//----- nvinfo : EIATTR_VRC_CTA_INIT_COUNT
	.align		4
.L_5308:
        /*0170*/ 	.byte	0x02, 0x4a
	.zero		1
	.zero		1


	//----- nvinfo : EIATTR_EXIT_INSTR_OFFSETS
	.align		4
        /*0174*/ 	.byte	0x04, 0x1c
        /*0176*/ 	.short	(.L_5310 - .L_5309)


	//   ....[0]....
.L_5309:
        /*0178*/ 	.word	0x00000ac0


	//   ....[1]....
        /*017c*/ 	.word	0x00000db0


	//----- nvinfo : EIATTR_CBANK_PARAM_SIZE
	.align		4
.L_5310:
        /*0180*/ 	.byte	0x03, 0x19
        /*0182*/ 	.short	0x003c


	//----- nvinfo : EIATTR_PARAM_CBANK
	.align		4
        /*0184*/ 	.byte	0x04, 0x0a
        /*0186*/ 	.short	(.L_5312 - .L_5311)
	.align		4
.L_5311:
        /*0188*/ 	.word	index@(.nv.constant0._ZN17fastertransformer25layernorm_shift_partitionIfEEvPT_PKS1_S4_S4_fiiiiii)
        /*018c*/ 	.short	0x0380
        /*018e*/ 	.short	0x003c


	//----- nvinfo : EIATTR_SW_WAR
	.align		4
.L_5312:
        /*0190*/ 	.byte	0x04, 0x36
        /*0192*/ 	.short	(.L_5314 - .L_5313)
.L_5313:
        /*0194*/ 	.word	0x00000008
.L_5314:


//--------------------- .nv.info._ZN17fastertransformer28addBiasResidualPostLayerNormIfLi2EEEvPT_PKS1_S4_S4_S4_fii --------------------------
	.section	.nv.info._ZN17fastertransformer28addBiasResidualPostLayerNormIfLi2EEEvPT_PKS1_S4_S4_S4_fii,"",@"SHT_CUDA_INFO"
	.sectionflags	@""
	.align	4


	//----- nvinfo : EIATTR_CUDA_API_VERSION
	.align		4
        /*0000*/ 	.byte	0x04, 0x37
        /*0002*/ 	.short	(.L_5316 - .L_5315)
.L_5315:
        /*0004*/ 	.word	0x00000082


	//----- nvinfo : EIATTR_KPARAM_INFO
	.align		4
.L_5316:
        /*0008*/ 	.byte	0x04, 0x17
        /*000a*/ 	.short	(.L_5318 - .L_5317)
.L_5317:
        /*000c*/ 	.word	0x00000000
        /*0010*/ 	.short	0x0007
        /*0012*/ 	.short	0x0030
        /*0014*/ 	.byte	0x00, 0xf0, 0x11, 0x00


	//----- nvinfo : EIATTR_KPARAM_INFO
	.align		4
.L_5318:
        /*0018*/ 	.byte	0x04, 0x17
        /*001a*/ 	.short	(.L_5320 - .L_5319)
.L_5319:
        /*001c*/ 	.word	0x00000000
        /*0020*/ 	.short	0x0006
        /*0022*/ 	.short	0x002c
        /*0024*/ 	.byte	0x00, 0xf0, 0x11, 0x00


	//----- nvinfo : EIATTR_KPARAM_INFO
	.align		4
.L_5320:
        /*0028*/ 	.byte	0x04, 0x17
        /*002a*/ 	.short	(.L_5322 - .L_5321)
.L_5321:
        /*002c*/ 	.word	0x00000000
        /*0030*/ 	.short	0x0005
        /*0032*/ 	.short	0x0028
        /*0034*/ 	.byte	0x00, 0xf0, 0x11, 0x00


	//----- nvinfo : EIATTR_KPARAM_INFO
	.align		4
.L_5322:
        /*0038*/ 	.byte	0x04, 0x17
        /*003a*/ 	.short	(.L_5324 - .L_5323)
.L_5323:
        /*003c*/ 	.word	0x00000000
        /*0040*/ 	.short	0x0004
        /*0042*/ 	.short	0x0020
        /*0044*/ 	.byte	0x00, 0xf5, 0x21, 0x00


	//----- nvinfo : EIATTR_KPARAM_INFO
	.align		4
.L_5324:
        /*0048*/ 	.byte	0x04, 0x17
        /*004a*/ 	.short	(.L_5326 - .L_5325)
.L_5325:
        /*004c*/ 	.word	0x00000000
        /*0050*/ 	.short	0x0003
        /*0052*/ 	.short	0x0018
        /*0054*/ 	.byte	0x00, 0xf5, 0x21, 0x00


	//----- nvinfo : EIATTR_KPARAM_INFO
	.align		4
.L_5326:
        /*0058*/ 	.byte	0x04, 0x17
        /*005a*/ 	.short	(.L_5328 - .L_5327)
.L_5327:
        /*005c*/ 	.word	0x00000000
        /*0060*/ 	.short	0x0002
        /*0062*/ 	.short	0x0010
        /*0064*/ 	.byte	0x00, 0xf5, 0x21, 0x00


	//----- nvinfo : EIATTR_KPARAM_INFO
	.align		4
.L_5328:
        /*0068*/ 	.byte	0x04, 0x17
        /*006a*/ 	.short	(.L_5330 - .L_5329)
.L_5329:
        /*006c*/ 	.word	0x00000000
        /*0070*/ 	.short	0x0001
        /*0072*/ 	.short	0x0008
        /*0074*/ 	.byte	0x00, 0xf5, 0x21, 0x00


	//----- nvinfo : EIATTR_KPARAM_INFO
	.align		4
.L_5330:
        /*0078*/ 	.byte	0x04, 0x17
        /*007a*/ 	.short	(.L_5332 - .L_5331)
.L_5331:
        /*007c*/ 	.word	0x00000000
        /*0080*/ 	.short	0x0000
        /*0082*/ 	.short	0x0000
        /*0084*/ 	.byte	0x00, 0xf5, 0x21, 0x00


	//----- nvinfo : EIATTR_SPARSE_MMA_MASK
	.align		4
.L_5332:
        /*0088*/ 	.byte	0x03, 0x50
        /*008a*/ 	.short	0x0000


	//----- nvinfo : EIATTR_MAXREG_COUNT
	.align		4
        /*008c*/ 	.byte	0x03, 0x1b
        /*008e*/ 	.short	0x00ff


	//----- nvinfo : EIATTR_NUM_BARRIERS
	.align		4
        /*0090*/ 	.byte	0x02, 0x4c
        /*0092*/ 	.byte	0x01
	.zero		1


	//----- nvinfo : EIATTR_MERCURY_ISA_VERSION
	.align		4
        /*0094*/ 	.byte	0x03, 0x5f
        /*0096*/ 	.short	0x0101


	//----- nvinfo : EIATTR_COOP_GROUP_MASK_REGIDS
	.align		4
        /*0098*/ 	.byte	0x04, 0x29
        /*009a*/ 	.short	(.L_5334 - .L_5333)


	//   ....[0]....
.L_5333:
        /*009c*/ 	.word	0xffffffff


	//   ....[1]....
        /*00a0*/ 	.word	0xffffffff


	//   ....[2]....
        /*00a4*/ 	.word	0xffffffff


	//   ....[3]....
        /*00a8*/ 	.word	0xffffffff


	//   ....[4]....
        /*00ac*/ 	.word	0xffffffff


	//   ....[5]....
        /*00b0*/ 	.word	0xffffffff


	//   ....[6]....
        /*00b4*/ 	.word	0xffffffff


	//   ....[7]....
        /*00b8*/ 	.word	0xffffffff


	//   ....[8]....
        /*00bc*/ 	.word	0xffffffff


	//   ....[9]....
        /*00c0*/ 	.word	0xffffffff


	//   ....[10]....
        /*00c4*/ 	.word	0xffffffff


	//   ....[11]....
        /*00c8*/ 	.word	0xffffffff


	//   ....[12]....
        /*00cc*/ 	.word	0xffffffff


	//   ....[13]....
        /*00d0*/ 	.word	0xffffffff


	//   ....[14]....
        /*00d4*/ 	.word	0xffffffff


	//   ....[15]....
        /*00d8*/ 	.word	0xffffffff


	//   ....[16]....
        /*00dc*/ 	.word	0xffffffff


	//   ....[17]....
        /*00e0*/ 	.word	0xffffffff


	//   ....[18]....
        /*00e4*/ 	.word	0xffffffff


	//   ....[19]....
        /*00e8*/ 	.word	0xffffffff


	//----- nvinfo : EIATTR_COOP_GROUP_INSTR_OFFSETS
	.align		4
.L_5334:
        /*00ec*/ 	.byte	0x04, 0x28
        /*00ee*/ 	.short	(.L_5336 - .L_5335)


	//   ....[0]....
.L_5335:
        /*00f0*/ 	.word	0x00000240


	//   ....[1]....
        /*00f4*/ 	.word	0x00000280


	//   ....[2]....
        /*00f8*/ 	.word	0x000002b0


	//   ....[3]....
        /*00fc*/ 	.word	0x000002e0


	//   ....[4]....
        /*0100*/ 	.word	0x00000340


	//   ....[5]....
        /*0104*/ 	.word	0x00000410


	//   ....[6]....
        /*0108*/ 	.word	0x00000440


	//   ....[7]....
        /*010c*/ 	.word	0x00000470


	//   ....[8]....
        /*0110*/ 	.word	0x000004a0


	//   ....[9]....
        /*0114*/ 	.word	0x000004c0


	//   ....[10]....
        /*0118*/ 	.word	0x000005b0


	//   ....[11]....
        /*011c*/ 	.word	0x000005f0


	//   ....[12]....
        /*0120*/ 	.word	0x00000610


	//   ....[13]....
        /*0124*/ 	.word	0x00000630


	//   ....[14]....
        /*0128*/ 	.word	0x00000650


	//   ....[15]....
        /*012c*/ 	.word	0x000006c0


	//   ....[16]....
        /*0130*/ 	.word	0x000006f0


	//   ....[17]....
        /*0134*/ 	.word	0x00000720


	//   ....[18]....
        /*0138*/ 	.word	0x00000740


	//   ....[19]....
        /*013c*/ 	.word	0x00000760


	//----- nvinfo : EIATTR_VRC_CTA_INIT_COUNT
	.align		4
.L_5336:
        /*0140*/ 	.byte	0x02, 0x4a
	.zero		1
	.zero		1


	//----- nvinfo : EIATTR_EXIT_INSTR_OFFSETS
	.align		4
        /*0144*/ 	.byte	0x04, 0x1c
        /*0146*/ 	.short	(.L_5338 - .L_5337)


	//   ....[0]....
.L_5337:
        /*0148*/ 	.word	0x000007b0


	//   ....[1]....
        /*014c*/ 	.word	0x000008f0


	//   ....[2]....
        /*0150*/ 	.word	0x000009a0


	//----- nvinfo : EIATTR_CRS_STACK_SIZE
	.align		4
.L_5338:
        /*0154*/ 	.byte	0x04, 0x1e
        /*0156*/ 	.short	(.L_5340 - .L_5339)
.L_5339:
        /*0158*/ 	.word	0x00000000


	//----- nvinfo : EIATTR_CBANK_PARAM_SIZE
	.align		4
.L_5340:
        /*015c*/ 	.byte	0x03, 0x19
        /*015e*/ 	.short	0x0034


	//----- nvinfo : EIATTR_PARAM_CBANK
	.align		4
        /*0160*/ 	.byte	0x04, 0x0a
        /*0162*/ 	.short	(.L_5342 - .L_5341)
	.align		4
.L_5341:
        /*0164*/ 	.word	index@(.nv.constant0._ZN17fastertransformer28addBiasResidualPostLayerNormIfLi2EEEvPT_PKS1_S4_S4_S4_fii)
        /*0168*/ 	.short	0x0380
        /*016a*/ 	.short	0x0034


	//----- nvinfo : EIATTR_SW_WAR
	.align		4
.L_5342:
        /*016c*/ 	.byte	0x04, 0x36
        /*016e*/ 	.short	(.L_5344 - .L_5343)
.L_5343:
        /*0170*/ 	.word	0x00000008
.L_5344:


//--------------------- .nv.info._ZN17fastertransformer28addBiasResidualPostLayerNormIfLi1EEEvPT_PKS1_S4_S4_S4_fii --------------------------
	.section	.nv.info._ZN17fastertransformer28addBiasResidualPostLayerNormIfLi1EEEvPT_PKS1_S4_S4_S4_fii,"",@"SHT_CUDA_INFO"
	.sectionflags	@""
	.align	4


	//----- nvinfo : EIATTR_CUDA_API_VERSION
	.align		4
        /*0000*/ 	.byte	0x04, 0x37
        /*0002*/ 	.short	(.L_5346 - .L_5345)
.L_5345:
        /*0004*/ 	.word	0x00000082


	//----- nvinfo : EIATTR_KPARAM_INFO
	.align		4
.L_5346:
        /*0008*/ 	.byte	0x04, 0x17
        /*000a*/ 	.short	(.L_5348 - .L_5347)
.L_5347:
        /*000c*/ 	.word	0x00000000
        /*0010*/ 	.short	0x0007
        /*0012*/ 	.short	0x0030
        /*0014*/ 	.byte	0x00, 0xf0, 0x11, 0x00


	//----- nvinfo : EIATTR_KPARAM_INFO
	.align		4
.L_5348:
        /*0018*/ 	.byte	0x04, 0x17
        /*001a*/ 	.short	(.L_5350 - .L_5349)
.L_5349:
        /*001c*/ 	.word	0x00000000
        /*0020*/ 	.short	0x0006
        /*0022*/ 	.short	0x002c
        /*0024*/ 	.byte	0x00, 0xf0, 0x11, 0x00


	//----- nvinfo : EIATTR_KPARAM_INFO
	.align		4
.L_5350:
        /*0028*/ 	.byte	0x04, 0x17
        /*002a*/ 	.short	(.L_5352 - .L_5351)
.L_5351:
        /*002c*/ 	.word	0x00000000
        /*0030*/ 	.short	0x0005
        /*0032*/ 	.short	0x0028
        /*0034*/ 	.byte	0x00, 0xf0, 0x11, 0x00


	//----- nvinfo : EIATTR_KPARAM_INFO
	.align		4
.L_5352:
        /*0038*/ 	.byte	0x04, 0x17
        /*003a*/ 	.short	(.L_5354 - .L_5353)
.L_5353:
        /*003c*/ 	.word	0x00000000
        /*0040*/ 	.short	0x0004
        /*0042*/ 	.short	0x0020
        /*0044*/ 	.byte	0x00, 0xf5, 0x21, 0x00


	//----- nvinfo : EIATTR_KPARAM_INFO
	.align		4
.L_5354:
        /*0048*/ 	.byte	0x04, 0x17
        /*004a*/ 	.short	(.L_5356 - .L_5355)
.L_5355:
        /*004c*/ 	.word	0x00000000
        /*0050*/ 	.short	0x0003
        /*0052*/ 	.short	0x0018
        /*0054*/ 	.byte	0x00, 0xf5, 0x21, 0x00


	//----- nvinfo : EIATTR_KPARAM_INFO
	.align		4
.L_5356:
        /*0058*/ 	.byte	0x04, 0x17
        /*005a*/ 	.short	(.L_5358 - .L_5357)
.L_5357:
        /*005c*/ 	.word	0x00000000
        /*0060*/ 	.short	0x0002
        /*0062*/ 	.short	0x0010
        /*0064*/ 	.byte	0x00, 0xf5, 0x21, 0x00


	//----- nvinfo : EIATTR_KPARAM_INFO
	.align		4
.L_5358:
        /*0068*/ 	.byte	0x04, 0x17
        /*006a*/ 	.short	(.L_5360 - .L_5359)
.L_5359:
        /*006c*/ 	.word	0x00000000
        /*0070*/ 	.short	0x0001
        /*0072*/ 	.short	0x0008
        /*0074*/ 	.byte	0x00, 0xf5, 0x21, 0x00


	//----- nvinfo : EIATTR_KPARAM_INFO
	.align		4
.L_5360:
        /*0078*/ 	.byte	0x04, 0x17
        /*007a*/ 	.short	(.L_5362 - .L_5361)
.L_5361:
        /*007c*/ 	.word	0x00000000
        /*0080*/ 	.short	0x0000
        /*0082*/ 	.short	0x0000
        /*0084*/ 	.byte	0x00, 0xf5, 0x21, 0x00


	//----- nvinfo : EIATTR_SPARSE_MMA_MASK
	.align		4
.L_5362:
        /*0088*/ 	.byte	0x03, 0x50
        /*008a*/ 	.short	0x0000


	//----- nvinfo : EIATTR_MAXREG_COUNT
	.align		4
        /*008c*/ 	.byte	0x03, 0x1b
        /*008e*/ 	.short	0x00ff


	//----- nvinfo : EIATTR_NUM_BARRIERS
	.align		4
        /*0090*/ 	.byte	0x02, 0x4c
        /*0092*/ 	.byte	0x01
	.zero		1


	//----- nvinfo : EIATTR_MERCURY_ISA_VERSION
	.align		4
        /*0094*/ 	.byte	0x03, 0x5f
        /*0096*/ 	.short	0x0101


	//----- nvinfo : EIATTR_COOP_GROUP_MASK_REGIDS
	.align		4
        /*0098*/ 	.byte	0x04, 0x29
        /*009a*/ 	.short	(.L_5364 - .L_5363)


	//   ....[0]....
.L_5363:
        /*009c*/ 	.word	0xffffffff


	//   ....[1]....
        /*00a0*/ 	.word	0xffffffff


	//   ....[2]....
        /*00a4*/ 	.word	0xffffffff


	//   ....[3]....
        /*00a8*/ 	.word	0xffffffff


	//   ....[4]....
        /*00ac*/ 	.word	0xffffffff


	//   ....[5]....
        /*00b0*/ 	.word	0xffffffff


	//   ....[6]....
        /*00b4*/ 	.word	0xffffffff


	//   ....[7]....
        /*00b8*/ 	.word	0xffffffff


	//   ....[8]....
        /*00bc*/ 	.word	0xffffffff


	//   ....[9]....
        /*00c0*/ 	.word	0xffffffff


	//   ....[10]....
        /*00c4*/ 	.word	0xffffffff


	//   ....[11]....
        /*00c8*/ 	.word	0xffffffff


	//   ....[12]....
        /*00cc*/ 	.word	0xffffffff


	//   ....[13]....
        /*00d0*/ 	.word	0xffffffff


	//   ....[14]....
        /*00d4*/ 	.word	0xffffffff


	//   ....[15]....
        /*00d8*/ 	.word	0xffffffff


	//   ....[16]....
        /*00dc*/ 	.word	0xffffffff


	//   ....[17]....
        /*00e0*/ 	.word	0xffffffff


	//   ....[18]....
        /*00e4*/ 	.word	0xffffffff


	//   ....[19]....
        /*00e8*/ 	.word	0xffffffff


	//----- nvinfo : EIATTR_COOP_GROUP_INSTR_OFFSETS
	.align		4
.L_5364:
        /*00ec*/ 	.byte	0x04, 0x28
        /*00ee*/ 	.short	(.L_5366 - .L_5365)


	//   ....[0]....
.L_5365:
        /*00f0*/ 	.word	0x00000160


	//   ....[1]....
        /*00f4*/ 	.word	0x00000180


	//   ....[2]....
        /*00f8*/ 	.word	0x000001a0


	//   ....[3]....
        /*00fc*/ 	.word	0x000001c0


	//   ....[4]....
        /*0100*/ 	.word	0x00000210


	//   ....[5]....
        /*0104*/ 	.word	0x000002e0


	//   ....[6]....
        /*0108*/ 	.word	0x00000300


	//   ....[7]....
        /*010c*/ 	.word	0x00000320


	//   ....[8]....
        /*0110*/ 	.word	0x00000340


	//   ....[9]....
        /*0114*/ 	.word	0x00000380


	//   ....[10]....
        /*0118*/ 	.word	0x00000440


	//   ....[11]....
        /*011c*/ 	.word	0x00000460


	//   ....[12]....
        /*0120*/ 	.word	0x00000480


	//   ....[13]....
        /*0124*/ 	.word	0x000004a0


	//   ....[14]....
        /*0128*/ 	.word	0x000004d0


	//   ....[15]....
        /*012c*/ 	.word	0x00000540


	//   ....[16]....
        /*0130*/ 	.word	0x00000560


	//   ....[17]....
        /*0134*/ 	.word	0x00000580


	//   ....[18]....
        /*0138*/ 	.word	0x000005a0


	//   ....[19]....
        /*013c*/ 	.word	0x000005e0


	//----- nvinfo : EIATTR_VRC_CTA_INIT_COUNT
	.align		4
.L_5366:
        /*0140*/ 	.byte	0x02, 0x4a
	.zero		1
	.zero		1


	//----- nvinfo : EIATTR_EXIT_INSTR_OFFSETS
	.align		4
        /*0144*/ 	.byte	0x04, 0x1c
        /*0146*/ 	.short	(.L_5368 - .L_5367)


	//   ....[0]....
.L_5367:
        /*0148*/ 	.word	0x00000630


	//   ....[1]....
        /*014c*/ 	.word	0x00000740


	//----- nvinfo : EIATTR_CBANK_PARAM_SIZE
	.align		4
.L_5368:
        /*0150*/ 	.byte	0x03, 0x19
        /*0152*/ 	.short	0x0034


	//----- nvinfo : EIATTR_PARAM_CBANK
	.align		4
        /*0154*/ 	.byte	0x04, 0x0a
        /*0156*/ 	.short	(.L_5370 - .L_5369)
	.align		4
.L_5369:
        /*0158*/ 	.word	index@(.nv.constant0._ZN17fastertransformer28addBiasResidualPostLayerNormIfLi1EEEvPT_PKS1_S4_S4_S4_fii)
        /*015c*/ 	.short	0x0380
        /*015e*/ 	.short	0x0034


	//----- nvinfo : EIATTR_SW_WAR
	.align		4
.L_5370:
        /*0160*/ 	.byte	0x04, 0x36
        /*0162*/ 	.short	(.L_5372 - .L_5371)
.L_5371:
        /*0164*/ 	.word	0x00000008
.L_5372:


//--------------------- .nv.info._ZN17fastertransformer30addBiasResidualPostLayerNormV2IfEEvPT_PKS1_S4_S4_S4_fi --------------------------
	.section	.nv.info._ZN17fastertransformer30addBiasResidualPostLayerNormV2IfEEvPT_PKS1_S4_S4_S4_fi,"",@"SHT_CUDA_INFO"
	.sectionflags	@""
	.align	4


	//----- nvinfo : EIATTR_CUDA_API_VERSION
	.align		4
        /*0000*/ 	.byte	0x04, 0x37
        /*0002*/ 	.short	(.L_5374 - .L_5373)
.L_5373:
        /*0004*/ 	.word	0x00000082


	//----- nvinfo : EIATTR_KPARAM_INFO
	.align		4
.L_5374:
        /*0008*/ 	.byte	0x04, 0x17
        /*000a*/ 	.short	(.L_5376 - .L_5375)
.L_5375:
        /*000c*/ 	.word	0x00000000
        /*0010*/ 	.short	0x0006
        /*0012*/ 	.short	0x002c
        /*0014*/ 	.byte	0x00, 0xf0, 0x11, 0x00


	//----- nvinfo : EIATTR_KPARAM_INFO
	.align		4
.L_5376:
        /*0018*/ 	.byte	0x04, 0x17
        /*001a*/ 	.short	(.L_5378 - .L_5377)
.L_5377:
        /*001c*/ 	.word	0x00000000
        /*0020*/ 	.short	0x0005
        /*0022*/ 	.short	0x0028
        /*0024*/ 	.byte	0x00, 0xf0, 0x11, 0x00


	//----- nvinfo : EIATTR_KPARAM_INFO
	.align		4
.L_5378:
        /*0028*/ 	.byte	0x04, 0x17
        /*002a*/ 	.short	(.L_5380 - .L_5379)
.L_5379:
        /*002c*/ 	.word	0x00000000
        /*0030*/ 	.short	0x0004
        /*0032*/ 	.short	0x0020
        /*0034*/ 	.byte	0x00, 0xf5, 0x21, 0x00


	//----- nvinfo : EIATTR_KPARAM_INFO
	.align		4
.L_5380:
        /*0038*/ 	.byte	0x04, 0x17
        /*003a*/ 	.short	(.L_5382 - .L_5381)
.L_5381:
        /*003c*/ 	.word	0x00000000
        /*0040*/ 	.short	0x0003
        /*0042*/ 	.short	0x0018
        /*0044*/ 	.byte	0x00, 0xf5, 0x21, 0x00


	//----- nvinfo : EIATTR_KPARAM_INFO
	.align		4
.L_5382:
        /*0048*/ 	.byte	0x04, 0x17
        /*004a*/ 	.short	(.L_5384 - .L_5383)
.L_5383:
        /*004c*/ 	.word	0x00000000
        /*0050*/ 	.short	0x0002
        /*0052*/ 	.short	0x0010
        /*0054*/ 	.byte	0x00, 0xf5, 0x21, 0x00


	//----- nvinfo : EIATTR_KPARAM_INFO
	.align		4
.L_5384:
        /*0058*/ 	.byte	0x04, 0x17
        /*005a*/ 	.short	(.L_5386 - .L_5385)
.L_5385:
        /*005c*/ 	.word	0x00000000
        /*0060*/ 	.short	0x0001
        /*0062*/ 	.short	0x0008
        /*0064*/ 	.byte	0x00, 0xf5, 0x21, 0x00


	//----- nvinfo : EIATTR_KPARAM_INFO
	.align		4
.L_5386:
        /*0068*/ 	.byte	0x04, 0x17
        /*006a*/ 	.short	(.L_5388 - .L_5387)
.L_5387:
        /*006c*/ 	.word	0x00000000
        /*0070*/ 	.short	0x0000
        /*0072*/ 	.short	0x0000
        /*0074*/ 	.byte	0x00, 0xf5, 0x21, 0x00


	//----- nvinfo : EIATTR_SPARSE_MMA_MASK
	.align		4
.L_5388:
        /*0078*/ 	.byte	0x03, 0x50
        /*007a*/ 	.short	0x0000


	//----- nvinfo : EIATTR_MAXREG_COUNT
	.align		4
        /*007c*/ 	.byte	0x03, 0x1b
        /*007e*/ 	.short	0x00ff


	//----- nvinfo : EIATTR_NUM_BARRIERS
	.align		4
        /*0080*/ 	.byte	0x02, 0x4c
        /*0082*/ 	.byte	0x01
	.zero		1


	//----- nvinfo : EIATTR_MERCURY_ISA_VERSION
	.align		4
        /*0084*/ 	.byte	0x03, 0x5f
        /*0086*/ 	.short	0x0101


	//----- nvinfo : EIATTR_COOP_GROUP_MASK_REGIDS
	.align		4
        /*0088*/ 	.byte	0x04, 0x29
        /*008a*/ 	.short	(.L_5390 - .L_5389)


	//   ....[0]....
.L_5389:
        /*008c*/ 	.word	0xffffffff


	//   ....[1]....
        /*0090*/ 	.word	0xffffffff


	//   ....[2]....
        /*0094*/ 	.word	0xffffffff


	//   ....[3]....
        /*0098*/ 	.word	0xffffffff


	//   ....[4]....
        /*009c*/ 	.word	0xffffffff


	//   ....[5]....
        /*00a0*/ 	.word	0xffffffff


	//   ....[6]....
        /*00a4*/ 	.word	0xffffffff


	//   ....[7]....
        /*00a8*/ 	.word	0xffffffff


	//   ....[8]....
        /*00ac*/ 	.word	0xffffffff


	//   ....[9]....
        /*00b0*/ 	.word	0xffffffff


	//   ....[10]....
        /*00b4*/ 	.word	0xffffffff


	//   ....[11]....
        /*00b8*/ 	.word	0xffffffff


	//   ....[12]....
        /*00bc*/ 	.word	0xffffffff


	//   ....[13]....
        /*00c0*/ 	.word	0xffffffff


	//   ....[14]....
        /*00c4*/ 	.word	0xffffffff


	//   ....[15]....
        /*00c8*/ 	.word	0xffffffff


	//   ....[16]....
        /*00cc*/ 	.word	0xffffffff


	//   ....[17]....
        /*00d0*/ 	.word	0xffffffff


	//   ....[18]....
        /*00d4*/ 	.word	0xffffffff


	//   ....[19]....
        /*00d8*/ 	.word	0xffffffff


	//----- nvinfo : EIATTR_COOP_GROUP_INSTR_OFFSETS
	.align		4
.L_5390:
        /*00dc*/ 	.byte	0x04, 0x28
        /*00de*/ 	.short	(.L_5392 - .L_5391)


	//   ....[0]....
.L_5391:
        /*00e0*/ 	.word	0x000003a0


	//   ....[1]....
        /*00e4*/ 	.word	0x000003c0


	//   ....[2]....
        /*00e8*/ 	.word	0x000003e0


	//   ....[3]....
        /*00ec*/ 	.word	0x00000400


	//   ....[4]....
        /*00f0*/ 	.word	0x00000420


	//   ....[5]....
        /*00f4*/ 	.word	0x000004e0


	//   ....[6]....
        /*00f8*/ 	.word	0x00000500


	//   ....[7]....
        /*00fc*/ 	.word	0x00000520


	//   ....[8]....
        /*0100*/ 	.word	0x00000540


	//   ....[9]....
        /*0104*/ 	.word	0x00000580


	//   ....[10]....
        /*0108*/ 	.word	0x00000690


	//   ....[11]....
        /*010c*/ 	.word	0x000006b0


	//   ....[12]....
        /*0110*/ 	.word	0x000006d0


	//   ....[13]....
        /*0114*/ 	.word	0x000006f0


	//   ....[14]....
        /*0118*/ 	.word	0x00000730


	//   ....[15]....
        /*011c*/ 	.word	0x000008a0


	//   ....[16]....
        /*0120*/ 	.word	0x000008c0


	//   ....[17]....
        /*0124*/ 	.word	0x000008e0


	//   ....[18]....
        /*0128*/ 	.word	0x00000900


	//   ....[19]....
        /*012c*/ 	.word	0x00000940


	//----- nvinfo : EIATTR_VRC_CTA_INIT_COUNT
	.align		4
.L_5392:
        /*0130*/ 	.byte	0x02, 0x4a
	.zero		1
	.zero		1


	//----- nvinfo : EIATTR_EXIT_INSTR_OFFSETS
	.align		4
        /*0134*/ 	.byte	0x04, 0x1c
        /*0136*/ 	.short	(.L_5394 - .L_5393)


	//   ....[0]....
.L_5393:
        /*0138*/ 	.word	0x00000ab0


	//----- nvinfo : EIATTR_CBANK_PARAM_SIZE
	.align		4
.L_5394:
        /*013c*/ 	.byte	0x03, 0x19
        /*013e*/ 	.short	0x0030


	//----- nvinfo : EIATTR_PARAM_CBANK
	.align		4
        /*0140*/ 	.byte	0x04, 0x0a
        /*0142*/ 	.short	(.L_5396 - .L_5395)
	.align		4
.L_5395:
        /*0144*/ 	.word	index@(.nv.constant0._ZN17fastertransformer30addBiasResidualPostLayerNormV2IfEEvPT_PKS1_S4_S4_S4_fi)
        /*0148*/ 	.short	0x0380
        /*014a*/ 	.short	0x0030


	//----- nvinfo : EIATTR_SW_WAR
	.align		4
.L_5396:
        /*014c*/ 	.byte	0x04, 0x36
        /*014e*/ 	.short	(.L_5398 - .L_5397)
.L_5397:
        /*0150*/ 	.word	0x00000008
.L_5398:


//--------------------- .nv.info._ZN17fastertransformer35generalAddBiasResidualPostLayerNormIfEEvPT_PKS1_S4_S4_S4_fii --------------------------
	.section	.nv.info._ZN17fastertransformer35generalAddBiasResidualPostLayerNormIfEEvPT_PKS1_S4_S4_S4_fii,"",@"SHT_CUDA_INFO"
	.sectionflags	@""
	.align	4


	//----- nvinfo : EIATTR_CUDA_API_VERSION
	.align		4
        /*0000*/ 	.byte	0x04, 0x37
        /*0002*/ 	.short	(.L_5400 - .L_5399)
.L_5399:
        /*0004*/ 	.word	0x00000082


	//----- nvinfo : EIATTR_KPARAM_INFO
	.align		4
.L_5400:
        /*0008*/ 	.byte	0x04, 0x17
        /*000a*/ 	.short	(.L_5402 - .L_5401)
.L_5401:
        /*000c*/ 	.word	0x00000000
        /*0010*/ 	.short	0x0007
        /*0012*/ 	.short	0x0030
        /*0014*/ 	.byte	0x00, 0xf0, 0x11, 0x00


	//----- nvinfo : EIATTR_KPARAM_INFO
	.align		4
.L_5402:
        /*0018*/ 	.byte	0x04, 0x17
        /*001a*/ 	.short	(.L_5404 - .L_5403)
.L_5403:
        /*001c*/ 	.word	0x00000000
        /*0020*/ 	.short	0x0006
        /*0022*/ 	.short	0x002c
        /*0024*/ 	.byte	0x00, 0xf0, 0x11, 0x00


	//----- nvinfo : EIATTR_KPARAM_INFO
	.align		4
.L_5404:
        /*0028*/ 	.byte	0x04, 0x17
        /*002a*/ 	.short	(.L_5406 - .L_5405)
.L_5405:
        /*002c*/ 	.word	0x00000000
        /*0030*/ 	.short	0x0005
        /*0032*/ 	.short	0x0028
        /*0034*/ 	.byte	0x00, 0xf0, 0x11, 0x00


	//----- nvinfo : EIATTR_KPARAM_INFO
	.align		4
.L_5406:
        /*0038*/ 	.byte	0x04, 0x17
        /*003a*/ 	.short	(.L_5408 - .L_5407)
.L_5407:
        /*003c*/ 	.word	0x00000000
        /*0040*/ 	.short	0x0004
        /*0042*/ 	.short	0x0020
        /*0044*/ 	.byte	0x00, 0xf5, 0x21, 0x00


	//----- nvinfo : EIATTR_KPARAM_INFO
	.align		4
.L_5408:
        /*0048*/ 	.byte	0x04, 0x17
        /*004a*/ 	.short	(.L_5410 - .L_5409)
.L_5409:
        /*004c*/ 	.word	0x00000000
        /*0050*/ 	.short	0x0003
        /*0052*/ 	.short	0x0018
        /*0054*/ 	.byte	0x00, 0xf5, 0x21, 0x00


	//----- nvinfo : EIATTR_KPARAM_INFO
	.align		4
.L_5410:
        /*0058*/ 	.byte	0x04, 0x17
        /*005a*/ 	.short	(.L_5412 - .L_5411)
.L_5411:
        /*005c*/ 	.word	0x00000000
        /*0060*/ 	.short	0x0002
        /*0062*/ 	.short	0x0010
        /*0064*/ 	.byte	0x00, 0xf5, 0x21, 0x00


	//----- nvinfo : EIATTR_KPARAM_INFO
	.align		4
.L_5412:
        /*0068*/ 	.byte	0x04, 0x17
        /*006a*/ 	.short	(.L_5414 - .L_5413)
.L_5413:
        /*006c*/ 	.word	0x00000000
        /*0070*/ 	.short	0x0001
        /*0072*/ 	.short	0x0008
        /*0074*/ 	.byte	0x00, 0xf5, 0x21, 0x00


	//----- nvinfo : EIATTR_KPARAM_INFO
	.align		4
.L_5414:
        /*0078*/ 	.byte	0x04, 0x17
        /*007a*/ 	.short	(.L_5416 - .L_5415)
.L_5415:
        /*007c*/ 	.word	0x00000000
        /*0080*/ 	.short	0x0000
        /*0082*/ 	.short	0x0000
        /*0084*/ 	.byte	0x00, 0xf5, 0x21, 0x00


	//----- nvinfo : EIATTR_SPARSE_MMA_MASK
	.align		4
.L_5416:
        /*0088*/ 	.byte	0x03, 0x50
        /*008a*/ 	.short	0x0000


	//----- nvinfo : EIATTR_MAXREG_COUNT
	.align		4
        /*008c*/ 	.byte	0x03, 0x1b
        /*008e*/ 	.short	0x00ff


	//----- nvinfo : EIATTR_NUM_BARRIERS
	.align		4
        /*0090*/ 	.byte	0x02, 0x4c
        /*0092*/ 	.byte	0x01
	.zero		1


	//----- nvinfo : EIATTR_MERCURY_ISA_VERSION
	.align		4
        /*0094*/ 	.byte	0x03, 0x5f
        /*0096*/ 	.short	0x0101


	//----- nvinfo : EIATTR_COOP_GROUP_MASK_REGIDS
	.align		4
        /*0098*/ 	.byte	0x04, 0x29
        /*009a*/ 	.short	(.L_5418 - .L_5417)


	//   ....[0]....
.L_5417:
        /*009c*/ 	.word	0xffffffff


	//   ....[1]....
        /*00a0*/ 	.word	0xffffffff


	//   ....[2]....
        /*00a4*/ 	.word	0xffffffff


	//   ....[3]....
        /*00a8*/ 	.word	0xffffffff


	//   ....[4]....
        /*00ac*/ 	.word	0xffffffff


	//   ....[5]....
        /*00b0*/ 	.word	0xffffffff


	//   ....[6]....
        /*00b4*/ 	.word	0xffffffff


	//   ....[7]....
        /*00b8*/ 	.word	0xffffffff


	//   ....[8]....
        /*00bc*/ 	.word	0xffffffff


	//   ....[9]....
        /*00c0*/ 	.word	0xffffffff


	//   ....[10]....
        /*00c4*/ 	.word	0xffffffff


	//   ....[11]....
        /*00c8*/ 	.word	0xffffffff


	//   ....[12]....
        /*00cc*/ 	.word	0xffffffff


	//   ....[13]....
        /*00d0*/ 	.word	0xffffffff


	//   ....[14]....
        /*00d4*/ 	.word	0xffffffff


	//   ....[15]....
        /*00d8*/ 	.word	0xffffffff


	//   ....[16]....
        /*00dc*/ 	.word	0xffffffff


	//   ....[17]....
        /*00e0*/ 	.word	0xffffffff


	//   ....[18]....
        /*00e4*/ 	.word	0xffffffff


	//   ....[19]....
        /*00e8*/ 	.word	0xffffffff


	//----- nvinfo : EIATTR_COOP_GROUP_INSTR_OFFSETS
	.align		4
.L_5418:
        /*00ec*/ 	.byte	0x04, 0x28
        /*00ee*/ 	.short	(.L_5420 - .L_5419)


	//   ....[0]....
.L_5419:
        /*00f0*/ 	.word	0x000001e0


	//   ....[1]....
        /*00f4*/ 	.word	0x00000250


	//   ....[2]....
        /*00f8*/ 	.word	0x00000290


	//   ....[3]....
        /*00fc*/ 	.word	0x000002c0


	//   ....[4]....
        /*0100*/ 	.word	0x000002f0


	//   ....[5]....
        /*0104*/ 	.word	0x000003c0


	//   ....[6]....
        /*0108*/ 	.word	0x000003f0


	//   ....[7]....
        /*010c*/ 	.word	0x00000420


	//   ....[8]....
        /*0110*/ 	.word	0x00000440


	//   ....[9]....
        /*0114*/ 	.word	0x00000460


	//   ....[10]....
        /*0118*/ 	.word	0x000005c0


	//   ....[11]....
        /*011c*/ 	.word	0x00000610


	//   ....[12]....
        /*0120*/ 	.word	0x00000630


	//   ....[13]....
        /*0124*/ 	.word	0x00000650


	//   ....[14]....
        /*0128*/ 	.word	0x00000670


	//   ....[15]....
        /*012c*/ 	.word	0x00000700


	//   ....[16]....
        /*0130*/ 	.word	0x00000730


	//   ....[17]....
        /*0134*/ 	.word	0x00000760


	//   ....[18]....
        /*0138*/ 	.word	0x00000780


	//   ....[19]....
        /*013c*/ 	.word	0x000007a0


	//----- nvinfo : EIATTR_VRC_CTA_INIT_COUNT
	.align		4
.L_5420:
        /*0140*/ 	.byte	0x02, 0x4a
	.zero		1
	.zero		1


	//----- nvinfo : EIATTR_EXIT_INSTR_OFFSETS
	.align		4
        /*0144*/ 	.byte	0x04, 0x1c
        /*0146*/ 	.short	(.L_5422 - .L_5421)


	//   ....[0]....
.L_5421:
        /*0148*/ 	.word	0x00000800


	//   ....[1]....
        /*014c*/ 	.word	0x00000950


	//----- nvinfo : EIATTR_CRS_STACK_SIZE
	.align		4
.L_5422:
        /*0150*/ 	.byte	0x04, 0x1e
        /*0152*/ 	.short	(.L_5424 - .L_5423)
.L_5423:
        /*0154*/ 	.word	0x00000000


	//----- nvinfo : EIATTR_CBANK_PARAM_SIZE
	.align		4
.L_5424:
        /*0158*/ 	.byte	0x03, 0x19
        /*015a*/ 	.short	0x0034


	//----- nvinfo : EIATTR_PARAM_CBANK
	.align		4
        /*015c*/ 	.byte	0x04, 0x0a
        /*015e*/ 	.short	(.L_5426 - .L_5425)
	.align		4
.L_5425:
        /*0160*/ 	.word	index@(.nv.constant0._ZN17fastertransformer35generalAddBiasResidualPostLayerNormIfEEvPT_PKS1_S4_S4_S4_fii)
        /*0164*/ 	.short	0x0380
        /*0166*/ 	.short	0x0034


	//----- nvinfo : EIATTR_SW_WAR
	.align		4
.L_5426:
        /*0168*/ 	.byte	0x04, 0x36
        /*016a*/ 	.short	(.L_5428 - .L_5427)
.L_5427:
        /*016c*/ 	.word	0x00000008
.L_5428:


//--------------------- .nv.callgraph             --------------------------
	.section	.nv.callgraph,"",@"SHT_CUDA_CALLGRAPH"
	.align	4
	.sectionentsize	8
	.align		4
        /*0000*/ 	.word	0x00000000
	.align		4
        /*0004*/ 	.word	0xffffffff
	.align		4
        /*0008*/ 	.word	0x00000000
	.align		4
        /*000c*/ 	.word	0xfffffffe
	.align		4
        /*0010*/ 	.word	0x00000000
	.align		4
        /*0014*/ 	.word	0xfffffffd
	.align		4
        /*0018*/ 	.word	0x00000000
	.align		4
        /*001c*/ 	.word	0xfffffffc


//--------------------- .nv.constant4             --------------------------
	.section	.nv.constant4,"a",@progbits
	.align	8
	.align		8
.nv.constant4:
        /*0000*/ 	.dword	precalc_xorwow_matrix
	.align		8
        /*0008*/ 	.dword	precalc_xorwow_offset_matrix
	.align		8
        /*0010*/ 	.dword	mrg32k3aM1
	.align		8
        /*0018*/ 	.dword	mrg32k3aM2
	.align		8
        /*0020*/ 	.dword	mrg32k3aM1SubSeq
	.align		8
        /*0028*/ 	.dword	mrg32k3aM2SubSeq
	.align		8
        /*0030*/ 	.dword	mrg32k3aM1Seq
	.align		8
        /*0038*/ 	.dword	mrg32k3aM2Seq
	.align		8
        /*0040*/ 	.dword	_ZN56_INTERNAL_9909a8c4_20_layernorm_kernels_cu_a414aec0_31924cuda3std3__458_GLOBAL__N__9909a8c4_20_layernorm_kernels_cu_a414aec0_31926ignoreE
	.align		8
        /*0048*/ 	.dword	_ZN56_INTERNAL_9909a8c4_20_layernorm_kernels_cu_a414aec0_31924cuda3std3__45__cpo5beginE
	.align		8
        /*0050*/ 	.dword	_ZN56_INTERNAL_9909a8c4_20_layernorm_kernels_cu_a414aec0_31924cuda3std3__45__cpo3endE
	.align		8
        /*0058*/ 	.dword	_ZN56_INTERNAL_9909a8c4_20_layernorm_kernels_cu_a414aec0_31924cuda3std3__45__cpo6cbeginE
	.align		8
        /*0060*/ 	.dword	_ZN56_INTERNAL_9909a8c4_20_layernorm_kernels_cu_a414aec0_31924cuda3std3__45__cpo4cendE
	.align		8
        /*0068*/ 	.dword	_ZN56_INTERNAL_9909a8c4_20_layernorm_kernels_cu_a414aec0_31924cuda3std3__419piecewise_constructE
	.align		8
        /*0070*/ 	.dword	_ZN56_INTERNAL_9909a8c4_20_layernorm_kernels_cu_a414aec0_31924cuda3std3__48in_placeE
	.align		8
        /*0078*/ 	.dword	_ZN56_INTERNAL_9909a8c4_20_layernorm_kernels_cu_a414aec0_31924cuda3std6ranges3__45__cpo4swapE
	.align		8
        /*0080*/ 	.dword	_ZN56_INTERNAL_9909a8c4_20_layernorm_kernels_cu_a414aec0_31924cuda3std6ranges3__45__cpo9iter_moveE
	.align		8
        /*0088*/ 	.dword	_ZN56_INTERNAL_9909a8c4_20_layernorm_kernels_cu_a414aec0_31924cuda3std6ranges3__45__cpo7advanceE


//--------------------- .nv.constant3             --------------------------
	.section	.nv.constant3,"a",@progbits
	.align	8
.nv.constant3:
	.type		__cr_lgamma_table,@object
	.size		__cr_lgamma_table,(.L_8 - __cr_lgamma_table)
__cr_lgamma_table:
        /*0000*/ 	.byte	0x00, 0x00, 0x00, 0x00, 0x00, 0x00, 0x00, 0x00, 0x00, 0x00, 0x00, 0x00, 0x00, 0x00, 0x00, 0x00
        /*0010*/ 	.byte	0xef, 0x39, 0xfa, 0xfe, 0x42, 0x2e, 0xe6, 0x3f, 0x02, 0x20, 0x2a, 0xfa, 0x0b, 0xab, 0xfc, 0x3f
        /*0020*/ 	.byte	0xf9, 0x2c, 0x92, 0x7c, 0xa7, 0x6c, 0x09, 0x40, 0xc9, 0x79, 0x44, 0x3c, 0x64, 0x26, 0x13, 0x40
        /*0030*/ 	.byte	0xca, 0x01, 0xcf, 0x3a, 0x27, 0x51, 0x1a, 0x40, 0x30, 0xcc, 0x2d, 0xf3, 0xe1, 0x0c, 0x21, 0x40
        /*0040*/ 	.byte	0x0d, 0xb7, 0xfc, 0x82, 0x8e, 0x35, 0x25, 0x40
.L_8:


//--------------------- .text._ZN17fastertransformer26add_bias_layernorm_add_resIfLi32EEEvPT_PKS1_S4_S4_S4_fi --------------------------
	.section	.text._ZN17fastertransformer26add_bias_layernorm_add_resIfLi32EEEvPT_PKS1_S4_S4_S4_fi,"ax",@progbits
	.align	128
        .global         _ZN17fastertransformer26add_bias_layernorm_add_resIfLi32EEEvPT_PKS1_S4_S4_S4_fi
        .type           _ZN17fastertransformer26add_bias_layernorm_add_resIfLi32EEEvPT_PKS1_S4_S4_S4_fi,@function
        .size           _ZN17fastertransformer26add_bias_layernorm_add_resIfLi32EEEvPT_PKS1_S4_S4_S4_fi,(.L_x_2548 - _ZN17fastertransformer26add_bias_layernorm_add_resIfLi32EEEvPT_PKS1_S4_S4_S4_fi)
        .other          _ZN17fastertransformer26add_bias_layernorm_add_resIfLi32EEEvPT_PKS1_S4_S4_S4_fi,@"STO_CUDA_ENTRY STV_DEFAULT"
_ZN17fastertransformer26add_bias_layernorm_add_resIfLi32EEEvPT_PKS1_S4_S4_S4_fi:
.text._ZN17fastertransformer26add_bias_layernorm_add_resIfLi32EEEvPT_PKS1_S4_S4_S4_fi:
[----:B------:R-:W-:Y:S01]  /*0000*/  LDC R1, c[0x0][0x37c] ;  /* 0x0000df00ff017b82 */ /* 0x000fe20000000800 */
[----:B------:R-:W0:Y:S07]  /*0010*/  S2R R111, SR_TID.X ;  /* 0x00000000006f7919 */ /* 0x000e2e0000002100 */
[----:B------:R-:W0:Y:S01]  /*0020*/  LDC R4, c[0x0][0x3ac] ;  /* 0x0000eb00ff047b82 */ /* 0x000e220000000800 */
[----:B------:R-:W1:Y:S01]  /*0030*/  LDCU.64 UR4, c[0x0][0x358] ;  /* 0x00006b00ff0477ac */ /* 0x000e620008000a00 */
[----:B------:R-:W-:Y:S01]  /*0040*/  LOP3.LUT R6, R6, 0xffbfffff, RZ, 0xc0, !PT ;  /* 0xffbfffff06067812 */ /* 0x000fe200078ec0ff */
[----:B------:R-:W2:Y:S05]  /*0050*/  LDCU UR7, c[0x0][0x360] ;  /* 0x00006c00ff0777ac */ /* 0x000eaa0008000800 */
[----:B------:R-:W3:Y:S08]  /*0060*/  S2UR UR6, SR_CTAID.X ;  /* 0x00000000000679c3 */ /* 0x000ef00000002500 */
[----:B------:R-:W4:Y:S01]  /*0070*/  LDC.64 R98, c[0x0][0x380] ;  /* 0x0000e000ff627b82 */ /* 0x000f220000000a00 */
[C---:B0-----:R-:W-:Y:S01]  /*0080*/  ISETP.GE.AND P0, PT, R111.reuse, R4, PT ;  /* 0x000000046f00720c */ /* 0x041fe20003f06270 */
[----:B---3--:R-:W-:Y:S01]  /*0090*/  IMAD R0, R4, UR6, RZ ;  /* 0x0000000604007c24 */ /* 0x008fe2000f8e02ff */
[----:B--2---:R-:W-:-:S04]  /*00a0*/  IADD3 R26, PT, PT, R111, UR7, RZ ;  /* 0x000000076f1a7c10 */ /* 0x004fc8000fffe0ff */
[C---:B------:R-:W-:Y:S02]  /*00b0*/  IADD3 R22, PT, PT, R26.reuse, UR7, RZ ;  /* 0x000000071a167c10 */ /* 0x040fe4000fffe0ff */
[-C--:B------:R-:W-:Y:S01]  /*00c0*/  ISETP.GE.AND P5, PT, R26, R4.reuse, PT ;  /* 0x000000041a00720c */ /* 0x080fe20003fa6270 */
[----:B----4-:R-:W-:Y:S01]  /*00d0*/  IMAD.WIDE R98, R0, 0x4, R98 ;  /* 0x0000000400627825 */ /* 0x010fe200078e0262 */
[C---:B------:R-:W-:Y:S02]  /*00e0*/  IADD3 R18, PT, PT, R22.reuse, UR7, RZ ;  /* 0x0000000716127c10 */ /* 0x040fe4000fffe0ff */
[-C--:B------:R-:W-:Y:S01]  /*00f0*/  ISETP.GE.AND P3, PT, R22, R4.reuse, PT ;  /* 0x000000041600720c */ /* 0x080fe20003f66270 */
[----:B------:R-:W0:Y:S01]  /*0100*/  @!P0 LDC.64 R10, c[0x0][0x390] ;  /* 0x0000e400ff0a8b82 */ /* 0x000e220000000a00 */
[C---:B------:R-:W-:Y:S01]  /*0110*/  ISETP.GE.AND P2, PT, R18.reuse, R4, PT ;  /* 0x000000041200720c */ /* 0x040fe20003f46270 */
[----:B------:R-:W-:Y:S01]  /*0120*/  @!P0 IMAD.WIDE.U32 R2, R111, 0x4, R98 ;  /* 0x000000046f028825 */ /* 0x000fe200078e0062 */
[----:B------:R-:W-:-:S02]  /*0130*/  IADD3 R14, PT, PT, R18, UR7, RZ ;  /* 0x00000007120e7c10 */ /* 0x000fc4000fffe0ff */
[----:B------:R-:W-:Y:S02]  /*0140*/  @P0 LOP3.LUT R6, R6, 0x400000, RZ, 0xfc, !PT ;  /* 0x0040000006060812 */ /* 0x000fe400078efcff */
[----:B-1----:R-:W2:Y:S01]  /*0150*/  @!P0 LDG.E R27, desc[UR4][R2.64] ;  /* 0x00000004021b8981 */ /* 0x002ea2000c1e1900 */
[----:B------:R-:W1:Y:S01]  /*0160*/  @!P5 LDC.64 R34, c[0x0][0x390] ;  /* 0x0000e400ff22db82 */ /* 0x000e620000000a00 */
[----:B------:R-:W-:Y:S01]  /*0170*/  ISETP.GE.AND P1, PT, R14, R4, PT ;  /* 0x000000040e00720c */ /* 0x000fe20003f26270 */
[----:B------:R-:W-:-:S04]  /*0180*/  @!P5 IMAD.WIDE.U32 R30, R26, 0x4, R98 ;  /* 0x000000041a1ed825 */ /* 0x000fc800078e0062 */
[----:B------:R-:W-:Y:S01]  /*0190*/  @!P3 IMAD.WIDE.U32 R38, R22, 0x4, R98 ;  /* 0x000000041626b825 */ /* 0x000fe200078e0062 */
[----:B------:R3:W4:Y:S01]  /*01a0*/  @!P5 LDG.E R29, desc[UR4][R30.64] ;  /* 0x000000041e1dd981 */ /* 0x000722000c1e1900 */
[----:B------:R-:W5:Y:S02]  /*01b0*/  @!P2 LDC.64 R50, c[0x0][0x390] ;  /* 0x0000e400ff32ab82 */ /* 0x000f640000000a00 */
[----:B0-----:R-:W-:-:S06]  /*01c0*/  @!P0 IMAD.WIDE.U32 R10, R111, 0x4, R10 ;  /* 0x000000046f0a8825 */ /* 0x001fcc00078e000a */
[----:B------:R-:W0:Y:S01]  /*01d0*/  @!P3 LDC.64 R42, c[0x0][0x390] ;  /* 0x0000e400ff2abb82 */ /* 0x000e220000000a00 */
[----:B------:R-:W4:Y:S01]  /*01e0*/  @!P3 LDG.E R40, desc[UR4][R38.64] ;  /* 0x000000042628b981 */ /* 0x000f22000c1e1900 */
[----:B------:R-:W-:Y:S01]  /*01f0*/  @!P2 IMAD.WIDE.U32 R46, R18, 0x4, R98 ;  /* 0x00000004122ea825 */ /* 0x000fe200078e0062 */
[----:B------:R-:W-:Y:S02]  /*0200*/  IADD3 R121, PT, PT, R14, UR7, RZ ;  /* 0x000000070e797c10 */ /* 0x000fe4000fffe0ff */
[----:B------:R3:W2:Y:S01]  /*0210*/  @!P0 LDG.E R32, desc[UR4][R10.64] ;  /* 0x000000040a208981 */ /* 0x0006a2000c1e1900 */
[----:B------:R-:W-:Y:S01]  /*0220*/  LOP3.LUT R6, R6, 0xffdfffff, RZ, 0xc0, !PT ;  /* 0xffdfffff06067812 */ /* 0x000fe200078ec0ff */
[----:B-1----:R-:W-:Y:S01]  /*0230*/  @!P5 IMAD.WIDE.U32 R34, R26, 0x4, R34 ;  /* 0x000000041a22d825 */ /* 0x002fe200078e0022 */
[----:B------:R-:W1:Y:S01]  /*0240*/  @!P1 LDC.64 R58, c[0x0][0x390] ;  /* 0x0000e400ff3a9b82 */ /* 0x000e620000000a00 */
[----:B------:R-:W4:Y:S02]  /*0250*/  @!P2 LDG.E R46, desc[UR4][R46.64] ;  /* 0x000000042e2ea981 */ /* 0x000f24000c1e1900 */
[----:B-----5:R-:W-:-:S02]  /*0260*/  @!P2 IMAD.WIDE.U32 R50, R18, 0x4, R50 ;  /* 0x000000041232a825 */ /* 0x020fc400078e0032 */
[----:B------:R5:W4:Y:S02]  /*0270*/  @!P5 LDG.E R36, desc[UR4][R34.64] ;  /* 0x000000042224d981 */ /* 0x000b24000c1e1900 */
[----:B0-----:R-:W-:Y:S02]  /*0280*/  @!P3 IMAD.WIDE.U32 R42, R22, 0x4, R42 ;  /* 0x00000004162ab825 */ /* 0x001fe400078e002a */
[----:B------:R-:W4:Y:S02]  /*0290*/  @!P2 LDG.E R51, desc[UR4][R50.64] ;  /* 0x000000043233a981 */ /* 0x000f24000c1e1900 */
[C---:B------:R-:W-:Y:S01]  /*02a0*/  @!P1 IMAD.WIDE.U32 R54, R14.reuse, 0x4, R98 ;  /* 0x000000040e369825 */ /* 0x040fe200078e0062 */
[CC--:B------:R-:W-:Y:S01]  /*02b0*/  ISETP.GE.AND P4, PT, R121.reuse, R4.reuse, PT ;  /* 0x000000047900720c */ /* 0x0c0fe20003f86270 */
[----:B------:R-:W4:Y:S01]  /*02c0*/  @!P3 LDG.E R43, desc[UR4][R42.64] ;  /* 0x000000042a2bb981 */ /* 0x000f22000c1e1900 */
[C---:B------:R-:W-:Y:S01]  /*02d0*/  IADD3 R117, PT, PT, R121.reuse, UR7, RZ ;  /* 0x0000000779757c10 */ /* 0x040fe2000fffe0ff */
[----:B-1----:R-:W-:Y:S01]  /*02e0*/  @!P1 IMAD.WIDE.U32 R58, R14, 0x4, R58 ;  /* 0x000000040e3a9825 */ /* 0x002fe200078e003a */
[----:B------:R-:W-:Y:S01]  /*02f0*/  @P5 LOP3.LUT R6, R6, 0x200000, RZ, 0xfc, !PT ;  /* 0x0020000006065812 */ /* 0x000fe200078efcff */
[----:B------:R-:W4:Y:S08]  /*0300*/  @!P1 LDG.E R54, desc[UR4][R54.64] ;  /* 0x0000000436369981 */ /* 0x000f30000c1e1900 */
[----:B---3--:R-:W0:Y:S01]  /*0310*/  @!P4 LDC.64 R30, c[0x0][0x390] ;  /* 0x0000e400ff1ecb82 */ /* 0x008e220000000a00 */
[----:B------:R-:W3:Y:S01]  /*0320*/  @!P1 LDG.E R59, desc[UR4][R58.64] ;  /* 0x000000043a3b9981 */ /* 0x000ee2000c1e1900 */
[----:B------:R-:W-:Y:S01]  /*0330*/  @!P4 IMAD.WIDE.U32 R10, R121, 0x4, R98 ;  /* 0x00000004790ac825 */ /* 0x000fe200078e0062 */
[----:B------:R-:W-:-:S02]  /*0340*/  ISETP.GE.AND P6, PT, R117, R4, PT ;  /* 0x000000047500720c */ /* 0x000fc40003fc6270 */
[----:B------:R-:W-:Y:S02]  /*0350*/  LOP3.LUT R6, R6, 0xffefffff, RZ, 0xc0, !PT ;  /* 0xffefffff06067812 */ /* 0x000fe400078ec0ff */
[----:B------:R1:W3:Y:S01]  /*0360*/  @!P4 LDG.E R8, desc[UR4][R10.64] ;  /* 0x000000040a08c981 */ /* 0x0002e2000c1e1900 */
[----:B------:R-:W-:Y:S02]  /*0370*/  IADD3 R113, PT, PT, R117, UR7, RZ ;  /* 0x0000000775717c10 */ /* 0x000fe4000fffe0ff */
[----:B------:R-:W-:-:S06]  /*0380*/  @P3 LOP3.LUT R6, R6, 0x100000, RZ, 0xfc, !PT ;  /* 0x0010000006063812 */ /* 0x000fcc00078efcff */
[----:B------:R-:W1:Y:S01]  /*0390*/  @!P6 LDC.64 R38, c[0x0][0x390] ;  /* 0x0000e400ff26eb82 */ /* 0x000e620000000a00 */
[----:B0-----:R-:W-:-:S04]  /*03a0*/  @!P4 IMAD.WIDE.U32 R30, R121, 0x4, R30 ;  /* 0x00000004791ec825 */ /* 0x001fc800078e001e */
[----:B-----5:R-:W-:Y:S01]  /*03b0*/  @!P6 IMAD.WIDE.U32 R34, R117, 0x4, R98 ;  /* 0x000000047522e825 */ /* 0x020fe200078e0062 */
[----:B------:R0:W5:Y:S01]  /*03c0*/  @!P4 LDG.E R15, desc[UR4][R30.64] ;  /* 0x000000041e0fc981 */ /* 0x000162000c1e1900 */
[----:B------:R-:W-:Y:S02]  /*03d0*/  ISETP.GE.AND P0, PT, R113, R4, PT ;  /* 0x000000047100720c */ /* 0x000fe40003f06270 */
[----:B------:R-:W-:Y:S01]  /*03e0*/  LOP3.LUT R6, R6, 0xfff7ffff, RZ, 0xc0, !PT ;  /* 0xfff7ffff06067812 */ /* 0x000fe200078ec0ff */
[----:B------:R-:W5:Y:S03]  /*03f0*/  @!P6 LDG.E R12, desc[UR4][R34.64] ;  /* 0x00000004220ce981 */ /* 0x000f66000c1e1900 */
[----:B------:R-:W-:Y:S01]  /*0400*/  @P2 LOP3.LUT R6, R6, 0x80000, RZ, 0xfc, !PT ;  /* 0x0008000006062812 */ /* 0x000fe200078efcff */
[----:B-1----:R-:W-:-:S03]  /*0410*/  @!P6 IMAD.WIDE.U32 R38, R117, 0x4, R38 ;  /* 0x000000047526e825 */ /* 0x002fc600078e0026 */
[----:B------:R-:W-:-:S03]  /*0420*/  LOP3.LUT R6, R6, 0xfffbffff, RZ, 0xc0, !PT ;  /* 0xfffbffff06067812 */ /* 0x000fc600078ec0ff */
[----:B------:R-:W1:Y:S01]  /*0430*/  @!P0 LDC.64 R2, c[0x0][0x390] ;  /* 0x0000e400ff028b82 */ /* 0x000e620000000a00 */
[----:B------:R0:W5:Y:S01]  /*0440*/  @!P6 LDG.E R19, desc[UR4][R38.64] ;  /* 0x000000042613e981 */ /* 0x000162000c1e1900 */
[----:B------:R-:W-:-:S04]  /*0450*/  @P1 LOP3.LUT R6, R6, 0x40000, RZ, 0xfc, !PT ;  /* 0x0004000006061812 */ /* 0x000fc800078efcff */
[----:B------:R-:W-:-:S04]  /*0460*/  LOP3.LUT R6, R6, 0xfffdffff, RZ, 0xc0, !PT ;  /* 0xfffdffff06067812 */ /* 0x000fc800078ec0ff */
[----:B------:R-:W-:Y:S02]  /*0470*/  @P4 LOP3.LUT R6, R6, 0x20000, RZ, 0xfc, !PT ;  /* 0x0002000006064812 */ /* 0x000fe400078efcff */
[----:B------:R-:W-:Y:S02]  /*0480*/  P2R R48, PR, RZ, 0x10 ;  /* 0x00000010ff307803 */ /* 0x000fe40000000000 */
[----:B------:R-:W-:Y:S01]  /*0490*/  LOP3.LUT P4, RZ, R6, 0x400000, RZ, 0xc0, !PT ;  /* 0x0040000006ff7812 */ /* 0x000fe2000788c0ff */
[----:B------:R-:W-:-:S05]  /*04a0*/  @!P0 IMAD.WIDE.U32 R10, R113, 0x4, R98 ;  /* 0x00000004710a8825 */ /* 0x000fca00078e0062 */
[----:B------:R-:W5:Y:S01]  /*04b0*/  @!P0 LDG.E R5, desc[UR4][R10.64] ;  /* 0x000000040a058981 */ /* 0x000f62000c1e1900 */
[C---:B-1----:R-:W-:Y:S01]  /*04c0*/  @!P0 IMAD.WIDE.U32 R2, R113.reuse, 0x4, R2 ;  /* 0x0000000471028825 */ /* 0x042fe200078e0002 */
[----:B------:R-:W-:-:S04]  /*04d0*/  IADD3 R95, PT, PT, R113, UR7, RZ ;  /* 0x00000007715f7c10 */ /* 0x000fc8000fffe0ff */
[----:B------:R-:W-:-:S04]  /*04e0*/  IADD3 R91, PT, PT, R95, UR7, RZ ;  /* 0x000000075f5b7c10 */ /* 0x000fc8000fffe0ff */
[----:B------:R-:W-:-:S04]  /*04f0*/  IADD3 R87, PT, PT, R91, UR7, RZ ;  /* 0x000000075b577c10 */ /* 0x000fc8000fffe0ff */
[----:B------:R-:W-:Y:S02]  /*0500*/  IADD3 R83, PT, PT, R87, UR7, RZ ;  /* 0x0000000757537c10 */ /* 0x000fe4000fffe0ff */
[----:B------:R-:W-:Y:S02]  /*0510*/  LOP3.LUT R6, R6, 0xfffeffff, RZ, 0xc0, !PT ;  /* 0xfffeffff06067812 */ /* 0x000fe400078ec0ff */
[----:B------:R-:W-:Y:S02]  /*0520*/  IADD3 R79, PT, PT, R83, UR7, RZ ;  /* 0x00000007534f7c10 */ /* 0x000fe4000fffe0ff */
[----:B------:R-:W-:Y:S02]  /*0530*/  @P6 LOP3.LUT R6, R6, 0x10000, RZ, 0xfc, !PT ;  /* 0x0001000006066812 */ /* 0x000fe400078efcff */
[----:B------:R-:W-:Y:S02]  /*0540*/  P2R R44, PR, RZ, 0x40 ;  /* 0x00000040ff2c7803 */ /* 0x000fe40000000000 */
[----:B------:R-:W-:-:S02]  /*0550*/  ISETP.GE.AND P6, PT, R95, R4, PT ;  /* 0x000000045f00720c */ /* 0x000fc40003fc6270 */
[----:B------:R-:W-:Y:S02]  /*0560*/  IADD3 R75, PT, PT, R79, UR7, RZ ;  /* 0x000000074f4b7c10 */ /* 0x000fe4000fffe0ff */
[----:B------:R-:W-:Y:S02]  /*0570*/  LOP3.LUT R6, R6, 0xffff7fff, RZ, 0xc0, !PT ;  /* 0xffff7fff06067812 */ /* 0x000fe400078ec0ff */
[----:B------:R-:W-:Y:S01]  /*0580*/  IADD3 R71, PT, PT, R75, UR7, RZ ;  /* 0x000000074b477c10 */ /* 0x000fe2000fffe0ff */
[----:B--2---:R-:W-:Y:S02]  /*0590*/  @!P4 FADD.FTZ R28, R27, R32 ;  /* 0x000000201b1cc221 */ /* 0x004fe40000010000 */
[----:B------:R-:W2:Y:S01]  /*05a0*/  @!P0 LDG.E R32, desc[UR4][R2.64] ;  /* 0x0000000402208981 */ /* 0x000ea2000c1e1900 */
[-C--:B------:R-:W-:Y:S01]  /*05b0*/  ISETP.GE.AND P4, PT, R91, R4.reuse, PT ;  /* 0x000000045b00720c */ /* 0x080fe20003f86270 */
[----:B----4-:R-:W-:Y:S01]  /*05c0*/  @!P2 FADD.FTZ R16, R46, R51 ;  /* 0x000000332e10a221 */ /* 0x010fe20000010000 */
[-C--:B------:R-:W-:Y:S01]  /*05d0*/  ISETP.GE.AND P2, PT, R79, R4.reuse, PT ;  /* 0x000000044f00720c */ /* 0x080fe20003f46270 */
[----:B------:R-:W1:Y:S01]  /*05e0*/  @!P6 LDC.64 R46, c[0x0][0x390] ;  /* 0x0000e400ff2eeb82 */ /* 0x000e620000000a00 */
[----:B------:R-:W-:Y:S01]  /*05f0*/  @!P5 FADD.FTZ R24, R29, R36 ;  /* 0x000000241d18d221 */ /* 0x000fe20000010000 */
[----:B------:R-:W-:-:S10]  /*0600*/  ISETP.GE.AND P5, PT, R87, R4, PT ;  /* 0x000000045700720c */ /* 0x000fd40003fa6270 */
[----:B0-----:R-:W0:Y:S01]  /*0610*/  @!P2 LDC.64 R30, c[0x0][0x390] ;  /* 0x0000e400ff1eab82 */ /* 0x001e220000000a00 */
[----:B------:R-:W-:-:S07]  /*0620*/  @!P3 FADD.FTZ R20, R40, R43 ;  /* 0x0000002b2814b221 */ /* 0x000fce0000010000 */
[----:B------:R-:W4:Y:S01]  /*0630*/  @!P4 LDC.64 R42, c[0x0][0x390] ;  /* 0x0000e400ff2acb82 */ /* 0x000f220000000a00 */
[----:B-1----:R-:W-:-:S07]  /*0640*/  @!P6 IMAD.WIDE.U32 R46, R95, 0x4, R46 ;  /* 0x000000045f2ee825 */ /* 0x002fce00078e002e */
[----:B------:R-:W1:Y:S01]  /*0650*/  @!P5 LDC.64 R38, c[0x0][0x390] ;  /* 0x0000e400ff26db82 */ /* 0x000e620000000a00 */
[----:B------:R4:W2:Y:S01]  /*0660*/  @!P6 LDG.E R27, desc[UR4][R46.64] ;  /* 0x000000042e1be981 */ /* 0x0008a2000c1e1900 */
[----:B0-----:R-:W-:-:S04]  /*0670*/  @!P2 IMAD.WIDE.U32 R50, R79, 0x4, R30 ;  /* 0x000000044f32a825 */ /* 0x001fc800078e001e */
[----:B------:R-:W-:-:S04]  /*0680*/  @!P6 IMAD.WIDE.U32 R30, R95, 0x4, R98 ;  /* 0x000000045f1ee825 */ /* 0x000fc800078e0062 */
[----:B---3--:R-:W-:Y:S01]  /*0690*/  @!P1 FADD.FTZ R125, R54, R59 ;  /* 0x0000003b367d9221 */ /* 0x008fe20000010000 */
[-C--:B------:R-:W-:Y:S01]  /*06a0*/  ISETP.GE.AND P3, PT, R83, R4.reuse, PT ;  /* 0x000000045300720c */ /* 0x080fe20003f66270 */
[----:B------:R-:W3:Y:S04]  /*06b0*/  @!P2 LDG.E R103, desc[UR4][R50.64] ;  /* 0x000000043267a981 */ /* 0x000ee8000c1e1900 */
[----:B------:R-:W3:Y:S01]  /*06c0*/  @!P6 LDG.E R36, desc[UR4][R30.64] ;  /* 0x000000041e24e981 */ /* 0x000ee2000c1e1900 */
[----:B------:R-:W-:Y:S01]  /*06d0*/  ISETP.GE.AND P1, PT, R75, R4, PT ;  /* 0x000000044b00720c */ /* 0x000fe20003f26270 */
[----:B----4-:R-:W-:Y:S01]  /*06e0*/  @!P4 IMAD.WIDE.U32 R46, R91, 0x4, R98 ;  /* 0x000000045b2ec825 */ /* 0x010fe200078e0062 */
[----:B------:R-:W-:-:S03]  /*06f0*/  @P0 LOP3.LUT R6, R6, 0x8000, RZ, 0xfc, !PT ;  /* 0x0000800006060812 */ /* 0x000fc600078efcff */
[----:B------:R-:W-:Y:S01]  /*0700*/  @!P4 IMAD.WIDE.U32 R42, R91, 0x4, R42 ;  /* 0x000000045b2ac825 */ /* 0x000fe200078e002a */
[----:B------:R-:W-:Y:S01]  /*0710*/  ISETP.GE.AND P0, PT, R71, R4, PT ;  /* 0x000000044700720c */ /* 0x000fe20003f06270 */
[----:B------:R-:W4:Y:S01]  /*0720*/  @!P4 LDG.E R46, desc[UR4][R46.64] ;  /* 0x000000042e2ec981 */ /* 0x000f22000c1e1900 */
[----:B------:R-:W0:Y:S01]  /*0730*/  @!P3 LDC.64 R34, c[0x0][0x390] ;  /* 0x0000e400ff22bb82 */ /* 0x000e220000000a00 */
[C---:B-1----:R-:W-:Y:S02]  /*0740*/  @!P5 IMAD.WIDE.U32 R38, R87.reuse, 0x4, R38 ;  /* 0x000000045726d825 */ /* 0x042fe400078e0026 */
[----:B------:R-:W4:Y:S04]  /*0750*/  @!P4 LDG.E R29, desc[UR4][R42.64] ;  /* 0x000000042a1dc981 */ /* 0x000f28000c1e1900 */
[----:B------:R1:W4:Y:S01]  /*0760*/  @!P5 LDG.E R55, desc[UR4][R38.64] ;  /* 0x000000042637d981 */ /* 0x000322000c1e1900 */
[----:B------:R-:W5:Y:S08]  /*0770*/  @!P1 LDC.64 R10, c[0x0][0x390] ;  /* 0x0000e400ff0a9b82 */ /* 0x000f700000000a00 */
[----:B------:R-:W0:Y:S01]  /*0780*/  @!P0 LDC.64 R2, c[0x0][0x390] ;  /* 0x0000e400ff028b82 */ /* 0x000e220000000a00 */
[----:B-1----:R-:W-:-:S04]  /*0790*/  @!P5 IMAD.WIDE.U32 R38, R87, 0x4, R98 ;  /* 0x000000045726d825 */ /* 0x002fc800078e0062 */
[----:B------:R-:W-:Y:S02]  /*07a0*/  @!P2 IMAD.WIDE.U32 R42, R79, 0x4, R98 ;  /* 0x000000044f2aa825 */ /* 0x000fe400078e0062 */
[----:B------:R-:W4:Y:S01]  /*07b0*/  @!P5 LDG.E R38, desc[UR4][R38.64] ;  /* 0x000000042626d981 */ /* 0x000f22000c1e1900 */
[----:B------:R-:W-:-:S03]  /*07c0*/  LOP3.LUT R6, R6, 0xffffbfff, RZ, 0xc0, !PT ;  /* 0xffffbfff06067812 */ /* 0x000fc600078ec0ff */
[----:B------:R-:W4:Y:S01]  /*07d0*/  @!P2 LDG.E R42, desc[UR4][R42.64] ;  /* 0x000000042a2aa981 */ /* 0x000f22000c1e1900 */
[----:B------:R-:W-:Y:S01]  /*07e0*/  @P6 LOP3.LUT R6, R6, 0x4000, RZ, 0xfc, !PT ;  /* 0x0000400006066812 */ /* 0x000fe200078efcff */
[----:B------:R-:W-:-:S04]  /*07f0*/  @!P1 IMAD.WIDE.U32 R50, R75, 0x4, R98 ;  /* 0x000000044b329825 */ /* 0x000fc800078e0062 */
[----:B-----5:R-:W-:Y:S01]  /*0800*/  @!P1 IMAD.WIDE.U32 R10, R75, 0x4, R10 ;  /* 0x000000044b0a9825 */ /* 0x020fe200078e000a */
[----:B------:R-:W-:Y:S01]  /*0810*/  LOP3.LUT R6, R6, 0xffffdfff, RZ, 0xc0, !PT ;  /* 0xffffdfff06067812 */ /* 0x000fe200078ec0ff */
[----:B------:R-:W5:Y:S02]  /*0820*/  @!P1 LDG.E R50, desc[UR4][R50.64] ;  /* 0x0000000432329981 */ /* 0x000f64000c1e1900 */
[----:B0-----:R-:W-:Y:S01]  /*0830*/  @!P3 IMAD.WIDE.U32 R34, R83, 0x4, R34 ;  /* 0x000000045322b825 */ /* 0x001fe200078e0022 */
[----:B------:R-:W-:Y:S01]  /*0840*/  @P4 LOP3.LUT R6, R6, 0x2000, RZ, 0xfc, !PT ;  /* 0x0000200006064812 */ /* 0x000fe200078efcff */
[----:B------:R-:W5:Y:S01]  /*0850*/  @!P1 LDG.E R105, desc[UR4][R10.64] ;  /* 0x000000040a699981 */ /* 0x000f62000c1e1900 */
[----:B------:R-:W-:Y:S01]  /*0860*/  ISETP.NE.AND P4, PT, R48, RZ, PT ;  /* 0x000000ff3000720c */ /* 0x000fe20003f85270 */
[C---:B------:R-:W-:Y:S02]  /*0870*/  @!P0 IMAD.WIDE.U32 R2, R71.reuse, 0x4, R2 ;  /* 0x0000000447028825 */ /* 0x040fe400078e0002 */
[----:B------:R0:W5:Y:S02]  /*0880*/  @!P3 LDG.E R101, desc[UR4][R34.64] ;  /* 0x000000042265b981 */ /* 0x000164000c1e1900 */
[--C-:B------:R-:W-:Y:S01]  /*0890*/  @!P0 IMAD.WIDE.U32 R30, R71, 0x4, R98.reuse ;  /* 0x00000004471e8825 */ /* 0x100fe200078e0062 */
[----:B------:R-:W-:Y:S01]  /*08a0*/  ISETP.NE.AND P6, PT, R44, RZ, PT ;  /* 0x000000ff2c00720c */ /* 0x000fe20003fc5270 */
[----:B------:R1:W5:Y:S04]  /*08b0*/  @!P0 LDG.E R107, desc[UR4][R2.64] ;  /* 0x00000004026b8981 */ /* 0x000368000c1e1900 */
[----:B------:R-:W5:Y:S01]  /*08c0*/  @!P0 LDG.E R44, desc[UR4][R30.64] ;  /* 0x000000041e2c8981 */ /* 0x000f62000c1e1900 */
[----:B0-----:R-:W-:Y:S01]  /*08d0*/  @!P3 IMAD.WIDE.U32 R34, R83, 0x4, R98 ;  /* 0x000000045322b825 */ /* 0x001fe200078e0062 */
[----:B------:R-:W-:-:S04]  /*08e0*/  IADD3 R67, PT, PT, R71, UR7, RZ ;  /* 0x0000000747437c10 */ /* 0x000fc8000fffe0ff */
[----:B------:R0:W5:Y:S01]  /*08f0*/  @!P3 LDG.E R40, desc[UR4][R34.64] ;  /* 0x000000042228b981 */ /* 0x000162000c1e1900 */
[----:B------:R-:W-:Y:S01]  /*0900*/  @!P4 FADD.FTZ R123, R8, R15 ;  /* 0x0000000f087bc221 */ /* 0x000fe20000010000 */
[----:B------:R-:W-:Y:S02]  /*0910*/  ISETP.GE.AND P4, PT, R67, R4, PT ;  /* 0x000000044300720c */ /* 0x000fe40003f86270 */
[----:B------:R-:W-:-:S11]  /*0920*/  LOP3.LUT R6, R6, 0xffffefff, RZ, 0xc0, !PT ;  /* 0xffffefff06067812 */ /* 0x000fd600078ec0ff */
[----:B-1----:R-:W0:Y:S01]  /*0930*/  @!P4 LDC.64 R2, c[0x0][0x390] ;  /* 0x0000e400ff02cb82 */ /* 0x002e220000000a00 */
[----:B------:R-:W-:-:S04]  /*0940*/  @P5 LOP3.LUT R6, R6, 0x1000, RZ, 0xfc, !PT ;  /* 0x0000100006065812 */ /* 0x000fc800078efcff */
[----:B------:R-:W-:-:S04]  /*0950*/  LOP3.LUT R6, R6, 0xfffff7ff, RZ, 0xc0, !PT ;  /* 0xfffff7ff06067812 */ /* 0x000fc800078ec0ff */
[----:B------:R-:W-:Y:S01]  /*0960*/  @P3 LOP3.LUT R6, R6, 0x800, RZ, 0xfc, !PT ;  /* 0x0000080006063812 */ /* 0x000fe200078efcff */
[C---:B------:R-:W-:Y:S01]  /*0970*/  @!P4 IMAD.WIDE.U32 R10, R67.reuse, 0x4, R98 ;  /* 0x00000004430ac825 */ /* 0x040fe200078e0062 */
[----:B------:R-:W-:Y:S02]  /*0980*/  IADD3 R63, PT, PT, R67, UR7, RZ ;  /* 0x00000007433f7c10 */ /* 0x000fe4000fffe0ff */
[----:B------:R-:W-:Y:S01]  /*0990*/  LOP3.LUT R6, R6, 0xfffffbff, RZ, 0xc0, !PT ;  /* 0xfffffbff06067812 */ /* 0x000fe200078ec0ff */
[----:B------:R-:W-:Y:S01]  /*09a0*/  @!P6 FADD.FTZ R119, R12, R19 ;  /* 0x000000130c77e221 */ /* 0x000fe20000010000 */
[----:B------:R-:W5:Y:S02]  /*09b0*/  @!P4 LDG.E R15, desc[UR4][R10.64] ;  /* 0x000000040a0fc981 */ /* 0x000f64000c1e1900 */
[----:B------:R-:W-:Y:S02]  /*09c0*/  @P2 LOP3.LUT R6, R6, 0x400, RZ, 0xfc, !PT ;  /* 0x0000040006062812 */ /* 0x000fe400078efcff */
[----:B------:R-:W-:Y:S01]  /*09d0*/  ISETP.GE.AND P6, PT, R63, R4, PT ;  /* 0x000000043f00720c */ /* 0x000fe20003fc6270 */
[----:B0-----:R-:W-:Y:S01]  /*09e0*/  @!P4 IMAD.WIDE.U32 R34, R67, 0x4, R2 ;  /* 0x000000044322c825 */ /* 0x001fe200078e0002 */
[----:B------:R-:W-:-:S04]  /*09f0*/  LOP3.LUT R6, R6, 0xfffffdff, RZ, 0xc0, !PT ;  /* 0xfffffdff06067812 */ /* 0x000fc800078ec0ff */
[----:B------:R0:W5:Y:S01]  /*0a00*/  @!P4 LDG.E R8, desc[UR4][R34.64] ;  /* 0x000000042208c981 */ /* 0x000162000c1e1900 */
[----:B------:R-:W-:-:S06]  /*0a10*/  @P1 LOP3.LUT R6, R6, 0x200, RZ, 0xfc, !PT ;  /* 0x0000020006061812 */ /* 0x000fcc00078efcff */
[----:B------:R-:W1:Y:S01]  /*0a20*/  @!P6 LDC.64 R2, c[0x0][0x390] ;  /* 0x0000e400ff02eb82 */ /* 0x000e620000000a00 */
[----:B------:R-:W-:-:S04]  /*0a30*/  LOP3.LUT R6, R6, 0xfffffeff, RZ, 0xc0, !PT ;  /* 0xfffffeff06067812 */ /* 0x000fc800078ec0ff */
[----:B------:R-:W-:Y:S02]  /*0a40*/  @P0 LOP3.LUT R6, R6, 0x100, RZ, 0xfc, !PT ;  /* 0x0000010006060812 */ /* 0x000fe400078efcff */
[----:B------:R-:W-:Y:S02]  /*0a50*/  P2R R48, PR, RZ, 0x20 ;  /* 0x00000020ff307803 */ /* 0x000fe40000000000 */
[----:B------:R-:W-:-:S04]  /*0a60*/  LOP3.LUT P5, RZ, R6, 0x2000, RZ, 0xc0, !PT ;  /* 0x0000200006ff7812 */ /* 0x000fc800078ac0ff */
[----:B------:R-:W-:Y:S02]  /*0a70*/  P2R R47, PR, RZ, 0x20 ;  /* 0x00000020ff2f7803 */ /* 0x000fe40000000000 */
[----:B------:R-:W-:-:S04]  /*0a80*/  LOP3.LUT P5, RZ, R6, 0x4000, RZ, 0xc0, !PT ;  /* 0x0000400006ff7812 */ /* 0x000fc800078ac0ff */
[----:B------:R-:W-:Y:S02]  /*0a90*/  P2R R39, PR, RZ, 0x20 ;  /* 0x00000020ff277803 */ /* 0x000fe40000000000 */
[----:B------:R-:W-:Y:S01]  /*0aa0*/  LOP3.LUT P5, RZ, R6, 0x8000, RZ, 0xc0, !PT ;  /* 0x0000800006ff7812 */ /* 0x000fe200078ac0ff */
[----:B------:R-:W-:-:S04]  /*0ab0*/  @!P6 IMAD.WIDE.U32 R30, R63, 0x4, R98 ;  /* 0x000000043f1ee825 */ /* 0x000fc800078e0062 */
[----:B-1----:R-:W-:-:S05]  /*0ac0*/  @!P6 IMAD.WIDE.U32 R2, R63, 0x4, R2 ;  /* 0x000000043f02e825 */ /* 0x002fca00078e0002 */
[----:B------:R1:W5:Y:S03]  /*0ad0*/  @!P6 LDG.E R12, desc[UR4][R2.64] ;  /* 0x00000004020ce981 */ /* 0x000366000c1e1900 */
[----:B--2---:R-:W-:Y:S02]  /*0ae0*/  @!P5 FADD.FTZ R115, R5, R32 ;  /* 0x000000200573d221 */ /* 0x004fe40000010000 */
[----:B------:R2:W2:Y:S01]  /*0af0*/  @!P6 LDG.E R5, desc[UR4][R30.64] ;  /* 0x000000041e05e981 */ /* 0x0004a2000c1e1900 */
[----:B------:R-:W-:Y:S02]  /*0b00*/  ISETP.NE.AND P5, PT, R39, RZ, PT ;  /* 0x000000ff2700720c */ /* 0x000fe40003fa5270 */
[----:B------:R-:W-:-:S11]  /*0b10*/  IADD3 R59, PT, PT, R63, UR7, RZ ;  /* 0x000000073f3b7c10 */ /* 0x000fd6000fffe0ff */
[----:B---3--:R-:W-:Y:S01]  /*0b20*/  @!P5 FADD.FTZ R97, R36, R27 ;  /* 0x0000001b2461d221 */ /* 0x008fe20000010000 */
[----:B------:R-:W-:-:S13]  /*0b30*/  ISETP.NE.AND P5, PT, R47, RZ, PT ;  /* 0x000000ff2f00720c */ /* 0x000fda0003fa5270 */
[----:B----4-:R-:W-:Y:S01]  /*0b40*/  @!P5 FADD.FTZ R93, R46, R29 ;  /* 0x0000001d2e5dd221 */ /* 0x010fe20000010000 */
[----:B------:R-:W-:-:S13]  /*0b50*/  ISETP.NE.AND P5, PT, R48, RZ, PT ;  /* 0x000000ff3000720c */ /* 0x000fda0003fa5270 */
[----:B------:R-:W-:Y:S01]  /*0b60*/  @!P5 FADD.FTZ R89, R38, R55 ;  /* 0x000000372659d221 */ /* 0x000fe20000010000 */
[----:B------:R-:W-:-:S04]  /*0b70*/  IADD3 R55, PT, PT, R59, UR7, RZ ;  /* 0x000000073b377c10 */ /* 0x000fc8000fffe0ff */
[----:B------:R-:W-:Y:S01]  /*0b80*/  IADD3 R51, PT, PT, R55, UR7, RZ ;  /* 0x0000000737337c10 */ /* 0x000fe2000fffe0ff */
[----:B------:R-:W-:-:S03]  /*0b90*/  @!P2 FADD.FTZ R81, R42, R103 ;  /* 0x000000672a51a221 */ /* 0x000fc60000010000 */
[C---:B------:R-:W-:Y:S02]  /*0ba0*/  ISETP.GE.AND P2, PT, R51.reuse, R4, PT ;  /* 0x000000043300720c */ /* 0x040fe40003f46270 */
[----:B------:R-:W-:Y:S01]  /*0bb0*/  IADD3 R47, PT, PT, R51, UR7, RZ ;  /* 0x00000007332f7c10 */ /* 0x000fe2000fffe0ff */
[----:B-----5:R-:W-:-:S03]  /*0bc0*/  @!P1 FADD.FTZ R77, R50, R105 ;  /* 0x00000069324d9221 */ /* 0x020fc60000010000 */
[C---:B------:R-:W-:Y:S02]  /*0bd0*/  ISETP.GE.AND P1, PT, R47.reuse, R4, PT ;  /* 0x000000042f00720c */ /* 0x040fe40003f26270 */
[----:B------:R-:W-:-:S05]  /*0be0*/  IADD3 R43, PT, PT, R47, UR7, RZ ;  /* 0x000000072f2b7c10 */ /* 0x000fca000fffe0ff */
[----:B0-----:R-:W0:Y:S01]  /*0bf0*/  @!P2 LDC.64 R34, c[0x0][0x390] ;  /* 0x0000e400ff22ab82 */ /* 0x001e220000000a00 */
[-C--:B------:R-:W-:Y:S01]  /*0c00*/  ISETP.GE.AND P5, PT, R59, R4.reuse, PT ;  /* 0x000000043b00720c */ /* 0x080fe20003fa6270 */
[----:B------:R-:W-:Y:S01]  /*0c10*/  @!P0 FADD.FTZ R73, R44, R107 ;  /* 0x0000006b2c498221 */ /* 0x000fe20000010000 */
[----:B------:R-:W-:-:S05]  /*0c20*/  ISETP.GE.AND P0, PT, R43, R4, PT ;  /* 0x000000042b00720c */ /* 0x000fca0003f06270 */
[----:B-1----:R-:W1:Y:S01]  /*0c30*/  @!P1 LDC.64 R2, c[0x0][0x390] ;  /* 0x0000e400ff029b82 */ /* 0x002e620000000a00 */
[----:B------:R-:W-:Y:S01]  /*0c40*/  @!P3 FADD.FTZ R85, R40, R101 ;  /* 0x000000652855b221 */ /* 0x000fe20000010000 */
[----:B------:R-:W-:-:S06]  /*0c50*/  ISETP.GE.AND P3, PT, R55, R4, PT ;  /* 0x000000043700720c */ /* 0x000fcc0003f66270 */
[----:B------:R-:W3:Y:S01]  /*0c60*/  @!P5 LDC.64 R38, c[0x0][0x390] ;  /* 0x0000e400ff26db82 */ /* 0x000ee20000000a00 */
[----:B------:R-:W-:-:S05]  /*0c70*/  @!P2 IMAD.WIDE.U32 R104, R51, 0x4, R98 ;  /* 0x000000043368a825 */ /* 0x000fca00078e0062 */
[----:B------:R-:W4:Y:S02]  /*0c80*/  @!P2 LDG.E R29, desc[UR4][R104.64] ;  /* 0x00000004681da981 */ /* 0x000f24000c1e1900 */
[----:B--2---:R-:W2:Y:S01]  /*0c90*/  @!P0 LDC.64 R30, c[0x0][0x390] ;  /* 0x0000e400ff1e8b82 */ /* 0x004ea20000000a00 */
[----:B0-----:R-:W-:-:S06]  /*0ca0*/  @!P2 IMAD.WIDE.U32 R34, R51, 0x4, R34 ;  /* 0x000000043322a825 */ /* 0x001fcc00078e0022 */
[----:B------:R-:W4:Y:S01]  /*0cb0*/  @!P2 LDG.E R34, desc[UR4][R34.64] ;  /* 0x000000042222a981 */ /* 0x000f22000c1e1900 */
[----:B------:R-:W0:Y:S01]  /*0cc0*/  @!P3 LDC.64 R10, c[0x0][0x390] ;  /* 0x0000e400ff0abb82 */ /* 0x000e220000000a00 */
[----:B-1----:R-:W-:-:S05]  /*0cd0*/  @!P1 IMAD.WIDE.U32 R2, R47, 0x4, R2 ;  /* 0x000000042f029825 */ /* 0x002fca00078e0002 */
[----:B------:R1:W5:Y:S01]  /*0ce0*/  @!P1 LDG.E R107, desc[UR4][R2.64] ;  /* 0x00000004026b9981 */ /* 0x000362000c1e1900 */
[----:B---3--:R-:W-:Y:S01]  /*0cf0*/  @!P5 IMAD.WIDE.U32 R38, R59, 0x4, R38 ;  /* 0x000000043b26d825 */ /* 0x008fe200078e0026 */
[----:B------:R-:W-:-:S03]  /*0d00*/  LOP3.LUT R6, R6, 0xffffff7f, RZ, 0xc0, !PT ;  /* 0xffffff7f06067812 */ /* 0x000fc600078ec0ff */
[--C-:B------:R-:W-:Y:S02]  /*0d10*/  @!P3 IMAD.WIDE.U32 R102, R55, 0x4, R98.reuse ;  /* 0x000000043766b825 */ /* 0x100fe400078e0062 */
[----:B------:R3:W5:Y:S02]  /*0d20*/  @!P5 LDG.E R38, desc[UR4][R38.64] ;  /* 0x000000042626d981 */ /* 0x000764000c1e1900 */
[----:B-1----:R-:W-:-:S04]  /*0d30*/  @!P0 IMAD.WIDE.U32 R2, R43, 0x4, R98 ;  /* 0x000000042b028825 */ /* 0x002fc800078e0062 */
[----:B--2---:R-:W-:-:S04]  /*0d40*/  @!P0 IMAD.WIDE.U32 R30, R43, 0x4, R30 ;  /* 0x000000042b1e8825 */ /* 0x004fc800078e001e */
[----:B0-----:R-:W-:Y:S01]  /*0d50*/  @!P3 IMAD.WIDE.U32 R10, R55, 0x4, R10 ;  /* 0x00000004370ab825 */ /* 0x001fe200078e000a */
[----:B------:R-:W2:Y:S04]  /*0d60*/  @!P0 LDG.E R109, desc[UR4][R30.64] ;  /* 0x000000041e6d8981 */ /* 0x000ea8000c1e1900 */
[----:B------:R-:W2:Y:S04]  /*0d70*/  @!P0 LDG.E R2, desc[UR4][R2.64] ;  /* 0x0000000402028981 */ /* 0x000ea8000c1e1900 */
[----:B------:R0:W5:Y:S01]  /*0d80*/  @!P3 LDG.E R27, desc[UR4][R10.64] ;  /* 0x000000040a1bb981 */ /* 0x000162000c1e1900 */
[----:B---3--:R-:W-:Y:S01]  /*0d90*/  IADD3 R39, PT, PT, R43, UR7, RZ ;  /* 0x000000072b277c10 */ /* 0x008fe2000fffe0ff */
[----:B------:R-:W-:Y:S01]  /*0da0*/  @!P4 FADD.FTZ R69, R15, R8 ;  /* 0x000000080f45c221 */ /* 0x000fe20000010000 */
[----:B------:R-:W-:Y:S01]  /*0db0*/  @P4 LOP3.LUT R6, R6, 0x80, RZ, 0xfc, !PT ;  /* 0x0000008006064812 */ /* 0x000fe200078efcff */
[----:B------:R-:W5:Y:S01]  /*0dc0*/  @!P3 LDG.E R102, desc[UR4][R102.64] ;  /* 0x000000046666b981 */ /* 0x000f62000c1e1900 */
[----:B0-----:R-:W-:Y:S01]  /*0dd0*/  @!P1 IMAD.WIDE.U32 R10, R47, 0x4, R98 ;  /* 0x000000042f0a9825 */ /* 0x001fe200078e0062 */
[----:B------:R-:W-:-:S05]  /*0de0*/  ISETP.GE.AND P4, PT, R39, R4, PT ;  /* 0x000000042700720c */ /* 0x000fca0003f86270 */
[----:B------:R-:W3:Y:S08]  /*0df0*/  @!P1 LDG.E R10, desc[UR4][R10.64] ;  /* 0x000000040a0a9981 */ /* 0x000ef0000c1e1900 */
[----:B------:R-:W0:Y:S01]  /*0e00*/  @!P4 LDC.64 R30, c[0x0][0x390] ;  /* 0x0000e400ff1ecb82 */ /* 0x000e220000000a00 */
[----:B------:R-:W-:-:S04]  /*0e10*/  @!P5 IMAD.WIDE.U32 R100, R59, 0x4, R98 ;  /* 0x000000043b64d825 */ /* 0x000fc800078e0062 */
[C---:B------:R-:W-:Y:S01]  /*0e20*/  @!P4 IMAD.WIDE.U32 R104, R39.reuse, 0x4, R98 ;  /* 0x000000042768c825 */ /* 0x040fe200078e0062 */
[----:B------:R0:W3:Y:S05]  /*0e30*/  @!P5 LDG.E R19, desc[UR4][R100.64] ;  /* 0x000000046413d981 */ /* 0x0000ea000c1e1900 */
[----:B------:R-:W3:Y:S01]  /*0e40*/  @!P4 LDG.E R104, desc[UR4][R104.64] ;  /* 0x000000046868c981 */ /* 0x000ee2000c1e1900 */
[----:B0-----:R-:W-:-:S04]  /*0e50*/  @!P4 IMAD.WIDE.U32 R100, R39, 0x4, R30 ;  /* 0x000000042764c825 */ /* 0x001fc800078e001e */
[----:B------:R-:W-:Y:S02]  /*0e60*/  @!P6 FADD.FTZ R65, R5, R12 ;  /* 0x0000000c0541e221 */ /* 0x000fe40000010000 */
[----:B------:R0:W3:Y:S01]  /*0e70*/  @!P4 LDG.E R5, desc[UR4][R100.64] ;  /* 0x000000046405c981 */ /* 0x0000e2000c1e1900 */
[----:B------:R-:W-:-:S04]  /*0e80*/  LOP3.LUT R6, R6, 0xffffffbf, RZ, 0xc0, !PT ;  /* 0xffffffbf06067812 */ /* 0x000fc800078ec0ff */
[----:B------:R-:W-:-:S04]  /*0e90*/  @P6 LOP3.LUT R6, R6, 0x40, RZ, 0xfc, !PT ;  /* 0x0000004006066812 */ /* 0x000fc800078efcff */
[----:B------:R-:W-:-:S04]  /*0ea0*/  LOP3.LUT R6, R6, 0xffffffdf, RZ, 0xc0, !PT ;  /* 0xffffffdf06067812 */ /* 0x000fc800078ec0ff */
[----:B------:R-:W-:Y:S02]  /*0eb0*/  @P5 LOP3.LUT R6, R6, 0x20, RZ, 0xfc, !PT ;  /* 0x0000002006065812 */ /* 0x000fe400078efcff */
[----:B------:R-:W-:Y:S02]  /*0ec0*/  IADD3 R35, PT, PT, R39, UR7, RZ ;  /* 0x0000000727237c10 */ /* 0x000fe4000fffe0ff */
[----:B------:R-:W-:Y:S02]  /*0ed0*/  LOP3.LUT R6, R6, 0xffffffef, RZ, 0xc0, !PT ;  /* 0xffffffef06067812 */ /* 0x000fe400078ec0ff */
[----:B------:R-:W-:Y:S02]  /*0ee0*/  IADD3 R31, PT, PT, R35, UR7, RZ ;  /* 0x00000007231f7c10 */ /* 0x000fe4000fffe0ff */
[----:B------:R-:W-:-:S04]  /*0ef0*/  @P3 LOP3.LUT R6, R6, 0x10, RZ, 0xfc, !PT ;  /* 0x0000001006063812 */ /* 0x000fc800078efcff */
[----:B------:R-:W-:-:S04]  /*0f00*/  LOP3.LUT R6, R6, 0xfffffff7, RZ, 0xc0, !PT ;  /* 0xfffffff706067812 */ /* 0x000fc800078ec0ff */
[----:B------:R-:W-:-:S04]  /*0f10*/  @P2 LOP3.LUT R6, R6, 0x8, RZ, 0xfc, !PT ;  /* 0x0000000806062812 */ /* 0x000fc800078efcff */
[----:B------:R-:W-:-:S04]  /*0f20*/  LOP3.LUT R6, R6, 0xfffffffb, RZ, 0xc0, !PT ;  /* 0xfffffffb06067812 */ /* 0x000fc800078ec0ff */
[----:B------:R-:W-:-:S04]  /*0f30*/  @P1 LOP3.LUT R6, R6, 0x4, RZ, 0xfc, !PT ;  /* 0x0000000406061812 */ /* 0x000fc800078efcff */
[----:B------:R-:W-:-:S04]  /*0f40*/  LOP3.LUT R6, R6, 0xfffffffd, RZ, 0xc0, !PT ;  /* 0xfffffffd06067812 */ /* 0x000fc800078ec0ff */
[----:B------:R-:W-:Y:S01]  /*0f50*/  @P0 LOP3.LUT R6, R6, 0x2, RZ, 0xfc, !PT ;  /* 0x0000000206060812 */ /* 0x000fe200078efcff */
[----:B----4-:R-:W-:Y:S01]  /*0f60*/  @!P2 FADD.FTZ R53, R29, R34 ;  /* 0x000000221d35a221 */ /* 0x010fe20000010000 */
[----:B------:R-:W-:-:S04]  /*0f70*/  IADD3 R29, PT, PT, R31, UR7, RZ ;  /* 0x000000071f1d7c10 */ /* 0x000fc8000fffe0ff */
[----:B------:R-:W-:Y:S01]  /*0f80*/  ISETP.GE.AND P2, PT, R29, R4, PT ;  /* 0x000000041d00720c */ /* 0x000fe20003f46270 */
[----:B--2---:R-:W-:-:S12]  /*0f90*/  @!P0 FADD.FTZ R45, R2, R109 ;  /* 0x0000006d022d8221 */ /* 0x004fd80000010000 */
[----:B------:R-:W1:Y:S01]  /*0fa0*/  @!P2 LDC.64 R2, c[0x0][0x390] ;  /* 0x0000e400ff02ab82 */ /* 0x000e620000000a00 */
[-C--:B------:R-:W-:Y:S01]  /*0fb0*/  ISETP.GE.AND P0, PT, R35, R4.reuse, PT ;  /* 0x000000042300720c */ /* 0x080fe20003f06270 */
[----:B-----5:R-:W-:Y:S01]  /*0fc0*/  @!P3 FADD.FTZ R57, R102, R27 ;  /* 0x0000001b6639b221 */ /* 0x020fe20000010000 */
[----:B------:R-:W-:Y:S01]  /*0fd0*/  IADD3 R27, PT, PT, R29, UR7, RZ ;  /* 0x000000071d1b7c10 */ /* 0x000fe2000fffe0ff */
[----:B---3--:R-:W-:Y:S01]  /*0fe0*/  @!P1 FADD.FTZ R49, R10, R107 ;  /* 0x0000006b0a319221 */ /* 0x008fe20000010000 */
[----:B------:R-:W-:-:S09]  /*0ff0*/  ISETP.GE.AND P1, PT, R31, R4, PT ;  /* 0x000000041f00720c */ /* 0x000fd20003f26270 */
[----:B------:R-:W2:Y:S01]  /*1000*/  @!P0 LDC.64 R102, c[0x0][0x390] ;  /* 0x0000e400ff668b82 */ /* 0x000ea20000000a00 */
[----:B------:R-:W-:Y:S01]  /*1010*/  ISETP.GE.AND P3, PT, R27, R4, PT ;  /* 0x000000041b00720c */ /* 0x000fe20003f66270 */
[----:B------:R-:W-:-:S04]  /*1020*/  @!P2 IMAD.WIDE.U32 R106, R29, 0x4, R98 ;  /* 0x000000041d6aa825 */ /* 0x000fc800078e0062 */
[----:B-1----:R-:W-:Y:S02]  /*1030*/  @!P2 IMAD.WIDE.U32 R2, R29, 0x4, R2 ;  /* 0x000000041d02a825 */ /* 0x002fe400078e0002 */
[----:B------:R-:W3:Y:S01]  /*1040*/  @!P2 LDG.E R106, desc[UR4][R106.64] ;  /* 0x000000046a6aa981 */ /* 0x000ee2000c1e1900 */
[----:B0-----:R-:W0:Y:S03]  /*1050*/  @!P1 LDC.64 R100, c[0x0][0x390] ;  /* 0x0000e400ff649b82 */ /* 0x001e260000000a00 */
[----:B------:R-:W3:Y:S05]  /*1060*/  @!P2 LDG.E R3, desc[UR4][R2.64] ;  /* 0x000000040203a981 */ /* 0x000eea000c1e1900 */
[----:B------:R-:W1:Y:S01]  /*1070*/  @!P3 LDC.64 R10, c[0x0][0x390] ;  /* 0x0000e400ff0abb82 */ /* 0x000e620000000a00 */
[----:B------:R-:W-:-:S04]  /*1080*/  @!P1 IMAD.WIDE.U32 R108, R31, 0x4, R98 ;  /* 0x000000041f6c9825 */ /* 0x000fc800078e0062 */
[----:B--2---:R-:W-:Y:S02]  /*1090*/  @!P0 IMAD.WIDE.U32 R102, R35, 0x4, R102 ;  /* 0x0000000423668825 */ /* 0x004fe400078e0066 */
[----:B------:R-:W2:Y:S02]  /*10a0*/  @!P1 LDG.E R108, desc[UR4][R108.64] ;  /* 0x000000046c6c9981 */ /* 0x000ea4000c1e1900 */
[----:B0-----:R-:W-:-:S06]  /*10b0*/  @!P1 IMAD.WIDE.U32 R100, R31, 0x4, R100 ;  /* 0x000000041f649825 */ /* 0x001fcc00078e0064 */
[----:B------:R-:W2:Y:S01]  /*10c0*/  @!P1 LDG.E R101, desc[UR4][R100.64] ;  /* 0x0000000464659981 */ /* 0x000ea2000c1e1900 */
[----:B-1----:R-:W-:-:S06]  /*10d0*/  @!P3 IMAD.WIDE.U32 R10, R27, 0x4, R10 ;  /* 0x000000041b0ab825 */ /* 0x002fcc00078e000a */
[----:B------:R-:W4:Y:S01]  /*10e0*/  @!P3 LDG.E R11, desc[UR4][R10.64] ;  /* 0x000000040a0bb981 */ /* 0x000f22000c1e1900 */
[----:B------:R-:W-:-:S03]  /*10f0*/  @!P4 FADD.FTZ R41, R104, R5 ;  /* 0x000000056829c221 */ /* 0x000fc60000010000 */
[----:B------:R0:W5:Y:S02]  /*1100*/  @!P0 LDG.E R5, desc[UR4][R102.64] ;  /* 0x0000000466058981 */ /* 0x000164000c1e1900 */
[----:B0-----:R-:W-:-:S06]  /*1110*/  @!P3 IMAD.WIDE.U32 R102, R27, 0x4, R98 ;  /* 0x000000041b66b825 */ /* 0x001fcc00078e0062 */
[----:B------:R-:W4:Y:S01]  /*1120*/  @!P3 LDG.E R102, desc[UR4][R102.64] ;  /* 0x000000046666b981 */ /* 0x000f22000c1e1900 */
[----:B------:R-:W-:-:S06]  /*1130*/  @!P0 IMAD.WIDE.U32 R104, R35, 0x4, R98 ;  /* 0x0000000423688825 */ /* 0x000fcc00078e0062 */
[----:B------:R-:W5:Y:S01]  /*1140*/  @!P0 LDG.E R104, desc[UR4][R104.64] ;  /* 0x0000000468688981 */ /* 0x000f62000c1e1900 */
[----:B------:R-:W-:Y:S01]  /*1150*/  LOP3.LUT R6, R6, 0xfffffffe, RZ, 0xc0, !PT ;  /* 0xfffffffe06067812 */ /* 0x000fe200078ec0ff */
[----:B------:R-:W-:Y:S01]  /*1160*/  @!P5 FADD.FTZ R61, R19, R38 ;  /* 0x00000026133dd221 */ /* 0x000fe20000010000 */
[----:B------:R-:W-:Y:S02]  /*1170*/  IADD3 R19, PT, PT, R27, UR7, RZ ;  /* 0x000000071b137c10 */ /* 0x000fe4000fffe0ff */
[----:B------:R-:W-:Y:S02]  /*1180*/  @P4 LOP3.LUT R6, R6, 0x1, RZ, 0xfc, !PT ;  /* 0x0000000106064812 */ /* 0x000fe400078efcff */
[C---:B------:R-:W-:Y:S02]  /*1190*/  ISETP.GE.AND P4, PT, R19.reuse, R4, PT ;  /* 0x000000041300720c */ /* 0x040fe40003f86270 */
[----:B------:R-:W-:-:S04]  /*11a0*/  IADD3 R15, PT, PT, R19, UR7, RZ ;  /* 0x00000007130f7c10 */ /* 0x000fc8000fffe0ff */
[----:B------:R-:W-:Y:S01]  /*11b0*/  ISETP.GE.AND P5, PT, R15, R4, PT ;  /* 0x000000040f00720c */ /* 0x000fe20003fa6270 */
[----:B---3--:R-:W-:-:S06]  /*11c0*/  @!P2 FADD.FTZ R23, R106, R3 ;  /* 0x000000036a17a221 */ /* 0x008fcc0000010000 */
[----:B------:R-:W0:Y:S06]  /*11d0*/  @!P4 LDC.64 R2, c[0x0][0x390] ;  /* 0x0000e400ff02cb82 */ /* 0x000e2c0000000a00 */
[----:B------:R-:W-:-:S06]  /*11e0*/  @!P5 IMAD.WIDE.U32 R106, R15, 0x4, R98 ;  /* 0x000000040f6ad825 */ /* 0x000fcc00078e0062 */
[----:B------:R-:W3:Y:S01]  /*11f0*/  @!P5 LDG.E R106, desc[UR4][R106.64] ;  /* 0x000000046a6ad981 */ /* 0x000ee2000c1e1900 */
[----:B--2---:R-:W-:Y:S02]  /*1200*/  @!P1 FADD.FTZ R33, R108, R101 ;  /* 0x000000656c219221 */ /* 0x004fe40000010000 */
[----:B------:R-:W1:Y:S01]  /*1210*/  @!P5 LDC.64 R100, c[0x0][0x390] ;  /* 0x0000e400ff64db82 */ /* 0x000e620000000a00 */
[----:B0-----:R-:W-:-:S04]  /*1220*/  @!P4 IMAD.WIDE.U32 R2, R19, 0x4, R2 ;  /* 0x000000041302c825 */ /* 0x001fc800078e0002 */
[----:B------:R-:W-:Y:S02]  /*1230*/  @!P4 IMAD.WIDE.U32 R108, R19, 0x4, R98 ;  /* 0x00000004136cc825 */ /* 0x000fe400078e0062 */
[----:B------:R-:W2:Y:S04]  /*1240*/  @!P4 LDG.E R3, desc[UR4][R2.64] ;  /* 0x000000040203c981 */ /* 0x000ea8000c1e1900 */
[----:B------:R-:W2:Y:S01]  /*1250*/  @!P4 LDG.E R108, desc[UR4][R108.64] ;  /* 0x000000046c6cc981 */ /* 0x000ea2000c1e1900 */
[----:B-1----:R-:W-:-:S06]  /*1260*/  @!P5 IMAD.WIDE.U32 R100, R15, 0x4, R100 ;  /* 0x000000040f64d825 */ /* 0x002fcc00078e0064 */
[----:B------:R-:W3:Y:S01]  /*1270*/  @!P5 LDG.E R101, desc[UR4][R100.64] ;  /* 0x000000046465d981 */ /* 0x000ee2000c1e1900 */
[----:B----4-:R-:W-:Y:S01]  /*1280*/  @!P3 FADD.FTZ R25, R102, R11 ;  /* 0x0000000b6619b221 */ /* 0x010fe20000010000 */
[----:B------:R-:W-:-:S04]  /*1290*/  IADD3 R11, PT, PT, R15, UR7, RZ ;  /* 0x000000070f0b7c10 */ /* 0x000fc8000fffe0ff */
[----:B------:R-:W-:-:S13]  /*12a0*/  ISETP.GE.AND P6, PT, R11, R4, PT ;  /* 0x000000040b00720c */ /* 0x000fda0003fc6270 */
[----:B------:R-:W0:Y:S01]  /*12b0*/  @!P6 LDC.64 R102, c[0x0][0x390] ;  /* 0x0000e400ff66eb82 */ /* 0x000e220000000a00 */
[----:B-----5:R-:W-:Y:S01]  /*12c0*/  @!P0 FADD.FTZ R37, R104, R5 ;  /* 0x0000000568258221 */ /* 0x020fe20000010000 */
[----:B------:R-:W-:-:S06]  /*12d0*/  @!P6 IMAD.WIDE.U32 R104, R11, 0x4, R98 ;  /* 0x000000040b68e825 */ /* 0x000fcc00078e0062 */
[----:B------:R-:W4:Y:S01]  /*12e0*/  @!P6 LDG.E R104, desc[UR4][R104.64] ;  /* 0x000000046868e981 */ /* 0x000f22000c1e1900 */
[----:B0-----:R-:W-:-:S06]  /*12f0*/  @!P6 IMAD.WIDE.U32 R102, R11, 0x4, R102 ;  /* 0x000000040b66e825 */ /* 0x001fcc00078e0066 */
[----:B------:R-:W4:Y:S01]  /*1300*/  @!P6 LDG.E R103, desc[UR4][R102.64] ;  /* 0x000000046667e981 */ /* 0x000f22000c1e1900 */
[----:B------:R-:W-:Y:S02]  /*1310*/  P2R R10, PR, RZ, 0x1 ;  /* 0x00000001ff0a7803 */ /* 0x000fe40000000000 */
[----:B------:R-:W-:-:S04]  /*1320*/  LOP3.LUT P0, RZ, R6, 0x1, RZ, 0xc0, !PT ;  /* 0x0000000106ff7812 */ /* 0x000fc8000780c0ff */
        /* <DEDUP_REMOVED lines=44> */
[----:B------:R-:W-:Y:S01]  /*15f0*/  P2R R70, PR, RZ, 0x1 ;  /* 0x00000001ff467803 */ /* 0x000fe20000000000 */
[----:B--2---:R-:W-:Y:S01]  /*1600*/  @!P4 FADD.FTZ R21, R108, R3 ;  /* 0x000000036c15c221 */ /* 0x004fe20000010000 */
[----:B------:R-:W-:-:S04]  /*1610*/  IADD3 R3, PT, PT, R11, UR7, RZ ;  /* 0x000000070b037c10 */ /* 0x000fc8000fffe0ff */
[----:B------:R-:W-:-:S04]  /*1620*/  IADD3 R5, PT, PT, R3, UR7, RZ ;  /* 0x0000000703057c10 */ /* 0x000fc8000fffe0ff */
[----:B------:R-:W-:Y:S01]  /*1630*/  ISETP.GE.AND P0, PT, R5, R4, PT ;  /* 0x000000040500720c */ /* 0x000fe20003f06270 */
[----:B---3--:R-:W-:-:S12]  /*1640*/  @!P5 FADD.FTZ R17, R106, R101 ;  /* 0x000000656a11d221 */ /* 0x008fd80000010000 */
[----:B------:R-:W0:Y:S02]  /*1650*/  @!P0 LDC.64 R100, c[0x0][0x390] ;  /* 0x0000e400ff648b82 */ /* 0x000e240000000a00 */
[----:B0-----:R-:W-:-:S06]  /*1660*/  @!P0 IMAD.WIDE.U32 R100, R5, 0x4, R100 ;  /* 0x0000000405648825 */ /* 0x001fcc00078e0064 */
[----:B------:R-:W2:Y:S01]  /*1670*/  @!P0 LDG.E R101, desc[UR4][R100.64] ;  /* 0x0000000464658981 */ /* 0x000ea2000c1e1900 */
[----:B----4-:R-:W-:Y:S01]  /*1680*/  @!P6 FADD.FTZ R13, R104, R103 ;  /* 0x00000067680de221 */ /* 0x010fe20000010000 */
[----:B------:R-:W-:-:S06]  /*1690*/  @!P0 IMAD.WIDE.U32 R104, R5, 0x4, R98 ;  /* 0x0000000405688825 */ /* 0x000fcc00078e0062 */
[----:B------:R-:W2:Y:S01]  /*16a0*/  @!P0 LDG.E R104, desc[UR4][R104.64] ;  /* 0x0000000468688981 */ /* 0x000ea2000c1e1900 */
[----:B------:R-:W-:Y:S02]  /*16b0*/  P2R R72, PR, RZ, 0x2 ;  /* 0x00000002ff487803 */ /* 0x000fe40000000000 */
[----:B------:R-:W-:Y:S02]  /*16c0*/  ISETP.GE.AND P1, PT, R3, R4, PT ;  /* 0x000000040300720c */ /* 0x000fe40003f26270 */
[----:B------:R-:W-:-:S04]  /*16d0*/  LOP3.LUT R6, R6, 0xfeffffff, RZ, 0xc0, !PT ;  /* 0xfeffffff06067812 */ /* 0x000fc800078ec0ff */
[----:B------:R-:W-:-:S07]  /*16e0*/  @P0 LOP3.LUT R6, R6, 0x1000000, RZ, 0xfc, !PT ;  /* 0x0100000006060812 */ /* 0x000fce00078efcff */
[----:B------:R-:W0:Y:S01]  /*16f0*/  @!P1 LDC.64 R102, c[0x0][0x390] ;  /* 0x0000e400ff669b82 */ /* 0x000e220000000a00 */
[----:B------:R-:W-:Y:S02]  /*1700*/  HFMA2 R2, -RZ, RZ, 0, 0 ;  /* 0x00000000ff027431 */ /* 0x000fe400000001ff */
[----:B------:R-:W-:-:S06]  /*1710*/  @!P1 IMAD.WIDE.U32 R106, R3, 0x4, R98 ;  /* 0x00000004036a9825 */ /* 0x000fcc00078e0062 */
[----:B------:R-:W3:Y:S01]  /*1720*/  @!P1 LDG.E R106, desc[UR4][R106.64] ;  /* 0x000000046a6a9981 */ /* 0x000ee2000c1e1900 */
[----:B0-----:R-:W-:-:S06]  /*1730*/  @!P1 IMAD.WIDE.U32 R102, R3, 0x4, R102 ;  /* 0x0000000403669825 */ /* 0x001fcc00078e0066 */
[----:B------:R-:W3:Y:S01]  /*1740*/  @!P1 LDG.E R103, desc[UR4][R102.64] ;  /* 0x0000000466679981 */ /* 0x000ee2000c1e1900 */
[----:B--2---:R-:W-:Y:S01]  /*1750*/  @!P0 FADD.FTZ R9, R104, R101 ;  /* 0x0000006568098221 */ /* 0x004fe20000010000 */
[----:B------:R-:W-:-:S13]  /*1760*/  ISETP.NE.AND P0, PT, R70, RZ, PT ;  /* 0x000000ff4600720c */ /* 0x000fda0003f05270 */
[----:B------:R-:W-:Y:S01]  /*1770*/  @!P0 FADD.FTZ R2, RZ, R28 ;  /* 0x0000001cff028221 */ /* 0x000fe20000010000 */
[----:B------:R-:W-:-:S13]  /*1780*/  ISETP.NE.AND P0, PT, R8, RZ, PT ;  /* 0x000000ff0800720c */ /* 0x000fda0003f05270 */
[----:B------:R-:W-:Y:S01]  /*1790*/  @!P0 FADD.FTZ R2, R2, R24 ;  /* 0x0000001802028221 */ /* 0x000fe20000010000 */
        /* <DEDUP_REMOVED lines=40> */
[----:B------:R-:W-:Y:S01]  /*1a20*/  ISETP.NE.AND P0, PT, R12, RZ, PT ;  /* 0x000000ff0c00720c */ /* 0x000fe20003f05270 */
[----:B---3--:R-:W-:Y:S01]  /*1a30*/  @!P1 FADD.FTZ R7, R106, R103 ;  /* 0x000000676a079221 */ /* 0x008fe20000010000 */
[----:B------:R-:W-:-:S11]  /*1a40*/  ISETP.NE.AND P1, PT, R72, RZ, PT ;  /* 0x000000ff4800720c */ /* 0x000fd60003f25270 */
[----:B------:R-:W-:Y:S01]  /*1a50*/  @!P0 FADD.FTZ R2, R2, R41 ;  /* 0x0000002902028221 */ /* 0x000fe20000010000 */
[----:B------:R-:W-:-:S13]  /*1a60*/  ISETP.NE.AND P0, PT, R10, RZ, PT ;  /* 0x000000ff0a00720c */ /* 0x000fda0003f05270 */
[----:B------:R-:W-:-:S04]  /*1a70*/  @!P0 FADD.FTZ R2, R2, R37 ;  /* 0x0000002502028221 */ /* 0x000fc80000010000 */
[----:B------:R-:W-:-:S04]  /*1a80*/  @!P1 FADD.FTZ R2, R2, R33 ;  /* 0x0000002102029221 */ /* 0x000fc80000010000 */
[----:B------:R-:W-:Y:S01]  /*1a90*/  @!P2 FADD.FTZ R2, R2, R23 ;  /* 0x000000170202a221 */ /* 0x000fe20000010000 */
[----:B------:R-:W-:-:S03]  /*1aa0*/  P2R R10, PR, RZ, 0x2 ;  /* 0x00000002ff0a7803 */ /* 0x000fc60000000000 */
[----:B------:R-:W-:Y:S01]  /*1ab0*/  @!P3 FADD.FTZ R2, R2, R25 ;  /* 0x000000190202b221 */ /* 0x000fe20000010000 */
[----:B------:R-:W-:-:S03]  /*1ac0*/  ISETP.GE.AND P1, PT, R3, R4, PT ;  /* 0x000000040300720c */ /* 0x000fc60003f26270 */
[----:B------:R-:W-:Y:S01]  /*1ad0*/  @!P4 FADD.FTZ R2, R2, R21 ;  /* 0x000000150202c221 */ /* 0x000fe20000010000 */
[----:B------:R-:W-:Y:S02]  /*1ae0*/  P2R R12, PR, RZ, 0x1 ;  /* 0x00000001ff0c7803 */ /* 0x000fe40000000000 */
[----:B------:R-:W-:Y:S01]  /*1af0*/  ISETP.GE.AND P0, PT, R5, R4, PT ;  /* 0x000000040500720c */ /* 0x000fe20003f06270 */
[----:B------:R-:W-:-:S04]  /*1b00*/  @!P5 FADD.FTZ R2, R2, R17 ;  /* 0x000000110202d221 */ /* 0x000fc80000010000 */
[----:B------:R-:W-:-:S04]  /*1b10*/  @!P6 FADD.FTZ R2, R2, R13 ;  /* 0x0000000d0202e221 */ /* 0x000fc80000010000 */
[----:B------:R-:W-:-:S04]  /*1b20*/  @!P1 FADD.FTZ R2, R2, R7 ;  /* 0x0000000702029221 */ /* 0x000fc80000010000 */
[----:B------:R-:W-:-:S05]  /*1b30*/  @!P0 FADD.FTZ R2, R2, R9 ;  /* 0x0000000902028221 */ /* 0x000fca0000010000 */
[----:B------:R-:W0:Y:S02]  /*1b40*/  SHFL.BFLY PT, R101, R2, 0x10, 0x1f ;  /* 0x0e001f0002657f89 */ /* 0x000e2400000e0000 */
[----:B0-----:R-:W-:-:S05]  /*1b50*/  FADD.FTZ R32, R101, R2 ;  /* 0x0000000265207221 */ /* 0x001fca0000010000 */
[----:B------:R-:W0:Y:S02]  /*1b60*/  SHFL.BFLY PT, R101, R32, 0x8, 0x1f ;  /* 0x0d001f0020657f89 */ /* 0x000e2400000e0000 */
[----:B0-----:R-:W-:-:S05]  /*1b70*/  FADD.FTZ R34, R32, R101 ;  /* 0x0000006520227221 */ /* 0x001fca0000010000 */
[----:B------:R-:W0:Y:S02]  /*1b80*/  SHFL.BFLY PT, R101, R34, 0x4, 0x1f ;  /* 0x0c801f0022657f89 */ /* 0x000e2400000e0000 */
[----:B0-----:R-:W-:-:S05]  /*1b90*/  FADD.FTZ R36, R34, R101 ;  /* 0x0000006522247221 */ /* 0x001fca0000010000 */
[----:B------:R-:W0:Y:S01]  /*1ba0*/  SHFL.BFLY PT, R101, R36, 0x2, 0x1f ;  /* 0x0c401f0024657f89 */ /* 0x000e2200000e0000 */
[----:B------:R-:W1:Y:S01]  /*1bb0*/  S2R R30, SR_CgaCtaId ;  /* 0x00000000001e7919 */ /* 0x000e620000008800 */
[----:B------:R-:W-:Y:S02]  /*1bc0*/  P2R R8, PR, RZ, 0x4 ;  /* 0x00000004ff087803 */ /* 0x000fe40000000000 */
[----:B------:R-:W-:Y:S01]  /*1bd0*/  LOP3.LUT P2, RZ, R111, 0x1f, RZ, 0xc0, !PT ;  /* 0x0000001f6fff7812 */ /* 0x000fe2000784c0ff */
[----:B0-----:R-:W-:-:S05]  /*1be0*/  FADD.FTZ R38, R36, R101 ;  /* 0x0000006524267221 */ /* 0x001fca0000010000 */
[----:B------:R-:W0:Y:S01]  /*1bf0*/  SHFL.BFLY PT, R103, R38, 0x1, 0x1f ;  /* 0x0c201f0026677f89 */ /* 0x000e2200000e0000 */
[----:B------:R-:W-:Y:S02]  /*1c00*/  MOV R101, 0x400 ;  /* 0x0000040000657802 */ /* 0x000fe40000000f00 */
[----:B------:R-:W-:-:S04]  /*1c10*/  I2FP.F32.U32 R32, UR7 ;  /* 0x0000000700207c45 */ /* 0x000fc80008201000 */
[----:B------:R-:W-:-:S04]  /*1c20*/  @!P2 IADD3 R105, PT, PT, R101, 0x8, RZ ;  /* 0x000000086569a810 */ /* 0x000fc80007ffe0ff */
[----:B-1----:R-:W-:-:S04]  /*1c30*/  @!P2 LEA R2, R30, R105, 0x18 ;  /* 0x000000691e02a211 */ /* 0x002fc800078ec0ff */
[----:B------:R-:W-:Y:S01]  /*1c40*/  @!P2 LEA.HI R2, R111, R2, RZ, 0x1d ;  /* 0x000000026f02a211 */ /* 0x000fe200078fe8ff */
[----:B0-----:R-:W-:Y:S01]  /*1c50*/  FADD.FTZ R105, R38, R103 ;  /* 0x0000006726697221 */ /* 0x001fe20000010000 */
[----:B------:R-:W-:Y:S01]  /*1c60*/  FMUL.FTZ R103, R32, 0.03125 ;  /* 0x3d00000020677820 */ /* 0x000fe20000410000 */
[----:B------:R-:W-:-:S04]  /*1c70*/  I2FP.F32.U32 R32, R111 ;  /* 0x0000006f00207245 */ /* 0x000fc80000201000 */
[----:B------:R-:W-:Y:S01]  /*1c80*/  FSETP.GT.FTZ.AND P1, PT, R103, R32, PT ;  /* 0x000000206700720b */ /* 0x000fe20003f34000 */
[----:B------:R-:W-:-:S12]  /*1c90*/  @!P2 STS [R2], R105 ;  /* 0x000000690200a388 */ /* 0x000fd80000000800 */
[----:B------:R-:W-:Y:S02]  /*1ca0*/  @P1 SHF.L.U32 R32, R111, 0x2, RZ ;  /* 0x000000026f201819 */ /* 0x000fe400000006ff */
[----:B------:R-:W-:Y:S02]  /*1cb0*/  @P1 IADD3 R103, PT, PT, R101, 0x8, RZ ;  /* 0x0000000865671810 */ /* 0x000fe40007ffe0ff */
[----:B------:R-:W-:Y:S02]  /*1cc0*/  @P1 LOP3.LUT R32, R32, 0x7c, RZ, 0xc0, !PT ;  /* 0x0000007c20201812 */ /* 0x000fe400078ec0ff */
[----:B------:R-:W-:-:S04]  /*1cd0*/  @P1 LEA R103, R30, R103, 0x18 ;  /* 0x000000671e671211 */ /* 0x000fc800078ec0ff */
[----:B------:R-:W-:Y:S02]  /*1ce0*/  @P1 IADD3 R34, PT, PT, R103, R32, RZ ;  /* 0x0000002067221210 */ /* 0x000fe40007ffe0ff */
[----:B------:R-:W-:Y:S01]  /*1cf0*/  MOV R32, RZ ;  /* 0x000000ff00207202 */ /* 0x000fe20000000f00 */
[----:B------:R-:W-:Y:S06]  /*1d00*/  BAR.SYNC.DEFER_BLOCKING 0x0 ;  /* 0x0000000000007b1d */ /* 0x000fec0000010000 */
[----:B------:R-:W0:Y:S04]  /*1d10*/  @P1 LDS R32, [R34] ;  /* 0x0000000022201984 */ /* 0x000e280000000800 */
[----:B0-----:R-:W0:Y:S02]  /*1d20*/  SHFL.BFLY PT, R103, R32, 0x10, 0x1f ;  /* 0x0e001f0020677f89 */ /* 0x001e2400000e0000 */
[----:B0-----:R-:W-:-:S05]  /*1d30*/  FADD.FTZ R103, R103, R32 ;  /* 0x0000002067677221 */ /* 0x001fca0000010000 */
[----:B------:R-:W0:Y:S02]  /*1d40*/  SHFL.BFLY PT, R2, R103, 0x8, 0x1f ;  /* 0x0d001f0067027f89 */ /* 0x000e2400000e0000 */
[----:B0-----:R-:W-:-:S05]  /*1d50*/  FADD.FTZ R2, R103, R2 ;  /* 0x0000000267027221 */ /* 0x001fca0000010000 */
[----:B------:R-:W0:Y:S02]  /*1d60*/  SHFL.BFLY PT, R105, R2, 0x4, 0x1f ;  /* 0x0c801f0002697f89 */ /* 0x000e2400000e0000 */
[----:B0-----:R-:W-:-:S05]  /*1d70*/  FADD.FTZ R105, R2, R105 ;  /* 0x0000006902697221 */ /* 0x001fca0000010000 */
[----:B------:R-:W0:Y:S01]  /*1d80*/  SHFL.BFLY PT, R36, R105, 0x2, 0x1f ;  /* 0x0c401f0069247f89 */ /* 0x000e2200000e0000 */
[----:B------:R-:W-:-:S13]  /*1d90*/  ISETP.NE.AND P0, PT, R111, RZ, PT ;  /* 0x000000ff6f00720c */ /* 0x000fda0003f05270 */
[----:B------:R-:W-:Y:S01]  /*1da0*/  @!P0 I2FP.F32.S32 R34, R4 ;  /* 0x0000000400228245 */ /* 0x000fe20000201400 */
[----:B0-----:R-:W-:-:S05]  /*1db0*/  FADD.FTZ R36, R105, R36 ;  /* 0x0000002469247221 */ /* 0x001fca0000010000 */
[----:B------:R-:W0:Y:S01]  /*1dc0*/  SHFL.BFLY PT, R107, R36, 0x1, 0x1f ;  /* 0x0c201f00246b7f89 */ /* 0x000e2200000e0000 */
[----:B------:R-:W1:Y:S01]  /*1dd0*/  @!P0 MUFU.RCP R34, R34 ;  /* 0x0000002200228308 */ /* 0x000e620000001000 */
[----:B------:R-:W-:Y:S01]  /*1de0*/  LEA R32, R30, R101, 0x18 ;  /* 0x000000651e207211 */ /* 0x000fe200078ec0ff */
[----:B0-----:R-:W-:-:S04]  /*1df0*/  FADD.FTZ R107, R36, R107 ;  /* 0x0000006b246b7221 */ /* 0x001fc80000010000 */
[----:B-1----:R-:W-:-:S05]  /*1e00*/  @!P0 FMUL.FTZ R103, R107, R34 ;  /* 0x000000226b678220 */ /* 0x002fca0000410000 */
[----:B------:R-:W-:Y:S01]  /*1e10*/  @!P0 STS [R32], R103 ;  /* 0x0000006720008388 */ /* 0x000fe20000000800 */
[----:B------:R-:W-:Y:S06]  /*1e20*/  BAR.SYNC.DEFER_BLOCKING 0x0 ;  /* 0x0000000000007b1d */ /* 0x000fec0000010000 */
[----:B------:R-:W0:Y:S01]  /*1e30*/  LDS R38, [R32] ;  /* 0x0000000020267984 */ /* 0x000e220000000800 */
[----:B------:R-:W-:Y:S02]  /*1e40*/  P2R R6, PR, RZ, 0x8 ;  /* 0x00000008ff067803 */ /* 0x000fe40000000000 */
[----:B------:R-:W-:Y:S01]  /*1e50*/  ISETP.GE.AND P3, PT, R111, R4, PT ;  /* 0x000000046f00720c */ /* 0x000fe20003f66270 */
[----:B0-----:R-:W-:-:S04]  /*1e60*/  FADD.FTZ R2, R28, -R38 ;  /* 0x800000261c027221 */ /* 0x001fc80000010000 */
[----:B------:R-:W-:-:S05]  /*1e70*/  FFMA.FTZ R2, R2, R2, RZ ;  /* 0x0000000202027223 */ /* 0x000fca00000100ff */
[----:B------:R-:W-:Y:S02]  /*1e80*/  FSEL R2, R2, RZ, !P3 ;  /* 0x000000ff02027208 */ /* 0x000fe40005800000 */
[----:B------:R-:W-:Y:S01]  /*1e90*/  ISETP.GE.AND P3, PT, R26, R4, PT ;  /* 0x000000041a00720c */ /* 0x000fe20003f66270 */
[----:B------:R-:W-:-:S12]  /*1ea0*/  FADD.FTZ R105, R24, -R38 ;  /* 0x8000002618697221 */ /* 0x000fd80000010000 */
[----:B------:R-:W-:Y:S01]  /*1eb0*/  @!P3 FFMA.FTZ R2, R105, R105, R2 ;  /* 0x000000696902b223 */ /* 0x000fe20000010002 */
[----:B------:R-:W-:Y:S01]  /*1ec0*/  ISETP.GE.AND P3, PT, R22, R4, PT ;  /* 0x000000041600720c */ /* 0x000fe20003f66270 */
[--C-:B------:R-:W-:Y:S01]  /*1ed0*/  FADD.FTZ R105, R20, -R38.reuse ;  /* 0x8000002614697221 */ /* 0x100fe20000010000 */
[----:B------:R-:W-:-:S11]  /*1ee0*/  FADD.FTZ R103, R16, -R38 ;  /* 0x8000002610677221 */ /* 0x000fd60000010000 */
[----:B------:R-:W-:Y:S01]  /*1ef0*/  @!P3 FFMA.FTZ R2, R105, R105, R2 ;  /* 0x000000696902b223 */ /* 0x000fe20000010002 */
[----:B------:R-:W-:-:S13]  /*1f00*/  ISETP.GE.AND P3, PT, R18, R4, PT ;  /* 0x000000041200720c */ /* 0x000fda0003f66270 */
[----:B------:R-:W-:Y:S01]  /*1f10*/  @!P3 FFMA.FTZ R2, R103, R103, R2 ;  /* 0x000000676702b223 */ /* 0x000fe20000010002 */
[----:B------:R-:W-:Y:S01]  /*1f20*/  ISETP.GE.AND P3, PT, R14, R4, PT ;  /* 0x000000040e00720c */ /* 0x000fe20003f66270 */
[----:B------:R-:W-:-:S12]  /*1f30*/  FADD.FTZ R103, R125, -R38 ;  /* 0x800000267d677221 */ /* 0x000fd80000010000 */
        /* <DEDUP_REMOVED lines=81> */
[----:B------:R-:W-:-:S05]  /*2450*/  @!P3 FFMA.FTZ R2, R103, R103, R2 ;  /* 0x000000676702b223 */ /* 0x000fca0000010002 */
[----:B------:R-:W0:Y:S02]  /*2460*/  SHFL.BFLY PT, R103, R2, 0x10, 0x1f ;  /* 0x0e001f0002677f89 */ /* 0x000e2400000e0000 */
[----:B0-----:R-:W-:-:S05]  /*2470*/  FADD.FTZ R103, R2, R103 ;  /* 0x0000006702677221 */ /* 0x001fca0000010000 */
[----:B------:R-:W0:Y:S02]  /*2480*/  SHFL.BFLY PT, R34, R103, 0x8, 0x1f ;  /* 0x0d001f0067227f89 */ /* 0x000e2400000e0000 */
[----:B0-----:R-:W-:-:S05]  /*2490*/  FADD.FTZ R34, R103, R34 ;  /* 0x0000002267227221 */ /* 0x001fca0000010000 */
[----:B------:R-:W0:Y:S02]  /*24a0*/  SHFL.BFLY PT, R105, R34, 0x4, 0x1f ;  /* 0x0c801f0022697f89 */ /* 0x000e2400000e0000 */
[----:B0-----:R-:W-:-:S05]  /*24b0*/  FADD.FTZ R105, R34, R105 ;  /* 0x0000006922697221 */ /* 0x001fca0000010000 */
[----:B------:R-:W0:Y:S01]  /*24c0*/  SHFL.BFLY PT, R36, R105, 0x2, 0x1f ;  /* 0x0c401f0069247f89 */ /* 0x000e2200000e0000 */
[----:B------:R-:W-:Y:S01]  /*24d0*/  @!P2 IADD3 R109, PT, PT, R101, 0x8, RZ ;  /* 0x00000008656da810 */ /* 0x000fe20007ffe0ff */
[----:B0-----:R-:W-:-:S05]  /*24e0*/  FADD.FTZ R36, R105, R36 ;  /* 0x0000002469247221 */ /* 0x001fca0000010000 */
[----:B------:R-:W0:Y:S01]  /*24f0*/  SHFL.BFLY PT, R107, R36, 0x1, 0x1f ;  /* 0x0c201f00246b7f89 */ /* 0x000e2200000e0000 */
[----:B------:R-:W-:-:S04]  /*2500*/  @!P2 LEA R38, R30, R109, 0x18 ;  /* 0x0000006d1e26a211 */ /* 0x000fc800078ec0ff */
[----:B------:R-:W-:Y:S02]  /*2510*/  @!P2 LEA.HI R38, R111, R38, RZ, 0x1d ;  /* 0x000000266f26a211 */ /* 0x000fe400078fe8ff */
[----:B------:R-:W-:Y:S02]  /*2520*/  @P1 IADD3 R101, PT, PT, R101, 0x8, RZ ;  /* 0x0000000865651810 */ /* 0x000fe40007ffe0ff */
[----:B------:R-:W-:Y:S01]  /*2530*/  @P1 SHF.L.U32 R2, R111, 0x2, RZ ;  /* 0x000000026f021819 */ /* 0x000fe200000006ff */
[----:B0-----:R-:W-:Y:S01]  /*2540*/  FADD.FTZ R107, R36, R107 ;  /* 0x0000006b246b7221 */ /* 0x001fe20000010000 */
[----:B------:R-:W-:Y:S01]  /*2550*/  @P1 LEA R101, R30, R101, 0x18 ;  /* 0x000000651e651211 */ /* 0x000fe200078ec0ff */
[----:B------:R-:W0:Y:S03]  /*2560*/  @!P0 LDC R36, c[0x0][0x3a8] ;  /* 0x0000ea00ff248b82 */ /* 0x000e260000000800 */
[----:B------:R-:W-:Y:S01]  /*2570*/  @!P2 STS [R38], R107 ;  /* 0x0000006b2600a388 */ /* 0x000fe20000000800 */
[----:B------:R-:W-:-:S04]  /*2580*/  @P1 LOP3.LUT R2, R2, 0x7c, RZ, 0xc0, !PT ;  /* 0x0000007c02021812 */ /* 0x000fc800078ec0ff */
[----:B------:R-:W-:Y:S01]  /*2590*/  @P1 IADD3 R40, PT, PT, R101, R2, RZ ;  /* 0x0000000265281210 */ /* 0x000fe20007ffe0ff */
[----:B------:R-:W-:Y:S01]  /*25a0*/  HFMA2 R2, -RZ, RZ, 0, 0 ;  /* 0x00000000ff027431 */ /* 0x000fe200000001ff */
[----:B------:R-:W-:Y:S06]  /*25b0*/  BAR.SYNC.DEFER_BLOCKING 0x0 ;  /* 0x0000000000007b1d */ /* 0x000fec0000010000 */
[----:B------:R-:W1:Y:S04]  /*25c0*/  @P1 LDS R2, [R40] ;  /* 0x0000000028021984 */ /* 0x000e680000000800 */
[----:B-1----:R-:W1:Y:S02]  /*25d0*/  SHFL.BFLY PT, R101, R2, 0x10, 0x1f ;  /* 0x0e001f0002657f89 */ /* 0x002e6400000e0000 */
[----:B-1----:R-:W-:-:S05]  /*25e0*/  FADD.FTZ R101, R101, R2 ;  /* 0x0000000265657221 */ /* 0x002fca0000010000 */
[----:B------:R-:W1:Y:S02]  /*25f0*/  SHFL.BFLY PT, R30, R101, 0x8, 0x1f ;  /* 0x0d001f00651e7f89 */ /* 0x000e6400000e0000 */
[----:B-1----:R-:W-:-:S05]  /*2600*/  FADD.FTZ R30, R101, R30 ;  /* 0x0000001e651e7221 */ /* 0x002fca0000010000 */
[----:B------:R-:W1:Y:S02]  /*2610*/  SHFL.BFLY PT, R103, R30, 0x4, 0x1f ;  /* 0x0c801f001e677f89 */ /* 0x000e6400000e0000 */
[----:B-1----:R-:W-:-:S05]  /*2620*/  FADD.FTZ R103, R30, R103 ;  /* 0x000000671e677221 */ /* 0x002fca0000010000 */
[----:B------:R-:W1:Y:S01]  /*2630*/  SHFL.BFLY PT, R34, R103, 0x2, 0x1f ;  /* 0x0c401f0067227f89 */ /* 0x000e6200000e0000 */
[----:B------:R-:W-:-:S06]  /*2640*/  @!P0 I2FP.F32.S32 R40, R4 ;  /* 0x0000000400288245 */ /* 0x000fcc0000201400 */
[----:B------:R-:W0:Y:S01]  /*2650*/  @!P0 MUFU.RCP R40, R40 ;  /* 0x0000002800288308 */ /* 0x000e220000001000 */
[----:B-1----:R-:W-:-:S05]  /*2660*/  FADD.FTZ R34, R103, R34 ;  /* 0x0000002267227221 */ /* 0x002fca0000010000 */
[----:B------:R-:W1:Y:S01]  /*2670*/  SHFL.BFLY PT, R105, R34, 0x1, 0x1f ;  /* 0x0c201f0022697f89 */ /* 0x000e6200000e0000 */
[----:B------:R-:W-:-:S13]  /*2680*/  ISETP.GE.AND P1, PT, R111, R4, PT ;  /* 0x000000046f00720c */ /* 0x000fda0003f26270 */
[----:B------:R-:W2:Y:S01]  /*2690*/  @!P1 LDC.64 R100, c[0x0][0x388] ;  /* 0x0000e200ff649b82 */ /* 0x000ea20000000a00 */
[----:B-1----:R-:W-:-:S04]  /*26a0*/  FADD.FTZ R105, R34, R105 ;  /* 0x0000006922697221 */ /* 0x002fc80000010000 */
[----:B0-----:R-:W-:-:S04]  /*26b0*/  @!P0 FFMA.FTZ R36, R105, R40, R36 ;  /* 0x0000002869248223 */ /* 0x001fc80000010024 */
[----:B------:R-:W0:Y:S01]  /*26c0*/  @!P0 MUFU.RSQ R109, R36 ;  /* 0x00000024006d8308 */ /* 0x000e220000001400 */
[----:B------:R-:W-:Y:S01]  /*26d0*/  SHF.R.S32.HI R2, RZ, 0x1f, R0 ;  /* 0x0000001fff027819 */ /* 0x000fe20000011400 */
[----:B0-----:R-:W-:Y:S01]  /*26e0*/  @!P0 STS [R32+0x4], R109 ;  /* 0x0000046d20008388 */ /* 0x001fe20000000800 */
[----:B------:R-:W-:Y:S01]  /*26f0*/  BAR.SYNC.DEFER_BLOCKING 0x0 ;  /* 0x0000000000007b1d */ /* 0x000fe20000010000 */
[----:B------:R-:W-:-:S04]  /*2700*/  @!P1 IADD3 R30, P0, PT, R0, R111, RZ ;  /* 0x0000006f001e9210 */ /* 0x000fc80007f1e0ff */
[----:B------:R-:W-:Y:S02]  /*2710*/  @!P1 IADD3.X R38, PT, PT, RZ, R2, RZ, P0, !PT ;  /* 0x00000002ff269210 */ /* 0x000fe400007fe4ff */
[----:B--2---:R-:W-:-:S04]  /*2720*/  @!P1 LEA R104, P0, R30, R100, 0x2 ;  /* 0x000000641e689211 */ /* 0x004fc800078010ff */
[----:B------:R-:W-:Y:S02]  /*2730*/  @!P1 LEA.HI.X R105, R30, R101, R38, 0x2, P0 ;  /* 0x000000651e699211 */ /* 0x000fe400000f1426 */
[----:B------:R-:W0:Y:S03]  /*2740*/  @!P1 LDC.64 R100, c[0x0][0x398] ;  /* 0x0000e600ff649b82 */ /* 0x000e260000000a00 */
[----:B------:R-:W2:Y:S01]  /*2750*/  @!P1 LDG.E R104, desc[UR4][R104.64] ;  /* 0x0000000468689981 */ /* 0x000ea2000c1e1900 */
[----:B0-----:R-:W-:-:S04]  /*2760*/  @!P1 IMAD.WIDE.U32 R106, R111, 0x4, R100 ;  /* 0x000000046f6a9825 */ /* 0x001fc800078e0064 */
[----:B------:R-:W0:Y:S02]  /*2770*/  @!P1 LDC.64 R100, c[0x0][0x3a0] ;  /* 0x0000e800ff649b82 */ /* 0x000e240000000a00 */
[----:B------:R-:W3:Y:S01]  /*2780*/  @!P1 LDG.E R106, desc[UR4][R106.64] ;  /* 0x000000046a6a9981 */ /* 0x000ee2000c1e1900 */
[----:B0-----:R-:W-:-:S03]  /*2790*/  @!P1 IMAD.WIDE.U32 R102, R111, 0x4, R100 ;  /* 0x000000046f669825 */ /* 0x001fc600078e0064 */
[----:B------:R-:W0:Y:S04]  /*27a0*/  LDS.64 R100, [R32] ;  /* 0x0000000020647984 */ /* 0x000e280000000a00 */
[----:B------:R-:W3:Y:S01]  /*27b0*/  @!P1 LDG.E R103, desc[UR4][R102.64] ;  /* 0x0000000466679981 */ /* 0x000ee2000c1e1900 */
[----:B------:R-:W-:Y:S01]  /*27c0*/  ISETP.GE.AND P0, PT, R26, R4, PT ;  /* 0x000000041a00720c */ /* 0x000fe20003f06270 */
[----:B------:R-:W-:-:S04]  /*27d0*/  @!P1 IMAD.WIDE.U32 R110, R111, 0x4, R98 ;  /* 0x000000046f6e9825 */ /* 0x000fc800078e0062 */
[----:B0-----:R-:W-:-:S04]  /*27e0*/  @!P1 FADD.FTZ R28, R28, -R100 ;  /* 0x800000641c1c9221 */ /* 0x001fc80000010000 */
[----:B------:R-:W-:-:S04]  /*27f0*/  @!P1 FMUL.FTZ R28, R28, R101 ;  /* 0x000000651c1c9220 */ /* 0x000fc80000410000 */
[----:B---3--:R-:W-:Y:S02]  /*2800*/  @!P1 FFMA.FTZ R109, R106, R28, R103 ;  /* 0x0000001c6a6d9223 */ /* 0x008fe40000010067 */
[----:B------:R-:W0:Y:S02]  /*2810*/  @!P0 LDC.64 R102, c[0x0][0x388] ;  /* 0x0000e200ff668b82 */ /* 0x000e240000000a00 */
[----:B--2---:R-:W-:-:S05]  /*2820*/  @!P1 FADD.FTZ R28, R104, R109 ;  /* 0x0000006d681c9221 */ /* 0x004fca0000010000 */
[----:B------:R1:W-:Y:S01]  /*2830*/  @!P1 STG.E desc[UR4][R110.64], R28 ;  /* 0x0000001c6e009986 */ /* 0x0003e2000c101904 */
[----:B------:R-:W-:-:S04]  /*2840*/  @!P0 IADD3 R30, P1, PT, R0, R26, RZ ;  /* 0x0000001a001e8210 */ /* 0x000fc80007f3e0ff */
[----:B------:R-:W-:Y:S02]  /*2850*/  @!P0 IADD3.X R34, PT, PT, RZ, R2, RZ, P1, !PT ;  /* 0x00000002ff228210 */ /* 0x000fe40000ffe4ff */
[----:B0-----:R-:W-:-:S04]  /*2860*/  @!P0 LEA R104, P1, R30, R102, 0x2 ;  /* 0x000000661e688211 */ /* 0x001fc800078210ff */
[----:B------:R-:W-:Y:S02]  /*2870*/  @!P0 LEA.HI.X R105, R30, R103, R34, 0x2, P1 ;  /* 0x000000671e698211 */ /* 0x000fe400008f1422 */
[----:B------:R-:W0:Y:S03]  /*2880*/  @!P0 LDC.64 R102, c[0x0][0x398] ;  /* 0x0000e600ff668b82 */ /* 0x000e260000000a00 */
[----:B------:R-:W2:Y:S01]  /*2890*/  @!P0 LDG.E R104, desc[UR4][R104.64] ;  /* 0x0000000468688981 */ /* 0x000ea2000c1e1900 */
[----:B0-----:R-:W-:-:S04]  /*28a0*/  @!P0 IMAD.WIDE.U32 R108, R26, 0x4, R102 ;  /* 0x000000041a6c8825 */ /* 0x001fc800078e0066 */
[----:B------:R-:W0:Y:S02]  /*28b0*/  @!P0 LDC.64 R102, c[0x0][0x3a0] ;  /* 0x0000e800ff668b82 */ /* 0x000e240000000a00 */
[----:B------:R-:W3:Y:S01]  /*28c0*/  @!P0 LDG.E R108, desc[UR4][R108.64] ;  /* 0x000000046c6c8981 */ /* 0x000ee2000c1e1900 */
[----:B0-----:R-:W-:-:S06]  /*28d0*/  @!P0 IMAD.WIDE.U32 R106, R26, 0x4, R102 ;  /* 0x000000041a6a8825 */ /* 0x001fcc00078e0066 */
[----:B------:R-:W3:Y:S01]  /*28e0*/  @!P0 LDG.E R107, desc[UR4][R106.64] ;  /* 0x000000046a6b8981 */ /* 0x000ee2000c1e1900 */
[----:B------:R-:W-:Y:S01]  /*28f0*/  @!P0 FADD.FTZ R24, R24, -R100 ;  /* 0x8000006418188221 */ /* 0x000fe20000010000 */
[----:B------:R-:W-:-:S03]  /*2900*/  ISETP.GE.AND P1, PT, R22, R4, PT ;  /* 0x000000041600720c */ /* 0x000fc60003f26270 */
[----:B------:R-:W-:Y:S01]  /*2910*/  @!P0 FMUL.FTZ R24, R24, R101 ;  /* 0x0000006518188220 */ /* 0x000fe20000410000 */
[----:B-1----:R-:W-:-:S04]  /*2920*/  @!P0 IMAD.WIDE.U32 R110, R26, 0x4, R98 ;  /* 0x000000041a6e8825 */ /* 0x002fc800078e0062 */
[----:B---3--:R-:W-:-:S05]  /*2930*/  @!P0 FFMA.FTZ R103, R108, R24, R107 ;  /* 0x000000186c678223 */ /* 0x008fca000001006b */
[----:B------:R-:W0:Y:S01]  /*2940*/  @!P1 LDC.64 R106, c[0x0][0x398] ;  /* 0x0000e600ff6a9b82 */ /* 0x000e220000000a00 */
[----:B--2---:R-:W-:-:S07]  /*2950*/  @!P0 FADD.FTZ R24, R104, R103 ;  /* 0x0000006768188221 */ /* 0x004fce0000010000 */
[----:B------:R-:W1:Y:S08]  /*2960*/  @!P1 LDC.64 R104, c[0x0][0x3a0] ;  /* 0x0000e800ff689b82 */ /* 0x000e700000000a00 */
[----:B------:R-:W2:Y:S01]  /*2970*/  @!P1 LDC.64 R102, c[0x0][0x388] ;  /* 0x0000e200ff669b82 */ /* 0x000ea20000000a00 */
[----:B------:R3:W-:Y:S01]  /*2980*/  @!P0 STG.E desc[UR4][R110.64], R24 ;  /* 0x000000186e008986 */ /* 0x0007e2000c101904 */
[----:B0-----:R-:W-:Y:S01]  /*2990*/  @!P1 IMAD.WIDE.U32 R106, R22, 0x4, R106 ;  /* 0x00000004166a9825 */ /* 0x001fe200078e006a */
[----:B------:R-:W-:-:S05]  /*29a0*/  @!P1 IADD3 R26, P0, PT, R0, R22, RZ ;  /* 0x00000016001a9210 */ /* 0x000fca0007f1e0ff */
[----:B------:R-:W4:Y:S01]  /*29b0*/  @!P1 LDG.E R106, desc[UR4][R106.64] ;  /* 0x000000046a6a9981 */ /* 0x000f22000c1e1900 */
[----:B-1----:R-:W-:Y:S01]  /*29c0*/  @!P1 IMAD.WIDE.U32 R104, R22, 0x4, R104 ;  /* 0x0000000416689825 */ /* 0x002fe200078e0068 */
[----:B------:R-:W-:-:S05]  /*29d0*/  @!P1 IADD3.X R28, PT, PT, RZ, R2, RZ, P0, !PT ;  /* 0x00000002ff1c9210 */ /* 0x000fca00007fe4ff */
[----:B------:R-:W4:Y:S01]  /*29e0*/  @!P1 LDG.E R105, desc[UR4][R104.64] ;  /* 0x0000000468699981 */ /* 0x000f22000c1e1900 */
[----:B--2---:R-:W-:-:S04]  /*29f0*/  @!P1 LEA R102, P0, R26, R102, 0x2 ;  /* 0x000000661a669211 */ /* 0x004fc800078010ff */
[----:B------:R-:W-:-:S05]  /*2a00*/  @!P1 LEA.HI.X R103, R26, R103, R28, 0x2, P0 ;  /* 0x000000671a679211 */ /* 0x000fca00000f141c */
[----:B------:R-:W2:Y:S01]  /*2a10*/  @!P1 LDG.E R102, desc[UR4][R102.64] ;  /* 0x0000000466669981 */ /* 0x000ea2000c1e1900 */
[----:B------:R-:W-:Y:S01]  /*2a20*/  ISETP.GE.AND P0, PT, R18, R4, PT ;  /* 0x000000041200720c */ /* 0x000fe20003f06270 */
[----:B------:R-:W-:-:S04]  /*2a30*/  @!P1 FADD.FTZ R20, R20, -R100 ;  /* 0x8000006414149221 */ /* 0x000fc80000010000 */
[----:B------:R-:W-:Y:S01]  /*2a40*/  @!P1 FMUL.FTZ R20, R20, R101 ;  /* 0x0000006514149220 */ /* 0x000fe20000410000 */
[----:B---3--:R-:W-:-:S04]  /*2a50*/  @!P1 IMAD.WIDE.U32 R110, R22, 0x4, R98 ;  /* 0x00000004166e9825 */ /* 0x008fc800078e0062 */
[----:B----4-:R-:W-:-:S03]  /*2a60*/  @!P1 FFMA.FTZ R109, R106, R20, R105 ;  /* 0x000000146a6d9223 */ /* 0x010fc60000010069 */
[----:B------:R-:W0:Y:S01]  /*2a70*/  @!P0 LDC.64 R106, c[0x0][0x388] ;  /* 0x0000e200ff6a8b82 */ /* 0x000e220000000a00 */
[----:B--2---:R-:W-:-:S07]  /*2a80*/  @!P1 FADD.FTZ R20, R102, R109 ;  /* 0x0000006d66149221 */ /* 0x004fce0000010000 */
[----:B------:R-:W1:Y:S01]  /*2a90*/  @!P0 LDC.64 R102, c[0x0][0x398] ;  /* 0x0000e600ff668b82 */ /* 0x000e620000000a00 */
[----:B------:R2:W-:Y:S01]  /*2aa0*/  @!P1 STG.E desc[UR4][R110.64], R20 ;  /* 0x000000146e009986 */ /* 0x0005e2000c101904 */
[----:B------:R-:W-:-:S04]  /*2ab0*/  @!P0 IADD3 R22, P1, PT, R0, R18, RZ ;  /* 0x0000001200168210 */ /* 0x000fc80007f3e0ff */
[----:B------:R-:W-:Y:S02]  /*2ac0*/  @!P0 IADD3.X R24, PT, PT, RZ, R2, RZ, P1, !PT ;  /* 0x00000002ff188210 */ /* 0x000fe40000ffe4ff */
[----:B0-----:R-:W-:-:S04]  /*2ad0*/  @!P0 LEA R104, P2, R22, R106, 0x2 ;  /* 0x0000006a16688211 */ /* 0x001fc800078410ff */
[----:B------:R-:W-:Y:S02]  /*2ae0*/  @!P0 LEA.HI.X R105, R22, R107, R24, 0x2, P2 ;  /* 0x0000006b16698211 */ /* 0x000fe400010f1418 */
[----:B------:R-:W0:Y:S03]  /*2af0*/  @!P0 LDC.64 R106, c[0x0][0x3a0] ;  /* 0x0000e800ff6a8b82 */ /* 0x000e260000000a00 */
[----:B------:R-:W3:Y:S01]  /*2b00*/  @!P0 LDG.E R104, desc[UR4][R104.64] ;  /* 0x0000000468688981 */ /* 0x000ee2000c1e1900 */
[----:B-1----:R-:W-:-:S06]  /*2b10*/  @!P0 IMAD.WIDE.U32 R102, R18, 0x4, R102 ;  /* 0x0000000412668825 */ /* 0x002fcc00078e0066 */
[----:B------:R-:W4:Y:S01]  /*2b20*/  @!P0 LDG.E R102, desc[UR4][R102.64] ;  /* 0x0000000466668981 */ /* 0x000f22000c1e1900 */
[----:B0-----:R-:W-:-:S06]  /*2b30*/  @!P0 IMAD.WIDE.U32 R106, R18, 0x4, R106 ;  /* 0x00000004126a8825 */ /* 0x001fcc00078e006a */
[----:B------:R-:W4:Y:S01]  /*2b40*/  @!P0 LDG.E R107, desc[UR4][R106.64] ;  /* 0x000000046a6b8981 */ /* 0x000f22000c1e1900 */
[----:B------:R-:W-:-:S13]  /*2b50*/  ISETP.GE.AND P1, PT, R14, R4, PT ;  /* 0x000000040e00720c */ /* 0x000fda0003f26270 */
[----:B------:R-:W0:Y:S01]  /*2b60*/  @!P1 LDC.64 R108, c[0x0][0x388] ;  /* 0x0000e200ff6c9b82 */ /* 0x000e220000000a00 */
[----:B------:R-:W-:-:S04]  /*2b70*/  @!P1 IADD3 R22, P2, PT, R0, R14, RZ ;  /* 0x0000000e00169210 */ /* 0x000fc80007f5e0ff */
[----:B------:R-:W-:Y:S01]  /*2b80*/  @!P1 IADD3.X R24, PT, PT, RZ, R2, RZ, P2, !PT ;  /* 0x00000002ff189210 */ /* 0x000fe200017fe4ff */
[----:B------:R-:W-:-:S04]  /*2b90*/  @!P0 FADD.FTZ R16, R16, -R100 ;  /* 0x8000006410108221 */ /* 0x000fc80000010000 */
[----:B------:R-:W-:Y:S01]  /*2ba0*/  @!P0 FMUL.FTZ R16, R16, R101 ;  /* 0x0000006510108220 */ /* 0x000fe20000410000 */
[----:B0-----:R-:W-:-:S04]  /*2bb0*/  @!P1 LEA R108, P2, R22, R108, 0x2 ;  /* 0x0000006c166c9211 */ /* 0x001fc800078410ff */
[----:B------:R-:W-:Y:S02]  /*2bc0*/  @!P1 LEA.HI.X R109, R22, R109, R24, 0x2, P2 ;  /* 0x0000006d166d9211 */ /* 0x000fe400010f1418 */
[----:B------:R-:W-:Y:S01]  /*2bd0*/  ISETP.GE.AND P2, PT, R121, R4, PT ;  /* 0x000000047900720c */ /* 0x000fe20003f46270 */
[----:B--2---:R-:W-:-:S04]  /*2be0*/  @!P0 IMAD.WIDE.U32 R110, R18, 0x4, R98 ;  /* 0x00000004126e8825 */ /* 0x004fc800078e0062 */
[----:B----4-:R-:W-:-:S08]  /*2bf0*/  @!P0 FFMA.FTZ R16, R102, R16, R107 ;  /* 0x0000001066108223 */ /* 0x010fd0000001006b */
[----:B------:R-:W0:Y:S01]  /*2c00*/  @!P2 LDC.64 R102, c[0x0][0x388] ;  /* 0x0000e200ff66ab82 */ /* 0x000e220000000a00 */
[----:B---3--:R-:W-:-:S05]  /*2c10*/  @!P0 FADD.FTZ R16, R104, R16 ;  /* 0x0000001068108221 */ /* 0x008fca0000010000 */
[----:B------:R1:W-:Y:S01]  /*2c20*/  @!P0 STG.E desc[UR4][R110.64], R16 ;  /* 0x000000106e008986 */ /* 0x0003e2000c101904 */
[----:B------:R-:W-:-:S03]  /*2c30*/  @!P2 IADD3 R18, P0, PT, R0, R121, RZ ;  /* 0x000000790012a210 */ /* 0x000fc60007f1e0ff */
[----:B------:R-:W2:Y:S01]  /*2c40*/  @!P1 LDG.E R108, desc[UR4][R108.64] ;  /* 0x000000046c6c9981 */ /* 0x000ea2000c1e1900 */
[----:B------:R-:W-:Y:S01]  /*2c50*/  @!P2 IADD3.X R20, PT, PT, RZ, R2, RZ, P0, !PT ;  /* 0x00000002ff14a210 */ /* 0x000fe200007fe4ff */
[----:B-1----:R-:W1:Y:S01]  /*2c60*/  @!P1 LDC.64 R110, c[0x0][0x3a0] ;  /* 0x0000e800ff6e9b82 */ /* 0x002e620000000a00 */
[----:B0-----:R-:W-:-:S04]  /*2c70*/  @!P2 LEA R106, P0, R18, R102, 0x2 ;  /* 0x00000066126aa211 */ /* 0x001fc800078010ff */
[----:B------:R-:W-:-:S03]  /*2c80*/  @!P2 LEA.HI.X R107, R18, R103, R20, 0x2, P0 ;  /* 0x00000067126ba211 */ /* 0x000fc600000f1414 */
[----:B------:R-:W0:Y:S01]  /*2c90*/  @!P1 LDC.64 R102, c[0x0][0x398] ;  /* 0x0000e600ff669b82 */ /* 0x000e220000000a00 */
[----:B-1----:R-:W-:-:S06]  /*2ca0*/  @!P1 IMAD.WIDE.U32 R110, R14, 0x4, R110 ;  /* 0x000000040e6e9825 */ /* 0x002fcc00078e006e */
[----:B------:R-:W3:Y:S01]  /*2cb0*/  @!P1 LDG.E R111, desc[UR4][R110.64] ;  /* 0x000000046e6f9981 */ /* 0x000ee2000c1e1900 */
[----:B0-----:R-:W-:-:S06]  /*2cc0*/  @!P1 IMAD.WIDE.U32 R102, R14, 0x4, R102 ;  /* 0x000000040e669825 */ /* 0x001fcc00078e0066 */
[----:B------:R-:W3:Y:S01]  /*2cd0*/  @!P1 LDG.E R102, desc[UR4][R102.64] ;  /* 0x0000000466669981 */ /* 0x000ee2000c1e1900 */
[----:B------:R-:W-:-:S04]  /*2ce0*/  @!P1 FADD.FTZ R16, R125, -R100 ;  /* 0x800000647d109221 */ /* 0x000fc80000010000 */
[----:B------:R-:W-:Y:S01]  /*2cf0*/  @!P1 FMUL.FTZ R16, R16, R101 ;  /* 0x0000006510109220 */ /* 0x000fe20000410000 */
[----:B------:R-:W-:-:S13]  /*2d00*/  ISETP.GE.AND P3, PT, R117, R4, PT ;  /* 0x000000047500720c */ /* 0x000fda0003f66270 */
[----:B------:R-:W0:Y:S01]  /*2d10*/  @!P3 LDC.64 R104, c[0x0][0x388] ;  /* 0x0000e200ff68bb82 */ /* 0x000e220000000a00 */
[----:B------:R-:W-:Y:S01]  /*2d20*/  @!P3 IADD3 R18, P0, PT, R0, R117, RZ ;  /* 0x000000750012b210 */ /* 0x000fe20007f1e0ff */
[----:B---3--:R-:W-:-:S06]  /*2d30*/  @!P1 FFMA.FTZ R125, R102, R16, R111 ;  /* 0x00000010667d9223 */ /* 0x008fcc000001006f */
[----:B------:R-:W1:Y:S01]  /*2d40*/  @!P2 LDC.64 R110, c[0x0][0x398] ;  /* 0x0000e600ff6eab82 */ /* 0x000e620000000a00 */
[----:B--2---:R-:W-:-:S07]  /*2d50*/  @!P1 FADD.FTZ R16, R108, R125 ;  /* 0x0000007d6c109221 */ /* 0x004fce0000010000 */
[----:B------:R-:W2:Y:S01]  /*2d60*/  @!P2 LDC.64 R108, c[0x0][0x3a0] ;  /* 0x0000e800ff6cab82 */ /* 0x000ea20000000a00 */
[----:B------:R-:W-:-:S05]  /*2d70*/  @!P1 IMAD.WIDE.U32 R124, R14, 0x4, R98 ;  /* 0x000000040e7c9825 */ /* 0x000fca00078e0062 */
[----:B------:R3:W-:Y:S04]  /*2d80*/  @!P1 STG.E desc[UR4][R124.64], R16 ;  /* 0x000000107c009986 */ /* 0x0007e8000c101904 */
[----:B------:R-:W4:Y:S01]  /*2d90*/  @!P2 LDG.E R106, desc[UR4][R106.64] ;  /* 0x000000046a6aa981 */ /* 0x000f22000c1e1900 */
[----:B-1----:R-:W-:-:S06]  /*2da0*/  @!P2 IMAD.WIDE.U32 R110, R121, 0x4, R110 ;  /* 0x00000004796ea825 */ /* 0x002fcc00078e006e */
[----:B------:R-:W5:Y:S01]  /*2db0*/  @!P2 LDG.E R110, desc[UR4][R110.64] ;  /* 0x000000046e6ea981 */ /* 0x000f62000c1e1900 */
[----:B--2---:R-:W-:-:S06]  /*2dc0*/  @!P2 IMAD.WIDE.U32 R108, R121, 0x4, R108 ;  /* 0x00000004796ca825 */ /* 0x004fcc00078e006c */
[----:B------:R-:W5:Y:S01]  /*2dd0*/  @!P2 LDG.E R109, desc[UR4][R108.64] ;  /* 0x000000046c6da981 */ /* 0x000f62000c1e1900 */
[----:B------:R-:W-:Y:S02]  /*2de0*/  @!P3 IADD3.X R20, PT, PT, RZ, R2, RZ, P0, !PT ;  /* 0x00000002ff14b210 */ /* 0x000fe400007fe4ff */
[----:B0-----:R-:W-:-:S04]  /*2df0*/  @!P3 LEA R104, P0, R18, R104, 0x2 ;  /* 0x000000681268b211 */ /* 0x001fc800078010ff */
[----:B------:R-:W-:Y:S02]  /*2e00*/  @!P3 LEA.HI.X R105, R18, R105, R20, 0x2, P0 ;  /* 0x000000691269b211 */ /* 0x000fe400000f1414 */
[----:B------:R-:W-:-:S13]  /*2e10*/  ISETP.GE.AND P0, PT, R113, R4, PT ;  /* 0x000000047100720c */ /* 0x000fda0003f06270 */
[----:B------:R-:W0:Y:S01]  /*2e20*/  @!P0 LDC.64 R102, c[0x0][0x388] ;  /* 0x0000e200ff668b82 */ /* 0x000e220000000a00 */
[----:B------:R-:W-:-:S04]  /*2e30*/  @!P0 IADD3 R14, P1, PT, R0, R113, RZ ;  /* 0x00000071000e8210 */ /* 0x000fc80007f3e0ff */
[----:B------:R-:W-:Y:S02]  /*2e40*/  @!P0 IADD3.X R18, PT, PT, RZ, R2, RZ, P1, !PT ;  /* 0x00000002ff128210 */ /* 0x000fe40000ffe4ff */
[----:B0-----:R-:W-:-:S04]  /*2e50*/  @!P0 LEA R102, P1, R14, R102, 0x2 ;  /* 0x000000660e668211 */ /* 0x001fc800078210ff */
[----:B------:R-:W-:Y:S01]  /*2e60*/  @!P0 LEA.HI.X R103, R14, R103, R18, 0x2, P1 ;  /* 0x000000670e678211 */ /* 0x000fe200008f1412 */
[----:B------:R-:W-:-:S04]  /*2e70*/  @!P2 FADD.FTZ R14, R123, -R100 ;  /* 0x800000647b0ea221 */ /* 0x000fc80000010000 */
[----:B------:R-:W-:Y:S01]  /*2e80*/  @!P2 FMUL.FTZ R14, R14, R101 ;  /* 0x000000650e0ea220 */ /* 0x000fe20000410000 */
[----:B------:R-:W-:-:S04]  /*2e90*/  @!P2 IMAD.WIDE.U32 R120, R121, 0x4, R98 ;  /* 0x000000047978a825 */ /* 0x000fc800078e0062 */
[----:B-----5:R-:W-:Y:S02]  /*2ea0*/  @!P2 FFMA.FTZ R123, R110, R14, R109 ;  /* 0x0000000e6e7ba223 */ /* 0x020fe4000001006d */
[----:B------:R-:W0:Y:S02]  /*2eb0*/  @!P3 LDC.64 R108, c[0x0][0x398] ;  /* 0x0000e600ff6cbb82 */ /* 0x000e240000000a00 */
[----:B----4-:R-:W-:-:S06]  /*2ec0*/  @!P2 FADD.FTZ R123, R106, R123 ;  /* 0x0000007b6a7ba221 */ /* 0x010fcc0000010000 */
[----:B------:R-:W1:Y:S01]  /*2ed0*/  @!P3 LDC.64 R106, c[0x0][0x3a0] ;  /* 0x0000e800ff6abb82 */ /* 0x000e620000000a00 */
[----:B------:R-:W-:Y:S04]  /*2ee0*/  @!P2 STG.E desc[UR4][R120.64], R123 ;  /* 0x0000007b7800a986 */ /* 0x000fe8000c101904 */
[----:B------:R-:W2:Y:S01]  /*2ef0*/  @!P3 LDG.E R104, desc[UR4][R104.64] ;  /* 0x000000046868b981 */ /* 0x000ea2000c1e1900 */
[----:B0-----:R-:W-:-:S06]  /*2f00*/  @!P3 IMAD.WIDE.U32 R108, R117, 0x4, R108 ;  /* 0x00000004756cb825 */ /* 0x001fcc00078e006c */
[----:B------:R-:W4:Y:S01]  /*2f10*/  @!P3 LDG.E R108, desc[UR4][R108.64] ;  /* 0x000000046c6cb981 */ /* 0x000f22000c1e1900 */
[----:B-1----:R-:W-:-:S06]  /*2f20*/  @!P3 IMAD.WIDE.U32 R106, R117, 0x4, R106 ;  /* 0x00000004756ab825 */ /* 0x002fcc00078e006a */
[----:B------:R-:W4:Y:S01]  /*2f30*/  @!P3 LDG.E R107, desc[UR4][R106.64] ;  /* 0x000000046a6bb981 */ /* 0x000f22000c1e1900 */
[----:B------:R-:W-:-:S13]  /*2f40*/  ISETP.GE.AND P1, PT, R95, R4, PT ;  /* 0x000000045f00720c */ /* 0x000fda0003f26270 */
[----:B------:R-:W0:Y:S01]  /*2f50*/  @!P1 LDC.64 R110, c[0x0][0x388] ;  /* 0x0000e200ff6e9b82 */ /* 0x000e220000000a00 */
[----:B------:R-:W-:-:S04]  /*2f60*/  @!P1 IADD3 R14, P2, PT, R0, R95, RZ ;  /* 0x0000005f000e9210 */ /* 0x000fc80007f5e0ff */
[----:B---3--:R-:W-:Y:S02]  /*2f70*/  @!P1 IADD3.X R16, PT, PT, RZ, R2, RZ, P2, !PT ;  /* 0x00000002ff109210 */ /* 0x008fe400017fe4ff */
[----:B0-----:R-:W-:-:S04]  /*2f80*/  @!P1 LEA R110, P2, R14, R110, 0x2 ;  /* 0x0000006e0e6e9211 */ /* 0x001fc800078410ff */
[----:B------:R-:W-:Y:S01]  /*2f90*/  @!P1 LEA.HI.X R111, R14, R111, R16, 0x2, P2 ;  /* 0x0000006f0e6f9211 */ /* 0x000fe200010f1410 */
[----:B------:R-:W-:-:S04]  /*2fa0*/  @!P3 FADD.FTZ R14, R119, -R100 ;  /* 0x80000064770eb221 */ /* 0x000fc80000010000 */
[----:B------:R-:W-:Y:S01]  /*2fb0*/  @!P3 FMUL.FTZ R14, R14, R101 ;  /* 0x000000650e0eb220 */ /* 0x000fe20000410000 */
[----:B------:R-:W-:-:S04]  /*2fc0*/  @!P3 IMAD.WIDE.U32 R116, R117, 0x4, R98 ;  /* 0x000000047574b825 */ /* 0x000fc800078e0062 */
[----:B----4-:R-:W-:Y:S02]  /*2fd0*/  @!P3 FFMA.FTZ R119, R108, R14, R107 ;  /* 0x0000000e6c77b223 */ /* 0x010fe4000001006b */
[----:B------:R-:W0:Y:S02]  /*2fe0*/  @!P0 LDC.64 R106, c[0x0][0x398] ;  /* 0x0000e600ff6a8b82 */ /* 0x000e240000000a00 */
[----:B--2---:R-:W-:-:S06]  /*2ff0*/  @!P3 FADD.FTZ R119, R104, R119 ;  /* 0x000000776877b221 */ /* 0x004fcc0000010000 */
[----:B------:R-:W1:Y:S01]  /*3000*/  @!P0 LDC.64 R104, c[0x0][0x3a0] ;  /* 0x0000e800ff688b82 */ /* 0x000e620000000a00 */
[----:B------:R-:W-:Y:S04]  /*3010*/  @!P3 STG.E desc[UR4][R116.64], R119 ;  /* 0x000000777400b986 */ /* 0x000fe8000c101904 */
[----:B------:R-:W2:Y:S01]  /*3020*/  @!P0 LDG.E R102, desc[UR4][R102.64] ;  /* 0x0000000466668981 */ /* 0x000ea2000c1e1900 */
[----:B0-----:R-:W-:-:S06]  /*3030*/  @!P0 IMAD.WIDE.U32 R106, R113, 0x4, R106 ;  /* 0x00000004716a8825 */ /* 0x001fcc00078e006a */
[----:B------:R-:W3:Y:S01]  /*3040*/  @!P0 LDG.E R106, desc[UR4][R106.64] ;  /* 0x000000046a6a8981 */ /* 0x000ee2000c1e1900 */
[----:B-1----:R-:W-:-:S06]  /*3050*/  @!P0 IMAD.WIDE.U32 R104, R113, 0x4, R104 ;  /* 0x0000000471688825 */ /* 0x002fcc00078e0068 */
[----:B------:R-:W3:Y:S01]  /*3060*/  @!P0 LDG.E R105, desc[UR4][R104.64] ;  /* 0x0000000468698981 */ /* 0x000ee2000c1e1900 */
[----:B------:R-:W-:-:S13]  /*3070*/  ISETP.GE.AND P2, PT, R91, R4, PT ;  /* 0x000000045b00720c */ /* 0x000fda0003f46270 */
[----:B------:R-:W0:Y:S01]  /*3080*/  @!P2 LDC.64 R108, c[0x0][0x388] ;  /* 0x0000e200ff6cab82 */ /* 0x000e220000000a00 */
[----:B------:R-:W-:-:S04]  /*3090*/  @!P2 IADD3 R14, P3, PT, R0, R91, RZ ;  /* 0x0000005b000ea210 */ /* 0x000fc80007f7e0ff */
[----:B------:R-:W-:Y:S02]  /*30a0*/  @!P2 IADD3.X R16, PT, PT, RZ, R2, RZ, P3, !PT ;  /* 0x00000002ff10a210 */ /* 0x000fe40001ffe4ff */
[----:B0-----:R-:W-:-:S04]  /*30b0*/  @!P2 LEA R108, P3, R14, R108, 0x2 ;  /* 0x0000006c0e6ca211 */ /* 0x001fc800078610ff */
[----:B------:R-:W-:Y:S02]  /*30c0*/  @!P2 LEA.HI.X R109, R14, R109, R16, 0x2, P3 ;  /* 0x0000006d0e6da211 */ /* 0x000fe400018f1410 */
[----:B------:R-:W-:Y:S01]  /*30d0*/  ISETP.GE.AND P3, PT, R87, R4, PT ;  /* 0x000000045700720c */ /* 0x000fe20003f66270 */
[----:B------:R-:W-:-:S04]  /*30e0*/  @!P0 FADD.FTZ R14, R115, -R100 ;  /* 0x80000064730e8221 */ /* 0x000fc80000010000 */
[----:B------:R-:W-:Y:S01]  /*30f0*/  @!P0 FMUL.FTZ R14, R14, R101 ;  /* 0x000000650e0e8220 */ /* 0x000fe20000410000 */
[----:B------:R-:W-:-:S04]  /*3100*/  @!P0 IMAD.WIDE.U32 R112, R113, 0x4, R98 ;  /* 0x0000000471708825 */ /* 0x000fc800078e0062 */
[----:B---3--:R-:W-:-:S03]  /*3110*/  @!P0 FFMA.FTZ R115, R106, R14, R105 ;  /* 0x0000000e6a738223 */ /* 0x008fc60000010069 */
[----:B------:R-:W0:Y:S01]  /*3120*/  @!P3 LDC.64 R106, c[0x0][0x388] ;  /* 0x0000e200ff6abb82 */ /* 0x000e220000000a00 */
[----:B--2---:R-:W-:-:S05]  /*3130*/  @!P0 FADD.FTZ R115, R102, R115 ;  /* 0x0000007366738221 */ /* 0x004fca0000010000 */
[----:B------:R1:W-:Y:S01]  /*3140*/  @!P0 STG.E desc[UR4][R112.64], R115 ;  /* 0x0000007370008986 */ /* 0x0003e2000c101904 */
[----:B------:R-:W-:Y:S01]  /*3150*/  @!P3 IADD3 R14, P0, PT, R0, R87, RZ ;  /* 0x00000057000eb210 */ /* 0x000fe20007f1e0ff */
[----:B------:R-:W2:Y:S02]  /*3160*/  @!P1 LDC.64 R102, c[0x0][0x398] ;  /* 0x0000e600ff669b82 */ /* 0x000ea40000000a00 */
[----:B------:R-:W3:Y:S01]  /*3170*/  @!P1 LDG.E R110, desc[UR4][R110.64] ;  /* 0x000000046e6e9981 */ /* 0x000ee2000c1e1900 */
[----:B------:R-:W-:Y:S02]  /*3180*/  @!P3 IADD3.X R16, PT, PT, RZ, R2, RZ, P0, !PT ;  /* 0x00000002ff10b210 */ /* 0x000fe400007fe4ff */
[----:B0-----:R-:W-:-:S04]  /*3190*/  @!P3 LEA R104, P0, R14, R106, 0x2 ;  /* 0x0000006a0e68b211 */ /* 0x001fc800078010ff */
[----:B------:R-:W-:Y:S02]  /*31a0*/  @!P3 LEA.HI.X R105, R14, R107, R16, 0x2, P0 ;  /* 0x0000006b0e69b211 */ /* 0x000fe400000f1410 */
[----:B------:R-:W0:Y:S01]  /*31b0*/  @!P1 LDC.64 R106, c[0x0][0x3a0] ;  /* 0x0000e800ff6a9b82 */ /* 0x000e220000000a00 */
[----:B--2---:R-:W-:-:S06]  /*31c0*/  @!P1 IMAD.WIDE.U32 R102, R95, 0x4, R102 ;  /* 0x000000045f669825 */ /* 0x004fcc00078e0066 */
[----:B------:R-:W2:Y:S01]  /*31d0*/  @!P1 LDG.E R102, desc[UR4][R102.64] ;  /* 0x0000000466669981 */ /* 0x000ea2000c1e1900 */
[----:B0-----:R-:W-:-:S06]  /*31e0*/  @!P1 IMAD.WIDE.U32 R106, R95, 0x4, R106 ;  /* 0x000000045f6a9825 */ /* 0x001fcc00078e006a */
[----:B------:R-:W2:Y:S01]  /*31f0*/  @!P1 LDG.E R107, desc[UR4][R106.64] ;  /* 0x000000046a6b9981 */ /* 0x000ea2000c1e1900 */
[----:B------:R-:W-:-:S04]  /*3200*/  @!P1 FADD.FTZ R14, R97, -R100 ;  /* 0x80000064610e9221 */ /* 0x000fc80000010000 */
[----:B------:R-:W-:Y:S01]  /*3210*/  @!P1 FMUL.FTZ R14, R14, R101 ;  /* 0x000000650e0e9220 */ /* 0x000fe20000410000 */
[----:B-1----:R-:W-:Y:S01]  /*3220*/  @!P1 IMAD.WIDE.U32 R112, R95, 0x4, R98 ;  /* 0x000000045f709825 */ /* 0x002fe200078e0062 */
[----:B------:R-:W-:-:S13]  /*3230*/  ISETP.GE.AND P0, PT, R83, R4, PT ;  /* 0x000000045300720c */ /* 0x000fda0003f06270 */
[----:B------:R-:W0:Y:S01]  /*3240*/  @!P0 LDC.64 R94, c[0x0][0x388] ;  /* 0x0000e200ff5e8b82 */ /* 0x000e220000000a00 */
[----:B--2---:R-:W-:-:S07]  /*3250*/  @!P1 FFMA.FTZ R97, R102, R14, R107 ;  /* 0x0000000e66619223 */ /* 0x004fce000001006b */
[----:B------:R-:W1:Y:S01]  /*3260*/  @!P2 LDC.64 R102, c[0x0][0x3a0] ;  /* 0x0000e800ff66ab82 */ /* 0x000e620000000a00 */
[----:B---3--:R-:W-:-:S07]  /*3270*/  @!P1 FADD.FTZ R115, R110, R97 ;  /* 0x000000616e739221 */ /* 0x008fce0000010000 */
[----:B------:R-:W2:Y:S01]  /*3280*/  @!P2 LDC.64 R96, c[0x0][0x398] ;  /* 0x0000e600ff60ab82 */ /* 0x000ea20000000a00 */
[----:B------:R-:W-:Y:S04]  /*3290*/  @!P1 STG.E desc[UR4][R112.64], R115 ;  /* 0x0000007370009986 */ /* 0x000fe8000c101904 */
[----:B------:R-:W3:Y:S01]  /*32a0*/  @!P2 LDG.E R108, desc[UR4][R108.64] ;  /* 0x000000046c6ca981 */ /* 0x000ee2000c1e1900 */
[----:B-1----:R-:W-:-:S06]  /*32b0*/  @!P2 IMAD.WIDE.U32 R102, R91, 0x4, R102 ;  /* 0x000000045b66a825 */ /* 0x002fcc00078e0066 */
[----:B------:R-:W4:Y:S01]  /*32c0*/  @!P2 LDG.E R103, desc[UR4][R102.64] ;  /* 0x000000046667a981 */ /* 0x000f22000c1e1900 */
[----:B--2---:R-:W-:-:S06]  /*32d0*/  @!P2 IMAD.WIDE.U32 R96, R91, 0x4, R96 ;  /* 0x000000045b60a825 */ /* 0x004fcc00078e0060 */
[----:B------:R-:W4:Y:S01]  /*32e0*/  @!P2 LDG.E R96, desc[UR4][R96.64] ;  /* 0x000000046060a981 */ /* 0x000f22000c1e1900 */
[----:B------:R-:W-:-:S04]  /*32f0*/  @!P0 IADD3 R14, P1, PT, R0, R83, RZ ;  /* 0x00000053000e8210 */ /* 0x000fc80007f3e0ff */
[----:B------:R-:W-:Y:S02]  /*3300*/  @!P0 IADD3.X R16, PT, PT, RZ, R2, RZ, P1, !PT ;  /* 0x00000002ff108210 */ /* 0x000fe40000ffe4ff */
[----:B0-----:R-:W-:-:S04]  /*3310*/  @!P0 LEA R94, P1, R14, R94, 0x2 ;  /* 0x0000005e0e5e8211 */ /* 0x001fc800078210ff */
[----:B------:R-:W-:Y:S01]  /*3320*/  @!P0 LEA.HI.X R95, R14, R95, R16, 0x2, P1 ;  /* 0x0000005f0e5f8211 */ /* 0x000fe200008f1410 */
[----:B------:R-:W-:-:S04]  /*3330*/  @!P2 FADD.FTZ R14, R93, -R100 ;  /* 0x800000645d0ea221 */ /* 0x000fc80000010000 */
[----:B------:R-:W-:Y:S01]  /*3340*/  @!P2 FMUL.FTZ R14, R14, R101 ;  /* 0x000000650e0ea220 */ /* 0x000fe20000410000 */
[----:B------:R-:W-:-:S04]  /*3350*/  @!P2 IMAD.WIDE.U32 R106, R91, 0x4, R98 ;  /* 0x000000045b6aa825 */ /* 0x000fc800078e0062 */
[----:B----4-:R-:W-:Y:S02]  /*3360*/  @!P2 FFMA.FTZ R93, R96, R14, R103 ;  /* 0x0000000e605da223 */ /* 0x010fe40000010067 */
[----:B------:R-:W0:Y:S02]  /*3370*/  @!P3 LDC.64 R96, c[0x0][0x3a0] ;  /* 0x0000e800ff60bb82 */ /* 0x000e240000000a00 */
[----:B---3--:R-:W-:-:S06]  /*3380*/  @!P2 FADD.FTZ R111, R108, R93 ;  /* 0x0000005d6c6fa221 */ /* 0x008fcc0000010000 */
[----:B------:R-:W1:Y:S01]  /*3390*/  @!P3 LDC.64 R92, c[0x0][0x398] ;  /* 0x0000e600ff5cbb82 */ /* 0x000e620000000a00 */
[----:B------:R2:W-:Y:S04]  /*33a0*/  @!P2 STG.E desc[UR4][R106.64], R111 ;  /* 0x0000006f6a00a986 */ /* 0x0005e8000c101904 */
        /* <DEDUP_REMOVED lines=14> */
[----:B---3--:R-:W-:Y:S02]  /*3490*/  @!P3 FFMA.FTZ R89, R92, R14, R97 ;  /* 0x0000000e5c59b223 */ /* 0x008fe40000010061 */
[----:B------:R-:W0:Y:S02]  /*34a0*/  @!P0 LDC.64 R92, c[0x0][0x3a0] ;  /* 0x0000e800ff5c8b82 */ /* 0x000e240000000a00 */
[----:B--2---:R-:W-:-:S06]  /*34b0*/  @!P3 FADD.FTZ R107, R104, R89 ;  /* 0x00000059686bb221 */ /* 0x004fcc0000010000 */
        /* <DEDUP_REMOVED lines=184> */
[----:B------:R-:W-:Y:S01]  /*4040*/  ISETP.NE.AND P0, PT, R12, RZ, PT ;  /* 0x000000ff0c00720c */ /* 0x000fe20003f05270 */
[----:B------:R-:W-:-:S04]  /*4050*/  @!P1 FADD.FTZ R12, R49, -R100 ;  /* 0x80000064310c9221 */ /* 0x000fc80000010000 */
[----:B------:R-:W-:Y:S01]  /*4060*/  @!P1 FMUL.FTZ R12, R12, R101 ;  /* 0x000000650c0c9220 */ /* 0x000fe20000410000 */
[----:B------:R-:W-:-:S07]  /*4070*/  @!P1 IMAD.WIDE.U32 R60, R47, 0x4, R98 ;  /* 0x000000042f3c9825 */ /* 0x000fce00078e0062 */
[----:B------:R-:W0:Y:S01]  /*4080*/  @!P0 LDC.64 R46, c[0x0][0x388] ;  /* 0x0000e200ff2e8b82 */ /* 0x000e220000000a00 */
[----:B---3--:R-:W-:-:S07]  /*4090*/  @!P1 FFMA.FTZ R49, R52, R12, R57 ;  /* 0x0000000c34319223 */ /* 0x008fce0000010039 */
[----:B------:R-:W1:Y:S01]  /*40a0*/  @!P2 LDC.64 R52, c[0x0][0x3a0] ;  /* 0x0000e800ff34ab82 */ /* 0x000e620000000a00 */
[----:B--2---:R-:W-:-:S07]  /*40b0*/  @!P1 FADD.FTZ R63, R58, R49 ;  /* 0x000000313a3f9221 */ /* 0x004fce0000010000 */
        /* <DEDUP_REMOVED lines=16> */
[----:B----4-:R-:W-:-:S07]  /*41c0*/  @!P2 FFMA.FTZ R45, R48, R10, R53 ;  /* 0x0000000a302da223 */ /* 0x010fce0000010035 */
        /* <DEDUP_REMOVED lines=16> */
[----:B------:R-:W-:Y:S02]  /*42d0*/  @!P3 IMAD.WIDE.U32 R52, R39, 0x4, R98 ;  /* 0x000000042734b825 */ /* 0x000fe400078e0062 */
[----:B------:R-:W0:Y:S02]  /*42e0*/  @!P0 LDC.64 R38, c[0x0][0x398] ;  /* 0x0000e600ff268b82 */ /* 0x000e240000000a00 */
[----:B0-----:R-:W-:-:S04]  /*42f0*/  @!P0 IMAD.WIDE.U32 R38, R35, 0x4, R38 ;  /* 0x0000000423268825 */ /* 0x001fc800078e0026 */
[----:B----4-:R-:W-:Y:S02]  /*4300*/  @!P3 FFMA.FTZ R41, R44, R8, R49 ;  /* 0x000000082c29b223 */ /* 0x010fe40000010031 */
[----:B------:R-:W0:Y:S02]  /*4310*/  @!P2 LDC.64 R44, c[0x0][0x388] ;  /* 0x0000e200ff2cab82 */ /* 0x000e240000000a00 */
[----:B---3--:R-:W-:-:S06]  /*4320*/  @!P3 FADD.FTZ R55, R50, R41 ;  /* 0x000000293237b221 */ /* 0x008fcc0000010000 */
[----:B------:R-:W1:Y:S01]  /*4330*/  @!P0 LDC.64 R40, c[0x0][0x3a0] ;  /* 0x0000e800ff288b82 */ /* 0x000e620000000a00 */
[----:B------:R-:W-:Y:S04]  /*4340*/  @!P3 STG.E desc[UR4][R52.64], R55 ;  /* 0x000000373400b986 */ /* 0x000fe8000c101904 */
[----:B------:R-:W2:Y:S04]  /*4350*/  @!P0 LDG.E R38, desc[UR4][R38.64] ;  /* 0x0000000426268981 */ /* 0x000ea8000c1e1900 */
[----:B------:R-:W3:Y:S01]  /*4360*/  @!P0 LDG.E R46, desc[UR4][R46.64] ;  /* 0x000000042e2e8981 */ /* 0x000ee2000c1e1900 */
[----:B-1----:R-:W-:-:S06]  /*4370*/  @!P0 IMAD.WIDE.U32 R40, R35, 0x4, R40 ;  /* 0x0000000423288825 */ /* 0x002fcc00078e0028 */
[----:B------:R-:W2:Y:S01]  /*4380*/  @!P0 LDG.E R41, desc[UR4][R40.64] ;  /* 0x0000000428298981 */ /* 0x000ea2000c1e1900 */
        /* <DEDUP_REMOVED lines=10> */
[----:B--2---:R-:W-:-:S04]  /*4430*/  @!P0 FFMA.FTZ R37, R38, R6, R41 ;  /* 0x0000000626258223 */ /* 0x004fc80000010029 */
[----:B---3--:R-:W-:Y:S02]  /*4440*/  @!P0 FADD.FTZ R51, R46, R37 ;  /* 0x000000252e338221 */ /* 0x008fe40000010000 */
[----:B------:R-:W0:Y:S03]  /*4450*/  @!P1 LDC.64 R36, c[0x0][0x3a0] ;  /* 0x0000e800ff249b82 */ /* 0x000e260000000a00 */
[----:B------:R-:W-:Y:S04]  /*4460*/  @!P0 STG.E desc[UR4][R48.64], R51 ;  /* 0x0000003330008986 */ /* 0x000fe8000c101904 */
[----:B------:R-:W2:Y:S04]  /*4470*/  @!P1 LDG.E R34, desc[UR4][R34.64] ;  /* 0x0000000422229981 */ /* 0x000ea8000c1e1900 */
[----:B------:R-:W3:Y:S01]  /*4480*/  @!P1 LDG.E R42, desc[UR4][R42.64] ;  /* 0x000000042a2a9981 */ /* 0x000ee2000c1e1900 */
[----:B0-----:R-:W-:-:S06]  /*4490*/  @!P1 IMAD.WIDE.U32 R36, R31, 0x4, R36 ;  /* 0x000000041f249825 */ /* 0x001fcc00078e0024 */
[----:B------:R-:W2:Y:S01]  /*44a0*/  @!P1 LDG.E R37, desc[UR4][R36.64] ;  /* 0x0000000424259981 */ /* 0x000ea2000c1e1900 */
[----:B------:R-:W-:-:S04]  /*44b0*/  @!P1 FADD.FTZ R6, R33, -R100 ;  /* 0x8000006421069221 */ /* 0x000fc80000010000 */
[----:B------:R-:W-:Y:S01]  /*44c0*/  @!P1 FMUL.FTZ R6, R6, R101 ;  /* 0x0000006506069220 */ /* 0x000fe20000410000 */
[----:B------:R-:W-:Y:S02]  /*44d0*/  @!P1 IMAD.WIDE.U32 R38, R31, 0x4, R98 ;  /* 0x000000041f269825 */ /* 0x000fe400078e0062 */
[----:B------:R-:W0:Y:S02]  /*44e0*/  @!P2 LDC.64 R30, c[0x0][0x398] ;  /* 0x0000e600ff1eab82 */ /* 0x000e240000000a00 */
[----:B0-----:R-:W-:-:S04]  /*44f0*/  @!P2 IMAD.WIDE.U32 R30, R29, 0x4, R30 ;  /* 0x000000041d1ea825 */ /* 0x001fc800078e001e */
[----:B--2---:R-:W-:Y:S01]  /*4500*/  @!P1 FFMA.FTZ R33, R34, R6, R37 ;  /* 0x0000000622219223 */ /* 0x004fe20000010025 */
[----:B------:R-:W-:Y:S01]  /*4510*/  @!P2 FADD.FTZ R6, R23, -R100 ;  /* 0x800000641706a221 */ /* 0x000fe20000010000 */
[----:B------:R-:W0:Y:S02]  /*4520*/  @!P3 LDC.64 R36, c[0x0][0x3a0] ;  /* 0x0000e800ff24bb82 */ /* 0x000e240000000a00 */
[----:B---3--:R-:W-:-:S06]  /*4530*/  @!P1 FADD.FTZ R41, R42, R33 ;  /* 0x000000212a299221 */ /* 0x008fcc0000010000 */
[----:B------:R-:W1:Y:S01]  /*4540*/  @!P2 LDC.64 R32, c[0x0][0x3a0] ;  /* 0x0000e800ff20ab82 */ /* 0x000e620000000a00 */
[----:B------:R2:W-:Y:S04]  /*4550*/  @!P1 STG.E desc[UR4][R38.64], R41 ;  /* 0x0000002926009986 */ /* 0x0005e8000c101904 */
[----:B------:R-:W3:Y:S03]  /*4560*/  @!P2 LDG.E R30, desc[UR4][R30.64] ;  /* 0x000000041e1ea981 */ /* 0x000ee6000c1e1900 */
[----:B------:R-:W4:Y:S01]  /*4570*/  @!P3 LDC.64 R22, c[0x0][0x398] ;  /* 0x0000e600ff16bb82 */ /* 0x000f220000000a00 */
[----:B------:R-:W5:Y:S07]  /*4580*/  @!P2 LDG.E R44, desc[UR4][R44.64] ;  /* 0x000000042c2ca981 */ /* 0x000f6e000c1e1900 */
[----:B------:R-:W0:Y:S01]  /*4590*/  @!P3 LDC.64 R42, c[0x0][0x388] ;  /* 0x0000e200ff2abb82 */ /* 0x000e220000000a00 */
[----:B-1----:R-:W-:-:S04]  /*45a0*/  @!P2 IMAD.WIDE.U32 R32, R29, 0x4, R32 ;  /* 0x000000041d20a825 */ /* 0x002fc800078e0020 */
[----:B------:R-:W-:-:S03]  /*45b0*/  @!P2 FMUL.FTZ R6, R6, R101 ;  /* 0x000000650606a220 */ /* 0x000fc60000410000 */
[----:B--2---:R-:W1:Y:S01]  /*45c0*/  @!P4 LDC.64 R40, c[0x0][0x388] ;  /* 0x0000e200ff28cb82 */ /* 0x004e620000000a00 */
[----:B------:R-:W3:Y:S01]  /*45d0*/  @!P2 LDG.E R33, desc[UR4][R32.64] ;  /* 0x000000042021a981 */ /* 0x000ee2000c1e1900 */
[----:B----4-:R-:W-:-:S04]  /*45e0*/  @!P3 IMAD.WIDE.U32 R22, R27, 0x4, R22 ;  /* 0x000000041b16b825 */ /* 0x010fc800078e0016 */
[----:B---3--:R-:W-:Y:S01]  /*45f0*/  @!P2 FFMA.FTZ R35, R30, R6, R33 ;  /* 0x000000061e23a223 */ /* 0x008fe20000010021 */
[----:B------:R-:W-:-:S03]  /*4600*/  @!P3 IADD3 R6, P0, PT, R0, R27, RZ ;  /* 0x0000001b0006b210 */ /* 0x000fc60007f1e0ff */
[----:B-----5:R-:W-:Y:S01]  /*4610*/  @!P2 FADD.FTZ R39, R44, R35 ;  /* 0x000000232c27a221 */ /* 0x020fe20000010000 */
[----:B------:R-:W-:Y:S01]  /*4620*/  @!P2 IMAD.WIDE.U32 R34, R29, 0x4, R98 ;  /* 0x000000041d22a825 */ /* 0x000fe200078e0062 */
[----:B------:R-:W-:Y:S02]  /*4630*/  @!P3 IADD3.X R8, PT, PT, RZ, R2, RZ, P0, !PT ;  /* 0x00000002ff08b210 */ /* 0x000fe400007fe4ff */
[C---:B0-----:R-:W-:Y:S01]  /*4640*/  @!P3 LEA R30, P0, R6.reuse, R42, 0x2 ;  /* 0x0000002a061eb211 */ /* 0x041fe200078010ff */
[----:B------:R-:W-:Y:S01]  /*4650*/  @!P3 IMAD.WIDE.U32 R28, R27, 0x4, R36 ;  /* 0x000000041b1cb825 */ /* 0x000fe200078e0024 */
[----:B------:R0:W-:Y:S01]  /*4660*/  @!P2 STG.E desc[UR4][R34.64], R39 ;  /* 0x000000272200a986 */ /* 0x0001e2000c101904 */
[----:B------:R-:W2:Y:S01]  /*4670*/  @!P4 LDC.64 R36, c[0x0][0x3a0] ;  /* 0x0000e800ff24cb82 */ /* 0x000ea20000000a00 */
[----:B------:R-:W-:Y:S02]  /*4680*/  @!P3 LEA.HI.X R31, R6, R43, R8, 0x2, P0 ;  /* 0x0000002b061fb211 */ /* 0x000fe400000f1408 */
[----:B------:R-:W3:Y:S04]  /*4690*/  @!P3 LDG.E R22, desc[UR4][R22.64] ;  /* 0x000000041616b981 */ /* 0x000ee8000c1e1900 */
[----:B------:R-:W3:Y:S04]  /*46a0*/  @!P3 LDG.E R29, desc[UR4][R28.64] ;  /* 0x000000041c1db981 */ /* 0x000ee8000c1e1900 */
[----:B------:R-:W4:Y:S01]  /*46b0*/  @!P3 LDG.E R30, desc[UR4][R30.64] ;  /* 0x000000041e1eb981 */ /* 0x000f22000c1e1900 */
[----:B0-----:R-:W0:Y:S01]  /*46c0*/  @!P4 LDC.64 R34, c[0x0][0x398] ;  /* 0x0000e600ff22cb82 */ /* 0x001e220000000a00 */
[----:B------:R-:W-:-:S04]  /*46d0*/  @!P3 FADD.FTZ R6, R25, -R100 ;  /* 0x800000641906b221 */ /* 0x000fc80000010000 */
[----:B------:R-:W-:Y:S01]  /*46e0*/  @!P3 FMUL.FTZ R6, R6, R101 ;  /* 0x000000650606b220 */ /* 0x000fe20000410000 */
[----:B------:R-:W-:-:S04]  /*46f0*/  @!P3 IMAD.WIDE.U32 R32, R27, 0x4, R98 ;  /* 0x000000041b20b825 */ /* 0x000fc800078e0062 */
[----:B---3--:R-:W-:Y:S01]  /*4700*/  @!P3 FFMA.FTZ R25, R22, R6, R29 ;  /* 0x000000061619b223 */ /* 0x008fe2000001001d */
[----:B------:R-:W-:Y:S01]  /*4710*/  @!P4 IADD3 R6, P0, PT, R0, R19, RZ ;  /* 0x000000130006c210 */ /* 0x000fe20007f1e0ff */
[----:B0-----:R-:W-:-:S04]  /*4720*/  @!P4 IMAD.WIDE.U32 R22, R19, 0x4, R34 ;  /* 0x000000041316c825 */ /* 0x001fc800078e0022 */
[----:B----4-:R-:W-:Y:S01]  /*4730*/  @!P3 FADD.FTZ R39, R30, R25 ;  /* 0x000000191e27b221 */ /* 0x010fe20000010000 */
[----:B------:R-:W-:Y:S01]  /*4740*/  @!P4 IADD3.X R8, PT, PT, RZ, R2, RZ, P0, !PT ;  /* 0x00000002ff08c210 */ /* 0x000fe200007fe4ff */
[----:B--2---:R-:W-:Y:S01]  /*4750*/  @!P4 IMAD.WIDE.U32 R24, R19, 0x4, R36 ;  /* 0x000000041318c825 */ /* 0x004fe200078e0024 */
[C---:B-1----:R-:W-:Y:S01]  /*4760*/  @!P4 LEA R26, P0, R6.reuse, R40, 0x2 ;  /* 0x00000028061ac211 */ /* 0x042fe200078010ff */
[----:B------:R-:W0:Y:S01]  /*4770*/  @!P5 LDC.64 R30, c[0x0][0x398] ;  /* 0x0000e600ff1edb82 */ /* 0x000e220000000a00 */
[----:B------:R1:W-:Y:S02]  /*4780*/  @!P3 STG.E desc[UR4][R32.64], R39 ;  /* 0x000000272000b986 */ /* 0x0003e4000c101904 */
[----:B------:R-:W-:Y:S02]  /*4790*/  @!P4 LEA.HI.X R27, R6, R41, R8, 0x2, P0 ;  /* 0x00000029061bc211 */ /* 0x000fe400000f1408 */
[----:B------:R-:W2:Y:S03]  /*47a0*/  @!P4 LDG.E R22, desc[UR4][R22.64] ;  /* 0x000000041616c981 */ /* 0x000ea6000c1e1900 */
[----:B------:R-:W3:Y:S01]  /*47b0*/  @!P5 LDC.64 R36, c[0x0][0x388] ;  /* 0x0000e200ff24db82 */ /* 0x000ee20000000a00 */
[----:B------:R-:W2:Y:S04]  /*47c0*/  @!P4 LDG.E R25, desc[UR4][R24.64] ;  /* 0x000000041819c981 */ /* 0x000ea8000c1e1900 */
[----:B------:R-:W4:Y:S03]  /*47d0*/  @!P4 LDG.E R26, desc[UR4][R26.64] ;  /* 0x000000041a1ac981 */ /* 0x000f26000c1e1900 */
[----:B-1----:R-:W1:Y:S01]  /*47e0*/  @!P5 LDC.64 R32, c[0x0][0x3a0] ;  /* 0x0000e800ff20db82 */ /* 0x002e620000000a00 */
[----:B------:R-:W-:-:S04]  /*47f0*/  @!P4 FADD.FTZ R6, R21, -R100 ;  /* 0x800000641506c221 */ /* 0x000fc80000010000 */
[----:B------:R-:W-:Y:S01]  /*4800*/  @!P4 FMUL.FTZ R6, R6, R101 ;  /* 0x000000650606c220 */ /* 0x000fe20000410000 */
[----:B------:R-:W-:-:S04]  /*4810*/  @!P4 IMAD.WIDE.U32 R28, R19, 0x4, R98 ;  /* 0x00000004131cc825 */ /* 0x000fc800078e0062 */
[----:B0-----:R-:W-:Y:S02]  /*4820*/  @!P5 IMAD.WIDE.U32 R18, R15, 0x4, R30 ;  /* 0x000000040f12d825 */ /* 0x001fe400078e001e */
[----:B------:R-:W0:Y:S02]  /*4830*/  @!P6 LDC.64 R30, c[0x0][0x3a0] ;  /* 0x0000e800ff1eeb82 */ /* 0x000e240000000a00 */
[----:B--2---:R-:W-:Y:S01]  /*4840*/  @!P4 FFMA.FTZ R21, R22, R6, R25 ;  /* 0x000000061615c223 */ /* 0x004fe20000010019 */
[----:B------:R-:W-:-:S03]  /*4850*/  @!P5 IADD3 R6, P0, PT, R0, R15, RZ ;  /* 0x0000000f0006d210 */ /* 0x000fc60007f1e0ff */
[----:B----4-:R-:W-:Y:S01]  /*4860*/  @!P4 FADD.FTZ R35, R26, R21 ;  /* 0x000000151a23c221 */ /* 0x010fe20000010000 */
[----:B------:R-:W-:Y:S01]  /*4870*/  @!P5 IADD3.X R8, PT, PT, RZ, R2, RZ, P0, !PT ;  /* 0x00000002ff08d210 */ /* 0x000fe200007fe4ff */
[----:B-1----:R-:W-:Y:S01]  /*4880*/  @!P5 IMAD.WIDE.U32 R20, R15, 0x4, R32 ;  /* 0x000000040f14d825 */ /* 0x002fe200078e0020 */
[C---:B---3--:R-:W-:Y:S01]  /*4890*/  @!P5 LEA R22, P0, R6.reuse, R36, 0x2 ;  /* 0x000000240616d211 */ /* 0x048fe200078010ff */
[----:B------:R-:W1:Y:S01]  /*48a0*/  @!P6 LDC.64 R26, c[0x0][0x398] ;  /* 0x0000e600ff1aeb82 */ /* 0x000e620000000a00 */
[----:B------:R2:W-:Y:S02]  /*48b0*/  @!P4 STG.E desc[UR4][R28.64], R35 ;  /* 0x000000231c00c986 */ /* 0x0005e4000c101904 */
[----:B------:R-:W-:Y:S02]  /*48c0*/  @!P5 LEA.HI.X R23, R6, R37, R8, 0x2, P0 ;  /* 0x000000250617d211 */ /* 0x000fe400000f1408 */
[----:B------:R-:W3:Y:S03]  /*48d0*/  @!P5 LDG.E R18, desc[UR4][R18.64] ;  /* 0x000000041212d981 */ /* 0x000ee6000c1e1900 */
[----:B------:R-:W4:Y:S01]  /*48e0*/  @!P6 LDC.64 R32, c[0x0][0x388] ;  /* 0x0000e200ff20eb82 */ /* 0x000f220000000a00 */
[----:B------:R-:W3:Y:S04]  /*48f0*/  @!P5 LDG.E R21, desc[UR4][R20.64] ;  /* 0x000000041415d981 */ /* 0x000ee8000c1e1900 */
[----:B------:R-:W2:Y:S01]  /*4900*/  @!P5 LDG.E R22, desc[UR4][R22.64] ;  /* 0x000000041616d981 */ /* 0x000ea2000c1e1900 */
[----:B------:R-:W-:-:S04]  /*4910*/  @!P5 FADD.FTZ R6, R17, -R100 ;  /* 0x800000641106d221 */ /* 0x000fc80000010000 */
[----:B------:R-:W-:Y:S01]  /*4920*/  @!P5 FMUL.FTZ R6, R6, R101 ;  /* 0x000000650606d220 */ /* 0x000fe20000410000 */
[----:B------:R-:W-:-:S04]  /*4930*/  @!P5 IMAD.WIDE.U32 R24, R15, 0x4, R98 ;  /* 0x000000040f18d825 */ /* 0x000fc800078e0062 */
[----:B-1----:R-:W-:-:S04]  /*4940*/  @!P6 IMAD.WIDE.U32 R14, R11, 0x4, R26 ;  /* 0x000000040b0ee825 */ /* 0x002fc800078e001a */
[----:B---3--:R-:W-:Y:S01]  /*4950*/  @!P5 FFMA.FTZ R17, R18, R6, R21 ;  /* 0x000000061211d223 */ /* 0x008fe20000010015 */
[----:B------:R-:W-:-:S03]  /*4960*/  @!P6 IADD3 R6, P0, PT, R0, R11, RZ ;  /* 0x0000000b0006e210 */ /* 0x000fc60007f1e0ff */
[----:B--2---:R-:W-:Y:S01]  /*4970*/  @!P5 FADD.FTZ R29, R22, R17 ;  /* 0x00000011161dd221 */ /* 0x004fe20000010000 */
[----:B------:R-:W-:Y:S01]  /*4980*/  @!P6 IADD3.X R8, PT, PT, RZ, R2, RZ, P0, !PT ;  /* 0x00000002ff08e210 */ /* 0x000fe200007fe4ff */
[----:B0-----:R-:W-:Y:S01]  /*4990*/  @!P6 IMAD.WIDE.U32 R16, R11, 0x4, R30 ;  /* 0x000000040b10e825 */ /* 0x001fe200078e001e */
[C---:B----4-:R-:W-:Y:S02]  /*49a0*/  @!P6 LEA R18, P0, R6.reuse, R32, 0x2 ;  /* 0x000000200612e211 */ /* 0x050fe400078010ff */
[----:B------:R0:W-:Y:S02]  /*49b0*/  @!P5 STG.E desc[UR4][R24.64], R29 ;  /* 0x0000001d1800d986 */ /* 0x0001e4000c101904 */
[----:B------:R-:W-:Y:S02]  /*49c0*/  @!P6 LEA.HI.X R19, R6, R33, R8, 0x2, P0 ;  /* 0x000000210613e211 */ /* 0x000fe400000f1408 */
[----:B------:R-:W2:Y:S04]  /*49d0*/  @!P6 LDG.E R14, desc[UR4][R14.64] ;  /* 0x000000040e0ee981 */ /* 0x000ea8000c1e1900 */
[----:B------:R-:W2:Y:S04]  /*49e0*/  @!P6 LDG.E R17, desc[UR4][R16.64] ;  /* 0x000000041011e981 */ /* 0x000ea8000c1e1900 */
[----:B------:R-:W3:Y:S01]  /*49f0*/  @!P6 LDG.E R18, desc[UR4][R18.64] ;  /* 0x000000041212e981 */ /* 0x000ee2000c1e1900 */
[----:B------:R-:W-:-:S04]  /*4a00*/  @!P6 FADD.FTZ R6, R13, -R100 ;  /* 0x800000640d06e221 */ /* 0x000fc80000010000 */
[----:B------:R-:W-:Y:S01]  /*4a10*/  @!P6 FMUL.FTZ R6, R6, R101 ;  /* 0x000000650606e220 */ /* 0x000fe20000410000 */
[----:B------:R-:W-:Y:S01]  /*4a20*/  @!P6 IMAD.WIDE.U32 R10, R11, 0x4, R98 ;  /* 0x000000040b0ae825 */ /* 0x000fe200078e0062 */
[----:B------:R-:W-:Y:S01]  /*4a30*/  ISETP.GE.AND P1, PT, R3, R4, PT ;  /* 0x000000040300720c */ /* 0x000fe20003f26270 */
[----:B------:R-:W-:Y:S02]  /*4a40*/  BSSY.RECONVERGENT B0, `(.L_x_0) ;  /* 0x0000017000007945 */ /* 0x000fe40003800200 */
[----:B--2---:R-:W-:-:S04]  /*4a50*/  @!P6 FFMA.FTZ R13, R14, R6, R17 ;  /* 0x000000060e0de223 */ /* 0x004fc80000010011 */
[----:B---3--:R-:W-:-:S05]  /*4a60*/  @!P6 FADD.FTZ R13, R18, R13 ;  /* 0x0000000d120de221 */ /* 0x008fca0000010000 */
[----:B------:R0:W-:Y:S01]  /*4a70*/  @!P6 STG.E desc[UR4][R10.64], R13 ;  /* 0x0000000d0a00e986 */ /* 0x0001e2000c101904 */
[----:B------:R-:W-:Y:S05]  /*4a80*/  @P1 BRA `(.L_x_1) ;  /* 0x0000000000481947 */ /* 0x000fea0003800000 */
[----:B0-----:R-:W0:Y:S01]  /*4a90*/  LDC.64 R10, c[0x0][0x398] ;  /* 0x0000e600ff0a7b82 */ /* 0x001e220000000a00 */
[----:B------:R-:W1:Y:S01]  /*4aa0*/  LDCU.64 UR6, c[0x0][0x388] ;  /* 0x00007100ff0677ac */ /* 0x000e620008000a00 */
[----:B------:R-:W-:-:S04]  /*4ab0*/  IADD3 R6, P0, PT, R0, R3, RZ ;  /* 0x0000000300067210 */ /* 0x000fc80007f1e0ff */
[----:B------:R-:W-:Y:S02]  /*4ac0*/  IADD3.X R15, PT, PT, RZ, R2, RZ, P0, !PT ;  /* 0x00000002ff0f7210 */ /* 0x000fe400007fe4ff */
[----:B------:R-:W2:Y:S01]  /*4ad0*/  LDC.64 R12, c[0x0][0x3a0] ;  /* 0x0000e800ff0c7b82 */ /* 0x000ea20000000a00 */
[----:B-1----:R-:W-:-:S04]  /*4ae0*/  LEA R14, P0, R6, UR6, 0x2 ;  /* 0x00000006060e7c11 */ /* 0x002fc8000f8010ff */
[----:B------:R-:W-:Y:S01]  /*4af0*/  LEA.HI.X R15, R6, UR7, R15, 0x2, P0 ;  /* 0x00000007060f7c11 */ /* 0x000fe200080f140f */
[----:B0-----:R-:W-:-:S04]  /*4b00*/  IMAD.WIDE.U32 R10, R3, 0x4, R10 ;  /* 0x00000004030a7825 */ /* 0x001fc800078e000a */
[----:B------:R-:W3:Y:S01]  /*4b10*/  LDG.E R14, desc[UR4][R14.64] ;  /* 0x000000040e0e7981 */ /* 0x000ee2000c1e1900 */
[----:B--2---:R-:W-:-:S03]  /*4b20*/  IMAD.WIDE.U32 R12, R3, 0x4, R12 ;  /* 0x00000004030c7825 */ /* 0x004fc600078e000c */
[----:B------:R-:W2:Y:S04]  /*4b30*/  LDG.E R10, desc[UR4][R10.64] ;  /* 0x000000040a0a7981 */ /* 0x000ea8000c1e1900 */
[----:B------:R-:W2:Y:S01]  /*4b40*/  LDG.E R13, desc[UR4][R12.64] ;  /* 0x000000040c0d7981 */ /* 0x000ea2000c1e1900 */
[----:B------:R-:W-:-:S04]  /*4b50*/  FADD.FTZ R6, R7, -R100 ;  /* 0x8000006407067221 */ /* 0x000fc80000010000 */
[----:B------:R-:W-:-:S04]  /*4b60*/  FMUL.FTZ R6, R6, R101 ;  /* 0x0000006506067220 */ /* 0x000fc80000410000 */
[----:B--2---:R-:W-:Y:S01]  /*4b70*/  FFMA.FTZ R17, R10, R6, R13 ;  /* 0x000000060a117223 */ /* 0x004fe2000001000d */
[----:B------:R-:W-:-:S04]  /*4b80*/  IMAD.WIDE.U32 R6, R3, 0x4, R98 ;  /* 0x0000000403067825 */ /* 0x000fc800078e0062 */
[----:B---3--:R-:W-:-:S05]  /*4b90*/  FADD.FTZ R17, R14, R17 ;  /* 0x000000110e117221 */ /* 0x008fca0000010000 */
[----:B------:R1:W-:Y:S02]  /*4ba0*/  STG.E desc[UR4][R6.64], R17 ;  /* 0x0000001106007986 */ /* 0x0003e4000c101904 */
.L_x_1:
[----:B------:R-:W-:Y:S05]  /*4bb0*/  BSYNC.RECONVERGENT B0 ;  /* 0x0000000000007941 */ /* 0x000fea0003800200 */
.L_x_0:
[----:B------:R-:W-:-:S13]  /*4bc0*/  ISETP.GE.AND P0, PT, R5, R4, PT ;  /* 0x000000040500720c */ /* 0x000fda0003f06270 */
[----:B------:R-:W-:Y:S05]  /*4bd0*/  @P0 EXIT ;  /* 0x000000000000094d */ /* 0x000fea0003800000 */
[----:B-1----:R-:W1:Y:S01]  /*4be0*/  LDC.64 R6, c[0x0][0x398] ;  /* 0x0000e600ff067b82 */ /* 0x002e620000000a00 */
[----:B------:R-:W2:Y:S01]  /*4bf0*/  LDCU.64 UR6, c[0x0][0x388] ;  /* 0x00007100ff0677ac */ /* 0x000ea20008000a00 */
[----:B------:R-:W-:-:S04]  /*4c00*/  IADD3 R0, P0, PT, R0, R5, RZ ;  /* 0x0000000500007210 */ /* 0x000fc80007f1e0ff */
[----:B0-----:R-:W-:Y:S02]  /*4c10*/  IADD3.X R11, PT, PT, RZ, R2, RZ, P0, !PT ;  /* 0x00000002ff0b7210 */ /* 0x001fe400007fe4ff */
[----:B------:R-:W0:Y:S01]  /*4c20*/  LDC.64 R12, c[0x0][0x3a0] ;  /* 0x0000e800ff0c7b82 */ /* 0x000e220000000a00 */
[----:B--2---:R-:W-:-:S04]  /*4c30*/  LEA R10, P0, R0, UR6, 0x2 ;  /* 0x00000006000a7c11 */ /* 0x004fc8000f8010ff */
[----:B------:R-:W-:Y:S01]  /*4c40*/  LEA.HI.X R11, R0, UR7, R11, 0x2, P0 ;  /* 0x00000007000b7c11 */ /* 0x000fe200080f140b */
[----:B-1----:R-:W-:-:S04]  /*4c50*/  IMAD.WIDE.U32 R2, R5, 0x4, R6 ;  /* 0x0000000405027825 */ /* 0x002fc800078e0006 */
[----:B------:R-:W2:Y:S01]  /*4c60*/  LDG.E R10, desc[UR4][R10.64] ;  /* 0x000000040a0a7981 */ /* 0x000ea2000c1e1900 */
[----:B0-----:R-:W-:-:S03]  /*4c70*/  IMAD.WIDE.U32 R6, R5, 0x4, R12 ;  /* 0x0000000405067825 */ /* 0x001fc600078e000c */
[----:B------:R-:W3:Y:S04]  /*4c80*/  LDG.E R2, desc[UR4][R2.64] ;  /* 0x0000000402027981 */ /* 0x000ee8000c1e1900 */
[----:B------:R-:W3:Y:S01]  /*4c90*/  LDG.E R7, desc[UR4][R6.64] ;  /* 0x0000000406077981 */ /* 0x000ee2000c1e1900 */
[----:B------:R-:W-:-:S04]  /*4ca0*/  FADD.FTZ R100, R9, -R100 ;  /* 0x8000006409647221 */ /* 0x000fc80000010000 */
[----:B------:R-:W-:Y:S01]  /*4cb0*/  FMUL.FTZ R100, R100, R101 ;  /* 0x0000006564647220 */ /* 0x000fe20000410000 */
[----:B------:R-:W-:-:S04]  /*4cc0*/  IMAD.WIDE.U32 R98, R5, 0x4, R98 ;  /* 0x0000000405627825 */ /* 0x000fc800078e0062 */
[----:B---3--:R-:W-:-:S04]  /*4cd0*/  FFMA.FTZ R9, R2, R100, R7 ;  /* 0x0000006402097223 */ /* 0x008fc80000010007 */
[----:B--2---:R-:W-:-:S05]  /*4ce0*/  FADD.FTZ R9, R10, R9 ;  /* 0x000000090a097221 */ /* 0x004fca0000010000 */
[----:B------:R-:W-:Y:S01]  /*4cf0*/  STG.E desc[UR4][R98.64], R9 ;  /* 0x0000000962007986 */ /* 0x000fe2000c101904 */
[----:B------:R-:W-:Y:S05]  /*4d00*/  EXIT ;  /* 0x000000000000794d */ /* 0x000fea0003800000 */
.L_x_2:
[----:B------:R-:W-:-:S00]  /*4d10*/  BRA `(.L_x_2) ;  /* 0xfffffffc00fc7947 */ /* 0x000fc0000383ffff */
[----:B------:R-:W-:-:S00]  /*4d20*/  NOP ;  /* 0x0000000000007918 */ /* 0x000fc00000000000 */
        /* <DEDUP_REMOVED lines=13> */
.L_x_2548:


//--------------------- .text._ZN17fastertransformer26add_bias_layernorm_add_resI6__halfLi32EEEvPT_PKS2_S5_S5_S5_fi --------------------------
	.section	.text._ZN17fastertransformer26add_bias_layernorm_add_resI6__halfLi32EEEvPT_PKS2_S5_S5_S5_fi,"ax",@progbits
	.align	128
        .global         _ZN17fastertransformer26add_bias_layernorm_add_resI6__halfLi32EEEvPT_PKS2_S5_S5_S5_fi
        .type           _ZN17fastertransformer26add_bias_layernorm_add_resI6__halfLi32EEEvPT_PKS2_S5_S5_S5_fi,@function
        .size           _ZN17fastertransformer26add_bias_layernorm_add_resI6__halfLi32EEEvPT_PKS2_S5_S5_S5_fi,(.L_x_2549 - _ZN17fastertransformer26add_bias_layernorm_add_resI6__halfLi32EEEvPT_PKS2_S5_S5_S5_fi)
        .other          _ZN17fastertransformer26add_bias_layernorm_add_resI6__halfLi32EEEvPT_PKS2_S5_S5_S5_fi,@"STO_CUDA_ENTRY STV_DEFAULT"
_ZN17fastertransformer26add_bias_layernorm_add_resI6__halfLi32EEEvPT_PKS2_S5_S5_S5_fi:
.text._ZN17fastertransformer26add_bias_layernorm_add_resI6__halfLi32EEEvPT_PKS2_S5_S5_S5_fi:
[----:B------:R-:W-:Y:S01]  /*0000*/  LDC R1, c[0x0][0x37c] ;  /* 0x0000df00ff017b82 */ /* 0x000fe20000000800 */
[----:B------:R-:W0:Y:S07]  /*0010*/  S2R R0, SR_TID.X ;  /* 0x0000000000007919 */ /* 0x000e2e0000002100 */
[----:B------:R-:W0:Y:S01]  /*0020*/  LDC R2, c[0x0][0x3ac] ;  /* 0x0000eb00ff027b82 */ /* 0x000e220000000800 */
[----:B------:R-:W1:Y:S01]  /*0030*/  LDCU UR7, c[0x0][0x360] ;  /* 0x00006c00ff0777ac */ /* 0x000e620008000800 */
[----:B------:R-:W2:Y:S06]  /*0040*/  LDCU.64 UR4, c[0x0][0x358] ;  /* 0x00006b00ff0477ac */ /* 0x000eac0008000a00 */
[----:B------:R-:W3:Y:S08]  /*0050*/  S2UR UR6, SR_CTAID.X ;  /* 0x00000000000679c3 */ /* 0x000ef00000002500 */
[----:B------:R-:W4:Y:S01]  /*0060*/  LDC.64 R84, c[0x0][0x380] ;  /* 0x0000e000ff547b82 */ /* 0x000f220000000a00 */
[----:B0-----:R-:W-:Y:S01]  /*0070*/  ISETP.GE.AND P6, PT, R0, R2, PT ;  /* 0x000000020000720c */ /* 0x001fe20003fc6270 */
[----:B---3--:R-:W-:Y:S01]  /*0080*/  IMAD R3, R2, UR6, RZ ;  /* 0x0000000602037c24 */ /* 0x008fe2000f8e02ff */
[----:B-1----:R-:W-:-:S04]  /*0090*/  IADD3 R17, PT, PT, R0, UR7, RZ ;  /* 0x0000000700117c10 */ /* 0x002fc8000fffe0ff */
[C---:B------:R-:W-:Y:S02]  /*00a0*/  ISETP.GE.AND P3, PT, R17.reuse, R2, PT ;  /* 0x000000021100720c */ /* 0x040fe40003f66270 */
[----:B------:R-:W-:Y:S01]  /*00b0*/  IADD3 R23, PT, PT, R17, UR7, RZ ;  /* 0x0000000711177c10 */ /* 0x000fe2000fffe0ff */
[----:B----4-:R-:W-:-:S03]  /*00c0*/  IMAD.WIDE R84, R3, 0x2, R84 ;  /* 0x0000000203547825 */ /* 0x010fc600078e0254 */
[----:B------:R-:W-:Y:S01]  /*00d0*/  ISETP.GE.AND P2, PT, R23, R2, PT ;  /* 0x000000021700720c */ /* 0x000fe20003f46270 */
[----:B------:R-:W0:Y:S01]  /*00e0*/  @!P6 LDC.64 R54, c[0x0][0x390] ;  /* 0x0000e400ff36eb82 */ /* 0x000e220000000a00 */
[----:B------:R-:W-:-:S05]  /*00f0*/  @!P6 IMAD.WIDE.U32 R52, R0, 0x2, R84 ;  /* 0x000000020034e825 */ /* 0x000fca00078e0054 */
[----:B--2---:R1:W2:Y:S02]  /*0100*/  @!P6 LDG.E.U16 R49, desc[UR4][R52.64] ;  /* 0x000000043431e981 */ /* 0x0042a4000c1e1500 */
[----:B------:R-:W3:Y:S08]  /*0110*/  @!P3 LDC.64 R50, c[0x0][0x390] ;  /* 0x0000e400ff32bb82 */ /* 0x000ef00000000a00 */
[----:B------:R-:W4:Y:S01]  /*0120*/  @!P2 LDC.64 R38, c[0x0][0x390] ;  /* 0x0000e400ff26ab82 */ /* 0x000f220000000a00 */
[----:B-1----:R-:W-:-:S05]  /*0130*/  @!P3 IMAD.WIDE.U32 R52, R17, 0x2, R84 ;  /* 0x000000021134b825 */ /* 0x002fca00078e0054 */
[----:B------:R-:W5:Y:S01]  /*0140*/  @!P3 LDG.E.U16 R40, desc[UR4][R52.64] ;  /* 0x000000043428b981 */ /* 0x000f62000c1e1500 */
[----:B0-----:R-:W-:-:S05]  /*0150*/  @!P6 IMAD.WIDE.U32 R54, R0, 0x2, R54 ;  /* 0x000000020036e825 */ /* 0x001fca00078e0036 */
[----:B------:R-:W2:Y:S01]  /*0160*/  @!P6 LDG.E.U16 R43, desc[UR4][R54.64] ;  /* 0x00000004362be981 */ /* 0x000ea2000c1e1500 */
[----:B---3--:R-:W-:-:S05]  /*0170*/  @!P3 IMAD.WIDE.U32 R50, R17, 0x2, R50 ;  /* 0x000000021132b825 */ /* 0x008fca00078e0032 */
[----:B------:R0:W5:Y:S01]  /*0180*/  @!P3 LDG.E.U16 R31, desc[UR4][R50.64] ;  /* 0x00000004321fb981 */ /* 0x000162000c1e1500 */
[----:B----4-:R-:W-:-:S05]  /*0190*/  @!P2 IMAD.WIDE.U32 R38, R23, 0x2, R38 ;  /* 0x000000021726a825 */ /* 0x010fca00078e0026 */
[----:B------:R1:W3:Y:S01]  /*01a0*/  @!P2 LDG.E.U16 R36, desc[UR4][R38.64] ;  /* 0x000000042624a981 */ /* 0x0002e2000c1e1500 */
[----:B0-----:R-:W-:-:S05]  /*01b0*/  @!P2 IMAD.WIDE.U32 R50, R23, 0x2, R84 ;  /* 0x000000021732a825 */ /* 0x001fca00078e0054 */
[----:B------:R0:W3:Y:S01]  /*01c0*/  @!P2 LDG.E.U16 R25, desc[UR4][R50.64] ;  /* 0x000000043219a981 */ /* 0x0000e2000c1e1500 */
[----:B------:R-:W-:-:S04]  /*01d0*/  IADD3 R23, PT, PT, R23, UR7, RZ ;  /* 0x0000000717177c10 */ /* 0x000fc8000fffe0ff */
[C---:B------:R-:W-:Y:S02]  /*01e0*/  IADD3 R45, PT, PT, R23.reuse, UR7, RZ ;  /* 0x00000007172d7c10 */ /* 0x040fe4000fffe0ff */
[-C--:B------:R-:W-:Y:S02]  /*01f0*/  ISETP.GE.AND P0, PT, R23, R2.reuse, PT ;  /* 0x000000021700720c */ /* 0x080fe40003f06270 */
[----:B------:R-:W-:-:S11]  /*0200*/  ISETP.GE.AND P1, PT, R45, R2, PT ;  /* 0x000000022d00720c */ /* 0x000fd60003f26270 */
[----:B------:R-:W4:Y:S08]  /*0210*/  @!P0 LDC.64 R52, c[0x0][0x390] ;  /* 0x0000e400ff348b82 */ /* 0x000f300000000a00 */
[----:B-1----:R-:W1:Y:S01]  /*0220*/  @!P1 LDC.64 R38, c[0x0][0x390] ;  /* 0x0000e400ff269b82 */ /* 0x002e620000000a00 */
[----:B0-----:R-:W-:-:S05]  /*0230*/  @!P0 IMAD.WIDE.U32 R50, R23, 0x2, R84 ;  /* 0x0000000217328825 */ /* 0x001fca00078e0054 */
[----:B------:R0:W3:Y:S01]  /*0240*/  @!P0 LDG.E.U16 R33, desc[UR4][R50.64] ;  /* 0x0000000432218981 */ /* 0x0000e2000c1e1500 */
[----:B----4-:R-:W-:-:S04]  /*0250*/  @!P0 IMAD.WIDE.U32 R52, R23, 0x2, R52 ;  /* 0x0000000217348825 */ /* 0x010fc800078e0034 */
[C---:B0-----:R-:W-:Y:S01]  /*0260*/  @!P1 IMAD.WIDE.U32 R50, R45.reuse, 0x2, R84 ;  /* 0x000000022d329825 */ /* 0x041fe200078e0054 */
[----:B------:R0:W4:Y:S03]  /*0270*/  @!P0 LDG.E.U16 R28, desc[UR4][R52.64] ;  /* 0x00000004341c8981 */ /* 0x000126000c1e1500 */
[C---:B-1----:R-:W-:Y:S01]  /*0280*/  @!P1 IMAD.WIDE.U32 R38, R45.reuse, 0x2, R38 ;  /* 0x000000022d269825 */ /* 0x042fe200078e0026 */
[----:B------:R-:W4:Y:S04]  /*0290*/  @!P1 LDG.E.U16 R17, desc[UR4][R50.64] ;  /* 0x0000000432119981 */ /* 0x000f28000c1e1500 */
[----:B------:R1:W4:Y:S01]  /*02a0*/  @!P1 LDG.E.U16 R23, desc[UR4][R38.64] ;  /* 0x0000000426179981 */ /* 0x000322000c1e1500 */
[----:B------:R-:W-:-:S04]  /*02b0*/  IADD3 R4, PT, PT, R45, UR7, RZ ;  /* 0x000000072d047c10 */ /* 0x000fc8000fffe0ff */
[C---:B------:R-:W-:Y:S02]  /*02c0*/  ISETP.GE.AND P5, PT, R4.reuse, R2, PT ;  /* 0x000000020400720c */ /* 0x040fe40003fa6270 */
[----:B------:R-:W-:-:S04]  /*02d0*/  IADD3 R81, PT, PT, R4, UR7, RZ ;  /* 0x0000000704517c10 */ /* 0x000fc8000fffe0ff */
[----:B------:R-:W-:-:S07]  /*02e0*/  ISETP.GE.AND P4, PT, R81, R2, PT ;  /* 0x000000025100720c */ /* 0x000fce0003f86270 */
[----:B0-----:R-:W0:Y:S01]  /*02f0*/  @!P5 LDC.64 R52, c[0x0][0x390] ;  /* 0x0000e400ff34db82 */ /* 0x001e220000000a00 */
[----:B------:R-:W-:-:S07]  /*0300*/  HFMA2 R82, -RZ, RZ, 0, 0 ;  /* 0x00000000ff527431 */ /* 0x000fce00000001ff */
[----:B-1----:R-:W1:Y:S01]  /*0310*/  @!P4 LDC.64 R38, c[0x0][0x390] ;  /* 0x0000e400ff26cb82 */ /* 0x002e620000000a00 */
[----:B------:R-:W-:Y:S01]  /*0320*/  @!P5 IMAD.WIDE.U32 R56, R4, 0x2, R84 ;  /* 0x000000020438d825 */ /* 0x000fe200078e0054 */
[----:B------:R-:W-:-:S04]  /*0330*/  IADD3 R80, PT, PT, R81, UR7, RZ ;  /* 0x0000000751507c10 */ /* 0x000fc8000fffe0ff */
[----:B------:R-:W-:Y:S01]  /*0340*/  IADD3 R79, PT, PT, R80, UR7, RZ ;  /* 0x00000007504f7c10 */ /* 0x000fe2000fffe0ff */
[----:B------:R-:W4:Y:S01]  /*0350*/  @!P5 LDG.E.U16 R57, desc[UR4][R56.64] ;  /* 0x000000043839d981 */ /* 0x000f22000c1e1500 */
[----:B0-----:R-:W-:-:S05]  /*0360*/  @!P5 IMAD.WIDE.U32 R52, R4, 0x2, R52 ;  /* 0x000000020434d825 */ /* 0x001fca00078e0034 */
[----:B------:R0:W4:Y:S01]  /*0370*/  @!P5 LDG.E.U16 R62, desc[UR4][R52.64] ;  /* 0x00000004343ed981 */ /* 0x000122000c1e1500 */
[----:B------:R-:W-:Y:S01]  /*0380*/  P2R R20, PR, RZ, 0x20 ;  /* 0x00000020ff147803 */ /* 0x000fe20000000000 */
[----:B-1----:R-:W-:-:S05]  /*0390*/  @!P4 IMAD.WIDE.U32 R38, R81, 0x2, R38 ;  /* 0x000000025126c825 */ /* 0x002fca00078e0026 */
[----:B------:R1:W4:Y:S01]  /*03a0*/  @!P4 LDG.E.U16 R20, desc[UR4][R38.64] ;  /* 0x000000042614c981 */ /* 0x000322000c1e1500 */
[----:B------:R-:W-:-:S05]  /*03b0*/  @!P4 IMAD.WIDE.U32 R54, R81, 0x2, R84 ;  /* 0x000000025136c825 */ /* 0x000fca00078e0054 */
[----:B------:R1:W4:Y:S01]  /*03c0*/  @!P4 LDG.E.U16 R45, desc[UR4][R54.64] ;  /* 0x00000004362dc981 */ /* 0x000322000c1e1500 */
[----:B--2---:R-:W-:-:S05]  /*03d0*/  @!P6 HADD2 R5, R49.H0_H0, R43.H0_H0 ;  /* 0x2000002b3105e230 */ /* 0x004fca0000000800 */
[----:B------:R-:W-:Y:S02]  /*03e0*/  @!P6 HADD2.F32 R43, -RZ, R5.H0_H0 ;  /* 0x20000005ff2be230 */ /* 0x000fe40000004100 */
[----:B-----5:R-:W-:-:S03]  /*03f0*/  @!P3 HADD2 R6, R40.H0_H0, R31.H0_H0 ;  /* 0x2000001f2806b230 */ /* 0x020fc60000000800 */
[----:B------:R-:W-:Y:S02]  /*0400*/  @!P6 FADD.FTZ R82, RZ, R43 ;  /* 0x0000002bff52e221 */ /* 0x000fe40000010000 */
[----:B------:R-:W-:-:S05]  /*0410*/  @!P3 HADD2.F32 R31, -RZ, R6.H0_H0 ;  /* 0x20000006ff1fb230 */ /* 0x000fca0000004100 */
[----:B------:R-:W-:Y:S01]  /*0420*/  @!P3 FADD.FTZ R82, R82, R31 ;  /* 0x0000001f5252b221 */ /* 0x000fe20000010000 */
[----:B------:R-:W-:-:S04]  /*0430*/  ISETP.GE.AND P3, PT, R80, R2, PT ;  /* 0x000000025000720c */ /* 0x000fc80003f66270 */
[----:B0-----:R-:W-:Y:S02]  /*0440*/  P2R R52, PR, RZ, 0x8 ;  /* 0x00000008ff347803 */ /* 0x001fe40000000000 */
[----:B------:R-:W-:Y:S01]  /*0450*/  ISETP.GE.AND P3, PT, R79, R2, PT ;  /* 0x000000024f00720c */ /* 0x000fe20003f66270 */
[----:B---3--:R-:W-:-:S05]  /*0460*/  @!P2 HADD2 R7, R25.H0_H0, R36.H0_H0 ;  /* 0x200000241907a230 */ /* 0x008fca0000000800 */
[----:B------:R-:W-:-:S07]  /*0470*/  @!P2 HADD2.F32 R25, -RZ, R7.H0_H0 ;  /* 0x20000007ff19a230 */ /* 0x000fce0000004100 */
[----:B-1----:R-:W0:Y:S01]  /*0480*/  @!P3 LDC.64 R38, c[0x0][0x390] ;  /* 0x0000e400ff26bb82 */ /* 0x002e220000000a00 */
[----:B------:R-:W-:Y:S01]  /*0490*/  @!P2 FADD.FTZ R82, R82, R25 ;  /* 0x000000195252a221 */ /* 0x000fe20000010000 */
[----:B------:R-:W-:-:S13]  /*04a0*/  ISETP.GE.AND P2, PT, R80, R2, PT ;  /* 0x000000025000720c */ /* 0x000fda0003f46270 */
[----:B------:R-:W-:Y:S01]  /*04b0*/  @!P2 IMAD.WIDE.U32 R54, R80, 0x2, R84 ;  /* 0x000000025036a825 */ /* 0x000fe200078e0054 */
[----:B------:R-:W1:Y:S04]  /*04c0*/  @!P2 LDC.64 R58, c[0x0][0x390] ;  /* 0x0000e400ff3aab82 */ /* 0x000e680000000a00 */
[----:B------:R2:W3:Y:S01]  /*04d0*/  @!P2 LDG.E.U16 R43, desc[UR4][R54.64] ;  /* 0x00000004362ba981 */ /* 0x0004e2000c1e1500 */
[----:B0-----:R-:W-:-:S05]  /*04e0*/  @!P3 IMAD.WIDE.U32 R38, R79, 0x2, R38 ;  /* 0x000000024f26b825 */ /* 0x001fca00078e0026 */
[----:B------:R0:W5:Y:S01]  /*04f0*/  @!P3 LDG.E.U16 R31, desc[UR4][R38.64] ;  /* 0x00000004261fb981 */ /* 0x000162000c1e1500 */
[----:B--2---:R-:W-:-:S05]  /*0500*/  @!P3 IMAD.WIDE.U32 R54, R79, 0x2, R84 ;  /* 0x000000024f36b825 */ /* 0x004fca00078e0054 */
[----:B------:R-:W5:Y:S01]  /*0510*/  @!P3 LDG.E.U16 R25, desc[UR4][R54.64] ;  /* 0x000000043619b981 */ /* 0x000f62000c1e1500 */
[----:B-1----:R-:W-:-:S05]  /*0520*/  @!P2 IMAD.WIDE.U32 R58, R80, 0x2, R58 ;  /* 0x00000002503aa825 */ /* 0x002fca00078e003a */
[----:B------:R-:W3:Y:S01]  /*0530*/  @!P2 LDG.E.U16 R36, desc[UR4][R58.64] ;  /* 0x000000043a24a981 */ /* 0x000ee2000c1e1500 */
[----:B----4-:R-:W-:Y:S02]  /*0540*/  @!P0 HADD2 R8, R33.H0_H0, R28.H0_H0 ;  /* 0x2000001c21088230 */ /* 0x010fe40000000800 */
[----:B------:R-:W-:-:S03]  /*0550*/  @!P1 HADD2 R9, R17.H0_H0, R23.H0_H0 ;  /* 0x2000001711099230 */ /* 0x000fc60000000800 */
[----:B------:R-:W-:Y:S02]  /*0560*/  @!P0 HADD2.F32 R17, -RZ, R8.H0_H0 ;  /* 0x20000008ff118230 */ /* 0x000fe40000004100 */
[----:B------:R-:W-:Y:S01]  /*0570*/  @!P1 HADD2.F32 R23, -RZ, R9.H0_H0 ;  /* 0x20000009ff179230 */ /* 0x000fe20000004100 */
[----:B------:R-:W-:Y:S02]  /*0580*/  IADD3 R78, PT, PT, R79, UR7, RZ ;  /* 0x000000074f4e7c10 */ /* 0x000fe4000fffe0ff */
[----:B------:R-:W-:-:S04]  /*0590*/  @!P0 FADD.FTZ R82, R82, R17 ;  /* 0x0000001152528221 */ /* 0x000fc80000010000 */
[----:B------:R-:W-:Y:S01]  /*05a0*/  @!P1 FADD.FTZ R82, R82, R23 ;  /* 0x0000001752529221 */ /* 0x000fe20000010000 */
[----:B------:R-:W-:-:S13]  /*05b0*/  ISETP.GE.AND P1, PT, R78, R2, PT ;  /* 0x000000024e00720c */ /* 0x000fda0003f26270 */
[----:B------:R-:W1:Y:S01]  /*05c0*/  @!P1 LDC.64 R64, c[0x0][0x390] ;  /* 0x0000e400ff409b82 */ /* 0x000e620000000a00 */
[----:B0-----:R-:W-:-:S04]  /*05d0*/  IADD3 R38, PT, PT, R78, UR7, RZ ;  /* 0x000000074e267c10 */ /* 0x001fc8000fffe0ff */
[----:B------:R-:W-:-:S13]  /*05e0*/  ISETP.GE.AND P0, PT, R38, R2, PT ;  /* 0x000000022600720c */ /* 0x000fda0003f06270 */
[----:B------:R-:W0:Y:S01]  /*05f0*/  @!P0 LDC.64 R60, c[0x0][0x390] ;  /* 0x0000e400ff3c8b82 */ /* 0x000e220000000a00 */
[----:B-1----:R-:W-:-:S05]  /*0600*/  @!P1 IMAD.WIDE.U32 R64, R78, 0x2, R64 ;  /* 0x000000024e409825 */ /* 0x002fca00078e0040 */
[----:B------:R1:W2:Y:S02]  /*0610*/  @!P1 LDG.E.U16 R49, desc[UR4][R64.64] ;  /* 0x0000000440319981 */ /* 0x0002a4000c1e1500 */
[----:B-1----:R-:W-:-:S05]  /*0620*/  @!P1 IMAD.WIDE.U32 R64, R78, 0x2, R84 ;  /* 0x000000024e409825 */ /* 0x002fca00078e0054 */
[----:B------:R1:W2:Y:S01]  /*0630*/  @!P1 LDG.E.U16 R50, desc[UR4][R64.64] ;  /* 0x0000000440329981 */ /* 0x0002a2000c1e1500 */
[C---:B------:R-:W-:Y:S01]  /*0640*/  IADD3 R39, PT, PT, R38.reuse, UR7, RZ ;  /* 0x0000000726277c10 */ /* 0x040fe2000fffe0ff */
[----:B0-----:R-:W-:-:S04]  /*0650*/  @!P0 IMAD.WIDE.U32 R60, R38, 0x2, R60 ;  /* 0x00000002263c8825 */ /* 0x001fc800078e003c */
[----:B------:R-:W-:Y:S01]  /*0660*/  @!P5 HADD2 R10, R57.H0_H0, R62.H0_H0 ;  /* 0x2000003e390ad230 */ /* 0x000fe20000000800 */
[C---:B------:R-:W-:Y:S01]  /*0670*/  ISETP.GE.AND P6, PT, R39.reuse, R2, PT ;  /* 0x000000022700720c */ /* 0x040fe20003fc6270 */
[----:B------:R0:W4:Y:S01]  /*0680*/  @!P0 LDG.E.U16 R33, desc[UR4][R60.64] ;  /* 0x000000043c218981 */ /* 0x000122000c1e1500 */
[----:B-1----:R-:W-:-:S04]  /*0690*/  IADD3 R64, PT, PT, R39, UR7, RZ ;  /* 0x0000000727407c10 */ /* 0x002fc8000fffe0ff */
[----:B------:R-:W-:Y:S01]  /*06a0*/  ISETP.GE.AND P5, PT, R64, R2, PT ;  /* 0x000000024000720c */ /* 0x000fe20003fa6270 */
[----:B0-----:R-:W-:-:S06]  /*06b0*/  @!P0 IMAD.WIDE.U32 R60, R38, 0x2, R84 ;  /* 0x00000002263c8825 */ /* 0x001fcc00078e0054 */
[----:B------:R-:W0:Y:S01]  /*06c0*/  @!P6 LDC.64 R58, c[0x0][0x390] ;  /* 0x0000e400ff3aeb82 */ /* 0x000e220000000a00 */
[----:B------:R1:W4:Y:S07]  /*06d0*/  @!P0 LDG.E.U16 R40, desc[UR4][R60.64] ;  /* 0x000000043c288981 */ /* 0x00032e000c1e1500 */
[----:B------:R-:W1:Y:S01]  /*06e0*/  @!P5 LDC.64 R74, c[0x0][0x390] ;  /* 0x0000e400ff4adb82 */ /* 0x000e620000000a00 */
[----:B------:R-:W-:Y:S01]  /*06f0*/  IADD3 R65, PT, PT, R64, UR7, RZ ;  /* 0x0000000740417c10 */ /* 0x000fe2000fffe0ff */
[----:B------:R-:W-:Y:S01]  /*0700*/  @!P4 HADD2 R11, R45.H0_H0, R20.H0_H0 ;  /* 0x200000142d0bc230 */ /* 0x000fe20000000800 */
[----:B------:R-:W-:-:S02]  /*0710*/  P2R R51, PR, RZ, 0x10 ;  /* 0x00000010ff337803 */ /* 0x000fc40000000000 */
[CC--:B------:R-:W-:Y:S02]  /*0720*/  ISETP.GE.AND P4, PT, R65.reuse, R2.reuse, PT ;  /* 0x000000024100720c */ /* 0x0c0fe40003f86270 */
[----:B------:R-:W-:Y:S02]  /*0730*/  IADD3 R66, PT, PT, R65, UR7, RZ ;  /* 0x0000000741427c10 */ /* 0x000fe4000fffe0ff */
[----:B------:R-:W-:Y:S02]  /*0740*/  P2R R54, PR, RZ, 0x2 ;  /* 0x00000002ff367803 */ /* 0x000fe40000000000 */
[----:B------:R-:W-:Y:S02]  /*0750*/  P2R R23, PR, RZ, 0x2 ;  /* 0x00000002ff177803 */ /* 0x000fe40000000000 */
[----:B------:R-:W-:Y:S01]  /*0760*/  ISETP.GE.AND P1, PT, R66, R2, PT ;  /* 0x000000024200720c */ /* 0x000fe20003f26270 */
[----:B0-----:R-:W-:-:S04]  /*0770*/  @!P6 IMAD.WIDE.U32 R58, R39, 0x2, R58 ;  /* 0x00000002273ae825 */ /* 0x001fc800078e003a */
[----:B------:R-:W0:Y:S01]  /*0780*/  @!P4 LDC.64 R68, c[0x0][0x390] ;  /* 0x0000e400ff44cb82 */ /* 0x000e220000000a00 */
[C---:B------:R-:W-:Y:S01]  /*0790*/  @!P5 IMAD.WIDE.U32 R70, R64.reuse, 0x2, R84 ;  /* 0x000000024046d825 */ /* 0x040fe200078e0054 */
[----:B------:R1:W4:Y:S03]  /*07a0*/  @!P6 LDG.E.U16 R17, desc[UR4][R58.64] ;  /* 0x000000043a11e981 */ /* 0x000326000c1e1500 */
[----:B-1----:R-:W-:Y:S01]  /*07b0*/  @!P5 IMAD.WIDE.U32 R74, R64, 0x2, R74 ;  /* 0x00000002404ad825 */ /* 0x002fe200078e004a */
[----:B------:R-:W-:Y:S02]  /*07c0*/  IADD3 R67, PT, PT, R66, UR7, RZ ;  /* 0x0000000742437c10 */ /* 0x000fe4000fffe0ff */
[----:B------:R-:W1:Y:S01]  /*07d0*/  @!P1 LDC.64 R60, c[0x0][0x390] ;  /* 0x0000e400ff3c9b82 */ /* 0x000e620000000a00 */
[----:B------:R-:W-:Y:S01]  /*07e0*/  P2R R53, PR, RZ, 0x8 ;  /* 0x00000008ff357803 */ /* 0x000fe20000000000 */
[----:B------:R-:W-:Y:S01]  /*07f0*/  @!P6 IMAD.WIDE.U32 R58, R39, 0x2, R84 ;  /* 0x00000002273ae825 */ /* 0x000fe200078e0054 */
[----:B------:R-:W4:Y:S04]  /*0800*/  @!P5 LDG.E.U16 R74, desc[UR4][R74.64] ;  /* 0x000000044a4ad981 */ /* 0x000f28000c1e1500 */
[----:B------:R-:W4:Y:S04]  /*0810*/  @!P6 LDG.E.U16 R28, desc[UR4][R58.64] ;  /* 0x000000043a1ce981 */ /* 0x000f28000c1e1500 */
[----:B------:R-:W4:Y:S01]  /*0820*/  @!P5 LDG.E.U16 R75, desc[UR4][R70.64] ;  /* 0x00000004464bd981 */ /* 0x000f22000c1e1500 */
[----:B0-----:R-:W-:-:S05]  /*0830*/  @!P4 IMAD.WIDE.U32 R68, R65, 0x2, R68 ;  /* 0x000000024144c825 */ /* 0x001fca00078e0044 */
[----:B------:R0:W4:Y:S01]  /*0840*/  @!P4 LDG.E.U16 R20, desc[UR4][R68.64] ;  /* 0x000000044414c981 */ /* 0x000122000c1e1500 */
[----:B------:R-:W-:-:S04]  /*0850*/  @!P1 IMAD.WIDE.U32 R86, R66, 0x2, R84 ;  /* 0x0000000242569825 */ /* 0x000fc800078e0054 */
[----:B-1----:R-:W-:Y:S01]  /*0860*/  @!P1 IMAD.WIDE.U32 R60, R66, 0x2, R60 ;  /* 0x00000002423c9825 */ /* 0x002fe200078e003c */
[----:B------:R-:W4:Y:S03]  /*0870*/  @!P1 LDG.E.U16 R45, desc[UR4][R86.64] ;  /* 0x00000004562d9981 */ /* 0x000f26000c1e1500 */
[----:B0-----:R-:W-:-:S05]  /*0880*/  @!P4 IMAD.WIDE.U32 R68, R65, 0x2, R84 ;  /* 0x000000024144c825 */ /* 0x001fca00078e0054 */
[----:B------:R0:W4:Y:S01]  /*0890*/  @!P4 LDG.E.U16 R73, desc[UR4][R68.64] ;  /* 0x000000044449c981 */ /* 0x000122000c1e1500 */
[----:B------:R-:W-:Y:S02]  /*08a0*/  P2R R59, PR, RZ, 0x2 ;  /* 0x00000002ff3b7803 */ /* 0x000fe40000000000 */
[C---:B0-----:R-:W-:Y:S01]  /*08b0*/  IADD3 R68, PT, PT, R67.reuse, UR7, RZ ;  /* 0x0000000743447c10 */ /* 0x041fe2000fffe0ff */
[----:B-----5:R-:W-:Y:S01]  /*08c0*/  @!P3 HADD2 R13, R25.H0_H0, R31.H0_H0 ;  /* 0x2000001f190db230 */ /* 0x020fe20000000800 */
[----:B------:R-:W-:-:S13]  /*08d0*/  ISETP.GE.AND P3, PT, R67, R2, PT ;  /* 0x000000024300720c */ /* 0x000fda0003f66270 */
[----:B------:R-:W0:Y:S01]  /*08e0*/  @!P3 LDC.64 R76, c[0x0][0x390] ;  /* 0x0000e400ff4cbb82 */ /* 0x000e220000000a00 */
[----:B---3--:R-:W-:Y:S02]  /*08f0*/  @!P2 HADD2 R12, R43.H0_H0, R36.H0_H0 ;  /* 0x200000242b0ca230 */ /* 0x008fe40000000800 */
[----:B------:R-:W3:Y:S01]  /*0900*/  @!P1 LDG.E.U16 R43, desc[UR4][R60.64] ;  /* 0x000000043c2b9981 */ /* 0x000ee2000c1e1500 */
[----:B------:R-:W-:Y:S02]  /*0910*/  ISETP.NE.AND P1, PT, R23, RZ, PT ;  /* 0x000000ff1700720c */ /* 0x000fe40003f25270 */
[----:B------:R-:W-:-:S13]  /*0920*/  ISETP.GE.AND P2, PT, R68, R2, PT ;  /* 0x000000024400720c */ /* 0x000fda0003f46270 */
[----:B------:R-:W1:Y:S01]  /*0930*/  @!P2 LDC.64 R70, c[0x0][0x390] ;  /* 0x0000e400ff46ab82 */ /* 0x000e620000000a00 */
[----:B0-----:R-:W-:-:S05]  /*0940*/  @!P3 IMAD.WIDE.U32 R76, R67, 0x2, R76 ;  /* 0x00000002434cb825 */ /* 0x001fca00078e004c */
[----:B------:R0:W5:Y:S02]  /*0950*/  @!P3 LDG.E.U16 R23, desc[UR4][R76.64] ;  /* 0x000000044c17b981 */ /* 0x000164000c1e1500 */
[----:B0-----:R-:W-:-:S05]  /*0960*/  @!P3 IMAD.WIDE.U32 R76, R67, 0x2, R84 ;  /* 0x00000002434cb825 */ /* 0x001fca00078e0054 */
[----:B------:R-:W5:Y:S01]  /*0970*/  @!P3 LDG.E.U16 R31, desc[UR4][R76.64] ;  /* 0x000000044c1fb981 */ /* 0x000f62000c1e1500 */
[----:B-1----:R-:W-:-:S05]  /*0980*/  @!P2 IMAD.WIDE.U32 R70, R68, 0x2, R70 ;  /* 0x000000024446a825 */ /* 0x002fca00078e0046 */
[----:B------:R0:W5:Y:S02]  /*0990*/  @!P2 LDG.E.U16 R25, desc[UR4][R70.64] ;  /* 0x000000044619a981 */ /* 0x000164000c1e1500 */
[----:B0-----:R-:W-:-:S05]  /*09a0*/  @!P2 IMAD.WIDE.U32 R70, R68, 0x2, R84 ;  /* 0x000000024446a825 */ /* 0x001fca00078e0054 */
[----:B------:R0:W5:Y:S01]  /*09b0*/  @!P2 LDG.E.U16 R36, desc[UR4][R70.64] ;  /* 0x000000044624a981 */ /* 0x000162000c1e1500 */
[----:B------:R-:W-:Y:S01]  /*09c0*/  IADD3 R69, PT, PT, R68, UR7, RZ ;  /* 0x0000000744457c10 */ /* 0x000fe2000fffe0ff */
[----:B--2---:R-:W-:-:S03]  /*09d0*/  @!P1 HADD2 R14, R50.H0_H0, R49.H0_H0 ;  /* 0x20000031320e9230 */ /* 0x004fc60000000800 */
[----:B------:R-:W-:-:S13]  /*09e0*/  ISETP.GE.AND P1, PT, R69, R2, PT ;  /* 0x000000024500720c */ /* 0x000fda0003f26270 */
[----:B------:R-:W1:Y:S01]  /*09f0*/  @!P1 LDC.64 R76, c[0x0][0x390] ;  /* 0x0000e400ff4c9b82 */ /* 0x000e620000000a00 */
[C---:B------:R-:W-:Y:S01]  /*0a00*/  @!P1 IMAD.WIDE.U32 R88, R69.reuse, 0x2, R84 ;  /* 0x0000000245589825 */ /* 0x040fe200078e0054 */
[----:B0-----:R-:W-:-:S04]  /*0a10*/  IADD3 R70, PT, PT, R69, UR7, RZ ;  /* 0x0000000745467c10 */ /* 0x001fc8000fffe0ff */
[----:B------:R-:W2:Y:S01]  /*0a20*/  @!P1 LDG.E.U16 R71, desc[UR4][R88.64] ;  /* 0x0000000458479981 */ /* 0x000ea2000c1e1500 */
[----:B------:R-:W-:Y:S01]  /*0a30*/  P2R R55, PR, RZ, 0x1 ;  /* 0x00000001ff377803 */ /* 0x000fe20000000000 */
[----:B----4-:R-:W-:Y:S01]  /*0a40*/  @!P0 HADD2 R15, R40.H0_H0, R33.H0_H0 ;  /* 0x20000021280f8230 */ /* 0x010fe20000000800 */
[----:B------:R-:W-:-:S13]  /*0a50*/  ISETP.GE.AND P0, PT, R70, R2, PT ;  /* 0x000000024600720c */ /* 0x000fda0003f06270 */
[----:B------:R-:W0:Y:S01]  /*0a60*/  @!P0 LDC.64 R86, c[0x0][0x390] ;  /* 0x0000e400ff568b82 */ /* 0x000e220000000a00 */
[----:B-1----:R-:W-:-:S05]  /*0a70*/  @!P1 IMAD.WIDE.U32 R76, R69, 0x2, R76 ;  /* 0x00000002454c9825 */ /* 0x002fca00078e004c */
[----:B------:R1:W2:Y:S01]  /*0a80*/  @!P1 LDG.E.U16 R49, desc[UR4][R76.64] ;  /* 0x000000044c319981 */ /* 0x0002a2000c1e1500 */
[C---:B------:R-:W-:Y:S02]  /*0a90*/  IADD3 R33, PT, PT, R70.reuse, UR7, RZ ;  /* 0x0000000746217c10 */ /* 0x040fe4000fffe0ff */
[----:B------:R-:W-:Y:S01]  /*0aa0*/  P2R R57, PR, RZ, 0x20 ;  /* 0x00000020ff397803 */ /* 0x000fe20000000000 */
[----:B-1----:R-:W-:Y:S01]  /*0ab0*/  @!P0 IMAD.WIDE.U32 R76, R70, 0x2, R84 ;  /* 0x00000002464c8825 */ /* 0x002fe200078e0054 */
[----:B------:R-:W-:-:S04]  /*0ac0*/  P2R R56, PR, RZ, 0x40 ;  /* 0x00000040ff387803 */ /* 0x000fc80000000000 */
[----:B------:R-:W4:Y:S01]  /*0ad0*/  @!P0 LDG.E.U16 R40, desc[UR4][R76.64] ;  /* 0x000000044c288981 */ /* 0x000f22000c1e1500 */
[----:B0-----:R-:W-:-:S04]  /*0ae0*/  @!P0 IMAD.WIDE.U32 R86, R70, 0x2, R86 ;  /* 0x0000000246568825 */ /* 0x001fc800078e0056 */
[----:B------:R-:W-:Y:S01]  /*0af0*/  @!P6 HADD2 R16, R28.H0_H0, R17.H0_H0 ;  /* 0x200000111c10e230 */ /* 0x000fe20000000800 */
[C---:B------:R-:W-:Y:S01]  /*0b00*/  IADD3 R17, PT, PT, R33.reuse, UR7, RZ ;  /* 0x0000000721117c10 */ /* 0x040fe2000fffe0ff */
[----:B------:R0:W4:Y:S01]  /*0b10*/  @!P0 LDG.E.U16 R28, desc[UR4][R86.64] ;  /* 0x00000004561c8981 */ /* 0x000122000c1e1500 */
[----:B------:R-:W-:Y:S01]  /*0b20*/  @!P5 HADD2 R18, R75.H0_H0, R74.H0_H0 ;  /* 0x2000004a4b12d230 */ /* 0x000fe20000000800 */
[-C--:B------:R-:W-:Y:S02]  /*0b30*/  ISETP.GE.AND P5, PT, R33, R2.reuse, PT ;  /* 0x000000022100720c */ /* 0x080fe40003fa6270 */
[----:B------:R-:W-:Y:S02]  /*0b40*/  ISETP.GE.AND P6, PT, R17, R2, PT ;  /* 0x000000021100720c */ /* 0x000fe40003fc6270 */
[----:B------:R-:W-:Y:S02]  /*0b50*/  P2R R60, PR, RZ, 0x8 ;  /* 0x00000008ff3c7803 */ /* 0x000fe40000000000 */
[----:B------:R-:W-:-:S07]  /*0b60*/  P2R R72, PR, RZ, 0x8 ;  /* 0x00000008ff487803 */ /* 0x000fce0000000000 */
[----:B0-----:R-:W0:Y:S01]  /*0b70*/  @!P5 LDC.64 R86, c[0x0][0x390] ;  /* 0x0000e400ff56db82 */ /* 0x001e220000000a00 */
[----:B------:R-:W-:-:S07]  /*0b80*/  ISETP.GE.AND P3, PT, R66, R2, PT ;  /* 0x000000024200720c */ /* 0x000fce0003f66270 */
[----:B------:R-:W1:Y:S01]  /*0b90*/  @!P6 LDC.64 R76, c[0x0][0x390] ;  /* 0x0000e400ff4ceb82 */ /* 0x000e620000000a00 */
[----:B------:R-:W-:Y:S01]  /*0ba0*/  @!P4 HADD2 R19, R73.H0_H0, R20.H0_H0 ;  /* 0x200000144913c230 */ /* 0x000fe20000000800 */
[----:B------:R-:W-:Y:S02]  /*0bb0*/  IADD3 R20, PT, PT, R17, UR7, RZ ;  /* 0x0000000711147c10 */ /* 0x000fe4000fffe0ff */
[----:B------:R-:W-:Y:S02]  /*0bc0*/  P2R R58, PR, RZ, 0x10 ;  /* 0x00000010ff3a7803 */ /* 0x000fe40000000000 */
[----:B------:R-:W-:Y:S02]  /*0bd0*/  ISETP.GE.AND P4, PT, R20, R2, PT ;  /* 0x000000021400720c */ /* 0x000fe40003f86270 */
[----:B------:R-:W-:Y:S02]  /*0be0*/  P2R R73, PR, RZ, 0x40 ;  /* 0x00000040ff497803 */ /* 0x000fe40000000000 */
[----:B------:R-:W-:Y:S01]  /*0bf0*/  P2R R73, PR, RZ, 0x10 ;  /* 0x00000010ff497803 */ /* 0x000fe20000000000 */
[----:B------:R-:W-:-:S04]  /*0c00*/  @!P5 IMAD.WIDE.U32 R88, R33, 0x2, R84 ;  /* 0x000000022158d825 */ /* 0x000fc800078e0054 */
[----:B0-----:R-:W-:-:S04]  /*0c10*/  @!P5 IMAD.WIDE.U32 R86, R33, 0x2, R86 ;  /* 0x000000022156d825 */ /* 0x001fc800078e0056 */
[----:B------:R-:W0:Y:S01]  /*0c20*/  @!P4 LDC.64 R74, c[0x0][0x390] ;  /* 0x0000e400ff4acb82 */ /* 0x000e220000000a00 */
[----:B------:R1:W4:Y:S01]  /*0c30*/  @!P5 LDG.E.U16 R73, desc[UR4][R86.64] ;  /* 0x000000045649d981 */ /* 0x000322000c1e1500 */
[----:B------:R-:W-:-:S04]  /*0c40*/  @!P6 IMAD.WIDE.U32 R90, R17, 0x2, R84 ;  /* 0x00000002115ae825 */ /* 0x000fc800078e0054 */
[----:B-1----:R-:W-:Y:S02]  /*0c50*/  @!P6 IMAD.WIDE.U32 R86, R17, 0x2, R76 ;  /* 0x000000021156e825 */ /* 0x002fe400078e004c */
[----:B------:R1:W4:Y:S01]  /*0c60*/  @!P5 LDG.E.U16 R76, desc[UR4][R88.64] ;  /* 0x00000004584cd981 */ /* 0x000322000c1e1500 */
[----:B------:R-:W-:Y:S01]  /*0c70*/  P2R R61, PR, RZ, 0x4 ;  /* 0x00000004ff3d7803 */ /* 0x000fe20000000000 */
[----:B-1----:R-:W-:-:S04]  /*0c80*/  @!P4 IMAD.WIDE.U32 R88, R20, 0x2, R84 ;  /* 0x000000021458c825 */ /* 0x002fc800078e0054 */
[----:B---3--:R-:W-:Y:S01]  /*0c90*/  @!P3 HADD2 R21, R45.H0_H0, R43.H0_H0 ;  /* 0x2000002b2d15b230 */ /* 0x008fe20000000800 */
[----:B------:R-:W-:Y:S02]  /*0ca0*/  ISETP.NE.AND P3, PT, R72, RZ, PT ;  /* 0x000000ff4800720c */ /* 0x000fe40003f65270 */
[----:B------:R-:W3:Y:S11]  /*0cb0*/  @!P6 LDG.E.U16 R72, desc[UR4][R90.64] ;  /* 0x000000045a48e981 */ /* 0x000ef6000c1e1500 */
[----:B-----5:R-:W-:-:S02]  /*0cc0*/  @!P3 HADD2 R22, R31.H0_H0, R23.H0_H0 ;  /* 0x200000171f16b230 */ /* 0x020fc40000000800 */
[----:B------:R0:W3:Y:S01]  /*0cd0*/  @!P6 LDG.E.U16 R31, desc[UR4][R86.64] ;  /* 0x00000004561fe981 */ /* 0x0000e2000c1e1500 */
[----:B------:R-:W-:-:S04]  /*0ce0*/  IADD3 R23, PT, PT, R20, UR7, RZ ;  /* 0x0000000714177c10 */ /* 0x000fc8000fffe0ff */
[C---:B------:R-:W-:Y:S01]  /*0cf0*/  ISETP.GE.AND P3, PT, R23.reuse, R2, PT ;  /* 0x000000021700720c */ /* 0x040fe20003f66270 */
[----:B0-----:R-:W-:Y:S02]  /*0d00*/  @!P4 IMAD.WIDE.U32 R86, R20, 0x2, R74 ;  /* 0x000000021456c825 */ /* 0x001fe400078e004a */
[----:B------:R-:W5:Y:S04]  /*0d10*/  @!P4 LDG.E.U16 R75, desc[UR4][R88.64] ;  /* 0x00000004584bc981 */ /* 0x000f68000c1e1500 */
[----:B------:R0:W5:Y:S01]  /*0d20*/  @!P4 LDG.E.U16 R33, desc[UR4][R86.64] ;  /* 0x000000045621c981 */ /* 0x000162000c1e1500 */
[----:B------:R-:W-:Y:S01]  /*0d30*/  @!P2 HADD2 R24, R36.H0_H0, R25.H0_H0 ;  /* 0x200000192418a230 */ /* 0x000fe20000000800 */
[----:B------:R-:W-:-:S04]  /*0d40*/  IADD3 R25, PT, PT, R23, UR7, RZ ;  /* 0x0000000717197c10 */ /* 0x000fc8000fffe0ff */
[----:B------:R-:W-:Y:S01]  /*0d50*/  ISETP.GE.AND P2, PT, R25, R2, PT ;  /* 0x000000021900720c */ /* 0x000fe20003f46270 */
[----:B0-----:R-:W0:-:S12]  /*0d60*/  @!P3 LDC.64 R86, c[0x0][0x390] ;  /* 0x0000e400ff56bb82 */ /* 0x001e180000000a00 */
[----:B------:R-:W1:Y:S01]  /*0d70*/  @!P2 LDC.64 R88, c[0x0][0x390] ;  /* 0x0000e400ff58ab82 */ /* 0x000e620000000a00 */
[----:B------:R-:W-:Y:S01]  /*0d80*/  P2R R36, PR, RZ, 0x8 ;  /* 0x00000008ff247803 */ /* 0x000fe20000000000 */
[----:B0-----:R-:W-:-:S05]  /*0d90*/  @!P3 IMAD.WIDE.U32 R86, R23, 0x2, R86 ;  /* 0x000000021756b825 */ /* 0x001fca00078e0056 */
[----:B------:R0:W5:Y:S01]  /*0da0*/  @!P3 LDG.E.U16 R45, desc[UR4][R86.64] ;  /* 0x00000004562db981 */ /* 0x000162000c1e1500 */
[----:B------:R-:W-:Y:S01]  /*0db0*/  P2R R36, PR, RZ, 0x4 ;  /* 0x00000004ff247803 */ /* 0x000fe20000000000 */
[----:B0-----:R-:W-:-:S04]  /*0dc0*/  @!P3 IMAD.WIDE.U32 R86, R23, 0x2, R84 ;  /* 0x000000021756b825 */ /* 0x001fc800078e0054 */
[C---:B-1----:R-:W-:Y:S01]  /*0dd0*/  @!P2 IMAD.WIDE.U32 R88, R25.reuse, 0x2, R88 ;  /* 0x000000021958a825 */ /* 0x042fe200078e0058 */
[----:B------:R0:W5:Y:S04]  /*0de0*/  @!P3 LDG.E.U16 R74, desc[UR4][R86.64] ;  /* 0x00000004564ab981 */ /* 0x000168000c1e1500 */
[----:B------:R-:W5:Y:S01]  /*0df0*/  @!P2 LDG.E.U16 R36, desc[UR4][R88.64] ;  /* 0x000000045824a981 */ /* 0x000f62000c1e1500 */
[----:B0-----:R-:W-:-:S05]  /*0e00*/  @!P2 IMAD.WIDE.U32 R86, R25, 0x2, R84 ;  /* 0x000000021956a825 */ /* 0x001fca00078e0054 */
[----:B------:R0:W5:Y:S01]  /*0e10*/  @!P2 LDG.E.U16 R43, desc[UR4][R86.64] ;  /* 0x00000004562ba981 */ /* 0x000162000c1e1500 */
[----:B--2---:R-:W-:Y:S01]  /*0e20*/  @!P1 HADD2 R26, R71.H0_H0, R49.H0_H0 ;  /* 0x20000031471a9230 */ /* 0x004fe20000000800 */
[----:B------:R-:W-:Y:S02]  /*0e30*/  IADD3 R71, PT, PT, R25, UR7, RZ ;  /* 0x0000000719477c10 */ /* 0x000fe4000fffe0ff */
[----:B------:R-:W-:Y:S02]  /*0e40*/  P2R R62, PR, RZ, 0x2 ;  /* 0x00000002ff3e7803 */ /* 0x000fe40000000000 */
[----:B------:R-:W-:-:S13]  /*0e50*/  ISETP.GE.AND P1, PT, R71, R2, PT ;  /* 0x000000024700720c */ /* 0x000fda0003f26270 */
[----:B0-----:R-:W0:Y:S01]  /*0e60*/  @!P1 LDC.64 R86, c[0x0][0x390] ;  /* 0x0000e400ff569b82 */ /* 0x001e220000000a00 */
[----:B----4-:R-:W-:Y:S01]  /*0e70*/  @!P0 HADD2 R27, R40.H0_H0, R28.H0_H0 ;  /* 0x2000001c281b8230 */ /* 0x010fe20000000800 */
[C---:B------:R-:W-:Y:S02]  /*0e80*/  IADD3 R28, PT, PT, R71.reuse, UR7, RZ ;  /* 0x00000007471c7c10 */ /* 0x040fe4000fffe0ff */
[----:B------:R-:W-:Y:S02]  /*0e90*/  P2R R50, PR, RZ, 0x1 ;  /* 0x00000001ff327803 */ /* 0x000fe40000000000 */
[----:B------:R-:W-:Y:S01]  /*0ea0*/  ISETP.GE.AND P0, PT, R28, R2, PT ;  /* 0x000000021c00720c */ /* 0x000fe20003f06270 */
[----:B0-----:R-:W-:-:S05]  /*0eb0*/  @!P1 IMAD.WIDE.U32 R86, R71, 0x2, R86 ;  /* 0x0000000247569825 */ /* 0x001fca00078e0056 */
[----:B------:R0:W2:Y:S02]  /*0ec0*/  @!P1 LDG.E.U16 R40, desc[UR4][R86.64] ;  /* 0x0000000456289981 */ /* 0x0000a4000c1e1500 */
[----:B0-----:R-:W-:-:S05]  /*0ed0*/  @!P1 IMAD.WIDE.U32 R86, R71, 0x2, R84 ;  /* 0x0000000247569825 */ /* 0x001fca00078e0054 */
[----:B------:R0:W2:Y:S02]  /*0ee0*/  @!P1 LDG.E.U16 R83, desc[UR4][R86.64] ;  /* 0x0000000456539981 */ /* 0x0000a4000c1e1500 */
[----:B0-----:R-:W0:Y:S01]  /*0ef0*/  @!P0 LDC.64 R86, c[0x0][0x390] ;  /* 0x0000e400ff568b82 */ /* 0x001e220000000a00 */
[----:B------:R-:W-:Y:S01]  /*0f00*/  P2R R77, PR, RZ, 0x1 ;  /* 0x00000001ff4d7803 */ /* 0x000fe20000000000 */
[----:B------:R-:W-:Y:S02]  /*0f10*/  @!P5 HADD2 R29, R76.H0_H0, R73.H0_H0 ;  /* 0x200000494c1dd230 */ /* 0x000fe40000000800 */
[----:B------:R-:W-:-:S05]  /*0f20*/  @!P0 IMAD.WIDE.U32 R76, R28, 0x2, R84 ;  /* 0x000000021c4c8825 */ /* 0x000fca00078e0054 */
[----:B------:R-:W4:Y:S01]  /*0f30*/  @!P0 LDG.E.U16 R73, desc[UR4][R76.64] ;  /* 0x000000044c498981 */ /* 0x000f22000c1e1500 */
[----:B0-----:R-:W-:-:S04]  /*0f40*/  @!P0 IMAD.WIDE.U32 R86, R28, 0x2, R86 ;  /* 0x000000021c568825 */ /* 0x001fc800078e0056 */
[----:B---3--:R-:W-:Y:S02]  /*0f50*/  @!P6 HADD2 R30, R72.H0_H0, R31.H0_H0 ;  /* 0x2000001f481ee230 */ /* 0x008fe40000000800 */
[----:B------:R0:W4:Y:S01]  /*0f60*/  @!P0 LDG.E.U16 R72, desc[UR4][R86.64] ;  /* 0x0000000456488981 */ /* 0x000122000c1e1500 */
[----:B------:R-:W-:-:S04]  /*0f70*/  IADD3 R31, PT, PT, R28, UR7, RZ ;  /* 0x000000071c1f7c10 */ /* 0x000fc8000fffe0ff */
[C---:B------:R-:W-:Y:S01]  /*0f80*/  ISETP.GE.AND P6, PT, R31.reuse, R2, PT ;  /* 0x000000021f00720c */ /* 0x040fe20003fc6270 */
[----:B-----5:R-:W-:Y:S01]  /*0f90*/  @!P4 HADD2 R32, R75.H0_H0, R33.H0_H0 ;  /* 0x200000214b20c230 */ /* 0x020fe20000000800 */
[----:B------:R-:W-:-:S11]  /*0fa0*/  IADD3 R33, PT, PT, R31, UR7, RZ ;  /* 0x000000071f217c10 */ /* 0x000fd6000fffe0ff */
[----:B0-----:R-:W0:Y:S01]  /*0fb0*/  @!P6 LDC.64 R86, c[0x0][0x390] ;  /* 0x0000e400ff56eb82 */ /* 0x001e220000000a00 */
[----:B------:R-:W-:-:S13]  /*0fc0*/  ISETP.GE.AND P4, PT, R33, R2, PT ;  /* 0x000000022100720c */ /* 0x000fda0003f86270 */
[----:B------:R-:W1:Y:S01]  /*0fd0*/  @!P4 LDC.64 R76, c[0x0][0x390] ;  /* 0x0000e400ff4ccb82 */ /* 0x000e620000000a00 */
[----:B------:R-:W-:Y:S01]  /*0fe0*/  P2R R75, PR, RZ, 0x40 ;  /* 0x00000040ff4b7803 */ /* 0x000fe20000000000 */
[----:B0-----:R-:W-:-:S04]  /*0ff0*/  @!P6 IMAD.WIDE.U32 R86, R31, 0x2, R86 ;  /* 0x000000021f56e825 */ /* 0x001fc800078e0056 */
[----:B------:R-:W-:Y:S02]  /*1000*/  @!P3 HADD2 R34, R74.H0_H0, R45.H0_H0 ;  /* 0x2000002d4a22b230 */ /* 0x000fe40000000800 */
[----:B-1----:R-:W-:-:S04]  /*1010*/  @!P4 IMAD.WIDE.U32 R74, R33, 0x2, R76 ;  /* 0x00000002214ac825 */ /* 0x002fc800078e004c */
[--C-:B------:R-:W-:Y:S01]  /*1020*/  @!P6 IMAD.WIDE.U32 R76, R31, 0x2, R84.reuse ;  /* 0x000000021f4ce825 */ /* 0x100fe200078e0054 */
[----:B------:R0:W3:Y:S05]  /*1030*/  @!P4 LDG.E.U16 R45, desc[UR4][R74.64] ;  /* 0x000000044a2dc981 */ /* 0x0000ea000c1e1500 */
[----:B------:R-:W5:Y:S01]  /*1040*/  @!P6 LDG.E.U16 R77, desc[UR4][R76.64] ;  /* 0x000000044c4de981 */ /* 0x000f62000c1e1500 */
[----:B------:R-:W-:Y:S01]  /*1050*/  @!P2 HADD2 R35, R43.H0_H0, R36.H0_H0 ;  /* 0x200000242b23a230 */ /* 0x000fe20000000800 */
[C---:B------:R-:W-:Y:S01]  /*1060*/  IADD3 R36, PT, PT, R33.reuse, UR7, RZ ;  /* 0x0000000721247c10 */ /* 0x040fe2000fffe0ff */
[----:B0-----:R-:W-:Y:S01]  /*1070*/  @!P4 IMAD.WIDE.U32 R74, R33, 0x2, R84 ;  /* 0x00000002214ac825 */ /* 0x001fe200078e0054 */
[----:B------:R-:W5:Y:S02]  /*1080*/  @!P6 LDG.E.U16 R43, desc[UR4][R86.64] ;  /* 0x00000004562be981 */ /* 0x000f64000c1e1500 */
[----:B------:R-:W-:-:S02]  /*1090*/  ISETP.GE.AND P3, PT, R36, R2, PT ;  /* 0x000000022400720c */ /* 0x000fc40003f66270 */
[----:B------:R0:W3:Y:S11]  /*10a0*/  @!P4 LDG.E.U16 R76, desc[UR4][R74.64] ;  /* 0x000000044a4cc981 */ /* 0x0000f6000c1e1500 */
[----:B0-----:R-:W0:Y:S01]  /*10b0*/  @!P3 LDC.64 R74, c[0x0][0x390] ;  /* 0x0000e400ff4abb82 */ /* 0x001e220000000a00 */
[----:B------:R-:W-:-:S04]  /*10c0*/  @!P3 IMAD.WIDE.U32 R86, R36, 0x2, R84 ;  /* 0x000000022456b825 */ /* 0x000fc800078e0054 */
[----:B0-----:R-:W-:-:S06]  /*10d0*/  @!P3 IMAD.WIDE.U32 R74, R36, 0x2, R74 ;  /* 0x00000002244ab825 */ /* 0x001fcc00078e004a */
[----:B------:R-:W3:Y:S04]  /*10e0*/  @!P3 LDG.E.U16 R74, desc[UR4][R74.64] ;  /* 0x000000044a4ab981 */ /* 0x000ee8000c1e1500 */
[----:B------:R0:W3:Y:S01]  /*10f0*/  @!P3 LDG.E.U16 R75, desc[UR4][R86.64] ;  /* 0x00000004564bb981 */ /* 0x0000e2000c1e1500 */
[----:B--2---:R-:W-:Y:S01]  /*1100*/  @!P1 HADD2 R37, R83.H0_H0, R40.H0_H0 ;  /* 0x2000002853259230 */ /* 0x004fe20000000800 */
[----:B------:R-:W-:-:S04]  /*1110*/  IADD3 R40, PT, PT, R36, UR7, RZ ;  /* 0x0000000724287c10 */ /* 0x000fc8000fffe0ff */
[----:B------:R-:W-:-:S13]  /*1120*/  ISETP.GE.AND P2, PT, R40, R2, PT ;  /* 0x000000022800720c */ /* 0x000fda0003f46270 */
[----:B0-----:R-:W0:Y:S01]  /*1130*/  @!P2 LDC.64 R86, c[0x0][0x390] ;  /* 0x0000e400ff56ab82 */ /* 0x001e220000000a00 */
[----:B------:R-:W-:Y:S01]  /*1140*/  P2R R49, PR, RZ, 0x2 ;  /* 0x00000002ff317803 */ /* 0x000fe20000000000 */
[----:B----4-:R-:W-:Y:S02]  /*1150*/  @!P0 HADD2 R41, R73.H0_H0, R72.H0_H0 ;  /* 0x2000004849298230 */ /* 0x010fe40000000800 */
[----:B0-----:R-:W-:-:S04]  /*1160*/  @!P2 IMAD.WIDE.U32 R72, R40, 0x2, R86 ;  /* 0x000000022848a825 */ /* 0x001fc800078e0056 */
[C---:B------:R-:W-:Y:S02]  /*1170*/  @!P2 IMAD.WIDE.U32 R86, R40.reuse, 0x2, R84 ;  /* 0x000000022856a825 */ /* 0x040fe400078e0054 */
[----:B------:R-:W2:Y:S04]  /*1180*/  @!P2 LDG.E.U16 R72, desc[UR4][R72.64] ;  /* 0x000000044848a981 */ /* 0x000ea8000c1e1500 */
[----:B------:R0:W2:Y:S01]  /*1190*/  @!P2 LDG.E.U16 R73, desc[UR4][R86.64] ;  /* 0x000000045649a981 */ /* 0x0000a2000c1e1500 */
[----:B-----5:R-:W-:Y:S01]  /*11a0*/  @!P6 HADD2 R42, R77.H0_H0, R43.H0_H0 ;  /* 0x2000002b4d2ae230 */ /* 0x020fe20000000800 */
[----:B------:R-:W-:Y:S01]  /*11b0*/  IADD3 R43, PT, PT, R40, UR7, RZ ;  /* 0x00000007282b7c10 */ /* 0x000fe2000fffe0ff */
[----:B---3--:R-:W-:-:S03]  /*11c0*/  @!P4 HADD2 R44, R76.H0_H0, R45.H0_H0 ;  /* 0x2000002d4c2cc230 */ /* 0x008fc60000000800 */
[C---:B------:R-:W-:Y:S02]  /*11d0*/  IADD3 R45, PT, PT, R43.reuse, UR7, RZ ;  /* 0x000000072b2d7c10 */ /* 0x040fe4000fffe0ff */
[-C--:B------:R-:W-:Y:S02]  /*11e0*/  ISETP.GE.AND P1, PT, R43, R2.reuse, PT ;  /* 0x000000022b00720c */ /* 0x080fe40003f26270 */
[----:B------:R-:W-:-:S11]  /*11f0*/  ISETP.GE.AND P0, PT, R45, R2, PT ;  /* 0x000000022d00720c */ /* 0x000fd60003f06270 */
[----:B------:R-:W1:Y:S08]  /*1200*/  @!P1 LDC.64 R88, c[0x0][0x390] ;  /* 0x0000e400ff589b82 */ /* 0x000e700000000a00 */
[----:B------:R-:W3:Y:S01]  /*1210*/  @!P0 LDC.64 R76, c[0x0][0x390] ;  /* 0x0000e400ff4c8b82 */ /* 0x000ee20000000a00 */
[----:B------:R-:W-:-:S04]  /*1220*/  @!P0 IMAD.WIDE.U32 R90, R45, 0x2, R84 ;  /* 0x000000022d5a8825 */ /* 0x000fc800078e0054 */
[----:B------:R-:W-:Y:S02]  /*1230*/  @!P3 HADD2 R46, R75.H0_H0, R74.H0_H0 ;  /* 0x2000004a4b2eb230 */ /* 0x000fe40000000800 */
[----:B-1----:R-:W-:-:S04]  /*1240*/  @!P1 IMAD.WIDE.U32 R74, R43, 0x2, R88 ;  /* 0x000000022b4a9825 */ /* 0x002fc800078e0058 */
[----:B---3--:R-:W-:Y:S02]  /*1250*/  @!P0 IMAD.WIDE.U32 R88, R45, 0x2, R76 ;  /* 0x000000022d588825 */ /* 0x008fe400078e004c */
[----:B------:R-:W3:Y:S02]  /*1260*/  @!P1 LDG.E.U16 R74, desc[UR4][R74.64] ;  /* 0x000000044a4a9981 */ /* 0x000ee4000c1e1500 */
[----:B------:R-:W-:-:S06]  /*1270*/  @!P1 IMAD.WIDE.U32 R76, R43, 0x2, R84 ;  /* 0x000000022b4c9825 */ /* 0x000fcc00078e0054 */
[----:B------:R-:W3:Y:S04]  /*1280*/  @!P1 LDG.E.U16 R76, desc[UR4][R76.64] ;  /* 0x000000044c4c9981 */ /* 0x000ee8000c1e1500 */
[----:B------:R1:W4:Y:S04]  /*1290*/  @!P0 LDG.E.U16 R75, desc[UR4][R88.64] ;  /* 0x00000004584b8981 */ /* 0x000328000c1e1500 */
[----:B------:R-:W4:Y:S01]  /*12a0*/  @!P0 LDG.E.U16 R77, desc[UR4][R90.64] ;  /* 0x000000045a4d8981 */ /* 0x000f22000c1e1500 */
[----:B0-----:R-:W-:Y:S02]  /*12b0*/  P2R R86, PR, RZ, 0x40 ;  /* 0x00000040ff567803 */ /* 0x001fe40000000000 */
[----:B------:R-:W-:-:S02]  /*12c0*/  ISETP.GE.AND P6, PT, R4, R2, PT ;  /* 0x000000020400720c */ /* 0x000fc40003fc6270 */
[----:B------:R-:W-:Y:S02]  /*12d0*/  P2R R87, PR, RZ, 0x8 ;  /* 0x00000008ff577803 */ /* 0x000fe40000000000 */
[-C--:B------:R-:W-:Y:S02]  /*12e0*/  ISETP.GE.AND P3, PT, R81, R2.reuse, PT ;  /* 0x000000025100720c */ /* 0x080fe40003f66270 */
[----:B------:R-:W-:Y:S02]  /*12f0*/  P2R R83, PR, RZ, 0x10 ;  /* 0x00000010ff537803 */ /* 0x000fe40000000000 */
[-C--:B------:R-:W-:Y:S02]  /*1300*/  ISETP.GE.AND P4, PT, R80, R2.reuse, PT ;  /* 0x000000025000720c */ /* 0x080fe40003f86270 */
[----:B-1----:R-:W-:Y:S02]  /*1310*/  P2R R88, PR, RZ, 0x2 ;  /* 0x00000002ff587803 */ /* 0x002fe40000000000 */
[----:B------:R-:W-:Y:S01]  /*1320*/  ISETP.GE.AND P1, PT, R67, R2, PT ;  /* 0x000000024300720c */ /* 0x000fe20003f26270 */
[----:B--2---:R-:W-:-:S02]  /*1330*/  @!P2 HADD2 R63, R73.H0_H0, R72.H0_H0 ;  /* 0x20000048493fa230 */ /* 0x004fc40000000800 */
[----:B------:R-:W-:-:S05]  /*1340*/  @!P6 HADD2.F32 R72, -RZ, R10.H0_H0 ;  /* 0x2000000aff48e230 */ /* 0x000fca0000004100 */
[----:B------:R-:W-:Y:S01]  /*1350*/  @!P6 FADD.FTZ R82, R82, R72 ;  /* 0x000000485252e221 */ /* 0x000fe20000010000 */
[----:B------:R-:W-:Y:S01]  /*1360*/  ISETP.GE.AND P6, PT, R79, R2, PT ;  /* 0x000000024f00720c */ /* 0x000fe20003fc6270 */
[----:B------:R-:W-:Y:S02]  /*1370*/  @!P3 HADD2.F32 R73, -RZ, R11.H0_H0 ;  /* 0x2000000bff49b230 */ /* 0x000fe40000004100 */
[----:B------:R-:W-:-:S03]  /*1380*/  @!P4 HADD2.F32 R72, -RZ, R12.H0_H0 ;  /* 0x2000000cff48c230 */ /* 0x000fc60000004100 */
[----:B------:R-:W-:Y:S01]  /*1390*/  @!P3 FADD.FTZ R82, R82, R73 ;  /* 0x000000495252b221 */ /* 0x000fe20000010000 */
[----:B------:R-:W-:-:S03]  /*13a0*/  ISETP.GE.AND P3, PT, R78, R2, PT ;  /* 0x000000024e00720c */ /* 0x000fc60003f66270 */
[----:B------:R-:W-:Y:S01]  /*13b0*/  @!P4 FADD.FTZ R82, R82, R72 ;  /* 0x000000485252c221 */ /* 0x000fe20000010000 */
[----:B------:R-:W-:Y:S02]  /*13c0*/  ISETP.GE.AND P4, PT, R38, R2, PT ;  /* 0x000000022600720c */ /* 0x000fe40003f86270 */
[----:B------:R-:W-:-:S05]  /*13d0*/  @!P6 HADD2.F32 R73, -RZ, R13.H0_H0 ;  /* 0x2000000dff49e230 */ /* 0x000fca0000004100 */
[----:B------:R-:W-:Y:S01]  /*13e0*/  @!P6 FADD.FTZ R82, R82, R73 ;  /* 0x000000495252e221 */ /* 0x000fe20000010000 */
[----:B------:R-:W-:Y:S01]  /*13f0*/  ISETP.GE.AND P6, PT, R39, R2, PT ;  /* 0x000000022700720c */ /* 0x000fe20003fc6270 */
[----:B------:R-:W-:-:S04]  /*1400*/  @!P3 HADD2.F32 R72, -RZ, R14.H0_H0 ;  /* 0x2000000eff48b230 */ /* 0x000fc80000004100 */
[----:B------:R-:W-:Y:S02]  /*1410*/  @!P4 HADD2.F32 R73, -RZ, R15.H0_H0 ;  /* 0x2000000fff49c230 */ /* 0x000fe40000004100 */
[----:B------:R-:W-:Y:S01]  /*1420*/  @!P3 FADD.FTZ R82, R82, R72 ;  /* 0x000000485252b221 */ /* 0x000fe20000010000 */
[----:B------:R-:W-:-:S03]  /*1430*/  ISETP.GE.AND P3, PT, R64, R2, PT ;  /* 0x000000024000720c */ /* 0x000fc60003f66270 */
[----:B------:R-:W-:Y:S01]  /*1440*/  @!P4 FADD.FTZ R82, R82, R73 ;  /* 0x000000495252c221 */ /* 0x000fe20000010000 */
[----:B------:R-:W-:Y:S01]  /*1450*/  ISETP.GE.AND P4, PT, R65, R2, PT ;  /* 0x000000024100720c */ /* 0x000fe20003f86270 */
[----:B------:R-:W-:-:S05]  /*1460*/  @!P6 HADD2.F32 R72, -RZ, R16.H0_H0 ;  /* 0x20000010ff48e230 */ /* 0x000fca0000004100 */
[----:B------:R-:W-:Y:S01]  /*1470*/  @!P6 FADD.FTZ R82, R82, R72 ;  /* 0x000000485252e221 */ /* 0x000fe20000010000 */
[----:B------:R-:W-:Y:S02]  /*1480*/  ISETP.GE.AND P6, PT, R66, R2, PT ;  /* 0x000000024200720c */ /* 0x000fe40003fc6270 */
[----:B------:R-:W-:-:S04]  /*1490*/  @!P3 HADD2.F32 R73, -RZ, R18.H0_H0 ;  /* 0x20000012ff49b230 */ /* 0x000fc80000004100 */
[----:B------:R-:W-:Y:S02]  /*14a0*/  @!P4 HADD2.F32 R72, -RZ, R19.H0_H0 ;  /* 0x20000013ff48c230 */ /* 0x000fe40000004100 */
[----:B------:R-:W-:Y:S01]  /*14b0*/  @!P3 FADD.FTZ R82, R82, R73 ;  /* 0x000000495252b221 */ /* 0x000fe20000010000 */
[----:B------:R-:W-:-:S03]  /*14c0*/  ISETP.GE.AND P3, PT, R68, R2, PT ;  /* 0x000000024400720c */ /* 0x000fc60003f66270 */
[----:B------:R-:W-:Y:S01]  /*14d0*/  @!P4 FADD.FTZ R82, R82, R72 ;  /* 0x000000485252c221 */ /* 0x000fe20000010000 */
[----:B------:R-:W-:Y:S01]  /*14e0*/  ISETP.GE.AND P4, PT, R69, R2, PT ;  /* 0x000000024500720c */ /* 0x000fe20003f86270 */
[----:B------:R-:W-:Y:S02]  /*14f0*/  @!P6 HADD2.F32 R73, -RZ, R21.H0_H0 ;  /* 0x20000015ff49e230 */ /* 0x000fe40000004100 */
[----:B------:R-:W-:-:S03]  /*1500*/  @!P1 HADD2.F32 R72, -RZ, R22.H0_H0 ;  /* 0x20000016ff489230 */ /* 0x000fc60000004100 */
[----:B------:R-:W-:Y:S01]  /*1510*/  @!P6 FADD.FTZ R82, R82, R73 ;  /* 0x000000495252e221 */ /* 0x000fe20000010000 */
[----:B------:R-:W-:Y:S02]  /*1520*/  ISETP.GE.AND P6, PT, R70, R2, PT ;  /* 0x000000024600720c */ /* 0x000fe40003fc6270 */
[----:B------:R-:W-:Y:S02]  /*1530*/  @!P3 HADD2.F32 R73, -RZ, R24.H0_H0 ;  /* 0x20000018ff49b230 */ /* 0x000fe40000004100 */
[----:B------:R-:W-:Y:S02]  /*1540*/  @!P1 FADD.FTZ R82, R82, R72 ;  /* 0x0000004852529221 */ /* 0x000fe40000010000 */
[----:B------:R-:W-:Y:S02]  /*1550*/  @!P4 HADD2.F32 R72, -RZ, R26.H0_H0 ;  /* 0x2000001aff48c230 */ /* 0x000fe40000004100 */
[----:B------:R-:W-:-:S04]  /*1560*/  @!P3 FADD.FTZ R82, R82, R73 ;  /* 0x000000495252b221 */ /* 0x000fc80000010000 */
[----:B------:R-:W-:Y:S01]  /*1570*/  @!P4 FADD.FTZ R82, R82, R72 ;  /* 0x000000485252c221 */ /* 0x000fe20000010000 */
[----:B------:R-:W-:Y:S01]  /*1580*/  @!P6 HADD2.F32 R73, -RZ, R27.H0_H0 ;  /* 0x2000001bff49e230 */ /* 0x000fe20000004100 */
[----:B------:R-:W-:-:S04]  /*1590*/  ISETP.GE.AND P4, PT, R17, R2, PT ;  /* 0x000000021100720c */ /* 0x000fc80003f86270 */
[----:B------:R-:W-:Y:S01]  /*15a0*/  @!P6 FADD.FTZ R82, R82, R73 ;  /* 0x000000495252e221 */ /* 0x000fe20000010000 */
[-C--:B------:R-:W-:Y:S01]  /*15b0*/  ISETP.GE.AND P6, PT, R20, R2.reuse, PT ;  /* 0x000000021400720c */ /* 0x080fe20003fc6270 */
[----:B------:R-:W-:Y:S01]  /*15c0*/  @!P5 HADD2.F32 R72, -RZ, R29.H0_H0 ;  /* 0x2000001dff48d230 */ /* 0x000fe20000004100 */
[----:B------:R-:W-:-:S04]  /*15d0*/  ISETP.GE.AND P1, PT, R23, R2, PT ;  /* 0x000000021700720c */ /* 0x000fc80003f26270 */
[----:B------:R-:W-:Y:S02]  /*15e0*/  @!P5 FADD.FTZ R82, R82, R72 ;  /* 0x000000485252d221 */ /* 0x000fe40000010000 */
[----:B------:R-:W-:Y:S01]  /*15f0*/  @!P4 HADD2.F32 R73, -RZ, R30.H0_H0 ;  /* 0x2000001eff49c230 */ /* 0x000fe20000004100 */
[----:B------:R-:W-:-:S04]  /*1600*/  ISETP.GE.AND P3, PT, R25, R2, PT ;  /* 0x000000021900720c */ /* 0x000fc80003f66270 */
[----:B------:R-:W-:Y:S02]  /*1610*/  @!P6 HADD2.F32 R72, -RZ, R32.H0_H0 ;  /* 0x20000020ff48e230 */ /* 0x000fe40000004100 */
[----:B------:R-:W-:-:S04]  /*1620*/  @!P4 FADD.FTZ R82, R82, R73 ;  /* 0x000000495252c221 */ /* 0x000fc80000010000 */
[----:B------:R-:W-:Y:S01]  /*1630*/  @!P6 FADD.FTZ R82, R82, R72 ;  /* 0x000000485252e221 */ /* 0x000fe20000010000 */
[-C--:B------:R-:W-:Y:S01]  /*1640*/  ISETP.GE.AND P6, PT, R71, R2.reuse, PT ;  /* 0x000000024700720c */ /* 0x080fe20003fc6270 */
[----:B------:R-:W-:Y:S01]  /*1650*/  @!P1 HADD2.F32 R73, -RZ, R34.H0_H0 ;  /* 0x20000022ff499230 */ /* 0x000fe20000004100 */
[----:B------:R-:W-:Y:S01]  /*1660*/  ISETP.GE.AND P4, PT, R28, R2, PT ;  /* 0x000000021c00720c */ /* 0x000fe20003f86270 */
[----:B------:R-:W-:-:S03]  /*1670*/  @!P3 HADD2.F32 R72, -RZ, R35.H0_H0 ;  /* 0x20000023ff48b230 */ /* 0x000fc60000004100 */
[----:B------:R-:W-:-:S04]  /*1680*/  @!P1 FADD.FTZ R82, R82, R73 ;  /* 0x0000004952529221 */ /* 0x000fc80000010000 */
[----:B------:R-:W-:-:S03]  /*1690*/  @!P3 FADD.FTZ R82, R82, R72 ;  /* 0x000000485252b221 */ /* 0x000fc60000010000 */
[----:B------:R-:W-:Y:S02]  /*16a0*/  @!P6 HADD2.F32 R73, -RZ, R37.H0_H0 ;  /* 0x20000025ff49e230 */ /* 0x000fe40000004100 */
[----:B------:R-:W-:-:S03]  /*16b0*/  @!P4 HADD2.F32 R72, -RZ, R41.H0_H0 ;  /* 0x20000029ff48c230 */ /* 0x000fc60000004100 */
[----:B------:R-:W-:Y:S01]  /*16c0*/  @!P6 FADD.FTZ R82, R82, R73 ;  /* 0x000000495252e221 */ /* 0x000fe20000010000 */
[----:B------:R-:W-:-:S03]  /*16d0*/  ISETP.NE.AND P6, PT, R86, RZ, PT ;  /* 0x000000ff5600720c */ /* 0x000fc60003fc5270 */
[----:B------:R-:W-:Y:S01]  /*16e0*/  @!P4 FADD.FTZ R82, R82, R72 ;  /* 0x000000485252c221 */ /* 0x000fe20000010000 */
[----:B------:R-:W-:Y:S02]  /*16f0*/  ISETP.NE.AND P4, PT, R83, RZ, PT ;  /* 0x000000ff5300720c */ /* 0x000fe40003f85270 */
[----:B------:R-:W-:Y:S02]  /*1700*/  ISETP.NE.AND P3, PT, R87, RZ, PT ;  /* 0x000000ff5700720c */ /* 0x000fe40003f65270 */
[----:B------:R-:W-:-:S05]  /*1710*/  ISETP.NE.AND P1, PT, R88, RZ, PT ;  /* 0x000000ff5800720c */ /* 0x000fca0003f25270 */
[----:B------:R-:W-:-:S04]  /*1720*/  @!P6 HADD2.F32 R73, -RZ, R42.H0_H0 ;  /* 0x2000002aff49e230 */ /* 0x000fc80000004100 */
[----:B------:R-:W-:Y:S02]  /*1730*/  @!P4 HADD2.F32 R72, -RZ, R44.H0_H0 ;  /* 0x2000002cff48c230 */ /* 0x000fe40000004100 */
[----:B------:R-:W-:Y:S01]  /*1740*/  @!P6 FADD.FTZ R82, R82, R73 ;  /* 0x000000495252e221 */ /* 0x000fe20000010000 */
[----:B------:R-:W-:-:S03]  /*1750*/  @!P3 HADD2.F32 R73, -RZ, R46.H0_H0 ;  /* 0x2000002eff49b230 */ /* 0x000fc60000004100 */
[----:B------:R-:W-:Y:S01]  /*1760*/  @!P4 FADD.FTZ R82, R82, R72 ;  /* 0x000000485252c221 */ /* 0x000fe20000010000 */
[----:B---3--:R-:W-:Y:S02]  /*1770*/  @!P1 HADD2 R47, R76.H0_H0, R74.H0_H0 ;  /* 0x2000004a4c2f9230 */ /* 0x008fe40000000800 */
[----:B------:R-:W-:Y:S02]  /*1780*/  @!P2 HADD2.F32 R74, -RZ, R63.H0_H0 ;  /* 0x2000003fff4aa230 */ /* 0x000fe40000004100 */
[----:B------:R-:W-:Y:S01]  /*1790*/  @!P3 FADD.FTZ R82, R82, R73 ;  /* 0x000000495252b221 */ /* 0x000fe20000010000 */
[----:B----4-:R-:W-:Y:S02]  /*17a0*/  @!P0 HADD2 R48, R77.H0_H0, R75.H0_H0 ;  /* 0x2000004b4d308230 */ /* 0x010fe40000000800 */
[----:B------:R-:W-:Y:S02]  /*17b0*/  @!P1 HADD2.F32 R75, -RZ, R47.H0_H0 ;  /* 0x2000002fff4b9230 */ /* 0x000fe40000004100 */
[----:B------:R-:W-:Y:S01]  /*17c0*/  @!P2 FADD.FTZ R82, R82, R74 ;  /* 0x0000004a5252a221 */ /* 0x000fe20000010000 */
[----:B------:R-:W-:-:S03]  /*17d0*/  @!P0 HADD2.F32 R74, -RZ, R48.H0_H0 ;  /* 0x20000030ff4a8230 */ /* 0x000fc60000004100 */
        /* <DEDUP_REMOVED lines=9> */
[----:B------:R-:W-:Y:S02]  /*1870*/  P2R R72, PR, RZ, 0x10 ;  /* 0x00000010ff487803 */ /* 0x000fe40000000000 */
[----:B------:R-:W-:Y:S01]  /*1880*/  LOP3.LUT P4, RZ, R0, 0x1f, RZ, 0xc0, !PT ;  /* 0x0000001f00ff7812 */ /* 0x000fe2000788c0ff */
[----:B0-----:R-:W-:Y:S02]  /*1890*/  FADD.FTZ R83, R75, R83 ;  /* 0x000000534b537221 */ /* 0x001fe40000010000 */
[----:B------:R-:W0:Y:S03]  /*18a0*/  S2R R75, SR_CgaCtaId ;  /* 0x00000000004b7919 */ /* 0x000e260000008800 */
[----:B------:R-:W1:Y:S01]  /*18b0*/  SHFL.BFLY PT, R82, R83, 0x1, 0x1f ;  /* 0x0c201f0053527f89 */ /* 0x000e6200000e0000 */
[----:B------:R-:W-:-:S02]  /*18c0*/  MOV R86, 0x400 ;  /* 0x0000040000567802 */ /* 0x000fc40000000f00 */
[----:B------:R-:W-:-:S04]  /*18d0*/  I2FP.F32.U32 R74, UR7 ;  /* 0x00000007004a7c45 */ /* 0x000fc80008201000 */
[----:B------:R-:W-:Y:S02]  /*18e0*/  @!P4 IADD3 R77, PT, PT, R86, 0x8, RZ ;  /* 0x00000008564dc810 */ /* 0x000fe40007ffe0ff */
[----:B------:R-:W-:Y:S01]  /*18f0*/  I2FP.F32.U32 R76, R0 ;  /* 0x00000000004c7245 */ /* 0x000fe20000201000 */
[----:B------:R-:W-:-:S05]  /*1900*/  FMUL.FTZ R74, R74, 0.03125 ;  /* 0x3d0000004a4a7820 */ /* 0x000fca0000410000 */
[----:B------:R-:W-:Y:S01]  /*1910*/  FSETP.GT.FTZ.AND P6, PT, R74, R76, PT ;  /* 0x0000004c4a00720b */ /* 0x000fe20003fd4000 */
[----:B-1----:R-:W-:Y:S01]  /*1920*/  FADD.FTZ R82, R83, R82 ;  /* 0x0000005253527221 */ /* 0x002fe20000010000 */
[----:B0-----:R-:W-:-:S04]  /*1930*/  @!P4 LEA R77, R75, R77, 0x18 ;  /* 0x0000004d4b4dc211 */ /* 0x001fc800078ec0ff */
[----:B------:R-:W-:-:S05]  /*1940*/  @!P4 LEA.HI R77, R0, R77, RZ, 0x1d ;  /* 0x0000004d004dc211 */ /* 0x000fca00078fe8ff */
[----:B------:R-:W-:Y:S02]  /*1950*/  @!P4 STS [R77], R82 ;  /* 0x000000524d00c388 */ /* 0x000fe40000000800 */
        /* <DEDUP_REMOVED lines=15> */
[----:B------:R-:W-:Y:S02]  /*1a50*/  P2R R73, PR, RZ, 0x8 ;  /* 0x00000008ff497803 */ /* 0x000fe40000000000 */
[----:B------:R-:W-:Y:S01]  /*1a60*/  ISETP.NE.AND P3, PT, R0, RZ, PT ;  /* 0x000000ff0000720c */ /* 0x000fe20003f65270 */
[----:B0-----:R-:W-:-:S12]  /*1a70*/  FADD.FTZ R77, R74, R77 ;  /* 0x0000004d4a4d7221 */ /* 0x001fd80000010000 */
[----:B------:R-:W-:Y:S01]  /*1a80*/  @!P3 I2FP.F32.S32 R76, R2 ;  /* 0x00000002004cb245 */ /* 0x000fe20000201400 */
[----:B------:R-:W0:Y:S05]  /*1a90*/  SHFL.BFLY PT, R74, R77, 0x1, 0x1f ;  /* 0x0c201f004d4a7f89 */ /* 0x000e2a00000e0000 */
[----:B------:R-:W1:Y:S01]  /*1aa0*/  @!P3 MUFU.RCP R76, R76 ;  /* 0x0000004c004cb308 */ /* 0x000e620000001000 */
[----:B------:R-:W-:Y:S01]  /*1ab0*/  LEA R83, R75, R86, 0x18 ;  /* 0x000000564b537211 */ /* 0x000fe200078ec0ff */
[----:B0-----:R-:W-:-:S04]  /*1ac0*/  FADD.FTZ R74, R77, R74 ;  /* 0x0000004a4d4a7221 */ /* 0x001fc80000010000 */
[----:B-1----:R-:W-:-:S05]  /*1ad0*/  @!P3 FMUL.FTZ R74, R74, R76 ;  /* 0x0000004c4a4ab220 */ /* 0x002fca0000410000 */
[----:B------:R0:W-:Y:S01]  /*1ae0*/  @!P3 STS [R83], R74 ;  /* 0x0000004a5300b388 */ /* 0x0001e20000000800 */
[----:B------:R-:W-:Y:S06]  /*1af0*/  BAR.SYNC.DEFER_BLOCKING 0x0 ;  /* 0x0000000000007b1d */ /* 0x000fec0000010000 */
[----:B------:R-:W0:Y:S01]  /*1b00*/  LDCU UR6, c[0x0][0x360] ;  /* 0x00006c00ff0677ac */ /* 0x000e220008000800 */
[----:B------:R-:W1:Y:S01]  /*1b10*/  LDS R82, [R83] ;  /* 0x0000000053527984 */ /* 0x000e620000000800 */
[C---:B0-----:R-:W-:Y:S02]  /*1b20*/  IADD3 R74, PT, PT, R0.reuse, UR6, RZ ;  /* 0x00000006004a7c10 */ /* 0x041fe4000fffe0ff */
[----:B------:R-:W-:-:S02]  /*1b30*/  ISETP.GE.AND P4, PT, R0, R2, PT ;  /* 0x000000020000720c */ /* 0x000fc40003f86270 */
[----:B------:R-:W-:Y:S01]  /*1b40*/  ISETP.GE.AND P3, PT, R74, R2, PT ;  /* 0x000000024a00720c */ /* 0x000fe20003f66270 */
[----:B------:R-:W-:-:S10]  /*1b50*/  HFMA2 R77, -RZ, RZ, 0, 0 ;  /* 0x00000000ff4d7431 */ /* 0x000fd400000001ff */
[----:B------:R-:W-:Y:S02]  /*1b60*/  @!P4 HADD2.F32 R76, -RZ, R5.H0_H0 ;  /* 0x20000005ff4cc230 */ /* 0x000fe40000004100 */
[----:B------:R-:W-:-:S03]  /*1b70*/  @!P3 HADD2.F32 R74, -RZ, R6.H0_H0 ;  /* 0x20000006ff4ab230 */ /* 0x000fc60000004100 */
[--C-:B-1----:R-:W-:Y:S02]  /*1b80*/  @!P4 FADD.FTZ R76, R76, -R82.reuse ;  /* 0x800000524c4cc221 */ /* 0x102fe40000010000 */
[----:B------:R-:W-:Y:S02]  /*1b90*/  @!P3 FADD.FTZ R74, R74, -R82 ;  /* 0x800000524a4ab221 */ /* 0x000fe40000010000 */
[----:B------:R-:W-:-:S04]  /*1ba0*/  @!P4 FFMA.FTZ R77, R76, R76, RZ ;  /* 0x0000004c4c4dc223 */ /* 0x000fc800000100ff */
[----:B------:R-:W-:Y:S02]  /*1bb0*/  @!P3 FFMA.FTZ R77, R74, R74, R77 ;  /* 0x0000004a4a4db223 */ /* 0x000fe4000001004d */
[----:B------:R-:W0:Y:S02]  /*1bc0*/  LDC R74, c[0x0][0x360] ;  /* 0x0000d800ff4a7b82 */ /* 0x000e240000000800 */
[----:B0-----:R-:W-:-:S04]  /*1bd0*/  IADD3 R74, PT, PT, R74, R74, R0 ;  /* 0x0000004a4a4a7210 */ /* 0x001fc80007ffe000 */
[----:B------:R-:W-:-:S13]  /*1be0*/  ISETP.GE.AND P3, PT, R74, R2, PT ;  /* 0x000000024a00720c */ /* 0x000fda0003f66270 */
[----:B------:R-:W-:-:S05]  /*1bf0*/  @!P3 HADD2.F32 R74, -RZ, R7.H0_H0 ;  /* 0x20000007ff4ab230 */ /* 0x000fca0000004100 */
[----:B------:R-:W-:-:S04]  /*1c00*/  @!P3 FADD.FTZ R74, R74, -R82 ;  /* 0x800000524a4ab221 */ /* 0x000fc80000010000 */
[----:B------:R-:W-:Y:S02]  /*1c10*/  @!P3 FFMA.FTZ R77, R74, R74, R77 ;  /* 0x0000004a4a4db223 */ /* 0x000fe4000001004d */
[----:B------:R-:W0:Y:S02]  /*1c20*/  LDC R74, c[0x0][0x360] ;  /* 0x0000d800ff4a7b82 */ /* 0x000e240000000800 */
[----:B0-----:R-:W-:-:S04]  /*1c30*/  IADD3 R76, PT, PT, R74, R74, R0 ;  /* 0x0000004a4a4c7210 */ /* 0x001fc80007ffe000 */
[----:B------:R-:W-:-:S04]  /*1c40*/  IADD3 R76, PT, PT, R76, R74, RZ ;  /* 0x0000004a4c4c7210 */ /* 0x000fc80007ffe0ff */
[----:B------:R-:W-:-:S13]  /*1c50*/  ISETP.GE.AND P3, PT, R76, R2, PT ;  /* 0x000000024c00720c */ /* 0x000fda0003f66270 */
[----:B------:R-:W-:-:S05]  /*1c60*/  @!P3 HADD2.F32 R74, -RZ, R8.H0_H0 ;  /* 0x20000008ff4ab230 */ /* 0x000fca0000004100 */
[----:B------:R-:W-:-:S04]  /*1c70*/  @!P3 FADD.FTZ R74, R74, -R82 ;  /* 0x800000524a4ab221 */ /* 0x000fc80000010000 */
[----:B------:R-:W-:Y:S02]  /*1c80*/  @!P3 FFMA.FTZ R77, R74, R74, R77 ;  /* 0x0000004a4a4db223 */ /* 0x000fe4000001004d */
[----:B------:R-:W0:Y:S01]  /*1c90*/  LDC R74, c[0x0][0x360] ;  /* 0x0000d800ff4a7b82 */ /* 0x000e220000000800 */
[----:B------:R-:W-:Y:S02]  /*1ca0*/  P2R R87, PR, RZ, 0x40 ;  /* 0x00000040ff577803 */ /* 0x000fe40000000000 */
[----:B------:R-:W-:Y:S02]  /*1cb0*/  ISETP.GE.AND P3, PT, R4, R2, PT ;  /* 0x000000020400720c */ /* 0x000fe40003f66270 */
[----:B0-----:R-:W-:-:S04]  /*1cc0*/  IADD3 R76, PT, PT, R74, R74, R0 ;  /* 0x0000004a4a4c7210 */ /* 0x001fc80007ffe000 */
[----:B------:R-:W-:-:S04]  /*1cd0*/  IADD3 R76, PT, PT, R74, R76, R74 ;  /* 0x0000004c4a4c7210 */ /* 0x000fc80007ffe04a */
[-C--:B------:R-:W-:Y:S02]  /*1ce0*/  ISETP.GE.AND P6, PT, R76, R2.reuse, PT ;  /* 0x000000024c00720c */ /* 0x080fe40003fc6270 */
[----:B------:R-:W-:Y:S01]  /*1cf0*/  ISETP.GE.AND P4, PT, R81, R2, PT ;  /* 0x000000025100720c */ /* 0x000fe20003f86270 */
[----:B------:R-:W-:-:S10]  /*1d00*/  @!P3 HADD2.F32 R76, -RZ, R10.H0_H0 ;  /* 0x2000000aff4cb230 */ /* 0x000fd40000004100 */
[----:B------:R-:W-:-:S05]  /*1d10*/  @!P6 HADD2.F32 R74, -RZ, R9.H0_H0 ;  /* 0x20000009ff4ae230 */ /* 0x000fca0000004100 */
[--C-:B------:R-:W-:Y:S01]  /*1d20*/  @!P6 FADD.FTZ R74, R74, -R82.reuse ;  /* 0x800000524a4ae221 */ /* 0x100fe20000010000 */
[----:B------:R-:W-:-:S03]  /*1d30*/  @!P3 FADD.FTZ R76, R76, -R82 ;  /* 0x800000524c4cb221 */ /* 0x000fc60000010000 */
[----:B------:R-:W-:Y:S01]  /*1d40*/  @!P6 FFMA.FTZ R77, R74, R74, R77 ;  /* 0x0000004a4a4de223 */ /* 0x000fe2000001004d */
[----:B------:R-:W-:Y:S01]  /*1d50*/  ISETP.GE.AND P6, PT, R80, R2, PT ;  /* 0x000000025000720c */ /* 0x000fe20003fc6270 */
[----:B------:R-:W-:Y:S02]  /*1d60*/  @!P4 HADD2.F32 R74, -RZ, R11.H0_H0 ;  /* 0x2000000bff4ac230 */ /* 0x000fe40000004100 */
[----:B------:R-:W-:Y:S01]  /*1d70*/  @!P3 FFMA.FTZ R77, R76, R76, R77 ;  /* 0x0000004c4c4db223 */ /* 0x000fe2000001004d */
[----:B------:R-:W-:Y:S02]  /*1d80*/  ISETP.GE.AND P3, PT, R79, R2, PT ;  /* 0x000000024f00720c */ /* 0x000fe40003f66270 */
[----:B------:R-:W-:-:S04]  /*1d90*/  @!P4 FADD.FTZ R74, R74, -R82 ;  /* 0x800000524a4ac221 */ /* 0x000fc80000010000 */
[----:B------:R-:W-:Y:S01]  /*1da0*/  @!P4 FFMA.FTZ R77, R74, R74, R77 ;  /* 0x0000004a4a4dc223 */ /* 0x000fe2000001004d */
[----:B------:R-:W-:Y:S02]  /*1db0*/  ISETP.GE.AND P4, PT, R78, R2, PT ;  /* 0x000000024e00720c */ /* 0x000fe40003f86270 */
[----:B------:R-:W-:-:S04]  /*1dc0*/  @!P6 HADD2.F32 R76, -RZ, R12.H0_H0 ;  /* 0x2000000cff4ce230 */ /* 0x000fc80000004100 */
[----:B------:R-:W-:Y:S02]  /*1dd0*/  @!P3 HADD2.F32 R74, -RZ, R13.H0_H0 ;  /* 0x2000000dff4ab230 */ /* 0x000fe40000004100 */
[----:B------:R-:W-:-:S04]  /*1de0*/  @!P6 FADD.FTZ R76, R76, -R82 ;  /* 0x800000524c4ce221 */ /* 0x000fc80000010000 */
[----:B------:R-:W-:Y:S01]  /*1df0*/  @!P6 FFMA.FTZ R77, R76, R76, R77 ;  /* 0x0000004c4c4de223 */ /* 0x000fe2000001004d */
[----:B------:R-:W-:Y:S01]  /*1e00*/  ISETP.GE.AND P6, PT, R38, R2, PT ;  /* 0x000000022600720c */ /* 0x000fe20003fc6270 */
[----:B------:R-:W-:Y:S01]  /*1e10*/  @!P3 FADD.FTZ R74, R74, -R82 ;  /* 0x800000524a4ab221 */ /* 0x000fe20000010000 */
[----:B------:R-:W-:-:S03]  /*1e20*/  @!P4 HADD2.F32 R38, -RZ, R14.H0_H0 ;  /* 0x2000000eff26c230 */ /* 0x000fc60000004100 */
[----:B------:R-:W-:Y:S01]  /*1e30*/  @!P3 FFMA.FTZ R77, R74, R74, R77 ;  /* 0x0000004a4a4db223 */ /* 0x000fe2000001004d */
[----:B------:R-:W-:Y:S01]  /*1e40*/  ISETP.GE.AND P3, PT, R39, R2, PT ;  /* 0x000000022700720c */ /* 0x000fe20003f66270 */
[----:B------:R-:W-:-:S04]  /*1e50*/  @!P4 FADD.FTZ R74, R38, -R82 ;  /* 0x80000052264ac221 */ /* 0x000fc80000010000 */
[----:B------:R-:W-:Y:S01]  /*1e60*/  @!P4 FFMA.FTZ R77, R74, R74, R77 ;  /* 0x0000004a4a4dc223 */ /* 0x000fe2000001004d */
[----:B------:R-:W-:Y:S01]  /*1e70*/  ISETP.GE.AND P4, PT, R64, R2, PT ;  /* 0x000000024000720c */ /* 0x000fe20003f86270 */
[----:B------:R-:W-:-:S05]  /*1e80*/  @!P6 HADD2.F32 R38, -RZ, R15.H0_H0 ;  /* 0x2000000fff26e230 */ /* 0x000fca0000004100 */
[----:B------:R-:W-:Y:S01]  /*1e90*/  @!P6 FADD.FTZ R38, R38, -R82 ;  /* 0x800000522626e221 */ /* 0x000fe20000010000 */
[----:B------:R-:W-:-:S03]  /*1ea0*/  @!P3 HADD2.F32 R39, -RZ, R16.H0_H0 ;  /* 0x20000010ff27b230 */ /* 0x000fc60000004100 */
        /* <DEDUP_REMOVED lines=36> */
[----:B------:R-:W-:Y:S02]  /*20f0*/  @!P5 FFMA.FTZ R77, R38, R38, R77 ;  /* 0x00000026264dd223 */ /* 0x000fe4000001004d */
        /* <DEDUP_REMOVED lines=14> */
[----:B------:R-:W-:Y:S02]  /*21e0*/  @!P6 FFMA.FTZ R77, R38, R38, R77 ;  /* 0x00000026264de223 */ /* 0x000fe4000001004d */
[--C-:B------:R-:W-:Y:S01]  /*21f0*/  @!P3 FADD.FTZ R38, R39, -R82.reuse ;  /* 0x800000522726b221 */ /* 0x100fe20000010000 */
[----:B------:R-:W-:Y:S01]  /*2200*/  @!P4 HADD2.F32 R39, -RZ, R41.H0_H0 ;  /* 0x20000029ff27c230 */ /* 0x000fe20000004100 */
[----:B------:R-:W-:Y:S02]  /*2210*/  ISETP.GE.AND P6, PT, R31, R2, PT ;  /* 0x000000021f00720c */ /* 0x000fe40003fc6270 */
[----:B------:R-:W-:Y:S02]  /*2220*/  @!P3 FFMA.FTZ R77, R38, R38, R77 ;  /* 0x00000026264db223 */ /* 0x000fe4000001004d */
[----:B------:R-:W-:-:S04]  /*2230*/  @!P4 FADD.FTZ R38, R39, -R82 ;  /* 0x800000522726c221 */ /* 0x000fc80000010000 */
[----:B------:R-:W-:Y:S01]  /*2240*/  @!P4 FFMA.FTZ R77, R38, R38, R77 ;  /* 0x00000026264dc223 */ /* 0x000fe2000001004d */
[----:B------:R-:W-:Y:S02]  /*2250*/  ISETP.NE.AND P4, PT, R72, RZ, PT ;  /* 0x000000ff4800720c */ /* 0x000fe40003f85270 */
[----:B------:R-:W-:Y:S02]  /*2260*/  ISETP.NE.AND P3, PT, R73, RZ, PT ;  /* 0x000000ff4900720c */ /* 0x000fe40003f65270 */
[----:B------:R-:W-:-:S05]  /*2270*/  @!P6 HADD2.F32 R39, -RZ, R42.H0_H0 ;  /* 0x2000002aff27e230 */ /* 0x000fca0000004100 */
[----:B------:R-:W-:-:S04]  /*2280*/  @!P6 FADD.FTZ R38, R39, -R82 ;  /* 0x800000522726e221 */ /* 0x000fc80000010000 */
[----:B------:R-:W-:Y:S02]  /*2290*/  @!P4 HADD2.F32 R39, -RZ, R44.H0_H0 ;  /* 0x2000002cff27c230 */ /* 0x000fe40000004100 */
[----:B------:R-:W-:-:S03]  /*22a0*/  @!P6 FFMA.FTZ R77, R38, R38, R77 ;  /* 0x00000026264de223 */ /* 0x000fc6000001004d */
[----:B------:R-:W-:Y:S01]  /*22b0*/  @!P4 FADD.FTZ R38, R39, -R82 ;  /* 0x800000522726c221 */ /* 0x000fe20000010000 */
[----:B------:R-:W-:-:S03]  /*22c0*/  @!P3 HADD2.F32 R39, -RZ, R46.H0_H0 ;  /* 0x2000002eff27b230 */ /* 0x000fc60000004100 */
[----:B------:R-:W-:Y:S02]  /*22d0*/  @!P4 FFMA.FTZ R77, R38, R38, R77 ;  /* 0x00000026264dc223 */ /* 0x000fe4000001004d */
[----:B------:R-:W-:Y:S01]  /*22e0*/  @!P3 FADD.FTZ R38, R39, -R82 ;  /* 0x800000522726b221 */ /* 0x000fe20000010000 */
[----:B------:R-:W-:-:S03]  /*22f0*/  @!P2 HADD2.F32 R39, -RZ, R63.H0_H0 ;  /* 0x2000003fff27a230 */ /* 0x000fc60000004100 */
[----:B------:R-:W-:Y:S02]  /*2300*/  @!P3 FFMA.FTZ R77, R38, R38, R77 ;  /* 0x00000026264db223 */ /* 0x000fe4000001004d */
[--C-:B------:R-:W-:Y:S01]  /*2310*/  @!P2 FADD.FTZ R38, R39, -R82.reuse ;  /* 0x800000522726a221 */ /* 0x100fe20000010000 */
[----:B------:R-:W-:Y:S02]  /*2320*/  @!P1 HADD2.F32 R39, -RZ, R47.H0_H0 ;  /* 0x2000002fff279230 */ /* 0x000fe40000004100 */
[----:B------:R-:W-:Y:S02]  /*2330*/  @!P0 HADD2.F32 R65, -RZ, R48.H0_H0 ;  /* 0x20000030ff418230 */ /* 0x000fe40000004100 */
[----:B------:R-:W-:Y:S01]  /*2340*/  @!P2 FFMA.FTZ R77, R38, R38, R77 ;  /* 0x00000026264da223 */ /* 0x000fe2000001004d */
[--C-:B------:R-:W-:Y:S02]  /*2350*/  @!P1 FADD.FTZ R38, R39, -R82.reuse ;  /* 0x8000005227269221 */ /* 0x100fe40000010000 */
[----:B------:R-:W-:-:S02]  /*2360*/  @!P0 FADD.FTZ R82, R65, -R82 ;  /* 0x8000005241528221 */ /* 0x000fc40000010000 */
[----:B------:R-:W-:-:S04]  /*2370*/  @!P1 FFMA.FTZ R77, R38, R38, R77 ;  /* 0x00000026264d9223 */ /* 0x000fc8000001004d */
        /* <DEDUP_REMOVED lines=8> */
[----:B------:R-:W-:Y:S01]  /*2400*/  LOP3.LUT P6, RZ, R0, 0x1f, RZ, 0xc0, !PT ;  /* 0x0000001f00ff7812 */ /* 0x000fe200078cc0ff */
[----:B0-----:R-:W-:-:S05]  /*2410*/  FADD.FTZ R65, R64, R65 ;  /* 0x0000004140417221 */ /* 0x001fca0000010000 */
[----:B------:R-:W0:Y:S07]  /*2420*/  SHFL.BFLY PT, R66, R65, 0x1, 0x1f ;  /* 0x0c201f0041427f89 */ /* 0x000e2e00000e0000 */
[----:B------:R-:W-:-:S04]  /*2430*/  @!P6 IADD3 R68, PT, PT, R86, 0x8, RZ ;  /* 0x000000085644e810 */ /* 0x000fc80007ffe0ff */
[----:B------:R-:W-:-:S04]  /*2440*/  @!P6 LEA R67, R75, R68, 0x18 ;  /* 0x000000444b43e211 */ /* 0x000fc800078ec0ff */
[----:B------:R-:W-:Y:S01]  /*2450*/  @!P6 LEA.HI R67, R0, R67, RZ, 0x1d ;  /* 0x000000430043e211 */ /* 0x000fe200078fe8ff */
[----:B0-----:R-:W-:-:S05]  /*2460*/  FADD.FTZ R66, R65, R66 ;  /* 0x0000004241427221 */ /* 0x001fca0000010000 */
[----:B------:R-:W-:Y:S01]  /*2470*/  @!P6 STS [R67], R66 ;  /* 0x000000424300e388 */ /* 0x000fe20000000800 */
[----:B------:R-:W-:Y:S01]  /*2480*/  BAR.SYNC.DEFER_BLOCKING 0x0 ;  /* 0x0000000000007b1d */ /* 0x000fe20000010000 */
[----:B------:R-:W-:-:S13]  /*2490*/  ISETP.NE.AND P6, PT, R87, RZ, PT ;  /* 0x000000ff5700720c */ /* 0x000fda0003fc5270 */
[----:B------:R-:W-:Y:S02]  /*24a0*/  @P6 IADD3 R86, PT, PT, R86, 0x8, RZ ;  /* 0x0000000856566810 */ /* 0x000fe40007ffe0ff */
[----:B------:R-:W-:Y:S02]  /*24b0*/  @P6 SHF.L.U32 R38, R0, 0x2, RZ ;  /* 0x0000000200266819 */ /* 0x000fe400000006ff */
[----:B------:R-:W-:Y:S02]  /*24c0*/  @P6 LEA R86, R75, R86, 0x18 ;  /* 0x000000564b566211 */ /* 0x000fe400078ec0ff */
[----:B------:R-:W-:Y:S02]  /*24d0*/  @P6 LOP3.LUT R39, R38, 0x7c, RZ, 0xc0, !PT ;  /* 0x0000007c26276812 */ /* 0x000fe400078ec0ff */
[----:B------:R-:W-:Y:S02]  /*24e0*/  MOV R38, RZ ;  /* 0x000000ff00267202 */ /* 0x000fe40000000f00 */
[----:B------:R-:W-:-:S05]  /*24f0*/  @P6 IADD3 R86, PT, PT, R86, R39, RZ ;  /* 0x0000002756566210 */ /* 0x000fca0007ffe0ff */
        /* <DEDUP_REMOVED lines=9> */
[----:B------:R-:W1:Y:S01]  /*2590*/  @!P6 LDC R68, c[0x0][0x3a8] ;  /* 0x0000ea00ff44eb82 */ /* 0x000e620000000800 */
[----:B------:R-:W-:Y:S01]  /*25a0*/  @!P6 I2FP.F32.S32 R69, R2 ;  /* 0x000000020045e245 */ /* 0x000fe20000201400 */
[----:B0-----:R-:W-:-:S05]  /*25b0*/  FADD.FTZ R66, R65, R66 ;  /* 0x0000004241427221 */ /* 0x001fca0000010000 */
[----:B------:R-:W0:Y:S01]  /*25c0*/  SHFL.BFLY PT, R67, R66, 0x1, 0x1f ;  /* 0x0c201f0042437f89 */ /* 0x000e2200000e0000 */
[----:B------:R-:W1:Y:S01]  /*25d0*/  @!P6 MUFU.RCP R69, R69 ;  /* 0x000000450045e308 */ /* 0x000e620000001000 */
[----:B0-----:R-:W-:-:S04]  /*25e0*/  FADD.FTZ R67, R66, R67 ;  /* 0x0000004342437221 */ /* 0x001fc80000010000 */
[----:B-1----:R-:W-:-:S04]  /*25f0*/  @!P6 FFMA.FTZ R67, R67, R69, R68 ;  /* 0x000000454343e223 */ /* 0x002fc80000010044 */
[----:B------:R-:W0:Y:S02]  /*2600*/  @!P6 MUFU.RSQ R70, R67 ;  /* 0x000000430046e308 */ /* 0x000e240000001400 */
[----:B0-----:R0:W-:Y:S01]  /*2610*/  @!P6 STS [R83+0x4], R70 ;  /* 0x000004465300e388 */ /* 0x0011e20000000800 */
[----:B------:R-:W-:Y:S01]  /*2620*/  BAR.SYNC.DEFER_BLOCKING 0x0 ;  /* 0x0000000000007b1d */ /* 0x000fe20000010000 */
[----:B------:R-:W-:-:S05]  /*2630*/  ISETP.GE.AND P6, PT, R0, R2, PT ;  /* 0x000000020000720c */ /* 0x000fca0003fc6270 */
[----:B------:R0:W1:Y:S01]  /*2640*/  LDS.64 R38, [R83] ;  /* 0x0000000053267984 */ /* 0x0000620000000a00 */
[----:B------:R-:W-:Y:S01]  /*2650*/  BSSY.RECONVERGENT B0, `(.L_x_3) ;  /* 0x000001a000007945 */ /* 0x000fe20003800200 */
[----:B------:R-:W-:-:S06]  /*2660*/  SHF.R.S32.HI R68, RZ, 0x1f, R3 ;  /* 0x0000001fff447819 */ /* 0x000fcc0000011403 */
[----:B0-----:R-:W-:Y:S05]  /*2670*/  @P6 BRA `(.L_x_4) ;  /* 0x00000000005c6947 */ /* 0x001fea0003800000 */
[----:B------:R-:W0:Y:S01]  /*2680*/  LDCU.64 UR8, c[0x0][0x388] ;  /* 0x00007100ff0877ac */ /* 0x000e220008000a00 */
[----:B------:R-:W-:-:S04]  /*2690*/  IADD3 R64, P6, PT, R3, R0, RZ ;  /* 0x0000000003407210 */ /* 0x000fc80007fde0ff */
[----:B------:R-:W-:Y:S02]  /*26a0*/  IADD3.X R65, PT, PT, RZ, R68, RZ, P6, !PT ;  /* 0x00000044ff417210 */ /* 0x000fe400037fe4ff */
[----:B0-----:R-:W-:-:S04]  /*26b0*/  LEA R66, P6, R64, UR8, 0x1 ;  /* 0x0000000840427c11 */ /* 0x001fc8000f8c08ff */
[----:B------:R-:W-:Y:S02]  /*26c0*/  LEA.HI.X R67, R64, UR9, R65, 0x1, P6 ;  /* 0x0000000940437c11 */ /* 0x000fe4000b0f0c41 */
[----:B------:R-:W0:Y:S03]  /*26d0*/  LDC.64 R64, c[0x0][0x398] ;  /* 0x0000e600ff407b82 */ /* 0x000e260000000a00 */
[----:B------:R-:W2:Y:S01]  /*26e0*/  LDG.E.U16 R66, desc[UR4][R66.64] ;  /* 0x0000000442427981 */ /* 0x000ea2000c1e1500 */
[----:B0-----:R-:W-:-:S05]  /*26f0*/  IMAD.WIDE.U32 R64, R0, 0x2, R64 ;  /* 0x0000000200407825 */ /* 0x001fca00078e0040 */
[----:B------:R0:W3:Y:S02]  /*2700*/  LDG.E.U16 R69, desc[UR4][R64.64] ;  /* 0x0000000440457981 */ /* 0x0000e4000c1e1500 */
[----:B0-----:R-:W0:Y:S02]  /*2710*/  LDC.64 R64, c[0x0][0x3a0] ;  /* 0x0000e800ff407b82 */ /* 0x001e240000000a00 */
[----:B0-----:R-:W-:-:S05]  /*2720*/  IMAD.WIDE.U32 R64, R0, 0x2, R64 ;  /* 0x0000000200407825 */ /* 0x001fca00078e0040 */
[----:B------:R0:W4:Y:S01]  /*2730*/  LDG.E.U16 R70, desc[UR4][R64.64] ;  /* 0x0000000440467981 */ /* 0x000122000c1e1500 */
[----:B------:R-:W-:-:S05]  /*2740*/  HADD2.F32 R5, -RZ, R5.H0_H0 ;  /* 0x20000005ff057230 */ /* 0x000fca0000004100 */
[----:B-1----:R-:W-:-:S04]  /*2750*/  FADD.FTZ R72, R5, -R38 ;  /* 0x8000002605487221 */ /* 0x002fc80000010000 */
[----:B------:R-:W-:Y:S01]  /*2760*/  FMUL.FTZ R72, R72, R39 ;  /* 0x0000002748487220 */ /* 0x000fe20000410000 */
[----:B0-----:R-:W-:-:S04]  /*2770*/  IMAD.WIDE.U32 R64, R0, 0x2, R84 ;  /* 0x0000000200407825 */ /* 0x001fc800078e0054 */
[----:B---3--:R-:W-:Y:S02]  /*2780*/  HADD2.F32 R69, -RZ, R69.H0_H0 ;  /* 0x20000045ff457230 */ /* 0x008fe40000004100 */
[----:B----4-:R-:W-:Y:S02]  /*2790*/  HADD2.F32 R5, -RZ, R70.H0_H0 ;  /* 0x20000046ff057230 */ /* 0x010fe40000004100 */
[----:B--2---:R-:W-:-:S03]  /*27a0*/  HADD2.F32 R70, -RZ, R66.H0_H0 ;  /* 0x20000042ff467230 */ /* 0x004fc60000004100 */
[----:B------:R-:W-:-:S04]  /*27b0*/  FFMA.FTZ R5, R72, R69, R5 ;  /* 0x0000004548057223 */ /* 0x000fc80000010005 */
[----:B------:R-:W-:-:S05]  /*27c0*/  FADD.FTZ R5, R5, R70 ;  /* 0x0000004605057221 */ /* 0x000fca0000010000 */
[----:B------:R-:W-:-:S05]  /*27d0*/  F2FP.F16.F32.PACK_AB R5, RZ, R5 ;  /* 0x00000005ff05723e */ /* 0x000fca00000000ff */
[----:B------:R0:W-:Y:S02]  /*27e0*/  STG.E.U16 desc[UR4][R64.64], R5 ;  /* 0x0000000540007986 */ /* 0x0001e4000c101504 */
.L_x_4:
[----:B------:R-:W-:Y:S05]  /*27f0*/  BSYNC.RECONVERGENT B0 ;  /* 0x0000000000007941 */ /* 0x000fea0003800200 */
.L_x_3:
[----:B------:R-:W0:Y:S01]  /*2800*/  LDCU UR6, c[0x0][0x360] ;  /* 0x00006c00ff0677ac */ /* 0x000e220008000800 */
[----:B------:R-:W-:Y:S01]  /*2810*/  BSSY.RECONVERGENT B0, `(.L_x_5) ;  /* 0x000001d000007945 */ /* 0x000fe20003800200 */
[----:B0-----:R-:W-:-:S04]  /*2820*/  IADD3 R5, PT, PT, R0, UR6, RZ ;  /* 0x0000000600057c10 */ /* 0x001fc8000fffe0ff */
[----:B------:R-:W-:-:S13]  /*2830*/  ISETP.GE.AND P6, PT, R5, R2, PT ;  /* 0x000000020500720c */ /* 0x000fda0003fc6270 */
[----:B------:R-:W-:Y:S05]  /*2840*/  @P6 BRA `(.L_x_6) ;  /* 0x0000000000646947 */ /* 0x000fea0003800000 */
[----:B------:R-:W0:Y:S01]  /*2850*/  LDCU UR6, c[0x0][0x360] ;  /* 0x00006c00ff0677ac */ /* 0x000e220008000800 */
[----:B------:R-:W2:Y:S01]  /*2860*/  LDCU.64 UR8, c[0x0][0x388] ;  /* 0x00007100ff0877ac */ /* 0x000ea20008000a00 */
[----:B0-----:R-:W-:-:S04]  /*2870*/  IADD3 R5, PT, PT, R0, UR6, RZ ;  /* 0x0000000600057c10 */ /* 0x001fc8000fffe0ff */
[----:B------:R-:W-:-:S04]  /*2880*/  IADD3 R64, P6, PT, R3, R5, RZ ;  /* 0x0000000503407210 */ /* 0x000fc80007fde0ff */
[----:B------:R-:W-:Y:S02]  /*2890*/  IADD3.X R65, PT, PT, RZ, R68, RZ, P6, !PT ;  /* 0x00000044ff417210 */ /* 0x000fe400037fe4ff */
[----:B--2---:R-:W-:-:S04]  /*28a0*/  LEA R66, P6, R64, UR8, 0x1 ;  /* 0x0000000840427c11 */ /* 0x004fc8000f8c08ff */
        /* <DEDUP_REMOVED lines=13> */
[----:B----4-:R-:W-:-:S05]  /*2980*/  HADD2.F32 R71, -RZ, R70.H0_H0 ;  /* 0x20000046ff477230 */ /* 0x010fca0000004100 */
[----:B------:R-:W-:Y:S01]  /*2990*/  FFMA.FTZ R6, R6, R69, R71 ;  /* 0x0000004506067223 */ /* 0x000fe20000010047 */
[----:B--2---:R-:W-:-:S05]  /*29a0*/  HADD2.F32 R69, -RZ, R66.H0_H0 ;  /* 0x20000042ff457230 */ /* 0x004fca0000004100 */
[----:B------:R-:W-:-:S05]  /*29b0*/  FADD.FTZ R6, R6, R69 ;  /* 0x0000004506067221 */ /* 0x000fca0000010000 */
[----:B------:R-:W-:-:S05]  /*29c0*/  F2FP.F16.F32.PACK_AB R6, RZ, R6 ;  /* 0x00000006ff06723e */ /* 0x000fca00000000ff */
[----:B------:R0:W-:Y:S02]  /*29d0*/  STG.E.U16 desc[UR4][R64.64], R6 ;  /* 0x0000000640007986 */ /* 0x0001e4000c101504 */
.L_x_6:
[----:B------:R-:W-:Y:S05]  /*29e0*/  BSYNC.RECONVERGENT B0 ;  /* 0x0000000000007941 */ /* 0x000fea0003800200 */
.L_x_5:
[----:B------:R-:W2:Y:S01]  /*29f0*/  LDC R5, c[0x0][0x360] ;  /* 0x0000d800ff057b82 */ /* 0x000ea20000000800 */
[----:B------:R-:W-:Y:S01]  /*2a00*/  BSSY.RECONVERGENT B0, `(.L_x_7) ;  /* 0x000001d000007945 */ /* 0x000fe20003800200 */
[----:B--2---:R-:W-:-:S04]  /*2a10*/  IADD3 R5, PT, PT, R5, R5, R0 ;  /* 0x0000000505057210 */ /* 0x004fc80007ffe000 */
[----:B------:R-:W-:-:S13]  /*2a20*/  ISETP.GE.AND P6, PT, R5, R2, PT ;  /* 0x000000020500720c */ /* 0x000fda0003fc6270 */
[----:B------:R-:W-:Y:S05]  /*2a30*/  @P6 BRA `(.L_x_8) ;  /* 0x0000000000646947 */ /* 0x000fea0003800000 */
[----:B------:R-:W2:Y:S01]  /*2a40*/  LDC R5, c[0x0][0x360] ;  /* 0x0000d800ff057b82 */ /* 0x000ea20000000800 */
[----:B------:R-:W3:Y:S01]  /*2a50*/  LDCU.64 UR8, c[0x0][0x388] ;  /* 0x00007100ff0877ac */ /* 0x000ee20008000a00 */
[----:B--2---:R-:W-:-:S04]  /*2a60*/  IADD3 R5, PT, PT, R5, R5, R0 ;  /* 0x0000000505057210 */ /* 0x004fc80007ffe000 */
[----:B0-----:R-:W-:-:S04]  /*2a70*/  IADD3 R6, P6, PT, R3, R5, RZ ;  /* 0x0000000503067210 */ /* 0x001fc80007fde0ff */
[----:B------:R-:W-:Y:S02]  /*2a80*/  IADD3.X R65, PT, PT, RZ, R68, RZ, P6, !PT ;  /* 0x00000044ff417210 */ /* 0x000fe400037fe4ff */
[----:B---3--:R-:W-:-:S04]  /*2a90*/  LEA R66, P6, R6, UR8, 0x1 ;  /* 0x0000000806427c11 */ /* 0x008fc8000f8c08ff */
[----:B------:R-:W-:Y:S02]  /*2aa0*/  LEA.HI.X R67, R6, UR9, R65, 0x1, P6 ;  /* 0x0000000906437c11 */ /* 0x000fe4000b0f0c41 */
[----:B------:R-:W0:Y:S03]  /*2ab0*/  LDC.64 R64, c[0x0][0x398] ;  /* 0x0000e600ff407b82 */ /* 0x000e260000000a00 */
[----:B------:R-:W2:Y:S01]  /*2ac0*/  LDG.E.U16 R66, desc[UR4][R66.64] ;  /* 0x0000000442427981 */ /* 0x000ea2000c1e1500 */
[----:B0-----:R-:W-:-:S05]  /*2ad0*/  IMAD.WIDE.U32 R64, R5, 0x2, R64 ;  /* 0x0000000205407825 */ /* 0x001fca00078e0040 */
[----:B------:R0:W3:Y:S02]  /*2ae0*/  LDG.E.U16 R6, desc[UR4][R64.64] ;  /* 0x0000000440067981 */ /* 0x0000e4000c1e1500 */
[----:B0-----:R-:W0:Y:S02]  /*2af0*/  LDC.64 R64, c[0x0][0x3a0] ;  /* 0x0000e800ff407b82 */ /* 0x001e240000000a00 */
[----:B0-----:R-:W-:-:S05]  /*2b00*/  IMAD.WIDE.U32 R64, R5, 0x2, R64 ;  /* 0x0000000205407825 */ /* 0x001fca00078e0040 */
[----:B------:R-:W4:Y:S01]  /*2b10*/  LDG.E.U16 R69, desc[UR4][R64.64] ;  /* 0x0000000440457981 */ /* 0x000f22000c1e1500 */
[----:B------:R-:W-:-:S05]  /*2b20*/  HADD2.F32 R7, -RZ, R7.H0_H0 ;  /* 0x20000007ff077230 */ /* 0x000fca0000004100 */
[----:B-1----:R-:W-:-:S04]  /*2b30*/  FADD.FTZ R70, R7, -R38 ;  /* 0x8000002607467221 */ /* 0x002fc80000010000 */
[----:B------:R-:W-:Y:S01]  /*2b40*/  FMUL.FTZ R70, R70, R39 ;  /* 0x0000002746467220 */ /* 0x000fe20000410000 */
[----:B---3--:R-:W-:Y:S02]  /*2b50*/  HADD2.F32 R7, -RZ, R6.H0_H0 ;  /* 0x20000006ff077230 */ /* 0x008fe40000004100 */
[----:B--2---:R-:W-:Y:S02]  /*2b60*/  HADD2.F32 R6, -RZ, R66.H0_H0 ;  /* 0x20000042ff067230 */ /* 0x004fe40000004100 */
[----:B----4-:R-:W-:-:S05]  /*2b70*/  HADD2.F32 R69, -RZ, R69.H0_H0 ;  /* 0x20000045ff457230 */ /* 0x010fca0000004100 */
[----:B------:R-:W-:-:S04]  /*2b80*/  FFMA.FTZ R7, R70, R7, R69 ;  /* 0x0000000746077223 */ /* 0x000fc80000010045 */
[----:B------:R-:W-:-:S05]  /*2b90*/  FADD.FTZ R6, R7, R6 ;  /* 0x0000000607067221 */ /* 0x000fca0000010000 */
[----:B------:R-:W-:Y:S01]  /*2ba0*/  F2FP.F16.F32.PACK_AB R65, RZ, R6 ;  /* 0x00000006ff41723e */ /* 0x000fe200000000ff */
[----:B------:R-:W-:-:S05]  /*2bb0*/  IMAD.WIDE.U32 R6, R5, 0x2, R84 ;  /* 0x0000000205067825 */ /* 0x000fca00078e0054 */
[----:B------:R2:W-:Y:S02]  /*2bc0*/  STG.E.U16 desc[UR4][R6.64], R65 ;  /* 0x0000004106007986 */ /* 0x0005e4000c101504 */
.L_x_8:
[----:B------:R-:W-:Y:S05]  /*2bd0*/  BSYNC.RECONVERGENT B0 ;  /* 0x0000000000007941 */ /* 0x000fea0003800200 */
.L_x_7:
[----:B0-2---:R-:W0:Y:S01]  /*2be0*/  LDC R6, c[0x0][0x360] ;  /* 0x0000d800ff067b82 */ /* 0x005e220000000800 */
[----:B------:R-:W-:Y:S01]  /*2bf0*/  BSSY.RECONVERGENT B0, `(.L_x_9) ;  /* 0x000001f000007945 */ /* 0x000fe20003800200 */
[----:B0-----:R-:W-:-:S04]  /*2c00*/  IADD3 R5, PT, PT, R6, R6, R0 ;  /* 0x0000000606057210 */ /* 0x001fc80007ffe000 */
[----:B------:R-:W-:-:S04]  /*2c10*/  IADD3 R5, PT, PT, R5, R6, RZ ;  /* 0x0000000605057210 */ /* 0x000fc80007ffe0ff */
[----:B------:R-:W-:-:S13]  /*2c20*/  ISETP.GE.AND P6, PT, R5, R2, PT ;  /* 0x000000020500720c */ /* 0x000fda0003fc6270 */
[----:B------:R-:W-:Y:S05]  /*2c30*/  @P6 BRA `(.L_x_10) ;  /* 0x0000000000686947 */ /* 0x000fea0003800000 */
[----:B------:R-:W0:Y:S01]  /*2c40*/  LDC R6, c[0x0][0x360] ;  /* 0x0000d800ff067b82 */ /* 0x000e220000000800 */
[----:B------:R-:W2:Y:S01]  /*2c50*/  LDCU.64 UR8, c[0x0][0x388] ;  /* 0x00007100ff0877ac */ /* 0x000ea20008000a00 */
[----:B0-----:R-:W-:-:S04]  /*2c60*/  IADD3 R5, PT, PT, R6, R6, R0 ;  /* 0x0000000606057210 */ /* 0x001fc80007ffe000 */
[----:B------:R-:W-:-:S04]  /*2c70*/  IADD3 R5, PT, PT, R5, R6, RZ ;  /* 0x0000000605057210 */ /* 0x000fc80007ffe0ff */
        /* <DEDUP_REMOVED lines=15> */
[----:B--2---:R-:W-:Y:S02]  /*2d70*/  HADD2.F32 R71, -RZ, R64.H0_H0 ;  /* 0x20000040ff477230 */ /* 0x004fe40000004100 */
[----:B---3--:R-:W-:Y:S02]  /*2d80*/  HADD2.F32 R69, -RZ, R66.H0_H0 ;  /* 0x20000042ff457230 */ /* 0x008fe40000004100 */
[----:B----4-:R-:W-:-:S05]  /*2d90*/  HADD2.F32 R67, -RZ, R67.H0_H0 ;  /* 0x20000043ff437230 */ /* 0x010fca0000004100 */
[----:B------:R-:W-:-:S04]  /*2da0*/  FFMA.FTZ R8, R8, R69, R67 ;  /* 0x0000004508087223 */ /* 0x000fc80000010043 */
[----:B------:R-:W-:-:S05]  /*2db0*/  FADD.FTZ R8, R8, R71 ;  /* 0x0000004708087221 */ /* 0x000fca0000010000 */
[----:B------:R-:W-:-:S05]  /*2dc0*/  F2FP.F16.F32.PACK_AB R8, RZ, R8 ;  /* 0x00000008ff08723e */ /* 0x000fca00000000ff */
[----:B------:R0:W-:Y:S02]  /*2dd0*/  STG.E.U16 desc[UR4][R6.64], R8 ;  /* 0x0000000806007986 */ /* 0x0001e4000c101504 */
.L_x_10:
[----:B------:R-:W-:Y:S05]  /*2de0*/  BSYNC.RECONVERGENT B0 ;  /* 0x0000000000007941 */ /* 0x000fea0003800200 */
.L_x_9:
[----:B0-----:R-:W0:Y:S01]  /*2df0*/  LDC R6, c[0x0][0x360] ;  /* 0x0000d800ff067b82 */ /* 0x001e220000000800 */
[----:B------:R-:W-:Y:S01]  /*2e00*/  BSSY.RECONVERGENT B0, `(.L_x_11) ;  /* 0x000001f000007945 */ /* 0x000fe20003800200 */
[----:B0-----:R-:W-:-:S04]  /*2e10*/  IADD3 R5, PT, PT, R6, R6, R0 ;  /* 0x0000000606057210 */ /* 0x001fc80007ffe000 */
[----:B------:R-:W-:-:S04]  /*2e20*/  IADD3 R5, PT, PT, R6, R5, R6 ;  /* 0x0000000506057210 */ /* 0x000fc80007ffe006 */
[----:B------:R-:W-:-:S13]  /*2e30*/  ISETP.GE.AND P6, PT, R5, R2, PT ;  /* 0x000000020500720c */ /* 0x000fda0003fc6270 */
[----:B------:R-:W-:Y:S05]  /*2e40*/  @P6 BRA `(.L_x_12) ;  /* 0x0000000000686947 */ /* 0x000fea0003800000 */
[----:B------:R-:W0:Y:S01]  /*2e50*/  LDC R6, c[0x0][0x360] ;  /* 0x0000d800ff067b82 */ /* 0x000e220000000800 */
[----:B------:R-:W2:Y:S07]  /*2e60*/  LDCU.64 UR8, c[0x0][0x388] ;  /* 0x00007100ff0877ac */ /* 0x000eae0008000a00 */
[----:B------:R-:W3:Y:S01]  /*2e70*/  LDC.64 R64, c[0x0][0x398] ;  /* 0x0000e600ff407b82 */ /* 0x000ee20000000a00 */
[----:B0-----:R-:W-:-:S04]  /*2e80*/  IADD3 R5, PT, PT, R6, R6, R0 ;  /* 0x0000000606057210 */ /* 0x001fc80007ffe000 */
[----:B------:R-:W-:-:S04]  /*2e90*/  IADD3 R5, PT, PT, R6, R5, R6 ;  /* 0x0000000506057210 */ /* 0x000fc80007ffe006 */
[----:B------:R-:W-:Y:S01]  /*2ea0*/  IADD3 R6, P6, PT, R3, R5, RZ ;  /* 0x0000000503067210 */ /* 0x000fe20007fde0ff */
[----:B---3--:R-:W-:-:S03]  /*2eb0*/  IMAD.WIDE.U32 R64, R5, 0x2, R64 ;  /* 0x0000000205407825 */ /* 0x008fc600078e0040 */
[----:B------:R-:W-:Y:S02]  /*2ec0*/  IADD3.X R7, PT, PT, RZ, R68, RZ, P6, !PT ;  /* 0x00000044ff077210 */ /* 0x000fe400037fe4ff */
[C---:B--2---:R-:W-:Y:S01]  /*2ed0*/  LEA R66, P6, R6.reuse, UR8, 0x1 ;  /* 0x0000000806427c11 */ /* 0x044fe2000f8c08ff */
[----:B------:R-:W2:Y:S03]  /*2ee0*/  LDG.E.U16 R64, desc[UR4][R64.64] ;  /* 0x0000000440407981 */ /* 0x000ea6000c1e1500 */
[----:B------:R-:W-:Y:S02]  /*2ef0*/  LEA.HI.X R67, R6, UR9, R7, 0x1, P6 ;  /* 0x0000000906437c11 */ /* 0x000fe4000b0f0c07 */
[----:B------:R-:W0:Y:S03]  /*2f00*/  LDC.64 R6, c[0x0][0x3a0] ;  /* 0x0000e800ff067b82 */ /* 0x000e260000000a00 */
[----:B------:R-:W3:Y:S01]  /*2f10*/  LDG.E.U16 R66, desc[UR4][R66.64] ;  /* 0x0000000442427981 */ /* 0x000ee2000c1e1500 */
[----:B0-----:R-:W-:-:S06]  /*2f20*/  IMAD.WIDE.U32 R6, R5, 0x2, R6 ;  /* 0x0000000205067825 */ /* 0x001fcc00078e0006 */
[----:B------:R-:W4:Y:S01]  /*2f30*/  LDG.E.U16 R6, desc[UR4][R6.64] ;  /* 0x0000000406067981 */ /* 0x000f22000c1e1500 */
[----:B------:R-:W-:-:S05]  /*2f40*/  HADD2.F32 R9, -RZ, R9.H0_H0 ;  /* 0x20000009ff097230 */ /* 0x000fca0000004100 */
[----:B-1----:R-:W-:-:S04]  /*2f50*/  FADD.FTZ R8, R9, -R38 ;  /* 0x8000002609087221 */ /* 0x002fc80000010000 */
[----:B------:R-:W-:Y:S01]  /*2f60*/  FMUL.FTZ R8, R8, R39 ;  /* 0x0000002708087220 */ /* 0x000fe20000410000 */
[----:B--2---:R-:W-:Y:S02]  /*2f70*/  HADD2.F32 R9, -RZ, R64.H0_H0 ;  /* 0x20000040ff097230 */ /* 0x004fe40000004100 */
[----:B---3--:R-:W-:Y:S02]  /*2f80*/  HADD2.F32 R71, -RZ, R66.H0_H0 ;  /* 0x20000042ff477230 */ /* 0x008fe40000004100 */
[----:B----4-:R-:W-:-:S05]  /*2f90*/  HADD2.F32 R69, -RZ, R6.H0_H0 ;  /* 0x20000006ff457230 */ /* 0x010fca0000004100 */
[----:B------:R-:W-:-:S04]  /*2fa0*/  FFMA.FTZ R8, R8, R9, R69 ;  /* 0x0000000908087223 */ /* 0x000fc80000010045 */
[----:B------:R-:W-:Y:S01]  /*2fb0*/  FADD.FTZ R8, R8, R71 ;  /* 0x0000004708087221 */ /* 0x000fe20000010000 */
[----:B------:R-:W-:-:S04]  /*2fc0*/  IMAD.WIDE.U32 R6, R5, 0x2, R84 ;  /* 0x0000000205067825 */ /* 0x000fc800078e0054 */
[----:B------:R-:W-:-:S05]  /*2fd0*/  F2FP.F16.F32.PACK_AB R8, RZ, R8 ;  /* 0x00000008ff08723e */ /* 0x000fca00000000ff */
[----:B------:R0:W-:Y:S02]  /*2fe0*/  STG.E.U16 desc[UR4][R6.64], R8 ;  /* 0x0000000806007986 */ /* 0x0001e4000c101504 */
.L_x_12:
[----:B------:R-:W-:Y:S05]  /*2ff0*/  BSYNC.RECONVERGENT B0 ;  /* 0x0000000000007941 */ /* 0x000fea0003800200 */
.L_x_11:
[----:B------:R-:W-:Y:S01]  /*3000*/  ISETP.GE.AND P6, PT, R4, R2, PT ;  /* 0x000000020400720c */ /* 0x000fe20003fc6270 */
[----:B------:R-:W-:-:S12]  /*3010*/  BSSY.RECONVERGENT B0, `(.L_x_13) ;  /* 0x0000019000007945 */ /* 0x000fd80003800200 */
[----:B------:R-:W-:Y:S05]  /*3020*/  @P6 BRA `(.L_x_14) ;  /* 0x00000000005c6947 */ /* 0x000fea0003800000 */
[----:B------:R-:W2:Y:S01]  /*3030*/  LDCU.64 UR8, c[0x0][0x388] ;  /* 0x00007100ff0877ac */ /* 0x000ea20008000a00 */
[----:B------:R-:W-:Y:S01]  /*3040*/  IADD3 R5, P6, PT, R3, R4, RZ ;  /* 0x0000000403057210 */ /* 0x000fe20007fde0ff */
[----:B0-----:R-:W0:Y:S03]  /*3050*/  LDC.64 R8, c[0x0][0x398] ;  /* 0x0000e600ff087b82 */ /* 0x001e260000000a00 */
[----:B------:R-:W-:Y:S02]  /*3060*/  IADD3.X R6, PT, PT, RZ, R68, RZ, P6, !PT ;  /* 0x00000044ff067210 */ /* 0x000fe400037fe4ff */
[----:B--2---:R-:W-:-:S04]  /*3070*/  LEA R64, P6, R5, UR8, 0x1 ;  /* 0x0000000805407c11 */ /* 0x004fc8000f8c08ff */
[----:B------:R-:W-:Y:S02]  /*3080*/  LEA.HI.X R65, R5, UR9, R6, 0x1, P6 ;  /* 0x0000000905417c11 */ /* 0x000fe4000b0f0c06 */
[----:B------:R-:W2:Y:S01]  /*3090*/  LDC.64 R6, c[0x0][0x3a0] ;  /* 0x0000e800ff067b82 */ /* 0x000ea20000000a00 */
[C---:B0-----:R-:W-:Y:S02]  /*30a0*/  IMAD.WIDE.U32 R8, R4.reuse, 0x2, R8 ;  /* 0x0000000204087825 */ /* 0x041fe400078e0008 */
[----:B------:R-:W3:Y:S04]  /*30b0*/  LDG.E.U16 R64, desc[UR4][R64.64] ;  /* 0x0000000440407981 */ /* 0x000ee8000c1e1500 */
[----:B------:R-:W4:Y:S01]  /*30c0*/  LDG.E.U16 R8, desc[UR4][R8.64] ;  /* 0x0000000408087981 */ /* 0x000f22000c1e1500 */
[----:B--2---:R-:W-:-:S06]  /*30d0*/  IMAD.WIDE.U32 R6, R4, 0x2, R6 ;  /* 0x0000000204067825 */ /* 0x004fcc00078e0006 */
[----:B------:R-:W2:Y:S01]  /*30e0*/  LDG.E.U16 R6, desc[UR4][R6.64] ;  /* 0x0000000406067981 */ /* 0x000ea2000c1e1500 */
[----:B------:R-:W-:-:S05]  /*30f0*/  HADD2.F32 R5, -RZ, R10.H0_H0 ;  /* 0x2000000aff057230 */ /* 0x000fca0000004100 */
[----:B-1----:R-:W-:-:S04]  /*3100*/  FADD.FTZ R10, R5, -R38 ;  /* 0x80000026050a7221 */ /* 0x002fc80000010000 */
[----:B------:R-:W-:Y:S01]  /*3110*/  FMUL.FTZ R10, R10, R39 ;  /* 0x000000270a0a7220 */ /* 0x000fe20000410000 */
[----:B---3--:R-:W-:Y:S02]  /*3120*/  HADD2.F32 R66, -RZ, R64.H0_H0 ;  /* 0x20000040ff427230 */ /* 0x008fe40000004100 */
[----:B----4-:R-:W-:Y:S02]  /*3130*/  HADD2.F32 R5, -RZ, R8.H0_H0 ;  /* 0x20000008ff057230 */ /* 0x010fe40000004100 */
[----:B--2---:R-:W-:-:S05]  /*3140*/  HADD2.F32 R67, -RZ, R6.H0_H0 ;  /* 0x20000006ff437230 */ /* 0x004fca0000004100 */
[----:B------:R-:W-:-:S04]  /*3150*/  FFMA.FTZ R5, R10, R5, R67 ;  /* 0x000000050a057223 */ /* 0x000fc80000010043 */
[----:B------:R-:W-:Y:S01]  /*3160*/  FADD.FTZ R5, R5, R66 ;  /* 0x0000004205057221 */ /* 0x000fe20000010000 */
[----:B------:R-:W-:-:S04]  /*3170*/  IMAD.WIDE.U32 R6, R4, 0x2, R84 ;  /* 0x0000000204067825 */ /* 0x000fc800078e0054 */
[----:B------:R-:W-:-:S05]  /*3180*/  F2FP.F16.F32.PACK_AB R5, RZ, R5 ;  /* 0x00000005ff05723e */ /* 0x000fca00000000ff */
[----:B------:R2:W-:Y:S02]  /*3190*/  STG.E.U16 desc[UR4][R6.64], R5 ;  /* 0x0000000506007986 */ /* 0x0005e4000c101504 */
.L_x_14:
[----:B------:R-:W-:Y:S05]  /*31a0*/  BSYNC.RECONVERGENT B0 ;  /* 0x0000000000007941 */ /* 0x000fea0003800200 */
.L_x_13:
[----:B------:R-:W-:Y:S01]  /*31b0*/  ISETP.NE.AND P6, PT, R51, RZ, PT ;  /* 0x000000ff3300720c */ /* 0x000fe20003fc5270 */
[----:B------:R-:W-:-:S12]  /*31c0*/  BSSY.RECONVERGENT B0, `(.L_x_15) ;  /* 0x0000020000007945 */ /* 0x000fd80003800200 */
[----:B------:R-:W-:Y:S05]  /*31d0*/  @P6 BRA `(.L_x_16) ;  /* 0x0000000000786947 */ /* 0x000fea0003800000 */
[----:B--2---:R-:W2:Y:S01]  /*31e0*/  S2R R5, SR_TID.X ;  /* 0x0000000000057919 */ /* 0x004ea20000002100 */
[----:B------:R-:W3:Y:S01]  /*31f0*/  LDCU.64 UR8, c[0x0][0x388] ;  /* 0x00007100ff0877ac */ /* 0x000ee20008000a00 */
[----:B0-----:R-:W0:Y:S01]  /*3200*/  LDC.64 R8, c[0x0][0x398] ;  /* 0x0000e600ff087b82 */ /* 0x001e220000000a00 */
[----:B--2---:R-:W-:-:S04]  /*3210*/  IADD3 R5, PT, PT, R5, UR7, RZ ;  /* 0x0000000705057c10 */ /* 0x004fc8000fffe0ff */
[----:B------:R-:W-:-:S04]  /*3220*/  IADD3 R5, PT, PT, R5, UR7, RZ ;  /* 0x0000000705057c10 */ /* 0x000fc8000fffe0ff */
[----:B------:R-:W-:-:S04]  /*3230*/  IADD3 R5, PT, PT, R5, UR7, RZ ;  /* 0x0000000705057c10 */ /* 0x000fc8000fffe0ff */
[----:B------:R-:W-:-:S04]  /*3240*/  IADD3 R5, PT, PT, R5, UR7, RZ ;  /* 0x0000000705057c10 */ /* 0x000fc8000fffe0ff */
[----:B------:R-:W-:-:S04]  /*3250*/  IADD3 R5, PT, PT, R5, UR7, RZ ;  /* 0x0000000705057c10 */ /* 0x000fc8000fffe0ff */
[----:B------:R-:W-:-:S04]  /*3260*/  IADD3 R5, PT, PT, R5, UR7, RZ ;  /* 0x0000000705057c10 */ /* 0x000fc8000fffe0ff */
[----:B------:R-:W-:Y:S01]  /*3270*/  IADD3 R6, P6, PT, R3, R5, RZ ;  /* 0x0000000503067210 */ /* 0x000fe20007fde0ff */
[----:B0-----:R-:W-:-:S03]  /*3280*/  IMAD.WIDE.U32 R8, R5, 0x2, R8 ;  /* 0x0000000205087825 */ /* 0x001fc600078e0008 */
[----:B------:R-:W-:Y:S02]  /*3290*/  IADD3.X R7, PT, PT, RZ, R68, RZ, P6, !PT ;  /* 0x00000044ff077210 */ /* 0x000fe400037fe4ff */
[C---:B---3--:R-:W-:Y:S01]  /*32a0*/  LEA R64, P6, R6.reuse, UR8, 0x1 ;  /* 0x0000000806407c11 */ /* 0x048fe2000f8c08ff */
        /* <DEDUP_REMOVED lines=17> */
.L_x_16:
[----:B------:R-:W-:Y:S05]  /*33c0*/  BSYNC.RECONVERGENT B0 ;  /* 0x0000000000007941 */ /* 0x000fea0003800200 */
.L_x_15:
[----:B------:R-:W-:Y:S01]  /*33d0*/  ISETP.NE.AND P6, PT, R52, RZ, PT ;  /* 0x000000ff3400720c */ /* 0x000fe20003fc5270 */
[----:B------:R-:W-:-:S12]  /*33e0*/  BSSY.RECONVERGENT B0, `(.L_x_17) ;  /* 0x0000021000007945 */ /* 0x000fd80003800200 */
[----:B------:R-:W-:Y:S05]  /*33f0*/  @P6 BRA `(.L_x_18) ;  /* 0x00000000007c6947 */ /* 0x000fea0003800000 */
[----:B--2---:R-:W2:Y:S01]  /*3400*/  S2R R5, SR_TID.X ;  /* 0x0000000000057919 */ /* 0x004ea20000002100 */
[----:B------:R-:W4:Y:S01]  /*3410*/  LDCU.64 UR8, c[0x0][0x388] ;  /* 0x00007100ff0877ac */ /* 0x000f220008000a00 */
[----:B0-----:R-:W0:Y:S01]  /*3420*/  LDC.64 R8, c[0x0][0x398] ;  /* 0x0000e600ff087b82 */ /* 0x001e220000000a00 */
[----:B--2---:R-:W-:-:S04]  /*3430*/  IADD3 R5, PT, PT, R5, UR7, RZ ;  /* 0x0000000705057c10 */ /* 0x004fc8000fffe0ff */
[----:B------:R-:W-:-:S04]  /*3440*/  IADD3 R5, PT, PT, R5, UR7, RZ ;  /* 0x0000000705057c10 */ /* 0x000fc8000fffe0ff */
[----:B------:R-:W-:-:S04]  /*3450*/  IADD3 R5, PT, PT, R5, UR7, RZ ;  /* 0x0000000705057c10 */ /* 0x000fc8000fffe0ff */
[----:B------:R-:W-:-:S04]  /*3460*/  IADD3 R5, PT, PT, R5, UR7, RZ ;  /* 0x0000000705057c10 */ /* 0x000fc8000fffe0ff */
[----:B------:R-:W-:-:S04]  /*3470*/  IADD3 R5, PT, PT, R5, UR7, RZ ;  /* 0x0000000705057c10 */ /* 0x000fc8000fffe0ff */
[----:B------:R-:W-:-:S04]  /*3480*/  IADD3 R5, PT, PT, R5, UR7, RZ ;  /* 0x0000000705057c10 */ /* 0x000fc8000fffe0ff */
[----:B------:R-:W-:-:S04]  /*3490*/  IADD3 R5, PT, PT, R5, UR7, RZ ;  /* 0x0000000705057c10 */ /* 0x000fc8000fffe0ff */
[----:B---3--:R-:W-:Y:S01]  /*34a0*/  IADD3 R6, P6, PT, R3, R5, RZ ;  /* 0x0000000503067210 */ /* 0x008fe20007fde0ff */
[----:B0-----:R-:W-:-:S03]  /*34b0*/  IMAD.WIDE.U32 R8, R5, 0x2, R8 ;  /* 0x0000000205087825 */ /* 0x001fc600078e0008 */
[----:B------:R-:W-:Y:S02]  /*34c0*/  IADD3.X R7, PT, PT, RZ, R68, RZ, P6, !PT ;  /* 0x00000044ff077210 */ /* 0x000fe400037fe4ff */
[C---:B----4-:R-:W-:Y:S01]  /*34d0*/  LEA R10, P6, R6.reuse, UR8, 0x1 ;  /* 0x00000008060a7c11 */ /* 0x050fe2000f8c08ff */
        /* <DEDUP_REMOVED lines=17> */
.L_x_18:
[----:B------:R-:W-:Y:S05]  /*35f0*/  BSYNC.RECONVERGENT B0 ;  /* 0x0000000000007941 */ /* 0x000fea0003800200 */
.L_x_17:
[----:B------:R-:W-:Y:S01]  /*3600*/  ISETP.NE.AND P6, PT, R53, RZ, PT ;  /* 0x000000ff3500720c */ /* 0x000fe20003fc5270 */
[----:B------:R-:W-:-:S12]  /*3610*/  BSSY.RECONVERGENT B0, `(.L_x_19) ;  /* 0x0000022000007945 */ /* 0x000fd80003800200 */
[----:B------:R-:W-:Y:S05]  /*3620*/  @P6 BRA `(.L_x_20) ;  /* 0x0000000000806947 */ /* 0x000fea0003800000 */
[----:B--2---:R-:W2:Y:S01]  /*3630*/  S2R R5, SR_TID.X ;  /* 0x0000000000057919 */ /* 0x004ea20000002100 */
[----:B------:R-:W5:Y:S01]  /*3640*/  LDCU.64 UR8, c[0x0][0x388] ;  /* 0x00007100ff0877ac */ /* 0x000f620008000a00 */
        /* <DEDUP_REMOVED lines=8> */
[----:B------:R-:W-:-:S04]  /*36d0*/  IADD3 R5, PT, PT, R5, UR7, RZ ;  /* 0x0000000705057c10 */ /* 0x000fc8000fffe0ff */
[----:B---34-:R-:W-:Y:S01]  /*36e0*/  IADD3 R6, P6, PT, R3, R5, RZ ;  /* 0x0000000503067210 */ /* 0x018fe20007fde0ff */
[----:B0-----:R-:W-:-:S03]  /*36f0*/  IMAD.WIDE.U32 R8, R5, 0x2, R8 ;  /* 0x0000000205087825 */ /* 0x001fc600078e0008 */
[----:B------:R-:W-:Y:S02]  /*3700*/  IADD3.X R7, PT, PT, RZ, R68, RZ, P6, !PT ;  /* 0x00000044ff077210 */ /* 0x000fe400037fe4ff */
[C---:B-----5:R-:W-:Y:S01]  /*3710*/  LEA R10, P6, R6.reuse, UR8, 0x1 ;  /* 0x00000008060a7c11 */ /* 0x060fe2000f8c08ff */
        /* <DEDUP_REMOVED lines=17> */
.L_x_20:
[----:B------:R-:W-:Y:S05]  /*3830*/  BSYNC.RECONVERGENT B0 ;  /* 0x0000000000007941 */ /* 0x000fea0003800200 */
.L_x_19:
        /* <DEDUP_REMOVED lines=36> */
.L_x_22:
[----:B------:R-:W-:Y:S05]  /*3a80*/  BSYNC.RECONVERGENT B0 ;  /* 0x0000000000007941 */ /* 0x000fea0003800200 */
.L_x_21:
        /* <DEDUP_REMOVED lines=16> */
[----:B------:R-:W-:Y:S01]  /*3b90*/  IADD3 R5, P6, PT, R3, R51, RZ ;  /* 0x0000003303057210 */ /* 0x000fe20007fde0ff */
[----:B0-----:R-:W-:-:S03]  /*3ba0*/  IMAD.WIDE.U32 R8, R51, 0x2, R8 ;  /* 0x0000000233087825 */ /* 0x001fc600078e0008 */
[----:B---34-:R-:W-:Y:S02]  /*3bb0*/  IADD3.X R6, PT, PT, RZ, R68, RZ, P6, !PT ;  /* 0x00000044ff067210 */ /* 0x018fe400037fe4ff */
        /* <DEDUP_REMOVED lines=18> */
.L_x_24:
[----:B------:R-:W-:Y:S05]  /*3ce0*/  BSYNC.RECONVERGENT B0 ;  /* 0x0000000000007941 */ /* 0x000fea0003800200 */
.L_x_23:
[----:B------:R-:W-:Y:S01]  /*3cf0*/  ISETP.NE.AND P6, PT, R56, RZ, PT ;  /* 0x000000ff3800720c */ /* 0x000fe20003fc5270 */
[----:B------:R-:W-:-:S12]  /*3d00*/  BSSY.RECONVERGENT B0, `(.L_x_25) ;  /* 0x0000025000007945 */ /* 0x000fd80003800200 */
[----:B------:R-:W-:Y:S05]  /*3d10*/  @P6 BRA `(.L_x_26) ;  /* 0x00000000008c6947 */ /* 0x000fea0003800000 */
[----:B0-2---:R-:W0:Y:S01]  /*3d20*/  S2R R5, SR_TID.X ;  /* 0x0000000000057919 */ /* 0x005e220000002100 */
[----:B------:R-:W2:Y:S01]  /*3d30*/  LDCU.64 UR8, c[0x0][0x388] ;  /* 0x00007100ff0877ac */ /* 0x000ea20008000a00 */
[----:B------:R-:W5:Y:S01]  /*3d40*/  LDC.64 R8, c[0x0][0x398] ;  /* 0x0000e600ff087b82 */ /* 0x000f620000000a00 */
[----:B0-----:R-:W-:-:S04]  /*3d50*/  IADD3 R5, PT, PT, R5, UR7, RZ ;  /* 0x0000000705057c10 */ /* 0x001fc8000fffe0ff */
        /* <DEDUP_REMOVED lines=11> */
[----:B-----5:R-:W-:-:S03]  /*3e10*/  IMAD.WIDE.U32 R8, R15, 0x2, R8 ;  /* 0x000000020f087825 */ /* 0x020fc600078e0008 */
[----:B---34-:R-:W-:Y:S02]  /*3e20*/  IADD3.X R6, PT, PT, RZ, R68, RZ, P6, !PT ;  /* 0x00000044ff067210 */ /* 0x018fe400037fe4ff */
        /* <DEDUP_REMOVED lines=18> */
.L_x_26:
[----:B------:R-:W-:Y:S05]  /*3f50*/  BSYNC.RECONVERGENT B0 ;  /* 0x0000000000007941 */ /* 0x000fea0003800200 */
.L_x_25:
        /* <DEDUP_REMOVED lines=39> */
.L_x_28:
[----:B------:R-:W-:Y:S05]  /*41d0*/  BSYNC.RECONVERGENT B0 ;  /* 0x0000000000007941 */ /* 0x000fea0003800200 */
.L_x_27:
        /* <DEDUP_REMOVED lines=40> */
.L_x_30:
[----:B------:R-:W-:Y:S05]  /*4460*/  BSYNC.RECONVERGENT B0 ;  /* 0x0000000000007941 */ /* 0x000fea0003800200 */
.L_x_29:
        /* <DEDUP_REMOVED lines=41> */
.L_x_32:
[----:B------:R-:W-:Y:S05]  /*4700*/  BSYNC.RECONVERGENT B0 ;  /* 0x0000000000007941 */ /* 0x000fea0003800200 */
.L_x_31:
        /* <DEDUP_REMOVED lines=42> */
.L_x_34:
[----:B------:R-:W-:Y:S05]  /*49b0*/  BSYNC.RECONVERGENT B0 ;  /* 0x0000000000007941 */ /* 0x000fea0003800200 */
.L_x_33:
        /* <DEDUP_REMOVED lines=43> */
.L_x_36:
[----:B------:R-:W-:Y:S05]  /*4c70*/  BSYNC.RECONVERGENT B0 ;  /* 0x0000000000007941 */ /* 0x000fea0003800200 */
.L_x_35:
[----:B------:R-:W-:Y:S01]  /*4c80*/  ISETP.NE.AND P6, PT, R62, RZ, PT ;  /* 0x000000ff3e00720c */ /* 0x000fe20003fc5270 */
[----:B------:R-:W-:-:S12]  /*4c90*/  BSSY.RECONVERGENT B0, `(.L_x_37) ;  /* 0x000002b000007945 */ /* 0x000fd80003800200 */
[----:B------:R-:W-:Y:S05]  /*4ca0*/  @P6 BRA `(.L_x_38) ;  /* 0x0000000000a46947 */ /* 0x000fea0003800000 */
[----:B0-2---:R-:W0:Y:S01]  /*4cb0*/  S2R R5, SR_TID.X ;  /* 0x0000000000057919 */ /* 0x005e220000002100 */
[----:B------:R-:W4:Y:S01]  /*4cc0*/  LDCU.64 UR8, c[0x0][0x388] ;  /* 0x00007100ff0877ac */ /* 0x000f220008000a00 */
[----:B---3--:R-:W2:Y:S01]  /*4cd0*/  LDC.64 R10, c[0x0][0x3a0] ;  /* 0x0000e800ff0a7b82 */ /* 0x008ea20000000a00 */
        /* <DEDUP_REMOVED lines=18> */
[----:B--2---:R-:W-:-:S03]  /*4e00*/  IMAD.WIDE.U32 R10, R15, 0x2, R10 ;  /* 0x000000020f0a7825 */ /* 0x004fc600078e000a */
        /* <DEDUP_REMOVED lines=19> */
.L_x_38:
[----:B------:R-:W-:Y:S05]  /*4f40*/  BSYNC.RECONVERGENT B0 ;  /* 0x0000000000007941 */ /* 0x000fea0003800200 */
.L_x_37:
        /* <DEDUP_REMOVED lines=45> */
.L_x_40:
[----:B------:R-:W-:Y:S05]  /*5220*/  BSYNC.RECONVERGENT B0 ;  /* 0x0000000000007941 */ /* 0x000fea0003800200 */
.L_x_39:
[----:B------:R-:W-:Y:S04]  /*5230*/  BSSY.RECONVERGENT B0, `(.L_x_41) ;  /* 0x000002c000007945 */ /* 0x000fe80003800200 */
[----:B------:R-:W-:Y:S05]  /*5240*/  @P5 BRA `(.L_x_42) ;  /* 0x0000000000a85947 */ /* 0x000fea0003800000 */
[----:B------:R-:W-:Y:S01]  /*5250*/  IADD3 R0, PT, PT, R0, UR7, RZ ;  /* 0x0000000700007c10 */ /* 0x000fe2000fffe0ff */
[----:B0-----:R-:W0:Y:S01]  /*5260*/  LDC.64 R8, c[0x0][0x398] ;  /* 0x0000e600ff087b82 */ /* 0x001e220000000a00 */
[----:B------:R-:W4:Y:S02]  /*5270*/  LDCU.64 UR8, c[0x0][0x388] ;  /* 0x00007100ff0877ac */ /* 0x000f240008000a00 */
[----:B------:R-:W-:-:S04]  /*5280*/  IADD3 R0, PT, PT, R0, UR7, RZ ;  /* 0x0000000700007c10 */ /* 0x000fc8000fffe0ff */
[----:B------:R-:W-:Y:S01]  /*5290*/  IADD3 R0, PT, PT, R0, UR7, RZ ;  /* 0x0000000700007c10 */ /* 0x000fe2000fffe0ff */
[----:B---3--:R-:W3:Y:S03]  /*52a0*/  LDC.64 R10, c[0x0][0x3a0] ;  /* 0x0000e800ff0a7b82 */ /* 0x008ee60000000a00 */
        /* <DEDUP_REMOVED lines=18> */
[----:B--2---:R-:W-:Y:S01]  /*53d0*/  IADD3.X R5, PT, PT, RZ, R68, RZ, P5, !PT ;  /* 0x00000044ff057210 */ /* 0x004fe20002ffe4ff */
[----:B---3--:R-:W-:Y:S01]  /*53e0*/  IMAD.WIDE.U32 R10, R19, 0x2, R10 ;  /* 0x00000002130a7825 */ /* 0x008fe200078e000a */
[C---:B----4-:R-:W-:Y:S01]  /*53f0*/  LEA R6, P5, R0.reuse, UR8, 0x1 ;  /* 0x0000000800067c11 */ /* 0x050fe2000f8a08ff */
[----:B------:R-:W2:Y:S03]  /*5400*/  LDG.E.U16 R8, desc[UR4][R8.64] ;  /* 0x0000000408087981 */ /* 0x000ea6000c1e1500 */
[----:B------:R-:W-:Y:S01]  /*5410*/  LEA.HI.X R7, R0, UR9, R5, 0x1, P5 ;  /* 0x0000000900077c11 */ /* 0x000fe2000a8f0c05 */
[----:B------:R-:W3:Y:S04]  /*5420*/  LDG.E.U16 R10, desc[UR4][R10.64] ;  /* 0x000000040a0a7981 */ /* 0x000ee8000c1e1500 */
[----:B------:R-:W4:Y:S01]  /*5430*/  LDG.E.U16 R6, desc[UR4][R6.64] ;  /* 0x0000000406067981 */ /* 0x000f22000c1e1500 */
[----:B------:R-:W-:-:S05]  /*5440*/  HADD2.F32 R29, -RZ, R29.H0_H0 ;  /* 0x2000001dff1d7230 */ /* 0x000fca0000004100 */
[----:B-1----:R-:W-:-:S04]  /*5450*/  FADD.FTZ R0, R29, -R38 ;  /* 0x800000261d007221 */ /* 0x002fc80000010000 */
[----:B------:R-:W-:Y:S01]  /*5460*/  FMUL.FTZ R0, R0, R39 ;  /* 0x0000002700007220 */ /* 0x000fe20000410000 */
[----:B--2---:R-:W-:Y:S02]  /*5470*/  HADD2.F32 R5, -RZ, R8.H0_H0 ;  /* 0x20000008ff057230 */ /* 0x004fe40000004100 */
[----:B---3--:R-:W-:Y:S02]  /*5480*/  HADD2.F32 R13, -RZ, R10.H0_H0 ;  /* 0x2000000aff0d7230 */ /* 0x008fe40000004100 */
[----:B----4-:R-:W-:-:S03]  /*5490*/  HADD2.F32 R15, -RZ, R6.H0_H0 ;  /* 0x20000006ff0f7230 */ /* 0x010fc60000004100 */
[----:B------:R-:W-:-:S04]  /*54a0*/  FFMA.FTZ R0, R0, R5, R13 ;  /* 0x0000000500007223 */ /* 0x000fc8000001000d */
[----:B------:R-:W-:Y:S01]  /*54b0*/  FADD.FTZ R0, R0, R15 ;  /* 0x0000000f00007221 */ /* 0x000fe20000010000 */
[----:B------:R-:W-:-:S04]  /*54c0*/  IMAD.WIDE.U32 R8, R19, 0x2, R84 ;  /* 0x0000000213087825 */ /* 0x000fc800078e0054 */
[----:B------:R-:W-:-:S05]  /*54d0*/  F2FP.F16.F32.PACK_AB R0, RZ, R0 ;  /* 0x00000000ff00723e */ /* 0x000fca00000000ff */
[----:B------:R0:W-:Y:S02]  /*54e0*/  STG.E.U16 desc[UR4][R8.64], R0 ;  /* 0x0000000008007986 */ /* 0x0001e4000c101504 */
.L_x_42:
[----:B------:R-:W-:Y:S05]  /*54f0*/  BSYNC.RECONVERGENT B0 ;  /* 0x0000000000007941 */ /* 0x000fea0003800200 */
.L_x_41:
[----:B------:R-:W-:Y:S01]  /*5500*/  ISETP.GE.AND P5, PT, R17, R2, PT ;  /* 0x000000021100720c */ /* 0x000fe20003fa6270 */
[----:B------:R-:W-:-:S12]  /*5510*/  BSSY.RECONVERGENT B0, `(.L_x_43) ;  /* 0x0000019000007945 */ /* 0x000fd80003800200 */
[----:B------:R-:W-:Y:S05]  /*5520*/  @P5 BRA `(.L_x_44) ;  /* 0x00000000005c5947 */ /* 0x000fea0003800000 */
[----:B0-----:R-:W0:Y:S01]  /*5530*/  LDC.64 R8, c[0x0][0x398] ;  /* 0x0000e600ff087b82 */ /* 0x001e220000000a00 */
[----:B------:R-:W4:Y:S01]  /*5540*/  LDCU.64 UR8, c[0x0][0x388] ;  /* 0x00007100ff0877ac */ /* 0x000f220008000a00 */
[----:B------:R-:W-:-:S04]  /*5550*/  IADD3 R0, P5, PT, R3, R17, RZ ;  /* 0x0000001103007210 */ /* 0x000fc80007fbe0ff */
[----:B--2---:R-:W-:Y:S02]  /*5560*/  IADD3.X R5, PT, PT, RZ, R68, RZ, P5, !PT ;  /* 0x00000044ff057210 */ /* 0x004fe40002ffe4ff */
[----:B---3--:R-:W2:Y:S01]  /*5570*/  LDC.64 R10, c[0x0][0x3a0] ;  /* 0x0000e800ff0a7b82 */ /* 0x008ea20000000a00 */
[----:B----4-:R-:W-:-:S04]  /*5580*/  LEA R6, P5, R0, UR8, 0x1 ;  /* 0x0000000800067c11 */ /* 0x010fc8000f8a08ff */
[----:B------:R-:W-:Y:S01]  /*5590*/  LEA.HI.X R7, R0, UR9, R5, 0x1, P5 ;  /* 0x0000000900077c11 */ /* 0x000fe2000a8f0c05 */
[----:B0-----:R-:W-:-:S04]  /*55a0*/  IMAD.WIDE.U32 R8, R17, 0x2, R8 ;  /* 0x0000000211087825 */ /* 0x001fc800078e0008 */
[----:B------:R-:W3:Y:S01]  /*55b0*/  LDG.E.U16 R6, desc[UR4][R6.64] ;  /* 0x0000000406067981 */ /* 0x000ee2000c1e1500 */
[----:B--2---:R-:W-:-:S03]  /*55c0*/  IMAD.WIDE.U32 R10, R17, 0x2, R10 ;  /* 0x00000002110a7825 */ /* 0x004fc600078e000a */
[----:B------:R-:W2:Y:S04]  /*55d0*/  LDG.E.U16 R8, desc[UR4][R8.64] ;  /* 0x0000000408087981 */ /* 0x000ea8000c1e1500 */
        /* <DEDUP_REMOVED lines=8> */
[----:B------:R-:W-:Y:S01]  /*5660*/  FADD.FTZ R0, R0, R15 ;  /* 0x0000000f00007221 */ /* 0x000fe20000010000 */
[----:B------:R-:W-:-:S04]  /*5670*/  IMAD.WIDE.U32 R8, R17, 0x2, R84 ;  /* 0x0000000211087825 */ /* 0x000fc800078e0054 */
[----:B------:R-:W-:-:S05]  /*5680*/  F2FP.F16.F32.PACK_AB R0, RZ, R0 ;  /* 0x00000000ff00723e */ /* 0x000fca00000000ff */
[----:B------:R0:W-:Y:S02]  /*5690*/  STG.E.U16 desc[UR4][R8.64], R0 ;  /* 0x0000000008007986 */ /* 0x0001e4000c101504 */
.L_x_44:
[----:B------:R-:W-:Y:S05]  /*56a0*/  BSYNC.RECONVERGENT B0 ;  /* 0x0000000000007941 */ /* 0x000fea0003800200 */
.L_x_43:
[----:B------:R-:W-:Y:S01]  /*56b0*/  ISETP.GE.AND P5, PT, R20, R2, PT ;  /* 0x000000021400720c */ /* 0x000fe20003fa6270 */
[----:B------:R-:W-:-:S12]  /*56c0*/  BSSY.RECONVERGENT B0, `(.L_x_45) ;  /* 0x0000019000007945 */ /* 0x000fd80003800200 */
[----:B------:R-:W-:Y:S05]  /*56d0*/  @P5 BRA `(.L_x_46) ;  /* 0x00000000005c5947 */ /* 0x000fea0003800000 */
[----:B0-234-:R-:W0:Y:S01]  /*56e0*/  LDC.64 R6, c[0x0][0x398] ;  /* 0x0000e600ff067b82 */ /* 0x01de220000000a00 */
[----:B------:R-:W2:Y:S01]  /*56f0*/  LDCU.64 UR8, c[0x0][0x388] ;  /* 0x00007100ff0877ac */ /* 0x000ea20008000a00 */
[----:B------:R-:W-:-:S04]  /*5700*/  IADD3 R0, P5, PT, R3, R20, RZ ;  /* 0x0000001403007210 */ /* 0x000fc80007fbe0ff */
[----:B------:R-:W-:Y:S02]  /*5710*/  IADD3.X R5, PT, PT, RZ, R68, RZ, P5, !PT ;  /* 0x00000044ff057210 */ /* 0x000fe40002ffe4ff */
[----:B------:R-:W3:Y:S01]  /*5720*/  LDC.64 R8, c[0x0][0x3a0] ;  /* 0x0000e800ff087b82 */ /* 0x000ee20000000a00 */
[----:B--2---:R-:W-:-:S04]  /*5730*/  LEA R10, P5, R0, UR8, 0x1 ;  /* 0x00000008000a7c11 */ /* 0x004fc8000f8a08ff */
[----:B------:R-:W-:Y:S01]  /*5740*/  LEA.HI.X R11, R0, UR9, R5, 0x1, P5 ;  /* 0x00000009000b7c11 */ /* 0x000fe2000a8f0c05 */
[----:B0-----:R-:W-:-:S04]  /*5750*/  IMAD.WIDE.U32 R6, R20, 0x2, R6 ;  /* 0x0000000214067825 */ /* 0x001fc800078e0006 */
[----:B------:R-:W2:Y:S01]  /*5760*/  LDG.E.U16 R10, desc[UR4][R10.64] ;  /* 0x000000040a0a7981 */ /* 0x000ea2000c1e1500 */
[----:B---3--:R-:W-:-:S03]  /*5770*/  IMAD.WIDE.U32 R8, R20, 0x2, R8 ;  /* 0x0000000214087825 */ /* 0x008fc600078e0008 */
[----:B------:R-:W3:Y:S04]  /*5780*/  LDG.E.U16 R6, desc[UR4][R6.64] ;  /* 0x0000000406067981 */ /* 0x000ee8000c1e1500 */
[----:B------:R-:W4:Y:S01]  /*5790*/  LDG.E.U16 R8, desc[UR4][R8.64] ;  /* 0x0000000408087981 */ /* 0x000f22000c1e1500 */
[----:B------:R-:W-:-:S05]  /*57a0*/  HADD2.F32 R5, -RZ, R32.H0_H0 ;  /* 0x20000020ff057230 */ /* 0x000fca0000004100 */
[----:B-1----:R-:W-:-:S04]  /*57b0*/  FADD.FTZ R0, R5, -R38 ;  /* 0x8000002605007221 */ /* 0x002fc80000010000 */
[----:B------:R-:W-:Y:S01]  /*57c0*/  FMUL.FTZ R0, R0, R39 ;  /* 0x0000002700007220 */ /* 0x000fe20000410000 */
[----:B------:R-:W-:-:S04]  /*57d0*/  IMAD.WIDE.U32 R20, R20, 0x2, R84 ;  /* 0x0000000214147825 */ /* 0x000fc800078e0054 */
[----:B--2---:R-:W-:Y:S02]  /*57e0*/  HADD2.F32 R15, -RZ, R10.H0_H0 ;  /* 0x2000000aff0f7230 */ /* 0x004fe40000004100 */
[----:B---3--:R-:W-:Y:S02]  /*57f0*/  HADD2.F32 R5, -RZ, R6.H0_H0 ;  /* 0x20000006ff057230 */ /* 0x008fe40000004100 */
[----:B----4-:R-:W-:-:S05]  /*5800*/  HADD2.F32 R13, -RZ, R8.H0_H0 ;  /* 0x20000008ff0d7230 */ /* 0x010fca0000004100 */
[----:B------:R-:W-:-:S04]  /*5810*/  FFMA.FTZ R0, R0, R5, R13 ;  /* 0x0000000500007223 */ /* 0x000fc8000001000d */
[----:B------:R-:W-:-:S05]  /*5820*/  FADD.FTZ R0, R0, R15 ;  /* 0x0000000f00007221 */ /* 0x000fca0000010000 */
[----:B------:R-:W-:-:S05]  /*5830*/  F2FP.F16.F32.PACK_AB R0, RZ, R0 ;  /* 0x00000000ff00723e */ /* 0x000fca00000000ff */
[----:B------:R0:W-:Y:S02]  /*5840*/  STG.E.U16 desc[UR4][R20.64], R0 ;  /* 0x0000000014007986 */ /* 0x0001e4000c101504 */
.L_x_46:
[----:B------:R-:W-:Y:S05]  /*5850*/  BSYNC.RECONVERGENT B0 ;  /* 0x0000000000007941 */ /* 0x000fea0003800200 */
.L_x_45:
        /* <DEDUP_REMOVED lines=26> */
.L_x_48:
[----:B------:R-:W-:Y:S05]  /*5a00*/  BSYNC.RECONVERGENT B0 ;  /* 0x0000000000007941 */ /* 0x000fea0003800200 */
.L_x_47:
        /* <DEDUP_REMOVED lines=26> */
.L_x_50:
[----:B------:R-:W-:Y:S05]  /*5bb0*/  BSYNC.RECONVERGENT B0 ;  /* 0x0000000000007941 */ /* 0x000fea0003800200 */
.L_x_49:
[----:B------:R-:W-:Y:S01]  /*5bc0*/  ISETP.NE.AND P5, PT, R49, RZ, PT ;  /* 0x000000ff3100720c */ /* 0x000fe20003fa5270 */
[----:B------:R-:W-:-:S12]  /*5bd0*/  BSSY.RECONVERGENT B0, `(.L_x_51) ;  /* 0x000002c000007945 */ /* 0x000fd80003800200 */
[----:B------:R-:W-:Y:S05]  /*5be0*/  @P5 BRA `(.L_x_52) ;  /* 0x0000000000a85947 */ /* 0x000fea0003800000 */
[----:B------:R-:W-:Y:S01]  /*5bf0*/  IADD3 R4, PT, PT, R4, UR7, RZ ;  /* 0x0000000704047c10 */ /* 0x000fe2000fffe0ff */
[----:B------:R-:W5:Y:S01]  /*5c00*/  LDCU.64 UR8, c[0x0][0x388] ;  /* 0x00007100ff0877ac */ /* 0x000f620008000a00 */
[----:B0-234-:R-:W0:Y:S02]  /*5c10*/  LDC.64 R6, c[0x0][0x3a0] ;  /* 0x0000e800ff067b82 */ /* 0x01de240000000a00 */
        /* <DEDUP_REMOVED lines=39> */
.L_x_52:
[----:B------:R-:W-:Y:S05]  /*5e90*/  BSYNC.RECONVERGENT B0 ;  /* 0x0000000000007941 */ /* 0x000fea0003800200 */
.L_x_51:
[----:B------:R-:W-:Y:S01]  /*5ea0*/  ISETP.GE.AND P5, PT, R28, R2, PT ;  /* 0x000000021c00720c */ /* 0x000fe20003fa6270 */
[----:B------:R-:W-:-:S12]  /*5eb0*/  BSSY.RECONVERGENT B0, `(.L_x_53) ;  /* 0x0000019000007945 */ /* 0x000fd80003800200 */
[----:B------:R-:W-:Y:S05]  /*5ec0*/  @P5 BRA `(.L_x_54) ;  /* 0x00000000005c5947 */ /* 0x000fea0003800000 */
[----:B0-2---:R-:W0:Y:S01]  /*5ed0*/  LDC.64 R4, c[0x0][0x398] ;  /* 0x0000e600ff047b82 */ /* 0x005e220000000a00 */
[----:B------:R-:W2:Y:S01]  /*5ee0*/  LDCU.64 UR6, c[0x0][0x388] ;  /* 0x00007100ff0677ac */ /* 0x000ea20008000a00 */
[----:B------:R-:W-:-:S04]  /*5ef0*/  IADD3 R0, P5, PT, R3, R28, RZ ;  /* 0x0000001c03007210 */ /* 0x000fc80007fbe0ff */
[----:B------:R-:W-:Y:S02]  /*5f00*/  IADD3.X R9, PT, PT, RZ, R68, RZ, P5, !PT ;  /* 0x00000044ff097210 */ /* 0x000fe40002ffe4ff */
[----:B---34-:R-:W3:Y:S01]  /*5f10*/  LDC.64 R6, c[0x0][0x3a0] ;  /* 0x0000e800ff067b82 */ /* 0x018ee20000000a00 */
        /* <DEDUP_REMOVED lines=18> */
.L_x_54:
[----:B------:R-:W-:Y:S05]  /*6040*/  BSYNC.RECONVERGENT B0 ;  /* 0x0000000000007941 */ /* 0x000fea0003800200 */
.L_x_53:
        /* <DEDUP_REMOVED lines=26> */
.L_x_56:
[----:B------:R-:W-:Y:S05]  /*61f0*/  BSYNC.RECONVERGENT B0 ;  /* 0x0000000000007941 */ /* 0x000fea0003800200 */
.L_x_55:
[----:B------:R-:W-:Y:S04]  /*6200*/  BSSY.RECONVERGENT B0, `(.L_x_57) ;  /* 0x0000019000007945 */ /* 0x000fe80003800200 */
        /* <DEDUP_REMOVED lines=24> */
.L_x_58:
[----:B------:R-:W-:Y:S05]  /*6390*/  BSYNC.RECONVERGENT B0 ;  /* 0x0000000000007941 */ /* 0x000fea0003800200 */
.L_x_57:
        /* <DEDUP_REMOVED lines=25> */
.L_x_60:
[----:B------:R-:W-:Y:S05]  /*6530*/  BSYNC.RECONVERGENT B0 ;  /* 0x0000000000007941 */ /* 0x000fea0003800200 */
.L_x_59:
        /* <DEDUP_REMOVED lines=25> */
.L_x_62:
[----:B------:R-:W-:Y:S05]  /*66d0*/  BSYNC.RECONVERGENT B0 ;  /* 0x0000000000007941 */ /* 0x000fea0003800200 */
.L_x_61:
        /* <DEDUP_REMOVED lines=25> */
.L_x_64:
[----:B------:R-:W-:Y:S05]  /*6870*/  BSYNC.RECONVERGENT B0 ;  /* 0x0000000000007941 */ /* 0x000fea0003800200 */
.L_x_63:
[----:B------:R-:W-:Y:S05]  /*6880*/  @P0 EXIT ;  /* 0x000000000000094d */ /* 0x000fea0003800000 */
[----:B0-2---:R-:W0:Y:S01]  /*6890*/  LDC.64 R4, c[0x0][0x398] ;  /* 0x0000e600ff047b82 */ /* 0x005e220000000a00 */
[----:B------:R-:W2:Y:S01]  /*68a0*/  LDCU.64 UR6, c[0x0][0x388] ;  /* 0x00007100ff0677ac */ /* 0x000ea20008000a00 */
[----:B------:R-:W-:-:S04]  /*68b0*/  IADD3 R0, P0, PT, R3, R45, RZ ;  /* 0x0000002d03007210 */ /* 0x000fc80007f1e0ff */
[----:B---34-:R-:W-:Y:S02]  /*68c0*/  IADD3.X R7, PT, PT, RZ, R68, RZ, P0, !PT ;  /* 0x00000044ff077210 */ /* 0x018fe400007fe4ff */
        /* <DEDUP_REMOVED lines=18> */
[----:B------:R-:W-:Y:S01]  /*69f0*/  STG.E.U16 desc[UR4][R84.64], R0 ;  /* 0x0000000054007986 */ /* 0x000fe2000c101504 */
[----:B------:R-:W-:Y:S05]  /*6a00*/  EXIT ;  /* 0x000000000000794d */ /* 0x000fea0003800000 */
.L_x_65:
        /* <DEDUP_REMOVED lines=15> */
.L_x_2549:


//--------------------- .text._ZN17fastertransformer29add_bias_layernorm_add_res_e2ILi32EEEvP6float2PKS1_S4_S4_S4_fi --------------------------
	.section	.text._ZN17fastertransformer29add_bias_layernorm_add_res_e2ILi32EEEvP6float2PKS1_S4_S4_S4_fi,"ax",@progbits
	.align	128
        .global         _ZN17fastertransformer29add_bias_layernorm_add_res_e2ILi32EEEvP6float2PKS1_S4_S4_S4_fi
        .type           _ZN17fastertransformer29add_bias_layernorm_add_res_e2ILi32EEEvP6float2PKS1_S4_S4_S4_fi,@function
        .size           _ZN17fastertransformer29add_bias_layernorm_add_res_e2ILi32EEEvP6float2PKS1_S4_S4_S4_fi,(.L_x_2550 - _ZN17fastertransformer29add_bias_layernorm_add_res_e2ILi32EEEvP6float2PKS1_S4_S4_S4_fi)
        .other          _ZN17fastertransformer29add_bias_layernorm_add_res_e2ILi32EEEvP6float2PKS1_S4_S4_S4_fi,@"STO_CUDA_ENTRY STV_DEFAULT"
_ZN17fastertransformer29add_bias_layernorm_add_res_e2ILi32EEEvP6float2PKS1_S4_S4_S4_fi:
.text._ZN17fastertransformer29add_bias_layernorm_add_res_e2ILi32EEEvP6float2PKS1_S4_S4_S4_fi:
[----:B------:R-:W-:Y:S08]  /*0000*/  LDC R1, c[0x0][0x37c] ;  /* 0x0000df00ff017b82 */ /* 0x000ff00000000800 */
[----:B------:R-:W0:Y:S01]  /*0010*/  LDC R92, c[0x0][0x3ac] ;  /* 0x0000eb00ff5c7b82 */ /* 0x000e220000000800 */
[----:B------:R-:W1:Y:S01]  /*0020*/  S2R R69, SR_TID.X ;  /* 0x0000000000457919 */ /* 0x000e620000002100 */
[----:B------:R-:W2:Y:S06]  /*0030*/  LDCU.64 UR6, c[0x0][0x358] ;  /* 0x00006b00ff0677ac */ /* 0x000eac0008000a00 */
[----:B------:R-:W3:Y:S08]  /*0040*/  S2UR UR4, SR_CTAID.X ;  /* 0x00000000000479c3 */ /* 0x000ef00000002500 */
[----:B------:R-:W4:Y:S01]  /*0050*/  LDC.64 R94, c[0x0][0x380] ;  /* 0x0000e000ff5e7b82 */ /* 0x000f220000000a00 */
[----:B0-----:R-:W-:-:S05]  /*0060*/  SHF.R.S32.HI R64, RZ, 0x1, R92 ;  /* 0x00000001ff407819 */ /* 0x001fca000001145c */
[C---:B---3--:R-:W-:Y:S01]  /*0070*/  IMAD R62, R64.reuse, UR4, RZ ;  /* 0x00000004403e7c24 */ /* 0x048fe2000f8e02ff */
[----:B------:R-:W0:Y:S01]  /*0080*/  LDCU UR4, c[0x0][0x360] ;  /* 0x00006c00ff0477ac */ /* 0x000e220008000800 */
[----:B-1----:R-:W-:Y:S02]  /*0090*/  ISETP.GT.AND P6, PT, R64, R69, PT ;  /* 0x000000454000720c */ /* 0x002fe40003fc4270 */
[----:B----4-:R-:W-:-:S11]  /*00a0*/  IMAD.WIDE R94, R62, 0x8, R94 ;  /* 0x000000083e5e7825 */ /* 0x010fd600078e025e */
[----:B------:R-:W1:Y:S01]  /*00b0*/  @P6 LDC.64 R54, c[0x0][0x390] ;  /* 0x0000e400ff366b82 */ /* 0x000e620000000a00 */
[C---:B------:R-:W-:Y:S01]  /*00c0*/  @P6 IMAD.WIDE.U32 R56, R69.reuse, 0x8, R94 ;  /* 0x0000000845386825 */ /* 0x040fe200078e005e */
[----:B0-----:R-:W-:-:S05]  /*00d0*/  IADD3 R39, PT, PT, R69, UR4, RZ ;  /* 0x0000000445277c10 */ /* 0x001fca000fffe0ff */
[----:B--2---:R-:W2:Y:S01]  /*00e0*/  @P6 LDG.E.64 R56, desc[UR6][R56.64] ;  /* 0x0000000638386981 */ /* 0x004ea2000c1e1b00 */
[----:B------:R-:W-:-:S13]  /*00f0*/  ISETP.GE.AND P5, PT, R39, R64, PT ;  /* 0x000000402700720c */ /* 0x000fda0003fa6270 */
[----:B------:R-:W0:Y:S01]  /*0100*/  @!P5 LDC.64 R48, c[0x0][0x390] ;  /* 0x0000e400ff30db82 */ /* 0x000e220000000a00 */
[----:B------:R-:W-:-:S04]  /*0110*/  @!P5 IMAD.WIDE.U32 R46, R39, 0x8, R94 ;  /* 0x00000008272ed825 */ /* 0x000fc800078e005e */
[----:B-1----:R-:W-:Y:S02]  /*0120*/  @P6 IMAD.WIDE.U32 R54, R69, 0x8, R54 ;  /* 0x0000000845366825 */ /* 0x002fe400078e0036 */
[----:B------:R-:W3:Y:S04]  /*0130*/  @!P5 LDG.E.64 R46, desc[UR6][R46.64] ;  /* 0x000000062e2ed981 */ /* 0x000ee8000c1e1b00 */
[----:B------:R-:W2:Y:S01]  /*0140*/  @P6 LDG.E.64 R54, desc[UR6][R54.64] ;  /* 0x0000000636366981 */ /* 0x000ea2000c1e1b00 */
[C---:B0-----:R-:W-:Y:S01]  /*0150*/  @!P5 IMAD.WIDE.U32 R48, R39.reuse, 0x8, R48 ;  /* 0x000000082730d825 */ /* 0x041fe200078e0030 */
[----:B------:R-:W-:-:S04]  /*0160*/  IADD3 R39, PT, PT, R39, UR4, RZ ;  /* 0x0000000427277c10 */ /* 0x000fc8000fffe0ff */
[----:B------:R-:W-:Y:S01]  /*0170*/  ISETP.GE.AND P4, PT, R39, R64, PT ;  /* 0x000000402700720c */ /* 0x000fe20003f86270 */
[----:B------:R-:W3:-:S12]  /*0180*/  @!P5 LDG.E.64 R48, desc[UR6][R48.64] ;  /* 0x000000063030d981 */ /* 0x000ed8000c1e1b00 */
[----:B------:R-:W0:Y:S01]  /*0190*/  @!P4 LDC.64 R52, c[0x0][0x390] ;  /* 0x0000e400ff34cb82 */ /* 0x000e220000000a00 */
[----:B------:R-:W-:-:S06]  /*01a0*/  @!P4 IMAD.WIDE.U32 R50, R39, 0x8, R94 ;  /* 0x000000082732c825 */ /* 0x000fcc00078e005e */
[----:B------:R-:W4:Y:S01]  /*01b0*/  @!P4 LDG.E.64 R50, desc[UR6][R50.64] ;  /* 0x000000063232c981 */ /* 0x000f22000c1e1b00 */
[C---:B0-----:R-:W-:Y:S01]  /*01c0*/  @!P4 IMAD.WIDE.U32 R52, R39.reuse, 0x8, R52 ;  /* 0x000000082734c825 */ /* 0x041fe200078e0034 */
[----:B------:R-:W-:-:S04]  /*01d0*/  IADD3 R39, PT, PT, R39, UR4, RZ ;  /* 0x0000000427277c10 */ /* 0x000fc8000fffe0ff */
[C---:B------:R-:W-:Y:S01]  /*01e0*/  ISETP.GE.AND P3, PT, R39.reuse, R64, PT ;  /* 0x000000402700720c */ /* 0x040fe20003f66270 */
[----:B------:R-:W4:Y:S01]  /*01f0*/  @!P4 LDG.E.64 R52, desc[UR6][R52.64] ;  /* 0x000000063434c981 */ /* 0x000f22000c1e1b00 */
[----:B------:R-:W-:-:S04]  /*0200*/  IADD3 R43, PT, PT, R39, UR4, RZ ;  /* 0x00000004272b7c10 */ /* 0x000fc8000fffe0ff */
[----:B------:R-:W-:-:S07]  /*0210*/  ISETP.GE.AND P2, PT, R43, R64, PT ;  /* 0x000000402b00720c */ /* 0x000fce0003f46270 */
[----:B------:R-:W0:Y:S08]  /*0220*/  @!P3 LDC.64 R40, c[0x0][0x390] ;  /* 0x0000e400ff28bb82 */ /* 0x000e300000000a00 */
[----:B------:R-:W1:Y:S01]  /*0230*/  @!P2 LDC.64 R44, c[0x0][0x390] ;  /* 0x0000e400ff2cab82 */ /* 0x000e620000000a00 */
[----:B0-----:R-:W-:-:S04]  /*0240*/  @!P3 IMAD.WIDE.U32 R40, R39, 0x8, R40 ;  /* 0x000000082728b825 */ /* 0x001fc800078e0028 */
[----:B------:R-:W-:Y:S02]  /*0250*/  @!P3 IMAD.WIDE.U32 R38, R39, 0x8, R94 ;  /* 0x000000082726b825 */ /* 0x000fe400078e005e */
[----:B------:R-:W5:Y:S04]  /*0260*/  @!P3 LDG.E.64 R40, desc[UR6][R40.64] ;  /* 0x000000062828b981 */ /* 0x000f68000c1e1b00 */
[----:B------:R-:W5:Y:S01]  /*0270*/  @!P3 LDG.E.64 R38, desc[UR6][R38.64] ;  /* 0x000000062626b981 */ /* 0x000f62000c1e1b00 */
[C---:B-1----:R-:W-:Y:S01]  /*0280*/  @!P2 IMAD.WIDE.U32 R44, R43.reuse, 0x8, R44 ;  /* 0x000000082b2ca825 */ /* 0x042fe200078e002c */
[----:B------:R-:W-:-:S03]  /*0290*/  IADD3 R79, PT, PT, R43, UR4, RZ ;  /* 0x000000042b4f7c10 */ /* 0x000fc6000fffe0ff */
[----:B------:R-:W-:Y:S02]  /*02a0*/  @!P2 IMAD.WIDE.U32 R42, R43, 0x8, R94 ;  /* 0x000000082b2aa825 */ /* 0x000fe400078e005e */
[----:B------:R-:W5:Y:S04]  /*02b0*/  @!P2 LDG.E.64 R44, desc[UR6][R44.64] ;  /* 0x000000062c2ca981 */ /* 0x000f68000c1e1b00 */
[----:B------:R-:W5:Y:S01]  /*02c0*/  @!P2 LDG.E.64 R42, desc[UR6][R42.64] ;  /* 0x000000062a2aa981 */ /* 0x000f62000c1e1b00 */
[----:B------:R-:W-:Y:S01]  /*02d0*/  ISETP.GE.AND P1, PT, R79, R64, PT ;  /* 0x000000404f00720c */ /* 0x000fe20003f26270 */
[----:B------:R-:W-:Y:S02]  /*02e0*/  HFMA2 R96, -RZ, RZ, 0, 0 ;  /* 0x00000000ff607431 */ /* 0x000fe400000001ff */
[----:B--2---:R-:W-:Y:S01]  /*02f0*/  @P6 FADD.FTZ R90, R56, R54 ;  /* 0x00000036385a6221 */ /* 0x004fe20000010000 */
[----:B------:R-:W-:-:S09]  /*0300*/  @P6 FADD.FTZ R97, R57, R55 ;  /* 0x0000003739616221 */ /* 0x000fd20000010000 */
[----:B------:R-:W0:Y:S01]  /*0310*/  @!P1 LDC.64 R54, c[0x0][0x390] ;  /* 0x0000e400ff369b82 */ /* 0x000e220000000a00 */
[----:B------:R-:W-:-:S06]  /*0320*/  @!P1 IMAD.WIDE.U32 R56, R79, 0x8, R94 ;  /* 0x000000084f389825 */ /* 0x000fcc00078e005e */
[----:B------:R-:W2:Y:S01]  /*0330*/  @!P1 LDG.E.64 R56, desc[UR6][R56.64] ;  /* 0x0000000638389981 */ /* 0x000ea2000c1e1b00 */
[C---:B0-----:R-:W-:Y:S01]  /*0340*/  @!P1 IMAD.WIDE.U32 R54, R79.reuse, 0x8, R54 ;  /* 0x000000084f369825 */ /* 0x041fe200078e0036 */
[----:B------:R-:W-:-:S04]  /*0350*/  IADD3 R79, PT, PT, R79, UR4, RZ ;  /* 0x000000044f4f7c10 */ /* 0x000fc8000fffe0ff */
[----:B------:R-:W-:Y:S01]  /*0360*/  ISETP.GE.AND P0, PT, R79, R64, PT ;  /* 0x000000404f00720c */ /* 0x000fe20003f06270 */
[----:B------:R-:W2:Y:S01]  /*0370*/  @!P1 LDG.E.64 R54, desc[UR6][R54.64] ;  /* 0x0000000636369981 */ /* 0x000ea2000c1e1b00 */
[----:B---3--:R-:W-:Y:S01]  /*0380*/  @!P5 FADD.FTZ R88, R46, R48 ;  /* 0x000000302e58d221 */ /* 0x008fe20000010000 */
[----:B------:R-:W-:-:S10]  /*0390*/  @!P5 FADD.FTZ R86, R47, R49 ;  /* 0x000000312f56d221 */ /* 0x000fd40000010000 */
[----:B------:R-:W0:Y:S01]  /*03a0*/  @!P0 LDC.64 R48, c[0x0][0x390] ;  /* 0x0000e400ff308b82 */ /* 0x000e220000000a00 */
[----:B------:R-:W-:-:S06]  /*03b0*/  @!P0 IMAD.WIDE.U32 R46, R79, 0x8, R94 ;  /* 0x000000084f2e8825 */ /* 0x000fcc00078e005e */
[----:B------:R-:W3:Y:S01]  /*03c0*/  @!P0 LDG.E.64 R46, desc[UR6][R46.64] ;  /* 0x000000062e2e8981 */ /* 0x000ee2000c1e1b00 */
[----:B----4-:R-:W-:Y:S01]  /*03d0*/  @!P4 FADD.FTZ R84, R50, R52 ;  /* 0x000000343254c221 */ /* 0x010fe20000010000 */
[----:B------:R-:W-:Y:S01]  /*03e0*/  @P6 FADD.FTZ R50, R90, R97 ;  /* 0x000000615a326221 */ /* 0x000fe20000010000 */
[----:B------:R-:W-:Y:S01]  /*03f0*/  @!P4 FADD.FTZ R82, R51, R53 ;  /* 0x000000353352c221 */ /* 0x000fe20000010000 */
[----:B------:R-:W-:Y:S01]  /*0400*/  @!P5 FADD.FTZ R51, R88, R86 ;  /* 0x000000565833d221 */ /* 0x000fe20000010000 */
[C---:B------:R-:W-:Y:S01]  /*0410*/  IADD3 R53, PT, PT, R79.reuse, UR4, RZ ;  /* 0x000000044f357c10 */ /* 0x040fe2000fffe0ff */
[----:B------:R-:W-:Y:S01]  /*0420*/  @P6 FADD.FTZ R96, RZ, R50 ;  /* 0x00000032ff606221 */ /* 0x000fe20000010000 */
[----:B0-----:R-:W-:-:S04]  /*0430*/  @!P0 IMAD.WIDE.U32 R48, R79, 0x8, R48 ;  /* 0x000000084f308825 */ /* 0x001fc800078e0030 */
[----:B------:R-:W-:Y:S01]  /*0440*/  @!P5 FADD.FTZ R96, R96, R51 ;  /* 0x000000336060d221 */ /* 0x000fe20000010000 */
[C---:B------:R-:W-:Y:S02]  /*0450*/  IADD3 R51, PT, PT, R53.reuse, UR4, RZ ;  /* 0x0000000435337c10 */ /* 0x040fe4000fffe0ff */
[----:B------:R-:W-:Y:S01]  /*0460*/  ISETP.GE.AND P5, PT, R53, R64, PT ;  /* 0x000000403500720c */ /* 0x000fe20003fa6270 */
[----:B------:R-:W3:Y:S01]  /*0470*/  @!P0 LDG.E.64 R48, desc[UR6][R48.64] ;  /* 0x0000000630308981 */ /* 0x000ee2000c1e1b00 */
[----:B-----5:R-:W-:Y:S01]  /*0480*/  @!P3 FADD.FTZ R91, R39, R41 ;  /* 0x00000029275bb221 */ /* 0x020fe20000010000 */
[----:B------:R-:W-:-:S04]  /*0490*/  @!P4 FADD.FTZ R41, R84, R82 ;  /* 0x000000525429c221 */ /* 0x000fc80000010000 */
[----:B------:R-:W-:Y:S01]  /*04a0*/  @!P4 FADD.FTZ R96, R96, R41 ;  /* 0x000000296060c221 */ /* 0x000fe20000010000 */
[----:B------:R-:W-:Y:S01]  /*04b0*/  ISETP.GE.AND P4, PT, R51, R64, PT ;  /* 0x000000403300720c */ /* 0x000fe20003f86270 */
[----:B------:R-:W-:-:S04]  /*04c0*/  @!P3 FADD.FTZ R80, R38, R40 ;  /* 0x000000282650b221 */ /* 0x000fc80000010000 */
[----:B------:R-:W0:Y:S01]  /*04d0*/  @!P5 LDC.64 R38, c[0x0][0x390] ;  /* 0x0000e400ff26db82 */ /* 0x000e220000000a00 */
[----:B------:R-:W-:Y:S01]  /*04e0*/  @!P2 FADD.FTZ R78, R42, R44 ;  /* 0x0000002c2a4ea221 */ /* 0x000fe20000010000 */
[----:B------:R-:W-:-:S06]  /*04f0*/  @!P2 FADD.FTZ R81, R43, R45 ;  /* 0x0000002d2b51a221 */ /* 0x000fcc0000010000 */
[----:B------:R-:W1:Y:S01]  /*0500*/  @!P4 LDC.64 R44, c[0x0][0x390] ;  /* 0x0000e400ff2ccb82 */ /* 0x000e620000000a00 */
[----:B------:R-:W-:Y:S01]  /*0510*/  @!P3 FADD.FTZ R41, R80, R91 ;  /* 0x0000005b5029b221 */ /* 0x000fe20000010000 */
[----:B------:R-:W-:-:S03]  /*0520*/  IADD3 R79, PT, PT, R51, UR4, RZ ;  /* 0x00000004334f7c10 */ /* 0x000fc6000fffe0ff */
[----:B------:R-:W-:Y:S01]  /*0530*/  @!P3 FADD.FTZ R96, R96, R41 ;  /* 0x000000296060b221 */ /* 0x000fe20000010000 */
[----:B0-----:R-:W-:-:S04]  /*0540*/  @!P5 IMAD.WIDE.U32 R40, R53, 0x8, R38 ;  /* 0x000000083528d825 */ /* 0x001fc800078e0026 */
[----:B------:R-:W-:Y:S02]  /*0550*/  @!P5 IMAD.WIDE.U32 R38, R53, 0x8, R94 ;  /* 0x000000083526d825 */ /* 0x000fe400078e005e */
[----:B------:R-:W4:Y:S02]  /*0560*/  @!P5 LDG.E.64 R40, desc[UR6][R40.64] ;  /* 0x000000062828d981 */ /* 0x000f24000c1e1b00 */
[C---:B-1----:R-:W-:Y:S02]  /*0570*/  @!P4 IMAD.WIDE.U32 R52, R51.reuse, 0x8, R44 ;  /* 0x000000083334c825 */ /* 0x042fe400078e002c */
[----:B------:R-:W4:Y:S02]  /*0580*/  @!P5 LDG.E.64 R38, desc[UR6][R38.64] ;  /* 0x000000062626d981 */ /* 0x000f24000c1e1b00 */
[----:B------:R-:W-:Y:S02]  /*0590*/  @!P4 IMAD.WIDE.U32 R50, R51, 0x8, R94 ;  /* 0x000000083332c825 */ /* 0x000fe400078e005e */
[----:B------:R-:W5:Y:S04]  /*05a0*/  @!P4 LDG.E.64 R52, desc[UR6][R52.64] ;  /* 0x000000063434c981 */ /* 0x000f68000c1e1b00 */
[----:B------:R-:W5:Y:S01]  /*05b0*/  @!P4 LDG.E.64 R50, desc[UR6][R50.64] ;  /* 0x000000063232c981 */ /* 0x000f62000c1e1b00 */
[----:B------:R-:W-:-:S13]  /*05c0*/  ISETP.GE.AND P3, PT, R79, R64, PT ;  /* 0x000000404f00720c */ /* 0x000fda0003f66270 */
[----:B------:R-:W0:Y:S01]  /*05d0*/  @!P3 LDC.64 R42, c[0x0][0x390] ;  /* 0x0000e400ff2abb82 */ /* 0x000e220000000a00 */
[----:B------:R-:W-:-:S06]  /*05e0*/  @!P3 IMAD.WIDE.U32 R44, R79, 0x8, R94 ;  /* 0x000000084f2cb825 */ /* 0x000fcc00078e005e */
[----:B------:R-:W5:Y:S01]  /*05f0*/  @!P3 LDG.E.64 R44, desc[UR6][R44.64] ;  /* 0x000000062c2cb981 */ /* 0x000f62000c1e1b00 */
[----:B0-----:R-:W-:-:S06]  /*0600*/  @!P3 IMAD.WIDE.U32 R42, R79, 0x8, R42 ;  /* 0x000000084f2ab825 */ /* 0x001fcc00078e002a */
[----:B------:R-:W5:Y:S01]  /*0610*/  @!P3 LDG.E.64 R42, desc[UR6][R42.64] ;  /* 0x000000062a2ab981 */ /* 0x000f62000c1e1b00 */
[----:B--2---:R-:W-:Y:S01]  /*0620*/  @!P1 FADD.FTZ R77, R57, R55 ;  /* 0x00000037394d9221 */ /* 0x004fe20000010000 */
[----:B------:R-:W-:Y:S01]  /*0630*/  @!P2 FADD.FTZ R57, R78, R81 ;  /* 0x000000514e39a221 */ /* 0x000fe20000010000 */
[----:B------:R-:W-:-:S03]  /*0640*/  IADD3 R55, PT, PT, R79, UR4, RZ ;  /* 0x000000044f377c10 */ /* 0x000fc6000fffe0ff */
[----:B------:R-:W-:Y:S01]  /*0650*/  @!P2 FADD.FTZ R96, R96, R57 ;  /* 0x000000396060a221 */ /* 0x000fe20000010000 */
[----:B------:R-:W-:Y:S01]  /*0660*/  ISETP.GE.AND P2, PT, R55, R64, PT ;  /* 0x000000403700720c */ /* 0x000fe20003f46270 */
[----:B------:R-:W-:-:S12]  /*0670*/  @!P1 FADD.FTZ R76, R56, R54 ;  /* 0x00000036384c9221 */ /* 0x000fd80000010000 */
[----:B------:R-:W0:Y:S01]  /*0680*/  @!P2 LDC.64 R56, c[0x0][0x390] ;  /* 0x0000e400ff38ab82 */ /* 0x000e220000000a00 */
[----:B------:R-:W-:Y:S01]  /*0690*/  IADD3 R79, PT, PT, R55, UR4, RZ ;  /* 0x00000004374f7c10 */ /* 0x000fe2000fffe0ff */
[----:B---3--:R-:W-:Y:S01]  /*06a0*/  @!P0 FADD.FTZ R74, R46, R48 ;  /* 0x000000302e4a8221 */ /* 0x008fe20000010000 */
[----:B------:R-:W-:Y:S01]  /*06b0*/  @!P0 FADD.FTZ R75, R47, R49 ;  /* 0x000000312f4b8221 */ /* 0x000fe20000010000 */
[----:B0-----:R-:W-:-:S04]  /*06c0*/  @!P2 IMAD.WIDE.U32 R46, R55, 0x8, R56 ;  /* 0x00000008372ea825 */ /* 0x001fc800078e0038 */
[----:B------:R-:W-:-:S04]  /*06d0*/  @!P2 IMAD.WIDE.U32 R48, R55, 0x8, R94 ;  /* 0x000000083730a825 */ /* 0x000fc800078e005e */
[----:B------:R-:W-:Y:S01]  /*06e0*/  @!P1 FADD.FTZ R55, R76, R77 ;  /* 0x0000004d4c379221 */ /* 0x000fe20000010000 */
[----:B------:R-:W2:Y:S03]  /*06f0*/  @!P2 LDG.E.64 R46, desc[UR6][R46.64] ;  /* 0x000000062e2ea981 */ /* 0x000ea6000c1e1b00 */
[----:B------:R-:W-:Y:S01]  /*0700*/  @!P1 FADD.FTZ R96, R96, R55 ;  /* 0x0000003760609221 */ /* 0x000fe20000010000 */
[----:B------:R-:W-:Y:S01]  /*0710*/  ISETP.GE.AND P1, PT, R79, R64, PT ;  /* 0x000000404f00720c */ /* 0x000fe20003f26270 */
[----:B------:R-:W-:Y:S01]  /*0720*/  @!P0 FADD.FTZ R55, R74, R75 ;  /* 0x0000004b4a378221 */ /* 0x000fe20000010000 */
[----:B------:R-:W2:Y:S03]  /*0730*/  @!P2 LDG.E.64 R48, desc[UR6][R48.64] ;  /* 0x000000063030a981 */ /* 0x000ea6000c1e1b00 */
[----:B------:R-:W-:-:S08]  /*0740*/  @!P0 FADD.FTZ R96, R96, R55 ;  /* 0x0000003760608221 */ /* 0x000fd00000010000 */
[----:B------:R-:W0:Y:S01]  /*0750*/  @!P1 LDC.64 R54, c[0x0][0x390] ;  /* 0x0000e400ff369b82 */ /* 0x000e220000000a00 */
[----:B------:R-:W-:-:S04]  /*0760*/  IADD3 R57, PT, PT, R79, UR4, RZ ;  /* 0x000000044f397c10 */ /* 0x000fc8000fffe0ff */
[----:B------:R-:W-:Y:S01]  /*0770*/  ISETP.GE.AND P0, PT, R57, R64, PT ;  /* 0x000000403900720c */ /* 0x000fe20003f06270 */
[----:B----4-:R-:W-:Y:S01]  /*0780*/  @!P5 FADD.FTZ R72, R38, R40 ;  /* 0x000000282648d221 */ /* 0x010fe20000010000 */
[----:B------:R-:W-:Y:S01]  /*0790*/  @!P5 FADD.FTZ R73, R39, R41 ;  /* 0x000000292749d221 */ /* 0x000fe20000010000 */
[----:B0-----:R-:W-:-:S10]  /*07a0*/  @!P1 IMAD.WIDE.U32 R38, R79, 0x8, R54 ;  /* 0x000000084f269825 */ /* 0x001fd400078e0036 */
[----:B------:R-:W0:Y:S01]  /*07b0*/  @!P0 LDC.64 R40, c[0x0][0x390] ;  /* 0x0000e400ff288b82 */ /* 0x000e220000000a00 */
[----:B------:R-:W3:Y:S01]  /*07c0*/  @!P1 LDG.E.64 R38, desc[UR6][R38.64] ;  /* 0x0000000626269981 */ /* 0x000ee2000c1e1b00 */
[----:B-----5:R-:W-:Y:S01]  /*07d0*/  @!P4 FADD.FTZ R70, R50, R52 ;  /* 0x000000343246c221 */ /* 0x020fe20000010000 */
[----:B------:R-:W-:Y:S01]  /*07e0*/  @!P4 FADD.FTZ R71, R51, R53 ;  /* 0x000000353347c221 */ /* 0x000fe20000010000 */
[----:B------:R-:W-:-:S06]  /*07f0*/  @!P1 IMAD.WIDE.U32 R50, R79, 0x8, R94 ;  /* 0x000000084f329825 */ /* 0x000fcc00078e005e */
[----:B------:R-:W3:Y:S01]  /*0800*/  @!P1 LDG.E.64 R50, desc[UR6][R50.64] ;  /* 0x0000000632329981 */ /* 0x000ee2000c1e1b00 */
[----:B------:R-:W-:-:S04]  /*0810*/  @!P5 FADD.FTZ R53, R72, R73 ;  /* 0x000000494835d221 */ /* 0x000fc80000010000 */
[----:B------:R-:W-:Y:S01]  /*0820*/  @!P5 FADD.FTZ R96, R96, R53 ;  /* 0x000000356060d221 */ /* 0x000fe20000010000 */
[----:B------:R-:W-:-:S04]  /*0830*/  @!P0 IMAD.WIDE.U32 R52, R57, 0x8, R94 ;  /* 0x0000000839348825 */ /* 0x000fc800078e005e */
[C---:B0-----:R-:W-:Y:S02]  /*0840*/  @!P0 IMAD.WIDE.U32 R40, R57.reuse, 0x8, R40 ;  /* 0x0000000839288825 */ /* 0x041fe400078e0028 */
[----:B------:R-:W4:Y:S04]  /*0850*/  @!P0 LDG.E.64 R52, desc[UR6][R52.64] ;  /* 0x0000000634348981 */ /* 0x000f28000c1e1b00 */
[----:B------:R-:W4:Y:S01]  /*0860*/  @!P0 LDG.E.64 R40, desc[UR6][R40.64] ;  /* 0x0000000628288981 */ /* 0x000f22000c1e1b00 */
[----:B------:R-:W-:-:S04]  /*0870*/  IADD3 R79, PT, PT, R57, UR4, RZ ;  /* 0x00000004394f7c10 */ /* 0x000fc8000fffe0ff */
[----:B------:R-:W-:-:S13]  /*0880*/  ISETP.GE.AND P5, PT, R79, R64, PT ;  /* 0x000000404f00720c */ /* 0x000fda0003fa6270 */
[----:B------:R-:W0:Y:S01]  /*0890*/  @!P5 LDC.64 R54, c[0x0][0x390] ;  /* 0x0000e400ff36db82 */ /* 0x000e220000000a00 */
[----:B------:R-:W-:Y:S01]  /*08a0*/  @!P4 FADD.FTZ R57, R70, R71 ;  /* 0x000000474639c221 */ /* 0x000fe20000010000 */
[----:B------:R-:W-:Y:S01]  /*08b0*/  @!P3 FADD.FTZ R68, R44, R42 ;  /* 0x0000002a2c44b221 */ /* 0x000fe20000010000 */
[----:B------:R-:W-:Y:S01]  /*08c0*/  @!P3 FADD.FTZ R67, R45, R43 ;  /* 0x0000002b2d43b221 */ /* 0x000fe20000010000 */
[----:B------:R-:W-:-:S04]  /*08d0*/  @!P5 IMAD.WIDE.U32 R42, R79, 0x8, R94 ;  /* 0x000000084f2ad825 */ /* 0x000fc800078e005e */
[----:B------:R-:W-:Y:S02]  /*08e0*/  @!P4 FADD.FTZ R96, R96, R57 ;  /* 0x000000396060c221 */ /* 0x000fe40000010000 */
[----:B------:R-:W5:Y:S01]  /*08f0*/  @!P5 LDG.E.64 R42, desc[UR6][R42.64] ;  /* 0x000000062a2ad981 */ /* 0x000f62000c1e1b00 */
[C---:B0-----:R-:W-:Y:S01]  /*0900*/  @!P5 IMAD.WIDE.U32 R44, R79.reuse, 0x8, R54 ;  /* 0x000000084f2cd825 */ /* 0x041fe200078e0036 */
[----:B------:R-:W-:-:S04]  /*0910*/  IADD3 R55, PT, PT, R79, UR4, RZ ;  /* 0x000000044f377c10 */ /* 0x000fc8000fffe0ff */
[----:B------:R-:W-:Y:S01]  /*0920*/  ISETP.GE.AND P4, PT, R55, R64, PT ;  /* 0x000000403700720c */ /* 0x000fe20003f86270 */
[----:B------:R-:W5:-:S12]  /*0930*/  @!P5 LDG.E.64 R44, desc[UR6][R44.64] ;  /* 0x000000062c2cd981 */ /* 0x000f58000c1e1b00 */
[----:B------:R-:W0:Y:S01]  /*0940*/  @!P4 LDC.64 R56, c[0x0][0x390] ;  /* 0x0000e400ff38cb82 */ /* 0x000e220000000a00 */
[----:B--2---:R-:W-:Y:S01]  /*0950*/  @!P2 FADD.FTZ R66, R48, R46 ;  /* 0x0000002e3042a221 */ /* 0x004fe20000010000 */
[----:B------:R-:W-:Y:S01]  /*0960*/  @!P2 FADD.FTZ R65, R49, R47 ;  /* 0x0000002f3141a221 */ /* 0x000fe20000010000 */
[----:B0-----:R-:W-:-:S04]  /*0970*/  @!P4 IMAD.WIDE.U32 R48, R55, 0x8, R56 ;  /* 0x000000083730c825 */ /* 0x001fc800078e0038 */
[----:B------:R-:W-:Y:S01]  /*0980*/  @!P3 FADD.FTZ R57, R68, R67 ;  /* 0x000000434439b221 */ /* 0x000fe20000010000 */
[C---:B------:R-:W-:Y:S01]  /*0990*/  @!P4 IMAD.WIDE.U32 R46, R55.reuse, 0x8, R94 ;  /* 0x00000008372ec825 */ /* 0x040fe200078e005e */
[----:B------:R-:W-:-:S03]  /*09a0*/  IADD3 R55, PT, PT, R55, UR4, RZ ;  /* 0x0000000437377c10 */ /* 0x000fc6000fffe0ff */
[----:B------:R-:W-:Y:S01]  /*09b0*/  @!P3 FADD.FTZ R96, R96, R57 ;  /* 0x000000396060b221 */ /* 0x000fe20000010000 */
[----:B------:R-:W2:Y:S01]  /*09c0*/  @!P4 LDG.E.64 R48, desc[UR6][R48.64] ;  /* 0x000000063030c981 */ /* 0x000ea2000c1e1b00 */
[----:B------:R-:W-:-:S03]  /*09d0*/  ISETP.GE.AND P3, PT, R55, R64, PT ;  /* 0x000000403700720c */ /* 0x000fc60003f66270 */
[----:B------:R-:W2:Y:S01]  /*09e0*/  @!P4 LDG.E.64 R46, desc[UR6][R46.64] ;  /* 0x000000062e2ec981 */ /* 0x000ea2000c1e1b00 */
[----:B------:R-:W-:Y:S01]  /*09f0*/  IADD3 R79, PT, PT, R55, UR4, RZ ;  /* 0x00000004374f7c10 */ /* 0x000fe2000fffe0ff */
[----:B---3--:R-:W-:Y:S01]  /*0a00*/  @!P1 FADD.FTZ R63, R51, R39 ;  /* 0x00000027333f9221 */ /* 0x008fe20000010000 */
[----:B------:R-:W-:Y:S01]  /*0a10*/  @!P2 FADD.FTZ R39, R66, R65 ;  /* 0x000000414227a221 */ /* 0x000fe20000010000 */
[----:B------:R-:W-:-:S03]  /*0a20*/  @!P1 FADD.FTZ R60, R50, R38 ;  /* 0x00000026323c9221 */ /* 0x000fc60000010000 */
[----:B------:R-:W-:-:S03]  /*0a30*/  @!P2 FADD.FTZ R96, R96, R39 ;  /* 0x000000276060a221 */ /* 0x000fc60000010000 */
[----:B------:R-:W0:Y:S01]  /*0a40*/  @!P3 LDC.64 R38, c[0x0][0x390] ;  /* 0x0000e400ff26bb82 */ /* 0x000e220000000a00 */
[----:B------:R-:W-:Y:S01]  /*0a50*/  ISETP.GE.AND P2, PT, R79, R64, PT ;  /* 0x000000404f00720c */ /* 0x000fe20003f46270 */
[----:B------:R-:W-:-:S04]  /*0a60*/  @!P1 FADD.FTZ R51, R60, R63 ;  /* 0x0000003f3c339221 */ /* 0x000fc80000010000 */
[----:B------:R-:W-:Y:S01]  /*0a70*/  @!P1 FADD.FTZ R96, R96, R51 ;  /* 0x0000003360609221 */ /* 0x000fe20000010000 */
[----:B------:R-:W-:-:S06]  /*0a80*/  @!P3 IMAD.WIDE.U32 R50, R55, 0x8, R94 ;  /* 0x000000083732b825 */ /* 0x000fcc00078e005e */
[----:B------:R-:W3:Y:S01]  /*0a90*/  @!P3 LDG.E.64 R50, desc[UR6][R50.64] ;  /* 0x000000063232b981 */ /* 0x000ee2000c1e1b00 */
[----:B------:R-:W1:Y:S01]  /*0aa0*/  @!P2 LDC.64 R56, c[0x0][0x390] ;  /* 0x0000e400ff38ab82 */ /* 0x000e620000000a00 */
[----:B0-----:R-:W-:-:S06]  /*0ab0*/  @!P3 IMAD.WIDE.U32 R38, R55, 0x8, R38 ;  /* 0x000000083726b825 */ /* 0x001fcc00078e0026 */
[----:B------:R-:W3:Y:S01]  /*0ac0*/  @!P3 LDG.E.64 R38, desc[UR6][R38.64] ;  /* 0x000000062626b981 */ /* 0x000ee2000c1e1b00 */
[----:B----4-:R-:W-:Y:S01]  /*0ad0*/  @!P0 FADD.FTZ R58, R52, R40 ;  /* 0x00000028343a8221 */ /* 0x010fe20000010000 */
[----:B------:R-:W-:Y:S01]  /*0ae0*/  @!P0 FADD.FTZ R61, R53, R41 ;  /* 0x00000029353d8221 */ /* 0x000fe20000010000 */
[----:B------:R-:W-:-:S04]  /*0af0*/  @!P2 IMAD.WIDE.U32 R40, R79, 0x8, R94 ;  /* 0x000000084f28a825 */ /* 0x000fc800078e005e */
[C---:B-1----:R-:W-:Y:S02]  /*0b00*/  @!P2 IMAD.WIDE.U32 R52, R79.reuse, 0x8, R56 ;  /* 0x000000084f34a825 */ /* 0x042fe400078e0038 */
[----:B------:R-:W4:Y:S04]  /*0b10*/  @!P2 LDG.E.64 R40, desc[UR6][R40.64] ;  /* 0x000000062828a981 */ /* 0x000f28000c1e1b00 */
[----:B------:R-:W4:Y:S01]  /*0b20*/  @!P2 LDG.E.64 R52, desc[UR6][R52.64] ;  /* 0x000000063434a981 */ /* 0x000f22000c1e1b00 */
[----:B------:R-:W-:-:S04]  /*0b30*/  IADD3 R55, PT, PT, R79, UR4, RZ ;  /* 0x000000044f377c10 */ /* 0x000fc8000fffe0ff */
[----:B------:R-:W-:-:S13]  /*0b40*/  ISETP.GE.AND P1, PT, R55, R64, PT ;  /* 0x000000403700720c */ /* 0x000fda0003f26270 */
[----:B------:R-:W0:Y:S01]  /*0b50*/  @!P1 LDC.64 R56, c[0x0][0x390] ;  /* 0x0000e400ff389b82 */ /* 0x000e220000000a00 */
[----:B-----5:R-:W-:Y:S01]  /*0b60*/  @!P5 FADD.FTZ R3, R42, R44 ;  /* 0x0000002c2a03d221 */ /* 0x020fe20000010000 */
[----:B------:R-:W-:Y:S01]  /*0b70*/  @!P5 FADD.FTZ R0, R43, R45 ;  /* 0x0000002d2b00d221 */ /* 0x000fe20000010000 */
[----:B------:R-:W-:-:S06]  /*0b80*/  @!P1 IMAD.WIDE.U32 R44, R55, 0x8, R94 ;  /* 0x00000008372c9825 */ /* 0x000fcc00078e005e */
[----:B------:R-:W5:Y:S01]  /*0b90*/  @!P1 LDG.E.64 R44, desc[UR6][R44.64] ;  /* 0x000000062c2c9981 */ /* 0x000f62000c1e1b00 */
[----:B0-----:R-:W-:-:S04]  /*0ba0*/  @!P1 IMAD.WIDE.U32 R42, R55, 0x8, R56 ;  /* 0x00000008372a9825 */ /* 0x001fc800078e0038 */
[----:B------:R-:W-:Y:S01]  /*0bb0*/  @!P0 FADD.FTZ R57, R58, R61 ;  /* 0x0000003d3a398221 */ /* 0x000fe20000010000 */
[----:B------:R-:W-:-:S03]  /*0bc0*/  IADD3 R55, PT, PT, R55, UR4, RZ ;  /* 0x0000000437377c10 */ /* 0x000fc6000fffe0ff */
[----:B------:R-:W-:Y:S01]  /*0bd0*/  @!P0 FADD.FTZ R96, R96, R57 ;  /* 0x0000003960608221 */ /* 0x000fe20000010000 */
[----:B------:R-:W-:Y:S01]  /*0be0*/  ISETP.GE.AND P0, PT, R55, R64, PT ;  /* 0x000000403700720c */ /* 0x000fe20003f06270 */
[----:B------:R-:W5:-:S12]  /*0bf0*/  @!P1 LDG.E.64 R42, desc[UR6][R42.64] ;  /* 0x000000062a2a9981 */ /* 0x000f58000c1e1b00 */
[----:B------:R-:W0:Y:S01]  /*0c00*/  @!P0 LDC.64 R56, c[0x0][0x390] ;  /* 0x0000e400ff388b82 */ /* 0x000e220000000a00 */
[----:B--2---:R-:W-:Y:S01]  /*0c10*/  @!P4 FADD.FTZ R5, R46, R48 ;  /* 0x000000302e05c221 */ /* 0x004fe20000010000 */
[----:B------:R-:W-:Y:S01]  /*0c20*/  @!P4 FADD.FTZ R2, R47, R49 ;  /* 0x000000312f02c221 */ /* 0x000fe20000010000 */
[----:B0-----:R-:W-:-:S04]  /*0c30*/  @!P0 IMAD.WIDE.U32 R48, R55, 0x8, R56 ;  /* 0x0000000837308825 */ /* 0x001fc800078e0038 */
[C---:B------:R-:W-:Y:S01]  /*0c40*/  @!P0 IMAD.WIDE.U32 R46, R55.reuse, 0x8, R94 ;  /* 0x00000008372e8825 */ /* 0x040fe200078e005e */
[----:B------:R-:W-:-:S03]  /*0c50*/  IADD3 R55, PT, PT, R55, UR4, RZ ;  /* 0x0000000437377c10 */ /* 0x000fc6000fffe0ff */
[----:B------:R-:W-:Y:S01]  /*0c60*/  @!P5 FADD.FTZ R57, R3, R0 ;  /* 0x000000000339d221 */ /* 0x000fe20000010000 */
[----:B------:R-:W2:Y:S01]  /*0c70*/  @!P0 LDG.E.64 R48, desc[UR6][R48.64] ;  /* 0x0000000630308981 */ /* 0x000ea2000c1e1b00 */
[----:B------:R-:W-:-:S03]  /*0c80*/  ISETP.GE.AND P6, PT, R55, R64, PT ;  /* 0x000000403700720c */ /* 0x000fc60003fc6270 */
[----:B------:R-:W2:Y:S10]  /*0c90*/  @!P0 LDG.E.64 R46, desc[UR6][R46.64] ;  /* 0x000000062e2e8981 */ /* 0x000eb4000c1e1b00 */
[----:B------:R-:W0:Y:S01]  /*0ca0*/  @!P6 LDC.64 R98, c[0x0][0x390] ;  /* 0x0000e400ff62eb82 */ /* 0x000e220000000a00 */
[----:B------:R-:W-:Y:S01]  /*0cb0*/  @!P5 FADD.FTZ R96, R96, R57 ;  /* 0x000000396060d221 */ /* 0x000fe20000010000 */
[----:B------:R-:W-:-:S04]  /*0cc0*/  @!P4 FADD.FTZ R57, R5, R2 ;  /* 0x000000020539c221 */ /* 0x000fc80000010000 */
[----:B------:R-:W-:Y:S01]  /*0cd0*/  @!P4 FADD.FTZ R96, R96, R57 ;  /* 0x000000396060c221 */ /* 0x000fe20000010000 */
[----:B------:R-:W-:-:S04]  /*0ce0*/  IADD3 R57, PT, PT, R55, UR4, RZ ;  /* 0x0000000437397c10 */ /* 0x000fc8000fffe0ff */
[----:B------:R-:W-:Y:S01]  /*0cf0*/  ISETP.GE.AND P4, PT, R57, R64, PT ;  /* 0x000000403900720c */ /* 0x000fe20003f86270 */
[----:B---3--:R-:W-:Y:S01]  /*0d00*/  @!P3 FADD.FTZ R7, R50, R38 ;  /* 0x000000263207b221 */ /* 0x008fe20000010000 */
[----:B------:R-:W-:Y:S01]  /*0d10*/  P2R R38, PR, RZ, 0x40 ;  /* 0x00000040ff267803 */ /* 0x000fe20000000000 */
[----:B------:R-:W-:Y:S01]  /*0d20*/  @!P3 FADD.FTZ R4, R51, R39 ;  /* 0x000000273304b221 */ /* 0x000fe20000010000 */
[----:B0-----:R-:W-:-:S09]  /*0d30*/  @!P6 IMAD.WIDE.U32 R38, R55, 0x8, R98 ;  /* 0x000000083726e825 */ /* 0x001fd200078e0062 */
[----:B------:R-:W0:Y:S01]  /*0d40*/  @!P4 LDC.64 R98, c[0x0][0x390] ;  /* 0x0000e400ff62cb82 */ /* 0x000e220000000a00 */
[----:B------:R-:W-:Y:S01]  /*0d50*/  @!P6 IMAD.WIDE.U32 R50, R55, 0x8, R94 ;  /* 0x000000083732e825 */ /* 0x000fe200078e005e */
[----:B------:R-:W3:Y:S05]  /*0d60*/  @!P6 LDG.E.64 R38, desc[UR6][R38.64] ;  /* 0x000000062626e981 */ /* 0x000eea000c1e1b00 */
[----:B------:R-:W3:Y:S01]  /*0d70*/  @!P6 LDG.E.64 R50, desc[UR6][R50.64] ;  /* 0x000000063232e981 */ /* 0x000ee2000c1e1b00 */
[----:B----4-:R-:W-:Y:S01]  /*0d80*/  @!P2 FADD.FTZ R6, R41, R53 ;  /* 0x000000352906a221 */ /* 0x010fe20000010000 */
[----:B------:R-:W-:Y:S01]  /*0d90*/  @!P3 FADD.FTZ R41, R7, R4 ;  /* 0x000000040729b221 */ /* 0x000fe20000010000 */
[----:B------:R-:W-:Y:S01]  /*0da0*/  @!P2 FADD.FTZ R9, R40, R52 ;  /* 0x000000342809a221 */ /* 0x000fe20000010000 */
[----:B------:R-:W-:Y:S01]  /*0db0*/  P2R R40, PR, RZ, 0x10 ;  /* 0x00000010ff287803 */ /* 0x000fe20000000000 */
[----:B------:R-:W-:-:S04]  /*0dc0*/  @!P4 IMAD.WIDE.U32 R52, R57, 0x8, R94 ;  /* 0x000000083934c825 */ /* 0x000fc800078e005e */
[----:B------:R-:W-:Y:S02]  /*0dd0*/  @!P3 FADD.FTZ R96, R96, R41 ;  /* 0x000000296060b221 */ /* 0x000fe40000010000 */
[----:B------:R-:W4:Y:S01]  /*0de0*/  @!P4 LDG.E.64 R52, desc[UR6][R52.64] ;  /* 0x000000063434c981 */ /* 0x000f22000c1e1b00 */
[----:B0-----:R-:W-:-:S06]  /*0df0*/  @!P4 IMAD.WIDE.U32 R40, R57, 0x8, R98 ;  /* 0x000000083928c825 */ /* 0x001fcc00078e0062 */
[----:B------:R-:W4:Y:S01]  /*0e00*/  @!P4 LDG.E.64 R40, desc[UR6][R40.64] ;  /* 0x000000062828c981 */ /* 0x000f22000c1e1b00 */
[----:B------:R-:W-:Y:S01]  /*0e10*/  IADD3 R79, PT, PT, R57, UR4, RZ ;  /* 0x00000004394f7c10 */ /* 0x000fe2000fffe0ff */
[----:B------:R-:W-:-:S03]  /*0e20*/  @!P2 FADD.FTZ R83, R9, R6 ;  /* 0x000000060953a221 */ /* 0x000fc60000010000 */
[C---:B------:R-:W-:Y:S01]  /*0e30*/  ISETP.GE.AND P5, PT, R79.reuse, R64, PT ;  /* 0x000000404f00720c */ /* 0x040fe20003fa6270 */
[----:B------:R-:W-:Y:S01]  /*0e40*/  @!P2 FADD.FTZ R96, R96, R83 ;  /* 0x000000536060a221 */ /* 0x000fe20000010000 */
[----:B------:R-:W-:-:S04]  /*0e50*/  IADD3 R83, PT, PT, R79, UR4, RZ ;  /* 0x000000044f537c10 */ /* 0x000fc8000fffe0ff */
[-C--:B------:R-:W-:Y:S02]  /*0e60*/  ISETP.GE.AND P6, PT, R83, R64.reuse, PT ;  /* 0x000000405300720c */ /* 0x080fe40003fc6270 */
[----:B------:R-:W-:Y:S01]  /*0e70*/  ISETP.GE.AND P3, PT, R55, R64, PT ;  /* 0x000000403700720c */ /* 0x000fe20003f66270 */
[----:B-----5:R-:W-:Y:S01]  /*0e80*/  @!P1 FADD.FTZ R11, R44, R42 ;  /* 0x0000002a2c0b9221 */ /* 0x020fe20000010000 */
[----:B------:R-:W-:-:S03]  /*0e90*/  @!P1 FADD.FTZ R8, R45, R43 ;  /* 0x0000002b2d089221 */ /* 0x000fc60000010000 */
[----:B------:R-:W0:Y:S01]  /*0ea0*/  @!P5 LDC.64 R44, c[0x0][0x390] ;  /* 0x0000e400ff2cdb82 */ /* 0x000e220000000a00 */
[----:B------:R-:W-:Y:S01]  /*0eb0*/  P2R R42, PR, RZ, 0x20 ;  /* 0x00000020ff2a7803 */ /* 0x000fe20000000000 */
[----:B------:R-:W-:-:S06]  /*0ec0*/  @!P5 IMAD.WIDE.U32 R42, R79, 0x8, R94 ;  /* 0x000000084f2ad825 */ /* 0x000fcc00078e005e */
[----:B------:R-:W5:Y:S01]  /*0ed0*/  @!P5 LDG.E.64 R42, desc[UR6][R42.64] ;  /* 0x000000062a2ad981 */ /* 0x000f62000c1e1b00 */
[----:B0-----:R-:W-:-:S06]  /*0ee0*/  @!P5 IMAD.WIDE.U32 R44, R79, 0x8, R44 ;  /* 0x000000084f2cd825 */ /* 0x001fcc00078e002c */
[----:B------:R-:W5:Y:S01]  /*0ef0*/  @!P5 LDG.E.64 R44, desc[UR6][R44.64] ;  /* 0x000000062c2cd981 */ /* 0x000f62000c1e1b00 */
[----:B--2---:R-:W-:Y:S01]  /*0f00*/  @!P0 FADD.FTZ R13, R46, R48 ;  /* 0x000000302e0d8221 */ /* 0x004fe20000010000 */
[----:B------:R-:W-:Y:S01]  /*0f10*/  P2R R46, PR, RZ, 0x40 ;  /* 0x00000040ff2e7803 */ /* 0x000fe20000000000 */
[----:B------:R-:W-:-:S05]  /*0f20*/  @!P0 FADD.FTZ R10, R47, R49 ;  /* 0x000000312f0a8221 */ /* 0x000fca0000010000 */
[----:B------:R-:W0:Y:S01]  /*0f30*/  @!P6 LDC.64 R46, c[0x0][0x390] ;  /* 0x0000e400ff2eeb82 */ /* 0x000e220000000a00 */
[----:B---3--:R-:W-:Y:S01]  /*0f40*/  @!P3 FADD.FTZ R12, R51, R39 ;  /* 0x00000027330cb221 */ /* 0x008fe20000010000 */
[----:B------:R-:W-:Y:S01]  /*0f50*/  IADD3 R51, PT, PT, R83, UR4, RZ ;  /* 0x0000000453337c10 */ /* 0x000fe2000fffe0ff */
[----:B------:R-:W-:-:S03]  /*0f60*/  @!P1 FADD.FTZ R39, R11, R8 ;  /* 0x000000080b279221 */ /* 0x000fc60000010000 */
[----:B------:R-:W-:Y:S01]  /*0f70*/  ISETP.GE.AND P2, PT, R51, R64, PT ;  /* 0x000000403300720c */ /* 0x000fe20003f46270 */
[----:B------:R-:W-:Y:S01]  /*0f80*/  @!P3 FADD.FTZ R15, R50, R38 ;  /* 0x00000026320fb221 */ /* 0x000fe20000010000 */
[----:B------:R-:W-:Y:S01]  /*0f90*/  @!P1 FADD.FTZ R96, R96, R39 ;  /* 0x0000002760609221 */ /* 0x000fe20000010000 */
[----:B0-----:R-:W-:Y:S01]  /*0fa0*/  @!P6 IMAD.WIDE.U32 R38, R83, 0x8, R46 ;  /* 0x000000085326e825 */ /* 0x001fe200078e002e */
[----:B------:R-:W-:-:S03]  /*0fb0*/  P2R R48, PR, RZ, 0x4 ;  /* 0x00000004ff307803 */ /* 0x000fc60000000000 */
[----:B------:R-:W-:Y:S02]  /*0fc0*/  @!P6 IMAD.WIDE.U32 R46, R83, 0x8, R94 ;  /* 0x00000008532ee825 */ /* 0x000fe400078e005e */
[----:B------:R-:W2:Y:S04]  /*0fd0*/  @!P6 LDG.E.64 R38, desc[UR6][R38.64] ;  /* 0x000000062626e981 */ /* 0x000ea8000c1e1b00 */
[----:B------:R-:W2:Y:S01]  /*0fe0*/  @!P6 LDG.E.64 R46, desc[UR6][R46.64] ;  /* 0x000000062e2ee981 */ /* 0x000ea2000c1e1b00 */
[----:B------:R-:W0:Y:S01]  /*0ff0*/  @!P2 LDC.64 R48, c[0x0][0x390] ;  /* 0x0000e400ff30ab82 */ /* 0x000e220000000a00 */
[----:B----4-:R-:W-:Y:S01]  /*1000*/  @!P4 FADD.FTZ R14, R53, R41 ;  /* 0x00000029350ec221 */ /* 0x010fe20000010000 */
[----:B------:R-:W-:Y:S01]  /*1010*/  @!P0 FADD.FTZ R41, R13, R10 ;  /* 0x0000000a0d298221 */ /* 0x000fe20000010000 */
[----:B------:R-:W-:-:S03]  /*1020*/  @!P4 FADD.FTZ R17, R52, R40 ;  /* 0x000000283411c221 */ /* 0x000fc60000010000 */
[----:B------:R-:W-:Y:S01]  /*1030*/  @!P0 FADD.FTZ R96, R96, R41 ;  /* 0x0000002960608221 */ /* 0x000fe20000010000 */
[----:B------:R-:W-:-:S06]  /*1040*/  @!P2 IMAD.WIDE.U32 R40, R51, 0x8, R94 ;  /* 0x000000083328a825 */ /* 0x000fcc00078e005e */
[----:B------:R-:W3:Y:S01]  /*1050*/  @!P2 LDG.E.64 R40, desc[UR6][R40.64] ;  /* 0x000000062828a981 */ /* 0x000ee2000c1e1b00 */
[----:B0-----:R-:W-:-:S06]  /*1060*/  @!P2 IMAD.WIDE.U32 R48, R51, 0x8, R48 ;  /* 0x000000083330a825 */ /* 0x001fcc00078e0030 */
[----:B------:R-:W3:Y:S01]  /*1070*/  @!P2 LDG.E.64 R48, desc[UR6][R48.64] ;  /* 0x000000063030a981 */ /* 0x000ee2000c1e1b00 */
[----:B------:R-:W-:-:S04]  /*1080*/  IADD3 R53, PT, PT, R51, UR4, RZ ;  /* 0x0000000433357c10 */ /* 0x000fc8000fffe0ff */
[C---:B------:R-:W-:Y:S02]  /*1090*/  ISETP.GE.AND P1, PT, R53.reuse, R64, PT ;  /* 0x000000403500720c */ /* 0x040fe40003f26270 */
[----:B------:R-:W-:-:S11]  /*10a0*/  IADD3 R85, PT, PT, R53, UR4, RZ ;  /* 0x0000000435557c10 */ /* 0x000fd6000fffe0ff */
[----:B------:R-:W0:Y:S01]  /*10b0*/  @!P1 LDC.64 R98, c[0x0][0x390] ;  /* 0x0000e400ff629b82 */ /* 0x000e220000000a00 */
[----:B-----5:R-:W-:Y:S01]  /*10c0*/  @!P5 FADD.FTZ R19, R42, R44 ;  /* 0x0000002c2a13d221 */ /* 0x020fe20000010000 */
[----:B------:R-:W-:Y:S01]  /*10d0*/  @!P5 FADD.FTZ R16, R43, R45 ;  /* 0x0000002d2b10d221 */ /* 0x000fe20000010000 */
[----:B------:R-:W-:Y:S02]  /*10e0*/  ISETP.GE.AND P5, PT, R85, R64, PT ;  /* 0x000000405500720c */ /* 0x000fe40003fa6270 */
[----:B------:R-:W-:Y:S01]  /*10f0*/  P2R R42, PR, RZ, 0x2 ;  /* 0x00000002ff2a7803 */ /* 0x000fe20000000000 */
[----:B------:R-:W-:-:S04]  /*1100*/  @!P1 IMAD.WIDE.U32 R42, R53, 0x8, R94 ;  /* 0x00000008352a9825 */ /* 0x000fc800078e005e */
[----:B0-----:R-:W-:Y:S02]  /*1110*/  @!P1 IMAD.WIDE.U32 R44, R53, 0x8, R98 ;  /* 0x00000008352c9825 */ /* 0x001fe400078e0062 */
[----:B------:R-:W4:Y:S04]  /*1120*/  @!P1 LDG.E.64 R42, desc[UR6][R42.64] ;  /* 0x000000062a2a9981 */ /* 0x000f28000c1e1b00 */
[----:B------:R-:W4:Y:S01]  /*1130*/  @!P1 LDG.E.64 R44, desc[UR6][R44.64] ;  /* 0x000000062c2c9981 */ /* 0x000f22000c1e1b00 */
[----:B--2---:R-:W-:Y:S01]  /*1140*/  @!P6 FADD.FTZ R21, R46, R38 ;  /* 0x000000262e15e221 */ /* 0x004fe20000010000 */
[----:B------:R-:W-:Y:S01]  /*1150*/  P2R R38, PR, RZ, 0x20 ;  /* 0x00000020ff267803 */ /* 0x000fe20000000000 */
[----:B------:R-:W-:-:S05]  /*1160*/  @!P6 FADD.FTZ R18, R47, R39 ;  /* 0x000000272f12e221 */ /* 0x000fca0000010000 */
[----:B------:R-:W0:Y:S01]  /*1170*/  @!P5 LDC.64 R38, c[0x0][0x390] ;  /* 0x0000e400ff26db82 */ /* 0x000e220000000a00 */
[----:B---3--:R-:W-:Y:S01]  /*1180*/  @!P2 FADD.FTZ R23, R40, R48 ;  /* 0x000000302817a221 */ /* 0x008fe20000010000 */
[----:B------:R-:W-:Y:S01]  /*1190*/  @!P2 FADD.FTZ R20, R41, R49 ;  /* 0x000000312914a221 */ /* 0x000fe20000010000 */
[----:B0-----:R-:W-:-:S04]  /*11a0*/  @!P5 IMAD.WIDE.U32 R40, R85, 0x8, R38 ;  /* 0x000000085528d825 */ /* 0x001fc800078e0026 */
[C---:B------:R-:W-:Y:S02]  /*11b0*/  @!P5 IMAD.WIDE.U32 R38, R85.reuse, 0x8, R94 ;  /* 0x000000085526d825 */ /* 0x040fe400078e005e */
[----:B------:R-:W2:Y:S04]  /*11c0*/  @!P5 LDG.E.64 R40, desc[UR6][R40.64] ;  /* 0x000000062828d981 */ /* 0x000ea8000c1e1b00 */
[----:B------:R-:W2:Y:S01]  /*11d0*/  @!P5 LDG.E.64 R38, desc[UR6][R38.64] ;  /* 0x000000062626d981 */ /* 0x000ea2000c1e1b00 */
[----:B------:R-:W-:-:S04]  /*11e0*/  IADD3 R87, PT, PT, R85, UR4, RZ ;  /* 0x0000000455577c10 */ /* 0x000fc8000fffe0ff */
[C---:B------:R-:W-:Y:S02]  /*11f0*/  ISETP.GE.AND P6, PT, R87.reuse, R64, PT ;  /* 0x000000405700720c */ /* 0x040fe40003fc6270 */
[----:B------:R-:W-:-:S04]  /*1200*/  IADD3 R89, PT, PT, R87, UR4, RZ ;  /* 0x0000000457597c10 */ /* 0x000fc8000fffe0ff */
[----:B------:R-:W-:-:S07]  /*1210*/  ISETP.GE.AND P0, PT, R89, R64, PT ;  /* 0x000000405900720c */ /* 0x000fce0003f06270 */
[----:B------:R-:W0:Y:S01]  /*1220*/  @!P6 LDC.64 R48, c[0x0][0x390] ;  /* 0x0000e400ff30eb82 */ /* 0x000e220000000a00 */
[----:B------:R-:W-:Y:S01]  /*1230*/  P2R R46, PR, RZ, 0x40 ;  /* 0x00000040ff2e7803 */ /* 0x000fe20000000000 */
[----:B------:R-:W-:-:S06]  /*1240*/  @!P6 IMAD.WIDE.U32 R46, R87, 0x8, R94 ;  /* 0x00000008572ee825 */ /* 0x000fcc00078e005e */
[----:B------:R-:W3:Y:S01]  /*1250*/  @!P6 LDG.E.64 R46, desc[UR6][R46.64] ;  /* 0x000000062e2ee981 */ /* 0x000ee2000c1e1b00 */
[----:B----4-:R-:W-:Y:S01]  /*1260*/  @!P1 FADD.FTZ R25, R42, R44 ;  /* 0x0000002c2a199221 */ /* 0x010fe20000010000 */
[----:B------:R-:W-:Y:S02]  /*1270*/  @!P1 FADD.FTZ R22, R43, R45 ;  /* 0x0000002d2b169221 */ /* 0x000fe40000010000 */
[----:B------:R-:W1:Y:S01]  /*1280*/  @!P0 LDC.64 R42, c[0x0][0x390] ;  /* 0x0000e400ff2a8b82 */ /* 0x000e620000000a00 */
[----:B0-----:R-:W-:-:S06]  /*1290*/  @!P6 IMAD.WIDE.U32 R48, R87, 0x8, R48 ;  /* 0x000000085730e825 */ /* 0x001fcc00078e0030 */
[----:B------:R-:W3:Y:S01]  /*12a0*/  @!P6 LDG.E.64 R48, desc[UR6][R48.64] ;  /* 0x000000063030e981 */ /* 0x000ee2000c1e1b00 */
[----:B--2---:R-:W-:Y:S01]  /*12b0*/  @!P5 FADD.FTZ R27, R38, R40 ;  /* 0x00000028261bd221 */ /* 0x004fe20000010000 */
[----:B------:R-:W-:Y:S01]  /*12c0*/  @!P5 FADD.FTZ R24, R39, R41 ;  /* 0x000000292718d221 */ /* 0x000fe20000010000 */
[----:B-1----:R-:W-:-:S04]  /*12d0*/  @!P0 IMAD.WIDE.U32 R40, R89, 0x8, R42 ;  /* 0x0000000859288825 */ /* 0x002fc800078e002a */
[C---:B------:R-:W-:Y:S02]  /*12e0*/  @!P0 IMAD.WIDE.U32 R38, R89.reuse, 0x8, R94 ;  /* 0x0000000859268825 */ /* 0x040fe400078e005e */
[----:B------:R-:W2:Y:S04]  /*12f0*/  @!P0 LDG.E.64 R40, desc[UR6][R40.64] ;  /* 0x0000000628288981 */ /* 0x000ea8000c1e1b00 */
[----:B------:R-:W2:Y:S01]  /*1300*/  @!P0 LDG.E.64 R38, desc[UR6][R38.64] ;  /* 0x0000000626268981 */ /* 0x000ea2000c1e1b00 */
[----:B------:R-:W-:-:S04]  /*1310*/  IADD3 R93, PT, PT, R89, UR4, RZ ;  /* 0x00000004595d7c10 */ /* 0x000fc8000fffe0ff */
[----:B------:R-:W-:-:S13]  /*1320*/  ISETP.GE.AND P1, PT, R93, R64, PT ;  /* 0x000000405d00720c */ /* 0x000fda0003f26270 */
[----:B------:R-:W0:Y:S01]  /*1330*/  @!P1 LDC.64 R42, c[0x0][0x390] ;  /* 0x0000e400ff2a9b82 */ /* 0x000e220000000a00 */
[----:B---3--:R-:W-:Y:S01]  /*1340*/  @!P6 FADD.FTZ R26, R47, R49 ;  /* 0x000000312f1ae221 */ /* 0x008fe20000010000 */
[----:B------:R-:W-:-:S04]  /*1350*/  IADD3 R47, PT, PT, R93, UR4, RZ ;  /* 0x000000045d2f7c10 */ /* 0x000fc8000fffe0ff */
[----:B------:R-:W-:Y:S01]  /*1360*/  ISETP.GE.AND P2, PT, R47, R64, PT ;  /* 0x000000402f00720c */ /* 0x000fe20003f46270 */
[----:B0-----:R-:W-:-:S04]  /*1370*/  @!P1 IMAD.WIDE.U32 R44, R93, 0x8, R42 ;  /* 0x000000085d2c9825 */ /* 0x001fc800078e002a */
[----:B------:R-:W-:Y:S02]  /*1380*/  @!P1 IMAD.WIDE.U32 R42, R93, 0x8, R94 ;  /* 0x000000085d2a9825 */ /* 0x000fe400078e005e */
[----:B------:R-:W3:Y:S04]  /*1390*/  @!P1 LDG.E.64 R44, desc[UR6][R44.64] ;  /* 0x000000062c2c9981 */ /* 0x000ee8000c1e1b00 */
[----:B------:R-:W3:Y:S01]  /*13a0*/  @!P1 LDG.E.64 R42, desc[UR6][R42.64] ;  /* 0x000000062a2a9981 */ /* 0x000ee2000c1e1b00 */
[----:B--2---:R-:W-:Y:S01]  /*13b0*/  @!P0 FADD.FTZ R31, R38, R40 ;  /* 0x00000028261f8221 */ /* 0x004fe20000010000 */
[----:B------:R-:W-:Y:S02]  /*13c0*/  @!P0 FADD.FTZ R28, R39, R41 ;  /* 0x00000029271c8221 */ /* 0x000fe40000010000 */
[----:B------:R-:W0:Y:S01]  /*13d0*/  @!P2 LDC.64 R40, c[0x0][0x390] ;  /* 0x0000e400ff28ab82 */ /* 0x000e220000000a00 */
[----:B------:R-:W-:-:S06]  /*13e0*/  @!P2 IMAD.WIDE.U32 R38, R47, 0x8, R94 ;  /* 0x000000082f26a825 */ /* 0x000fcc00078e005e */
[----:B------:R-:W2:Y:S01]  /*13f0*/  @!P2 LDG.E.64 R38, desc[UR6][R38.64] ;  /* 0x000000062626a981 */ /* 0x000ea2000c1e1b00 */
[----:B0-----:R-:W-:-:S06]  /*1400*/  @!P2 IMAD.WIDE.U32 R40, R47, 0x8, R40 ;  /* 0x000000082f28a825 */ /* 0x001fcc00078e0028 */
[----:B------:R-:W2:Y:S01]  /*1410*/  @!P2 LDG.E.64 R40, desc[UR6][R40.64] ;  /* 0x000000062828a981 */ /* 0x000ea2000c1e1b00 */
[----:B------:R-:W-:-:S04]  /*1420*/  IADD3 R49, PT, PT, R47, UR4, RZ ;  /* 0x000000042f317c10 */ /* 0x000fc8000fffe0ff */
[----:B------:R-:W-:Y:S01]  /*1430*/  ISETP.GE.AND P3, PT, R49, R64, PT ;  /* 0x000000403100720c */ /* 0x000fe20003f66270 */
[----:B------:R-:W0:Y:S01]  /*1440*/  LDCU UR4, c[0x0][0x360] ;  /* 0x00006c00ff0477ac */ /* 0x000e220008000800 */
[----:B---3--:R-:W-:Y:S01]  /*1450*/  @!P1 FADD.FTZ R33, R42, R44 ;  /* 0x0000002c2a219221 */ /* 0x008fe20000010000 */
[----:B------:R-:W-:-:S10]  /*1460*/  @!P1 FADD.FTZ R30, R43, R45 ;  /* 0x0000002d2b1e9221 */ /* 0x000fd40000010000 */
[----:B------:R-:W1:Y:S01]  /*1470*/  @!P3 LDC.64 R44, c[0x0][0x390] ;  /* 0x0000e400ff2cbb82 */ /* 0x000e620000000a00 */
[----:B------:R-:W-:Y:S01]  /*1480*/  @!P6 FADD.FTZ R29, R46, R48 ;  /* 0x000000302e1de221 */ /* 0x000fe20000010000 */
[----:B0-----:R-:W-:-:S04]  /*1490*/  IADD3 R46, PT, PT, R49, UR4, RZ ;  /* 0x00000004312e7c10 */ /* 0x001fc8000fffe0ff */
[----:B------:R-:W-:Y:S01]  /*14a0*/  ISETP.GE.AND P4, PT, R46, R64, PT ;  /* 0x000000402e00720c */ /* 0x000fe20003f86270 */
[----:B------:R-:W-:-:S06]  /*14b0*/  @!P3 IMAD.WIDE.U32 R42, R49, 0x8, R94 ;  /* 0x00000008312ab825 */ /* 0x000fcc00078e005e */
[----:B------:R-:W3:Y:S01]  /*14c0*/  @!P3 LDG.E.64 R42, desc[UR6][R42.64] ;  /* 0x000000062a2ab981 */ /* 0x000ee2000c1e1b00 */
[----:B-1----:R-:W-:-:S06]  /*14d0*/  @!P3 IMAD.WIDE.U32 R44, R49, 0x8, R44 ;  /* 0x00000008312cb825 */ /* 0x002fcc00078e002c */
[----:B------:R-:W3:Y:S01]  /*14e0*/  @!P3 LDG.E.64 R44, desc[UR6][R44.64] ;  /* 0x000000062c2cb981 */ /* 0x000ee2000c1e1b00 */
[----:B--2---:R-:W-:Y:S01]  /*14f0*/  @!P2 FADD.FTZ R35, R38, R40 ;  /* 0x000000282623a221 */ /* 0x004fe20000010000 */
[----:B------:R-:W-:Y:S02]  /*1500*/  @!P2 FADD.FTZ R32, R39, R41 ;  /* 0x000000292720a221 */ /* 0x000fe40000010000 */
[----:B------:R-:W0:Y:S02]  /*1510*/  @!P4 LDC.64 R38, c[0x0][0x390] ;  /* 0x0000e400ff26cb82 */ /* 0x000e240000000a00 */
[----:B0-----:R-:W-:-:S04]  /*1520*/  @!P4 IMAD.WIDE.U32 R40, R46, 0x8, R38 ;  /* 0x000000082e28c825 */ /* 0x001fc800078e0026 */
[----:B------:R-:W-:Y:S02]  /*1530*/  @!P4 IMAD.WIDE.U32 R38, R46, 0x8, R94 ;  /* 0x000000082e26c825 */ /* 0x000fe400078e005e */
[----:B------:R-:W2:Y:S04]  /*1540*/  @!P4 LDG.E.64 R40, desc[UR6][R40.64] ;  /* 0x000000062828c981 */ /* 0x000ea8000c1e1b00 */
[----:B------:R-:W2:Y:S01]  /*1550*/  @!P4 LDG.E.64 R38, desc[UR6][R38.64] ;  /* 0x000000062626c981 */ /* 0x000ea2000c1e1b00 */
[----:B------:R-:W-:Y:S02]  /*1560*/  P2R R50, PR, RZ, 0x20 ;  /* 0x00000020ff327803 */ /* 0x000fe40000000000 */
[----:B------:R-:W-:Y:S02]  /*1570*/  ISETP.GE.AND P5, PT, R55, R64, PT ;  /* 0x000000403700720c */ /* 0x000fe40003fa6270 */
[----:B------:R-:W-:-:S02]  /*1580*/  P2R R48, PR, RZ, 0x40 ;  /* 0x00000040ff307803 */ /* 0x000fc40000000000 */
[----:B------:R-:W-:Y:S01]  /*1590*/  ISETP.GE.AND P6, PT, R57, R64, PT ;  /* 0x000000403900720c */ /* 0x000fe20003fc6270 */
[----:B---3--:R-:W-:-:S08]  /*15a0*/  @!P3 FADD.FTZ R34, R43, R45 ;  /* 0x0000002d2b22b221 */ /* 0x008fd00000010000 */
[----:B------:R-:W-:-:S04]  /*15b0*/  @!P5 FADD.FTZ R43, R15, R12 ;  /* 0x0000000c0f2bd221 */ /* 0x000fc80000010000 */
[----:B------:R-:W-:Y:S01]  /*15c0*/  @!P5 FADD.FTZ R96, R96, R43 ;  /* 0x0000002b6060d221 */ /* 0x000fe20000010000 */
[-C--:B------:R-:W-:Y:S01]  /*15d0*/  ISETP.GE.AND P5, PT, R79, R64.reuse, PT ;  /* 0x000000404f00720c */ /* 0x080fe20003fa6270 */
[----:B------:R-:W-:Y:S01]  /*15e0*/  @!P6 FADD.FTZ R43, R17, R14 ;  /* 0x0000000e112be221 */ /* 0x000fe20000010000 */
[----:B------:R-:W-:Y:S02]  /*15f0*/  P2R R52, PR, RZ, 0x1 ;  /* 0x00000001ff347803 */ /* 0x000fe40000000000 */
[-C--:B------:R-:W-:Y:S01]  /*1600*/  ISETP.GE.AND P0, PT, R83, R64.reuse, PT ;  /* 0x000000405300720c */ /* 0x080fe20003f06270 */
[----:B------:R-:W-:Y:S01]  /*1610*/  @!P6 FADD.FTZ R96, R96, R43 ;  /* 0x0000002b6060e221 */ /* 0x000fe20000010000 */
[----:B------:R-:W-:-:S07]  /*1620*/  ISETP.GE.AND P6, PT, R51, R64, PT ;  /* 0x000000403300720c */ /* 0x000fce0003fc6270 */
[----:B------:R-:W-:-:S04]  /*1630*/  @!P5 FADD.FTZ R43, R19, R16 ;  /* 0x00000010132bd221 */ /* 0x000fc80000010000 */
[----:B------:R-:W-:Y:S01]  /*1640*/  @!P5 FADD.FTZ R96, R96, R43 ;  /* 0x0000002b6060d221 */ /* 0x000fe20000010000 */
[----:B------:R-:W-:Y:S01]  /*1650*/  ISETP.GE.AND P5, PT, R53, R64, PT ;  /* 0x000000403500720c */ /* 0x000fe20003fa6270 */
[----:B------:R-:W-:-:S04]  /*1660*/  @!P0 FADD.FTZ R43, R21, R18 ;  /* 0x00000012152b8221 */ /* 0x000fc80000010000 */
[----:B------:R-:W-:Y:S01]  /*1670*/  @!P0 FADD.FTZ R96, R96, R43 ;  /* 0x0000002b60608221 */ /* 0x000fe20000010000 */
[----:B------:R-:W-:Y:S01]  /*1680*/  ISETP.NE.AND P0, PT, R52, RZ, PT ;  /* 0x000000ff3400720c */ /* 0x000fe20003f05270 */
[----:B------:R-:W-:Y:S01]  /*1690*/  @!P3 FADD.FTZ R37, R42, R44 ;  /* 0x0000002c2a25b221 */ /* 0x000fe20000010000 */
[----:B------:R-:W0:Y:S01]  /*16a0*/  LDCU UR4, c[0x0][0x360] ;  /* 0x00006c00ff0477ac */ /* 0x000e220008000800 */
[----:B--2---:R-:W-:Y:S01]  /*16b0*/  @!P4 FADD.FTZ R36, R39, R41 ;  /* 0x000000292724c221 */ /* 0x004fe20000010000 */
[----:B------:R-:W-:-:S04]  /*16c0*/  @!P6 FADD.FTZ R39, R23, R20 ;  /* 0x000000141727e221 */ /* 0x000fc80000010000 */
[----:B------:R-:W-:Y:S01]  /*16d0*/  @!P6 FADD.FTZ R96, R96, R39 ;  /* 0x000000276060e221 */ /* 0x000fe20000010000 */
[----:B------:R-:W-:-:S04]  /*16e0*/  @!P5 FADD.FTZ R39, R25, R22 ;  /* 0x000000161927d221 */ /* 0x000fc80000010000 */
[----:B------:R-:W-:Y:S01]  /*16f0*/  @!P5 FADD.FTZ R96, R96, R39 ;  /* 0x000000276060d221 */ /* 0x000fe20000010000 */
[----:B------:R-:W-:Y:S02]  /*1700*/  ISETP.NE.AND P5, PT, R50, RZ, PT ;  /* 0x000000ff3200720c */ /* 0x000fe40003fa5270 */
[----:B------:R-:W-:-:S11]  /*1710*/  ISETP.NE.AND P6, PT, R48, RZ, PT ;  /* 0x000000ff3000720c */ /* 0x000fd60003fc5270 */
[----:B------:R-:W-:-:S04]  /*1720*/  @!P5 FADD.FTZ R39, R27, R24 ;  /* 0x000000181b27d221 */ /* 0x000fc80000010000 */
[----:B------:R-:W-:Y:S01]  /*1730*/  @!P5 FADD.FTZ R96, R96, R39 ;  /* 0x000000276060d221 */ /* 0x000fe20000010000 */
[----:B------:R-:W-:-:S04]  /*1740*/  @!P6 FADD.FTZ R39, R29, R26 ;  /* 0x0000001a1d27e221 */ /* 0x000fc80000010000 */
[----:B------:R-:W-:Y:S01]  /*1750*/  @!P6 FADD.FTZ R96, R96, R39 ;  /* 0x000000276060e221 */ /* 0x000fe20000010000 */
[----:B------:R-:W-:-:S04]  /*1760*/  @!P0 FADD.FTZ R39, R31, R28 ;  /* 0x0000001c1f278221 */ /* 0x000fc80000010000 */
[----:B------:R-:W-:Y:S01]  /*1770*/  @!P0 FADD.FTZ R96, R96, R39 ;  /* 0x0000002760608221 */ /* 0x000fe20000010000 */
[----:B------:R-:W-:-:S04]  /*1780*/  @!P1 FADD.FTZ R39, R33, R30 ;  /* 0x0000001e21279221 */ /* 0x000fc80000010000 */
[----:B------:R-:W-:Y:S01]  /*1790*/  @!P1 FADD.FTZ R96, R96, R39 ;  /* 0x0000002760609221 */ /* 0x000fe20000010000 */
[----:B------:R-:W-:Y:S01]  /*17a0*/  @!P2 FADD.FTZ R39, R35, R32 ;  /* 0x000000202327a221 */ /* 0x000fe20000010000 */
[----:B------:R-:W-:-:S03]  /*17b0*/  @!P4 FADD.FTZ R59, R38, R40 ;  /* 0x00000028263bc221 */ /* 0x000fc60000010000 */
[----:B------:R-:W-:Y:S01]  /*17c0*/  @!P2 FADD.FTZ R96, R96, R39 ;  /* 0x000000276060a221 */ /* 0x000fe20000010000 */
[----:B------:R-:W-:-:S04]  /*17d0*/  @!P3 FADD.FTZ R39, R37, R34 ;  /* 0x000000222527b221 */ /* 0x000fc80000010000 */
[----:B------:R-:W-:Y:S01]  /*17e0*/  @!P3 FADD.FTZ R96, R96, R39 ;  /* 0x000000276060b221 */ /* 0x000fe20000010000 */
[----:B------:R-:W-:-:S04]  /*17f0*/  @!P4 FADD.FTZ R39, R59, R36 ;  /* 0x000000243b27c221 */ /* 0x000fc80000010000 */
[----:B------:R-:W-:-:S05]  /*1800*/  @!P4 FADD.FTZ R96, R96, R39 ;  /* 0x000000276060c221 */ /* 0x000fca0000010000 */
[----:B------:R-:W1:Y:S02]  /*1810*/  SHFL.BFLY PT, R39, R96, 0x10, 0x1f ;  /* 0x0e001f0060277f89 */ /* 0x000e6400000e0000 */
[----:B-1----:R-:W-:-:S05]  /*1820*/  FADD.FTZ R40, R39, R96 ;  /* 0x0000006027287221 */ /* 0x002fca0000010000 */
[----:B------:R-:W1:Y:S02]  /*1830*/  SHFL.BFLY PT, R39, R40, 0x8, 0x1f ;  /* 0x0d001f0028277f89 */ /* 0x000e6400000e0000 */
[----:B-1----:R-:W-:-:S05]  /*1840*/  FADD.FTZ R41, R40, R39 ;  /* 0x0000002728297221 */ /* 0x002fca0000010000 */
[----:B------:R-:W1:Y:S02]  /*1850*/  SHFL.BFLY PT, R38, R41, 0x4, 0x1f ;  /* 0x0c801f0029267f89 */ /* 0x000e6400000e0000 */
[----:B-1----:R-:W-:-:S05]  /*1860*/  FADD.FTZ R42, R41, R38 ;  /* 0x00000026292a7221 */ /* 0x002fca0000010000 */
[----:B------:R-:W1:Y:S01]  /*1870*/  SHFL.BFLY PT, R39, R42, 0x2, 0x1f ;  /* 0x0c401f002a277f89 */ /* 0x000e6200000e0000 */
[----:B------:R-:W2:Y:S01]  /*1880*/  S2R R38, SR_CgaCtaId ;  /* 0x0000000000267919 */ /* 0x000ea20000008800 */
[----:B------:R-:W-:Y:S01]  /*1890*/  LOP3.LUT P5, RZ, R69, 0x1f, RZ, 0xc0, !PT ;  /* 0x0000001f45ff7812 */ /* 0x000fe200078ac0ff */
[----:B-1----:R-:W-:-:S05]  /*18a0*/  FADD.FTZ R43, R42, R39 ;  /* 0x000000272a2b7221 */ /* 0x002fca0000010000 */
[----:B------:R-:W1:Y:S01]  /*18b0*/  SHFL.BFLY PT, R44, R43, 0x1, 0x1f ;  /* 0x0c201f002b2c7f89 */ /* 0x000e6200000e0000 */
[----:B------:R-:W-:-:S06]  /*18c0*/  MOV R39, 0x400 ;  /* 0x0000040000277802 */ /* 0x000fcc0000000f00 */
[----:B------:R-:W-:Y:S02]  /*18d0*/  @!P5 IADD3 R45, PT, PT, R39, 0x8, RZ ;  /* 0x00000008272dd810 */ /* 0x000fe40007ffe0ff */
[----:B0-----:R-:W-:Y:S02]  /*18e0*/  I2FP.F32.U32 R41, UR4 ;  /* 0x0000000400297c45 */ /* 0x001fe40008201000 */
[----:B--2---:R-:W-:-:S03]  /*18f0*/  @!P5 LEA R40, R38, R45, 0x18 ;  /* 0x0000002d2628d211 */ /* 0x004fc600078ec0ff */
[----:B------:R-:W-:Y:S01]  /*1900*/  FMUL.FTZ R42, R41, 0.03125 ;  /* 0x3d000000292a7820 */ /* 0x000fe20000410000 */
[----:B------:R-:W-:Y:S02]  /*1910*/  @!P5 LEA.HI R40, R69, R40, RZ, 0x1d ;  /* 0x000000284528d211 */ /* 0x000fe400078fe8ff */
[----:B------:R-:W-:Y:S01]  /*1920*/  I2FP.F32.U32 R41, R69 ;  /* 0x0000004500297245 */ /* 0x000fe20000201000 */
[----:B-1----:R-:W-:-:S05]  /*1930*/  FADD.FTZ R45, R43, R44 ;  /* 0x0000002c2b2d7221 */ /* 0x002fca0000010000 */
[----:B------:R-:W-:Y:S01]  /*1940*/  @!P5 STS [R40], R45 ;  /* 0x0000002d2800d388 */ /* 0x000fe20000000800 */
[----:B------:R-:W-:Y:S01]  /*1950*/  BAR.SYNC.DEFER_BLOCKING 0x0 ;  /* 0x0000000000007b1d */ /* 0x000fe20000010000 */
[----:B------:R-:W-:-:S13]  /*1960*/  FSETP.GT.FTZ.AND P5, PT, R42, R41, PT ;  /* 0x000000292a00720b */ /* 0x000fda0003fb4000 */
[----:B------:R-:W-:Y:S02]  /*1970*/  @P5 SHF.L.U32 R41, R69, 0x2, RZ ;  /* 0x0000000245295819 */ /* 0x000fe400000006ff */
[----:B------:R-:W-:Y:S02]  /*1980*/  @P5 IADD3 R43, PT, PT, R39, 0x8, RZ ;  /* 0x00000008272b5810 */ /* 0x000fe40007ffe0ff */
[----:B------:R-:W-:Y:S02]  /*1990*/  @P5 LOP3.LUT R41, R41, 0x7c, RZ, 0xc0, !PT ;  /* 0x0000007c29295812 */ /* 0x000fe400078ec0ff */
[----:B------:R-:W-:-:S04]  /*19a0*/  @P5 LEA R42, R38, R43, 0x18 ;  /* 0x0000002b262a5211 */ /* 0x000fc800078ec0ff */
[----:B------:R-:W-:Y:S02]  /*19b0*/  @P5 IADD3 R42, PT, PT, R42, R41, RZ ;  /* 0x000000292a2a5210 */ /* 0x000fe40007ffe0ff */
[----:B------:R-:W-:-:S06]  /*19c0*/  MOV R41, RZ ;  /* 0x000000ff00297202 */ /* 0x000fcc0000000f00 */
        /* <DEDUP_REMOVED lines=17> */
[----:B------:R-:W-:Y:S01]  /*1ae0*/  BAR.SYNC.DEFER_BLOCKING 0x0 ;  /* 0x0000000000007b1d */ /* 0x000fe20000010000 */
[----:B------:R-:W-:-:S05]  /*1af0*/  IADD3 R43, PT, PT, -R69, RZ, RZ ;  /* 0x000000ff452b7210 */ /* 0x000fca0007ffe1ff */
[----:B------:R-:W0:Y:S01]  /*1b00*/  LDS R41, [R40] ;  /* 0x0000000028297984 */ /* 0x000e220000000800 */
[----:B------:R-:W-:-:S04]  /*1b10*/  LEA.HI.SX32 R42, R92, R43, 0x1f ;  /* 0x0000002b5c2a7211 */ /* 0x000fc800078ffaff */
[----:B------:R-:W-:Y:S01]  /*1b20*/  ISETP.GE.AND P6, PT, R42, 0x1, PT ;  /* 0x000000012a00780c */ /* 0x000fe20003fc6270 */
[----:B------:R-:W1:-:S12]  /*1b30*/  LDCU UR4, c[0x0][0x360] ;  /* 0x00006c00ff0477ac */ /* 0x000e580008000800 */
[----:B0-----:R-:W-:-:S04]  /*1b40*/  @P6 FADD.FTZ R43, R97, -R41 ;  /* 0x80000029612b6221 */ /* 0x001fc80000010000 */
[----:B------:R-:W-:Y:S01]  /*1b50*/  @P6 FMUL.FTZ R44, R43, R43 ;  /* 0x0000002b2b2c6220 */ /* 0x000fe20000410000 */
[----:B------:R-:W-:-:S04]  /*1b60*/  @P6 FADD.FTZ R43, R90, -R41 ;  /* 0x800000295a2b6221 */ /* 0x000fc80000010000 */
[----:B------:R-:W-:Y:S01]  /*1b70*/  @P6 FFMA.FTZ R44, R43, R43, R44 ;  /* 0x0000002b2b2c6223 */ /* 0x000fe2000001002c */
[----:B------:R-:W-:-:S03]  /*1b80*/  HFMA2 R43, -RZ, RZ, 0, 0 ;  /* 0x00000000ff2b7431 */ /* 0x000fc600000001ff */
[----:B------:R-:W-:Y:S01]  /*1b90*/  @P6 FADD.FTZ R43, RZ, R44 ;  /* 0x0000002cff2b6221 */ /* 0x000fe20000010000 */
[----:B-1----:R-:W-:Y:S01]  /*1ba0*/  ISETP.LE.AND P6, PT, R42, UR4, PT ;  /* 0x000000042a007c0c */ /* 0x002fe2000bfc3270 */
[----:B------:R-:W0:-:S12]  /*1bb0*/  LDCU UR4, c[0x0][0x360] ;  /* 0x00006c00ff0477ac */ /* 0x000e180008000800 */
[----:B------:R-:W-:-:S04]  /*1bc0*/  @!P6 FADD.FTZ R44, R86, -R41 ;  /* 0x80000029562ce221 */ /* 0x000fc80000010000 */
[----:B------:R-:W-:Y:S01]  /*1bd0*/  @!P6 FMUL.FTZ R45, R44, R44 ;  /* 0x0000002c2c2de220 */ /* 0x000fe20000410000 */
[----:B------:R-:W-:Y:S01]  /*1be0*/  @!P6 FADD.FTZ R44, R88, -R41 ;  /* 0x80000029582ce221 */ /* 0x000fe20000010000 */
[----:B0-----:R-:W-:-:S03]  /*1bf0*/  USHF.L.U32 UR4, UR4, 0x1, URZ ;  /* 0x0000000104047899 */ /* 0x001fc600080006ff */
[----:B------:R-:W-:-:S04]  /*1c00*/  @!P6 FFMA.FTZ R44, R44, R44, R45 ;  /* 0x0000002c2c2ce223 */ /* 0x000fc8000001002d */
[----:B------:R-:W-:Y:S01]  /*1c10*/  @!P6 FADD.FTZ R43, R43, R44 ;  /* 0x0000002c2b2be221 */ /* 0x000fe20000010000 */
[----:B------:R-:W-:-:S03]  /*1c20*/  ISETP.LE.AND P6, PT, R42, UR4, PT ;  /* 0x000000042a007c0c */ /* 0x000fc6000bfc3270 */
[----:B------:R-:W0:Y:S10]  /*1c30*/  LDCU UR4, c[0x0][0x360] ;  /* 0x00006c00ff0477ac */ /* 0x000e340008000800 */
[----:B------:R-:W-:-:S04]  /*1c40*/  @!P6 FADD.FTZ R44, R82, -R41 ;  /* 0x80000029522ce221 */ /* 0x000fc80000010000 */
[----:B------:R-:W-:Y:S01]  /*1c50*/  @!P6 FMUL.FTZ R45, R44, R44 ;  /* 0x0000002c2c2de220 */ /* 0x000fe20000410000 */
[----:B------:R-:W-:Y:S01]  /*1c60*/  @!P6 FADD.FTZ R44, R84, -R41 ;  /* 0x80000029542ce221 */ /* 0x000fe20000010000 */
[----:B0-----:R-:W-:-:S03]  /*1c70*/  UIMAD UR4, UR4, 0x3, URZ ;  /* 0x00000003040478a4 */ /* 0x001fc6000f8e02ff */
[----:B------:R-:W-:-:S04]  /*1c80*/  @!P6 FFMA.FTZ R44, R44, R44, R45 ;  /* 0x0000002c2c2ce223 */ /* 0x000fc8000001002d */
[----:B------:R-:W-:Y:S01]  /*1c90*/  @!P6 FADD.FTZ R43, R43, R44 ;  /* 0x0000002c2b2be221 */ /* 0x000fe20000010000 */
[----:B------:R-:W-:-:S03]  /*1ca0*/  ISETP.LE.AND P6, PT, R42, UR4, PT ;  /* 0x000000042a007c0c */ /* 0x000fc6000bfc3270 */
[----:B------:R-:W0:Y:S10]  /*1cb0*/  LDCU UR4, c[0x0][0x360] ;  /* 0x00006c00ff0477ac */ /* 0x000e340008000800 */
        /* <DEDUP_REMOVED lines=218> */
[----:B------:R-:W-:-:S04]  /*2a60*/  @!P6 FADD.FTZ R44, R37, -R41 ;  /* 0x80000029252ce221 */ /* 0x000fc80000010000 */
[----:B------:R-:W-:Y:S01]  /*2a70*/  @!P6 FFMA.FTZ R44, R44, R44, R45 ;  /* 0x0000002c2c2ce223 */ /* 0x000fe2000001002d */
[----:B0-----:R-:W-:-:S03]  /*2a80*/  UIMAD UR4, UR4, 0x1f, URZ ;  /* 0x0000001f040478a4 */ /* 0x001fc6000f8e02ff */
[----:B------:R-:W-:-:S03]  /*2a90*/  @!P6 FADD.FTZ R43, R43, R44 ;  /* 0x0000002c2b2be221 */ /* 0x000fc60000010000 */
[----:B------:R-:W-:-:S13]  /*2aa0*/  ISETP.LE.AND P6, PT, R42, UR4, PT ;  /* 0x000000042a007c0c */ /* 0x000fda000bfc3270 */
[--C-:B------:R-:W-:Y:S01]  /*2ab0*/  @!P6 FADD.FTZ R42, R36, -R41.reuse ;  /* 0x80000029242ae221 */ /* 0x100fe20000010000 */
[----:B------:R-:W-:-:S03]  /*2ac0*/  @!P6 FADD.FTZ R41, R59, -R41 ;  /* 0x800000293b29e221 */ /* 0x000fc60000010000 */
[----:B------:R-:W-:-:S04]  /*2ad0*/  @!P6 FMUL.FTZ R42, R42, R42 ;  /* 0x0000002a2a2ae220 */ /* 0x000fc80000410000 */
[----:B------:R-:W-:-:S04]  /*2ae0*/  @!P6 FFMA.FTZ R42, R41, R41, R42 ;  /* 0x00000029292ae223 */ /* 0x000fc8000001002a */
        /* <DEDUP_REMOVED lines=13> */
[----:B------:R-:W-:Y:S02]  /*2bc0*/  @!P6 LEA.HI R43, R69, R50, RZ, 0x1d ;  /* 0x00000032452be211 */ /* 0x000fe400078fe8ff */
[----:B------:R-:W-:Y:S01]  /*2bd0*/  @P5 IADD3 R39, PT, PT, R39, 0x8, RZ ;  /* 0x0000000827275810 */ /* 0x000fe20007ffe0ff */
[----:B0-----:R-:W-:-:S05]  /*2be0*/  FADD.FTZ R48, R45, R48 ;  /* 0x000000302d307221 */ /* 0x001fca0000010000 */
[----:B------:R-:W-:Y:S01]  /*2bf0*/  @!P6 STS [R43], R48 ;  /* 0x000000302b00e388 */ /* 0x000fe20000000800 */
[----:B------:R-:W-:Y:S02]  /*2c00*/  @P5 LEA R39, R38, R39, 0x18 ;  /* 0x0000002726275211 */ /* 0x000fe400078ec0ff */
[----:B------:R-:W-:-:S04]  /*2c10*/  @P5 SHF.L.U32 R38, R69, 0x2, RZ ;  /* 0x0000000245265819 */ /* 0x000fc800000006ff */
[----:B------:R-:W-:-:S04]  /*2c20*/  @P5 LOP3.LUT R38, R38, 0x7c, RZ, 0xc0, !PT ;  /* 0x0000007c26265812 */ /* 0x000fc800078ec0ff */
        /* <DEDUP_REMOVED lines=18> */
[----:B-1----:R-:W-:-:S06]  /*2d50*/  @!P6 FFMA.FTZ R43, R38, R92, R45 ;  /* 0x0000005c262be223 */ /* 0x002fcc000001002d */
[----:B------:R-:W0:Y:S02]  /*2d60*/  @!P6 MUFU.RSQ R43, R43 ;  /* 0x0000002b002be308 */ /* 0x000e240000001400 */
[----:B0-----:R0:W-:Y:S01]  /*2d70*/  @!P6 STS [R40+0x4], R43 ;  /* 0x0000042b2800e388 */ /* 0x0011e20000000800 */
[----:B------:R-:W-:Y:S01]  /*2d80*/  BAR.SYNC.DEFER_BLOCKING 0x0 ;  /* 0x0000000000007b1d */ /* 0x000fe20000010000 */
[----:B------:R-:W-:-:S05]  /*2d90*/  ISETP.GT.AND P6, PT, R64, R69, PT ;  /* 0x000000454000720c */ /* 0x000fca0003fc4270 */
[----:B------:R0:W1:Y:S01]  /*2da0*/  LDS.64 R38, [R40] ;  /* 0x0000000028267984 */ /* 0x0000620000000a00 */
[----:B------:R-:W-:Y:S07]  /*2db0*/  BSSY.RECONVERGENT B0, `(.L_x_66) ;  /* 0x0000018000007945 */ /* 0x000fee0003800200 */
[----:B0-----:R-:W-:Y:S05]  /*2dc0*/  @!P6 BRA `(.L_x_67) ;  /* 0x000000000058e947 */ /* 0x001fea0003800000 */
[----:B------:R-:W0:Y:S01]  /*2dd0*/  LDC.64 R40, c[0x0][0x398] ;  /* 0x0000e600ff287b82 */ /* 0x000e220000000a00 */
[----:B------:R-:W2:Y:S01]  /*2de0*/  LDCU.64 UR4, c[0x0][0x388] ;  /* 0x00007100ff0477ac */ /* 0x000ea20008000a00 */
[----:B------:R-:W-:-:S04]  /*2df0*/  IADD3 R44, P5, PT, R62, R69, RZ ;  /* 0x000000453e2c7210 */ /* 0x000fc80007fbe0ff */
[----:B------:R-:W-:Y:S02]  /*2e00*/  LEA.HI.X.SX32 R45, R62, RZ, 0x1, P5 ;  /* 0x000000ff3e2d7211 */ /* 0x000fe400028f0eff */
[----:B------:R-:W3:Y:S01]  /*2e10*/  LDC.64 R42, c[0x0][0x3a0] ;  /* 0x0000e800ff2a7b82 */ /* 0x000ee20000000a00 */
[----:B--2---:R-:W-:Y:S01]  /*2e20*/  LEA R98, P5, R44, UR4, 0x3 ;  /* 0x000000042c627c11 */ /* 0x004fe2000f8a18ff */
[----:B0-----:R-:W-:-:S03]  /*2e30*/  IMAD.WIDE.U32 R40, R69, 0x8, R40 ;  /* 0x0000000845287825 */ /* 0x001fc600078e0028 */
[----:B------:R-:W-:-:S03]  /*2e40*/  LEA.HI.X R99, R44, UR5, R45, 0x3, P5 ;  /* 0x000000052c637c11 */ /* 0x000fc6000a8f1c2d */
[----:B------:R-:W2:Y:S01]  /*2e50*/  LDG.E.64 R40, desc[UR6][R40.64] ;  /* 0x0000000628287981 */ /* 0x000ea2000c1e1b00 */
[----:B---3--:R-:W-:-:S03]  /*2e60*/  IMAD.WIDE.U32 R42, R69, 0x8, R42 ;  /* 0x00000008452a7825 */ /* 0x008fc600078e002a */
[----:B------:R-:W3:Y:S04]  /*2e70*/  LDG.E.64 R44, desc[UR6][R98.64] ;  /* 0x00000006622c7981 */ /* 0x000ee8000c1e1b00 */
[----:B------:R-:W2:Y:S01]  /*2e80*/  LDG.E.64 R42, desc[UR6][R42.64] ;  /* 0x000000062a2a7981 */ /* 0x000ea2000c1e1b00 */
[--C-:B-1----:R-:W-:Y:S01]  /*2e90*/  FADD.FTZ R90, R90, -R38.reuse ;  /* 0x800000265a5a7221 */ /* 0x102fe20000010000 */
[----:B------:R-:W-:-:S03]  /*2ea0*/  FADD.FTZ R48, R97, -R38 ;  /* 0x8000002661307221 */ /* 0x000fc60000010000 */
[-C--:B------:R-:W-:Y:S01]  /*2eb0*/  FMUL.FTZ R101, R90, R39.reuse ;  /* 0x000000275a657220 */ /* 0x080fe20000410000 */
[----:B------:R-:W-:-:S03]  /*2ec0*/  FMUL.FTZ R48, R48, R39 ;  /* 0x0000002730307220 */ /* 0x000fc60000410000 */
[----:B--2---:R-:W-:Y:S01]  /*2ed0*/  FFMA.FTZ R101, R40, R101, R42 ;  /* 0x0000006528657223 */ /* 0x004fe2000001002a */
[----:B------:R-:W-:Y:S01]  /*2ee0*/  FFMA.FTZ R48, R41, R48, R43 ;  /* 0x0000003029307223 */ /* 0x000fe2000001002b */
[----:B------:R-:W-:-:S04]  /*2ef0*/  IMAD.WIDE.U32 R40, R69, 0x8, R94 ;  /* 0x0000000845287825 */ /* 0x000fc800078e005e */
[----:B---3--:R-:W-:Y:S01]  /*2f00*/  FADD.FTZ R44, R44, R101 ;  /* 0x000000652c2c7221 */ /* 0x008fe20000010000 */
[----:B------:R-:W-:-:S05]  /*2f10*/  FADD.FTZ R45, R45, R48 ;  /* 0x000000302d2d7221 */ /* 0x000fca0000010000 */
[----:B------:R0:W-:Y:S02]  /*2f20*/  STG.E.64 desc[UR6][R40.64], R44 ;  /* 0x0000002c28007986 */ /* 0x0001e4000c101b06 */
.L_x_67:
[----:B------:R-:W-:Y:S05]  /*2f30*/  BSYNC.RECONVERGENT B0 ;  /* 0x0000000000007941 */ /* 0x000fea0003800200 */
.L_x_66:
[----:B------:R-:W0:Y:S01]  /*2f40*/  LDCU UR4, c[0x0][0x360] ;  /* 0x00006c00ff0477ac */ /* 0x000e220008000800 */
[----:B------:R-:W-:Y:S01]  /*2f50*/  BSSY.RECONVERGENT B0, `(.L_x_68) ;  /* 0x000001c000007945 */ /* 0x000fe20003800200 */
[----:B0-----:R-:W-:-:S04]  /*2f60*/  IADD3 R41, PT, PT, R69, UR4, RZ ;  /* 0x0000000445297c10 */ /* 0x001fc8000fffe0ff */
[----:B------:R-:W-:-:S13]  /*2f70*/  ISETP.GE.AND P5, PT, R41, R64, PT ;  /* 0x000000402900720c */ /* 0x000fda0003fa6270 */
[----:B------:R-:W-:Y:S05]  /*2f80*/  @P5 BRA `(.L_x_69) ;  /* 0x0000000000605947 */ /* 0x000fea0003800000 */
[----:B------:R-:W0:Y:S01]  /*2f90*/  LDCU UR4, c[0x0][0x360] ;  /* 0x00006c00ff0477ac */ /* 0x000e220008000800 */
[----:B------:R-:W2:Y:S01]  /*2fa0*/  LDC.64 R42, c[0x0][0x3a0] ;  /* 0x0000e800ff2a7b82 */ /* 0x000ea20000000a00 */
[----:B0-----:R-:W-:Y:S01]  /*2fb0*/  IADD3 R99, PT, PT, R69, UR4, RZ ;  /* 0x0000000445637c10 */ /* 0x001fe2000fffe0ff */
[----:B------:R-:W0:Y:S03]  /*2fc0*/  LDCU.64 UR4, c[0x0][0x388] ;  /* 0x00007100ff0477ac */ /* 0x000e260008000a00 */
[----:B------:R-:W-:Y:S01]  /*2fd0*/  IADD3 R40, P5, PT, R62, R99, RZ ;  /* 0x000000633e287210 */ /* 0x000fe20007fbe0ff */
[----:B--2---:R-:W-:-:S03]  /*2fe0*/  IMAD.WIDE.U32 R42, R99, 0x8, R42 ;  /* 0x00000008632a7825 */ /* 0x004fc600078e002a */
[----:B------:R-:W-:-:S03]  /*2ff0*/  LEA.HI.X.SX32 R41, R62, RZ, 0x1, P5 ;  /* 0x000000ff3e297211 */ /* 0x000fc600028f0eff */
[----:B------:R-:W2:Y:S01]  /*3000*/  LDG.E.64 R42, desc[UR6][R42.64] ;  /* 0x000000062a2a7981 */ /* 0x000ea2000c1e1b00 */
[----:B0-----:R-:W-:-:S04]  /*3010*/  LEA R96, P5, R40, UR4, 0x3 ;  /* 0x0000000428607c11 */ /* 0x001fc8000f8a18ff */
[----:B------:R-:W-:Y:S02]  /*3020*/  LEA.HI.X R97, R40, UR5, R41, 0x3, P5 ;  /* 0x0000000528617c11 */ /* 0x000fe4000a8f1c29 */
[----:B------:R-:W0:Y:S02]  /*3030*/  LDC.64 R40, c[0x0][0x398] ;  /* 0x0000e600ff287b82 */ /* 0x000e240000000a00 */
[----:B0-----:R-:W-:-:S06]  /*3040*/  IMAD.WIDE.U32 R40, R99, 0x8, R40 ;  /* 0x0000000863287825 */ /* 0x001fcc00078e0028 */
[----:B------:R-:W2:Y:S01]  /*3050*/  LDG.E.64 R40, desc[UR6][R40.64] ;  /* 0x0000000628287981 */ /* 0x000ea2000c1e1b00 */
[----:B-1----:R-:W-:-:S04]  /*3060*/  FADD.FTZ R88, R88, -R38 ;  /* 0x8000002658587221 */ /* 0x002fc80000010000 */
[----:B------:R-:W-:Y:S01]  /*3070*/  FMUL.FTZ R45, R88, R39 ;  /* 0x00000027582d7220 */ /* 0x000fe20000410000 */
[----:B------:R-:W-:-:S03]  /*3080*/  FADD.FTZ R86, R86, -R38 ;  /* 0x8000002656567221 */ /* 0x000fc60000010000 */
[----:B--2---:R-:W-:Y:S02]  /*3090*/  FFMA.FTZ R101, R40, R45, R42 ;  /* 0x0000002d28657223 */ /* 0x004fe4000001002a */
[----:B------:R-:W2:Y:S01]  /*30a0*/  LDG.E.64 R44, desc[UR6][R96.64] ;  /* 0x00000006602c7981 */ /* 0x000ea2000c1e1b00 */
[----:B------:R-:W-:-:S04]  /*30b0*/  FMUL.FTZ R86, R86, R39 ;  /* 0x0000002756567220 */ /* 0x000fc80000410000 */
[----:B------:R-:W-:Y:S01]  /*30c0*/  FFMA.FTZ R86, R41, R86, R43 ;  /* 0x0000005629567223 */ /* 0x000fe2000001002b */
[----:B------:R-:W-:-:S04]  /*30d0*/  IMAD.WIDE.U32 R40, R99, 0x8, R94 ;  /* 0x0000000863287825 */ /* 0x000fc800078e005e */
[----:B--2---:R-:W-:Y:S01]  /*30e0*/  FADD.FTZ R44, R44, R101 ;  /* 0x000000652c2c7221 */ /* 0x004fe20000010000 */
[----:B------:R-:W-:-:S05]  /*30f0*/  FADD.FTZ R45, R45, R86 ;  /* 0x000000562d2d7221 */ /* 0x000fca0000010000 */
[----:B------:R0:W-:Y:S02]  /*3100*/  STG.E.64 desc[UR6][R40.64], R44 ;  /* 0x0000002c28007986 */ /* 0x0001e4000c101b06 */
.L_x_69:
[----:B------:R-:W-:Y:S05]  /*3110*/  BSYNC.RECONVERGENT B0 ;  /* 0x0000000000007941 */ /* 0x000fea0003800200 */
.L_x_68:
[----:B0-----:R-:W0:Y:S01]  /*3120*/  LDC R40, c[0x0][0x360] ;  /* 0x0000d800ff287b82 */ /* 0x001e220000000800 */
[----:B------:R-:W-:Y:S01]  /*3130*/  BSSY.RECONVERGENT B0, `(.L_x_70) ;  /* 0x000001c000007945 */ /* 0x000fe20003800200 */
[----:B0-----:R-:W-:-:S04]  /*3140*/  IADD3 R41, PT, PT, R40, R40, R69 ;  /* 0x0000002828297210 */ /* 0x001fc80007ffe045 */
[----:B------:R-:W-:-:S13]  /*3150*/  ISETP.GE.AND P5, PT, R41, R64, PT ;  /* 0x000000402900720c */ /* 0x000fda0003fa6270 */
[----:B------:R-:W-:Y:S05]  /*3160*/  @P5 BRA `(.L_x_71) ;  /* 0x0000000000605947 */ /* 0x000fea0003800000 */
[----:B------:R-:W0:Y:S01]  /*3170*/  LDC R40, c[0x0][0x360] ;  /* 0x0000d800ff287b82 */ /* 0x000e220000000800 */
[----:B------:R-:W2:Y:S07]  /*3180*/  LDCU.64 UR4, c[0x0][0x388] ;  /* 0x00007100ff0477ac */ /* 0x000eae0008000a00 */
[----:B------:R-:W3:Y:S01]  /*3190*/  LDC.64 R42, c[0x0][0x3a0] ;  /* 0x0000e800ff2a7b82 */ /* 0x000ee20000000a00 */
[----:B0-----:R-:W-:-:S04]  /*31a0*/  IADD3 R99, PT, PT, R40, R40, R69 ;  /* 0x0000002828637210 */ /* 0x001fc80007ffe045 */
[----:B------:R-:W-:-:S04]  /*31b0*/  IADD3 R40, P5, PT, R62, R99, RZ ;  /* 0x000000633e287210 */ /* 0x000fc80007fbe0ff */
[----:B------:R-:W-:Y:S01]  /*31c0*/  LEA.HI.X.SX32 R41, R62, RZ, 0x1, P5 ;  /* 0x000000ff3e297211 */ /* 0x000fe200028f0eff */
[----:B---3--:R-:W-:Y:S01]  /*31d0*/  IMAD.WIDE.U32 R42, R99, 0x8, R42 ;  /* 0x00000008632a7825 */ /* 0x008fe200078e002a */
[----:B--2---:R-:W-:-:S04]  /*31e0*/  LEA R96, P5, R40, UR4, 0x3 ;  /* 0x0000000428607c11 */ /* 0x004fc8000f8a18ff */
[----:B------:R-:W-:Y:S01]  /*31f0*/  LEA.HI.X R97, R40, UR5, R41, 0x3, P5 ;  /* 0x0000000528617c11 */ /* 0x000fe2000a8f1c29 */
[----:B------:R-:W2:Y:S01]  /*3200*/  LDG.E.64 R42, desc[UR6][R42.64] ;  /* 0x000000062a2a7981 */ /* 0x000ea2000c1e1b00 */
[----:B------:R-:W0:Y:S03]  /*3210*/  LDC.64 R40, c[0x0][0x398] ;  /* 0x0000e600ff287b82 */ /* 0x000e260000000a00 */
[----:B------:R-:W3:Y:S01]  /*3220*/  LDG.E.64 R44, desc[UR6][R96.64] ;  /* 0x00000006602c7981 */ /* 0x000ee2000c1e1b00 */
[----:B0-----:R-:W-:-:S06]  /*3230*/  IMAD.WIDE.U32 R40, R99, 0x8, R40 ;  /* 0x0000000863287825 */ /* 0x001fcc00078e0028 */
[----:B------:R-:W2:Y:S01]  /*3240*/  LDG.E.64 R40, desc[UR6][R40.64] ;  /* 0x0000000628287981 */ /* 0x000ea2000c1e1b00 */
[--C-:B-1----:R-:W-:Y:S01]  /*3250*/  FADD.FTZ R84, R84, -R38.reuse ;  /* 0x8000002654547221 */ /* 0x102fe20000010000 */
[----:B------:R-:W-:-:S03]  /*3260*/  FADD.FTZ R82, R82, -R38 ;  /* 0x8000002652527221 */ /* 0x000fc60000010000 */
[-C--:B------:R-:W-:Y:S01]  /*3270*/  FMUL.FTZ R101, R84, R39.reuse ;  /* 0x0000002754657220 */ /* 0x080fe20000410000 */
[----:B------:R-:W-:Y:S01]  /*3280*/  FMUL.FTZ R82, R82, R39 ;  /* 0x0000002752527220 */ /* 0x000fe20000410000 */
[----:B------:R-:W-:-:S04]  /*3290*/  IMAD.WIDE.U32 R98, R99, 0x8, R94 ;  /* 0x0000000863627825 */ /* 0x000fc800078e005e */
[----:B--2---:R-:W-:Y:S01]  /*32a0*/  FFMA.FTZ R101, R40, R101, R42 ;  /* 0x0000006528657223 */ /* 0x004fe2000001002a */
[----:B------:R-:W-:-:S03]  /*32b0*/  FFMA.FTZ R82, R41, R82, R43 ;  /* 0x0000005229527223 */ /* 0x000fc6000001002b */
[----:B---3--:R-:W-:Y:S01]  /*32c0*/  FADD.FTZ R44, R44, R101 ;  /* 0x000000652c2c7221 */ /* 0x008fe20000010000 */
[----:B------:R-:W-:-:S05]  /*32d0*/  FADD.FTZ R45, R45, R82 ;  /* 0x000000522d2d7221 */ /* 0x000fca0000010000 */
[----:B------:R0:W-:Y:S02]  /*32e0*/  STG.E.64 desc[UR6][R98.64], R44 ;  /* 0x0000002c62007986 */ /* 0x0001e4000c101b06 */
.L_x_71:
[----:B------:R-:W-:Y:S05]  /*32f0*/  BSYNC.RECONVERGENT B0 ;  /* 0x0000000000007941 */ /* 0x000fea0003800200 */
.L_x_70:
[----:B------:R-:W2:Y:S01]  /*3300*/  LDC R41, c[0x0][0x360] ;  /* 0x0000d800ff297b82 */ /* 0x000ea20000000800 */
[----:B------:R-:W-:Y:S01]  /*3310*/  BSSY.RECONVERGENT B0, `(.L_x_72) ;  /* 0x000001e000007945 */ /* 0x000fe20003800200 */
[----:B--2---:R-:W-:-:S04]  /*3320*/  IADD3 R40, PT, PT, R41, R41, R69 ;  /* 0x0000002929287210 */ /* 0x004fc80007ffe045 */
[----:B------:R-:W-:-:S04]  /*3330*/  IADD3 R41, PT, PT, R40, R41, RZ ;  /* 0x0000002928297210 */ /* 0x000fc80007ffe0ff */
[----:B------:R-:W-:-:S13]  /*3340*/  ISETP.GE.AND P5, PT, R41, R64, PT ;  /* 0x000000402900720c */ /* 0x000fda0003fa6270 */
[----:B------:R-:W-:Y:S05]  /*3350*/  @P5 BRA `(.L_x_73) ;  /* 0x0000000000645947 */ /* 0x000fea0003800000 */
[----:B------:R-:W0:Y:S01]  /*3360*/  LDC R40, c[0x0][0x360] ;  /* 0x0000d800ff287b82 */ /* 0x000e220000000800 */
[----:B------:R-:W2:Y:S07]  /*3370*/  LDCU.64 UR4, c[0x0][0x388] ;  /* 0x00007100ff0477ac */ /* 0x000eae0008000a00 */
[----:B------:R-:W3:Y:S01]  /*3380*/  LDC.64 R42, c[0x0][0x3a0] ;  /* 0x0000e800ff2a7b82 */ /* 0x000ee20000000a00 */
[----:B0-----:R-:W-:-:S04]  /*3390*/  IADD3 R99, PT, PT, R40, R40, R69 ;  /* 0x0000002828637210 */ /* 0x001fc80007ffe045 */
[----:B------:R-:W-:-:S04]  /*33a0*/  IADD3 R99, PT, PT, R99, R40, RZ ;  /* 0x0000002863637210 */ /* 0x000fc80007ffe0ff */
[----:B------:R-:W-:Y:S01]  /*33b0*/  IADD3 R40, P5, PT, R62, R99, RZ ;  /* 0x000000633e287210 */ /* 0x000fe20007fbe0ff */
[----:B---3--:R-:W-:-:S03]  /*33c0*/  IMAD.WIDE.U32 R42, R99, 0x8, R42 ;  /* 0x00000008632a7825 */ /* 0x008fc600078e002a */
[----:B------:R-:W-:Y:S02]  /*33d0*/  LEA.HI.X.SX32 R41, R62, RZ, 0x1, P5 ;  /* 0x000000ff3e297211 */ /* 0x000fe400028f0eff */
[C---:B--2---:R-:W-:Y:S01]  /*33e0*/  LEA R96, P5, R40.reuse, UR4, 0x3 ;  /* 0x0000000428607c11 */ /* 0x044fe2000f8a18ff */
[----:B------:R-:W2:Y:S03]  /*33f0*/  LDG.E.64 R42, desc[UR6][R42.64] ;  /* 0x000000062a2a7981 */ /* 0x000ea6000c1e1b00 */
[----:B------:R-:W-:Y:S02]  /*3400*/  LEA.HI.X R97, R40, UR5, R41, 0x3, P5 ;  /* 0x0000000528617c11 */ /* 0x000fe4000a8f1c29 */
        /* <DEDUP_REMOVED lines=14> */
.L_x_73:
[----:B------:R-:W-:Y:S05]  /*34f0*/  BSYNC.RECONVERGENT B0 ;  /* 0x0000000000007941 */ /* 0x000fea0003800200 */
.L_x_72:
[----:B------:R-:W3:Y:S01]  /*3500*/  LDC R41, c[0x0][0x360] ;  /* 0x0000d800ff297b82 */ /* 0x000ee20000000800 */
[----:B------:R-:W-:Y:S01]  /*3510*/  BSSY.RECONVERGENT B0, `(.L_x_74) ;  /* 0x000001e000007945 */ /* 0x000fe20003800200 */
[----:B---3--:R-:W-:-:S04]  /*3520*/  IADD3 R40, PT, PT, R41, R41, R69 ;  /* 0x0000002929287210 */ /* 0x008fc80007ffe045 */
[----:B------:R-:W-:-:S04]  /*3530*/  IADD3 R41, PT, PT, R41, R40, R41 ;  /* 0x0000002829297210 */ /* 0x000fc80007ffe029 */
[----:B------:R-:W-:-:S13]  /*3540*/  ISETP.GE.AND P5, PT, R41, R64, PT ;  /* 0x000000402900720c */ /* 0x000fda0003fa6270 */
[----:B------:R-:W-:Y:S05]  /*3550*/  @P5 BRA `(.L_x_75) ;  /* 0x0000000000645947 */ /* 0x000fea0003800000 */
[----:B------:R-:W3:Y:S01]  /*3560*/  LDC R40, c[0x0][0x360] ;  /* 0x0000d800ff287b82 */ /* 0x000ee20000000800 */
[----:B------:R-:W2:Y:S07]  /*3570*/  LDCU.64 UR4, c[0x0][0x388] ;  /* 0x00007100ff0477ac */ /* 0x000eae0008000a00 */
[----:B------:R-:W4:Y:S01]  /*3580*/  LDC.64 R42, c[0x0][0x3a0] ;  /* 0x0000e800ff2a7b82 */ /* 0x000f220000000a00 */
[----:B---3--:R-:W-:-:S04]  /*3590*/  IADD3 R97, PT, PT, R40, R40, R69 ;  /* 0x0000002828617210 */ /* 0x008fc80007ffe045 */
[----:B------:R-:W-:-:S04]  /*35a0*/  IADD3 R97, PT, PT, R40, R97, R40 ;  /* 0x0000006128617210 */ /* 0x000fc80007ffe028 */
[----:B------:R-:W-:Y:S01]  /*35b0*/  IADD3 R40, P5, PT, R62, R97, RZ ;  /* 0x000000613e287210 */ /* 0x000fe20007fbe0ff */
[----:B----4-:R-:W-:-:S03]  /*35c0*/  IMAD.WIDE.U32 R42, R97, 0x8, R42 ;  /* 0x00000008612a7825 */ /* 0x010fc600078e002a */
[----:B------:R-:W-:Y:S02]  /*35d0*/  LEA.HI.X.SX32 R41, R62, RZ, 0x1, P5 ;  /* 0x000000ff3e297211 */ /* 0x000fe400028f0eff */
[C---:B--2---:R-:W-:Y:S01]  /*35e0*/  LEA R90, P5, R40.reuse, UR4, 0x3 ;  /* 0x00000004285a7c11 */ /* 0x044fe2000f8a18ff */
[----:B------:R-:W2:Y:S03]  /*35f0*/  LDG.E.64 R42, desc[UR6][R42.64] ;  /* 0x000000062a2a7981 */ /* 0x000ea6000c1e1b00 */
[----:B------:R-:W-:Y:S02]  /*3600*/  LEA.HI.X R91, R40, UR5, R41, 0x3, P5 ;  /* 0x00000005285b7c11 */ /* 0x000fe4000a8f1c29 */
[----:B------:R-:W3:Y:S03]  /*3610*/  LDC.64 R40, c[0x0][0x398] ;  /* 0x0000e600ff287b82 */ /* 0x000ee60000000a00 */
[----:B0-----:R-:W4:Y:S01]  /*3620*/  LDG.E.64 R44, desc[UR6][R90.64] ;  /* 0x000000065a2c7981 */ /* 0x001f22000c1e1b00 */
[----:B---3--:R-:W-:-:S06]  /*3630*/  IMAD.WIDE.U32 R40, R97, 0x8, R40 ;  /* 0x0000000861287825 */ /* 0x008fcc00078e0028 */
        /* <DEDUP_REMOVED lines=8> */
[----:B----4-:R-:W-:Y:S01]  /*36c0*/  FADD.FTZ R44, R44, R99 ;  /* 0x000000632c2c7221 */ /* 0x010fe20000010000 */
[----:B------:R-:W-:-:S05]  /*36d0*/  FADD.FTZ R45, R45, R48 ;  /* 0x000000302d2d7221 */ /* 0x000fca0000010000 */
[----:B------:R3:W-:Y:S02]  /*36e0*/  STG.E.64 desc[UR6][R80.64], R44 ;  /* 0x0000002c50007986 */ /* 0x0007e4000c101b06 */
.L_x_75:
[----:B------:R-:W-:Y:S05]  /*36f0*/  BSYNC.RECONVERGENT B0 ;  /* 0x0000000000007941 */ /* 0x000fea0003800200 */
.L_x_74:
[----:B------:R-:W4:Y:S01]  /*3700*/  LDC R41, c[0x0][0x360] ;  /* 0x0000d800ff297b82 */ /* 0x000f220000000800 */
[----:B------:R-:W-:Y:S01]  /*3710*/  BSSY.RECONVERGENT B0, `(.L_x_76) ;  /* 0x0000020000007945 */ /* 0x000fe20003800200 */
[----:B----4-:R-:W-:-:S04]  /*3720*/  IADD3 R40, PT, PT, R41, R41, R69 ;  /* 0x0000002929287210 */ /* 0x010fc80007ffe045 */
[----:B------:R-:W-:-:S04]  /*3730*/  IADD3 R40, PT, PT, R41, R40, R41 ;  /* 0x0000002829287210 */ /* 0x000fc80007ffe029 */
[----:B------:R-:W-:-:S04]  /*3740*/  IADD3 R41, PT, PT, R40, R41, RZ ;  /* 0x0000002928297210 */ /* 0x000fc80007ffe0ff */
[----:B------:R-:W-:-:S13]  /*3750*/  ISETP.GE.AND P5, PT, R41, R64, PT ;  /* 0x000000402900720c */ /* 0x000fda0003fa6270 */
[----:B------:R-:W-:Y:S05]  /*3760*/  @P5 BRA `(.L_x_77) ;  /* 0x0000000000685947 */ /* 0x000fea0003800000 */
[----:B--2---:R-:W2:Y:S01]  /*3770*/  LDC R91, c[0x0][0x360] ;  /* 0x0000d800ff5b7b82 */ /* 0x004ea20000000800 */
[----:B------:R-:W3:Y:S07]  /*3780*/  LDCU.64 UR4, c[0x0][0x388] ;  /* 0x00007100ff0477ac */ /* 0x000eee0008000a00 */
[----:B------:R-:W4:Y:S01]  /*3790*/  LDC.64 R42, c[0x0][0x3a0] ;  /* 0x0000e800ff2a7b82 */ /* 0x000f220000000a00 */
[----:B--2---:R-:W-:-:S04]  /*37a0*/  IADD3 R40, PT, PT, R91, R91, R69 ;  /* 0x0000005b5b287210 */ /* 0x004fc80007ffe045 */
[----:B------:R-:W-:-:S04]  /*37b0*/  IADD3 R40, PT, PT, R91, R40, R91 ;  /* 0x000000285b287210 */ /* 0x000fc80007ffe05b */
[----:B------:R-:W-:-:S04]  /*37c0*/  IADD3 R91, PT, PT, R40, R91, RZ ;  /* 0x0000005b285b7210 */ /* 0x000fc80007ffe0ff */
[----:B------:R-:W-:Y:S01]  /*37d0*/  IADD3 R40, P5, PT, R62, R91, RZ ;  /* 0x0000005b3e287210 */ /* 0x000fe20007fbe0ff */
[----:B----4-:R-:W-:-:S03]  /*37e0*/  IMAD.WIDE.U32 R42, R91, 0x8, R42 ;  /* 0x000000085b2a7825 */ /* 0x010fc600078e002a */
[----:B------:R-:W-:Y:S02]  /*37f0*/  LEA.HI.X.SX32 R41, R62, RZ, 0x1, P5 ;  /* 0x000000ff3e297211 */ /* 0x000fe400028f0eff */
[C---:B---3--:R-:W-:Y:S01]  /*3800*/  LEA R80, P5, R40.reuse, UR4, 0x3 ;  /* 0x0000000428507c11 */ /* 0x048fe2000f8a18ff */
        /* <DEDUP_REMOVED lines=16> */
.L_x_77:
[----:B------:R-:W-:Y:S05]  /*3910*/  BSYNC.RECONVERGENT B0 ;  /* 0x0000000000007941 */ /* 0x000fea0003800200 */
.L_x_76:
[----:B------:R-:W5:Y:S01]  /*3920*/  LDC R41, c[0x0][0x360] ;  /* 0x0000d800ff297b82 */ /* 0x000f620000000800 */
[----:B------:R-:W-:Y:S01]  /*3930*/  BSSY.RECONVERGENT B0, `(.L_x_78) ;  /* 0x0000020000007945 */ /* 0x000fe20003800200 */
[----:B-----5:R-:W-:-:S04]  /*3940*/  IADD3 R40, PT, PT, R41, R41, R69 ;  /* 0x0000002929287210 */ /* 0x020fc80007ffe045 */
[----:B------:R-:W-:-:S04]  /*3950*/  IADD3 R40, PT, PT, R41, R40, R41 ;  /* 0x0000002829287210 */ /* 0x000fc80007ffe029 */
[----:B------:R-:W-:-:S04]  /*3960*/  IADD3 R41, PT, PT, R41, R40, R41 ;  /* 0x0000002829297210 */ /* 0x000fc80007ffe029 */
[----:B------:R-:W-:-:S13]  /*3970*/  ISETP.GE.AND P5, PT, R41, R64, PT ;  /* 0x000000402900720c */ /* 0x000fda0003fa6270 */
[----:B------:R-:W-:Y:S05]  /*3980*/  @P5 BRA `(.L_x_79) ;  /* 0x0000000000685947 */ /* 0x000fea0003800000 */
[----:B---3--:R-:W3:Y:S01]  /*3990*/  LDC R81, c[0x0][0x360] ;  /* 0x0000d800ff517b82 */ /* 0x008ee20000000800 */
[----:B------:R-:W4:Y:S07]  /*39a0*/  LDCU.64 UR4, c[0x0][0x388] ;  /* 0x00007100ff0477ac */ /* 0x000f2e0008000a00 */
[----:B------:R-:W5:Y:S01]  /*39b0*/  LDC.64 R42, c[0x0][0x3a0] ;  /* 0x0000e800ff2a7b82 */ /* 0x000f620000000a00 */
[----:B---3--:R-:W-:-:S04]  /*39c0*/  IADD3 R40, PT, PT, R81, R81, R69 ;  /* 0x0000005151287210 */ /* 0x008fc80007ffe045 */
[----:B------:R-:W-:-:S04]  /*39d0*/  IADD3 R40, PT, PT, R81, R40, R81 ;  /* 0x0000002851287210 */ /* 0x000fc80007ffe051 */
[----:B------:R-:W-:-:S04]  /*39e0*/  IADD3 R81, PT, PT, R81, R40, R81 ;  /* 0x0000002851517210 */ /* 0x000fc80007ffe051 */
[----:B------:R-:W-:Y:S01]  /*39f0*/  IADD3 R40, P5, PT, R62, R81, RZ ;  /* 0x000000513e287210 */ /* 0x000fe20007fbe0ff */
[----:B-----5:R-:W-:-:S03]  /*3a00*/  IMAD.WIDE.U32 R42, R81, 0x8, R42 ;  /* 0x00000008512a7825 */ /* 0x020fc600078e002a */
[----:B------:R-:W-:Y:S02]  /*3a10*/  LEA.HI.X.SX32 R41, R62, RZ, 0x1, P5 ;  /* 0x000000ff3e297211 */ /* 0x000fe400028f0eff */
[C---:B----4-:R-:W-:Y:S01]  /*3a20*/  LEA R76, P5, R40.reuse, UR4, 0x3 ;  /* 0x00000004284c7c11 */ /* 0x050fe2000f8a18ff */
[----:B------:R-:W3:Y:S03]  /*3a30*/  LDG.E.64 R42, desc[UR6][R42.64] ;  /* 0x000000062a2a7981 */ /* 0x000ee6000c1e1b00 */
[----:B------:R-:W-:Y:S02]  /*3a40*/  LEA.HI.X R77, R40, UR5, R41, 0x3, P5 ;  /* 0x00000005284d7c11 */ /* 0x000fe4000a8f1c29 */
[----:B------:R-:W4:Y:S03]  /*3a50*/  LDC.64 R40, c[0x0][0x398] ;  /* 0x0000e600ff287b82 */ /* 0x000f260000000a00 */
[----:B0-2---:R-:W2:Y:S01]  /*3a60*/  LDG.E.64 R44, desc[UR6][R76.64] ;  /* 0x000000064c2c7981 */ /* 0x005ea2000c1e1b00 */
[----:B----4-:R-:W-:-:S06]  /*3a70*/  IMAD.WIDE.U32 R40, R81, 0x8, R40 ;  /* 0x0000000851287825 */ /* 0x010fcc00078e0028 */
[----:B------:R-:W3:Y:S01]  /*3a80*/  LDG.E.64 R40, desc[UR6][R40.64] ;  /* 0x0000000628287981 */ /* 0x000ee2000c1e1b00 */
[--C-:B-1----:R-:W-:Y:S01]  /*3a90*/  FADD.FTZ R74, R74, -R38.reuse ;  /* 0x800000264a4a7221 */ /* 0x102fe20000010000 */
[----:B------:R-:W-:-:S03]  /*3aa0*/  FADD.FTZ R48, R75, -R38 ;  /* 0x800000264b307221 */ /* 0x000fc60000010000 */
[-C--:B------:R-:W-:Y:S01]  /*3ab0*/  FMUL.FTZ R75, R74, R39.reuse ;  /* 0x000000274a4b7220 */ /* 0x080fe20000410000 */
[----:B------:R-:W-:-:S03]  /*3ac0*/  FMUL.FTZ R48, R48, R39 ;  /* 0x0000002730307220 */ /* 0x000fc60000410000 */
[----:B---3--:R-:W-:Y:S01]  /*3ad0*/  FFMA.FTZ R91, R40, R75, R42 ;  /* 0x0000004b285b7223 */ /* 0x008fe2000001002a */
[----:B------:R-:W-:Y:S01]  /*3ae0*/  FFMA.FTZ R48, R41, R48, R43 ;  /* 0x0000003029307223 */ /* 0x000fe2000001002b */
[----:B------:R-:W-:-:S04]  /*3af0*/  IMAD.WIDE.U32 R74, R81, 0x8, R94 ;  /* 0x00000008514a7825 */ /* 0x000fc800078e005e */
[----:B--2---:R-:W-:Y:S01]  /*3b00*/  FADD.FTZ R44, R44, R91 ;  /* 0x0000005b2c2c7221 */ /* 0x004fe20000010000 */
[----:B------:R-:W-:-:S05]  /*3b10*/  FADD.FTZ R45, R45, R48 ;  /* 0x000000302d2d7221 */ /* 0x000fca0000010000 */
[----:B------:R0:W-:Y:S02]  /*3b20*/  STG.E.64 desc[UR6][R74.64], R44 ;  /* 0x0000002c4a007986 */ /* 0x0001e4000c101b06 */
.L_x_79:
[----:B------:R-:W-:Y:S05]  /*3b30*/  BSYNC.RECONVERGENT B0 ;  /* 0x0000000000007941 */ /* 0x000fea0003800200 */
.L_x_78:
[----:B------:R-:W5:Y:S01]  /*3b40*/  LDC R41, c[0x0][0x360] ;  /* 0x0000d800ff297b82 */ /* 0x000f620000000800 */
[----:B------:R-:W-:Y:S01]  /*3b50*/  BSSY.RECONVERGENT B0, `(.L_x_80) ;  /* 0x0000022000007945 */ /* 0x000fe20003800200 */
[----:B-----5:R-:W-:-:S04]  /*3b60*/  IADD3 R40, PT, PT, R41, R41, R69 ;  /* 0x0000002929287210 */ /* 0x020fc80007ffe045 */
[----:B------:R-:W-:-:S04]  /*3b70*/  IADD3 R40, PT, PT, R41, R40, R41 ;  /* 0x0000002829287210 */ /* 0x000fc80007ffe029 */
[----:B------:R-:W-:-:S04]  /*3b80*/  IADD3 R40, PT, PT, R41, R40, R41 ;  /* 0x0000002829287210 */ /* 0x000fc80007ffe029 */
[----:B------:R-:W-:-:S04]  /*3b90*/  IADD3 R41, PT, PT, R40, R41, RZ ;  /* 0x0000002928297210 */ /* 0x000fc80007ffe0ff */
[----:B------:R-:W-:-:S13]  /*3ba0*/  ISETP.GE.AND P5, PT, R41, R64, PT ;  /* 0x000000402900720c */ /* 0x000fda0003fa6270 */
[----:B------:R-:W-:Y:S05]  /*3bb0*/  @P5 BRA `(.L_x_81) ;  /* 0x00000000006c5947 */ /* 0x000fea0003800000 */
[----:B----4-:R-:W4:Y:S01]  /*3bc0*/  LDC R77, c[0x0][0x360] ;  /* 0x0000d800ff4d7b82 */ /* 0x010f220000000800 */
[----:B------:R-:W0:Y:S07]  /*3bd0*/  LDCU.64 UR4, c[0x0][0x388] ;  /* 0x00007100ff0477ac */ /* 0x000e2e0008000a00 */
[----:B------:R-:W5:Y:S01]  /*3be0*/  LDC.64 R42, c[0x0][0x3a0] ;  /* 0x0000e800ff2a7b82 */ /* 0x000f620000000a00 */
[----:B----4-:R-:W-:-:S04]  /*3bf0*/  IADD3 R40, PT, PT, R77, R77, R69 ;  /* 0x0000004d4d287210 */ /* 0x010fc80007ffe045 */
[----:B------:R-:W-:-:S04]  /*3c00*/  IADD3 R40, PT, PT, R77, R40, R77 ;  /* 0x000000284d287210 */ /* 0x000fc80007ffe04d */
[----:B------:R-:W-:-:S04]  /*3c10*/  IADD3 R40, PT, PT, R77, R40, R77 ;  /* 0x000000284d287210 */ /* 0x000fc80007ffe04d */
[----:B------:R-:W-:-:S04]  /*3c20*/  IADD3 R77, PT, PT, R40, R77, RZ ;  /* 0x0000004d284d7210 */ /* 0x000fc80007ffe0ff */
[----:B------:R-:W-:Y:S01]  /*3c30*/  IADD3 R40, P5, PT, R62, R77, RZ ;  /* 0x0000004d3e287210 */ /* 0x000fe20007fbe0ff */
[----:B-----5:R-:W-:-:S03]  /*3c40*/  IMAD.WIDE.U32 R42, R77, 0x8, R42 ;  /* 0x000000084d2a7825 */ /* 0x020fc600078e002a */
[----:B------:R-:W-:Y:S02]  /*3c50*/  LEA.HI.X.SX32 R41, R62, RZ, 0x1, P5 ;  /* 0x000000ff3e297211 */ /* 0x000fe400028f0eff */
[C---:B0-----:R-:W-:Y:S01]  /*3c60*/  LEA R74, P5, R40.reuse, UR4, 0x3 ;  /* 0x00000004284a7c11 */ /* 0x041fe2000f8a18ff */
[----:B------:R-:W4:Y:S03]  /*3c70*/  LDG.E.64 R42, desc[UR6][R42.64] ;  /* 0x000000062a2a7981 */ /* 0x000f26000c1e1b00 */
[----:B------:R-:W-:Y:S02]  /*3c80*/  LEA.HI.X R75, R40, UR5, R41, 0x3, P5 ;  /* 0x00000005284b7c11 */ /* 0x000fe4000a8f1c29 */
[----:B------:R-:W0:Y:S03]  /*3c90*/  LDC.64 R40, c[0x0][0x398] ;  /* 0x0000e600ff287b82 */ /* 0x000e260000000a00 */
[----:B--23--:R-:W2:Y:S01]  /*3ca0*/  LDG.E.64 R44, desc[UR6][R74.64] ;  /* 0x000000064a2c7981 */ /* 0x00cea2000c1e1b00 */
[----:B0-----:R-:W-:-:S06]  /*3cb0*/  IMAD.WIDE.U32 R40, R77, 0x8, R40 ;  /* 0x000000084d287825 */ /* 0x001fcc00078e0028 */
[----:B------:R-:W4:Y:S01]  /*3cc0*/  LDG.E.64 R40, desc[UR6][R40.64] ;  /* 0x0000000628287981 */ /* 0x000f22000c1e1b00 */
[--C-:B-1----:R-:W-:Y:S01]  /*3cd0*/  FADD.FTZ R72, R72, -R38.reuse ;  /* 0x8000002648487221 */ /* 0x102fe20000010000 */
[----:B------:R-:W-:-:S03]  /*3ce0*/  FADD.FTZ R48, R73, -R38 ;  /* 0x8000002649307221 */ /* 0x000fc60000010000 */
[-C--:B------:R-:W-:Y:S01]  /*3cf0*/  FMUL.FTZ R73, R72, R39.reuse ;  /* 0x0000002748497220 */ /* 0x080fe20000410000 */
[----:B------:R-:W-:-:S03]  /*3d00*/  FMUL.FTZ R48, R48, R39 ;  /* 0x0000002730307220 */ /* 0x000fc60000410000 */
[----:B----4-:R-:W-:Y:S01]  /*3d10*/  FFMA.FTZ R81, R40, R73, R42 ;  /* 0x0000004928517223 */ /* 0x010fe2000001002a */
[----:B------:R-:W-:Y:S01]  /*3d20*/  FFMA.FTZ R48, R41, R48, R43 ;  /* 0x0000003029307223 */ /* 0x000fe2000001002b */
[----:B------:R-:W-:-:S04]  /*3d30*/  IMAD.WIDE.U32 R72, R77, 0x8, R94 ;  /* 0x000000084d487825 */ /* 0x000fc800078e005e */
[----:B--2---:R-:W-:Y:S01]  /*3d40*/  FADD.FTZ R44, R44, R81 ;  /* 0x000000512c2c7221 */ /* 0x004fe20000010000 */
[----:B------:R-:W-:-:S05]  /*3d50*/  FADD.FTZ R45, R45, R48 ;  /* 0x000000302d2d7221 */ /* 0x000fca0000010000 */
[----:B------:R0:W-:Y:S02]  /*3d60*/  STG.E.64 desc[UR6][R72.64], R44 ;  /* 0x0000002c48007986 */ /* 0x0001e4000c101b06 */
.L_x_81:
[----:B------:R-:W-:Y:S05]  /*3d70*/  BSYNC.RECONVERGENT B0 ;  /* 0x0000000000007941 */ /* 0x000fea0003800200 */
.L_x_80:
[----:B------:R-:W5:Y:S01]  /*3d80*/  LDC R41, c[0x0][0x360] ;  /* 0x0000d800ff297b82 */ /* 0x000f620000000800 */
[----:B------:R-:W-:Y:S01]  /*3d90*/  BSSY.RECONVERGENT B0, `(.L_x_82) ;  /* 0x0000022000007945 */ /* 0x000fe20003800200 */
[----:B-----5:R-:W-:-:S04]  /*3da0*/  IADD3 R40, PT, PT, R41, R41, R69 ;  /* 0x0000002929287210 */ /* 0x020fc80007ffe045 */
[----:B------:R-:W-:-:S04]  /*3db0*/  IADD3 R40, PT, PT, R41, R40, R41 ;  /* 0x0000002829287210 */ /* 0x000fc80007ffe029 */
[----:B------:R-:W-:-:S04]  /*3dc0*/  IADD3 R40, PT, PT, R41, R40, R41 ;  /* 0x0000002829287210 */ /* 0x000fc80007ffe029 */
[----:B------:R-:W-:-:S04]  /*3dd0*/  IADD3 R41, PT, PT, R41, R40, R41 ;  /* 0x0000002829297210 */ /* 0x000fc80007ffe029 */
[----:B------:R-:W-:-:S13]  /*3de0*/  ISETP.GE.AND P5, PT, R41, R64, PT ;  /* 0x000000402900720c */ /* 0x000fda0003fa6270 */
[----:B------:R-:W-:Y:S05]  /*3df0*/  @P5 BRA `(.L_x_83) ;  /* 0x00000000006c5947 */ /* 0x000fea0003800000 */
[----:B0-----:R-:W0:Y:S01]  /*3e00*/  LDC R75, c[0x0][0x360] ;  /* 0x0000d800ff4b7b82 */ /* 0x001e220000000800 */
[----:B------:R-:W5:Y:S07]  /*3e10*/  LDCU.64 UR4, c[0x0][0x388] ;  /* 0x00007100ff0477ac */ /* 0x000f6e0008000a00 */
[----:B------:R-:W1:Y:S01]  /*3e20*/  LDC.64 R42, c[0x0][0x3a0] ;  /* 0x0000e800ff2a7b82 */ /* 0x000e620000000a00 */
[----:B0-----:R-:W-:-:S04]  /*3e30*/  IADD3 R40, PT, PT, R75, R75, R69 ;  /* 0x0000004b4b287210 */ /* 0x001fc80007ffe045 */
[----:B------:R-:W-:-:S04]  /*3e40*/  IADD3 R40, PT, PT, R75, R40, R75 ;  /* 0x000000284b287210 */ /* 0x000fc80007ffe04b */
[----:B------:R-:W-:-:S04]  /*3e50*/  IADD3 R40, PT, PT, R75, R40, R75 ;  /* 0x000000284b287210 */ /* 0x000fc80007ffe04b */
[----:B------:R-:W-:-:S04]  /*3e60*/  IADD3 R75, PT, PT, R75, R40, R75 ;  /* 0x000000284b4b7210 */ /* 0x000fc80007ffe04b */
[----:B------:R-:W-:Y:S01]  /*3e70*/  IADD3 R40, P5, PT, R62, R75, RZ ;  /* 0x0000004b3e287210 */ /* 0x000fe20007fbe0ff */
[----:B-1----:R-:W-:-:S03]  /*3e80*/  IMAD.WIDE.U32 R42, R75, 0x8, R42 ;  /* 0x000000084b2a7825 */ /* 0x002fc600078e002a */
[----:B------:R-:W-:Y:S02]  /*3e90*/  LEA.HI.X.SX32 R41, R62, RZ, 0x1, P5 ;  /* 0x000000ff3e297211 */ /* 0x000fe400028f0eff */
[C---:B-----5:R-:W-:Y:S01]  /*3ea0*/  LEA R72, P5, R40.reuse, UR4, 0x3 ;  /* 0x0000000428487c11 */ /* 0x060fe2000f8a18ff */
[----:B------:R-:W5:Y:S03]  /*3eb0*/  LDG.E.64 R42, desc[UR6][R42.64] ;  /* 0x000000062a2a7981 */ /* 0x000f66000c1e1b00 */
[----:B------:R-:W-:Y:S02]  /*3ec0*/  LEA.HI.X R73, R40, UR5, R41, 0x3, P5 ;  /* 0x0000000528497c11 */ /* 0x000fe4000a8f1c29 */
[----:B------:R-:W0:Y:S03]  /*3ed0*/  LDC.64 R40, c[0x0][0x398] ;  /* 0x0000e600ff287b82 */ /* 0x000e260000000a00 */
[----:B--234-:R-:W2:Y:S01]  /*3ee0*/  LDG.E.64 R44, desc[UR6][R72.64] ;  /* 0x00000006482c7981 */ /* 0x01cea2000c1e1b00 */
[----:B0-----:R-:W-:-:S06]  /*3ef0*/  IMAD.WIDE.U32 R40, R75, 0x8, R40 ;  /* 0x000000084b287825 */ /* 0x001fcc00078e0028 */
[----:B------:R-:W5:Y:S01]  /*3f00*/  LDG.E.64 R40, desc[UR6][R40.64] ;  /* 0x0000000628287981 */ /* 0x000f62000c1e1b00 */
[--C-:B------:R-:W-:Y:S01]  /*3f10*/  FADD.FTZ R70, R70, -R38.reuse ;  /* 0x8000002646467221 */ /* 0x100fe20000010000 */
[----:B------:R-:W-:-:S03]  /*3f20*/  FADD.FTZ R48, R71, -R38 ;  /* 0x8000002647307221 */ /* 0x000fc60000010000 */
[-C--:B------:R-:W-:Y:S01]  /*3f30*/  FMUL.FTZ R71, R70, R39.reuse ;  /* 0x0000002746477220 */ /* 0x080fe20000410000 */
[----:B------:R-:W-:-:S03]  /*3f40*/  FMUL.FTZ R48, R48, R39 ;  /* 0x0000002730307220 */ /* 0x000fc60000410000 */
[----:B-----5:R-:W-:Y:S01]  /*3f50*/  FFMA.FTZ R77, R40, R71, R42 ;  /* 0x00000047284d7223 */ /* 0x020fe2000001002a */
[----:B------:R-:W-:Y:S01]  /*3f60*/  FFMA.FTZ R48, R41, R48, R43 ;  /* 0x0000003029307223 */ /* 0x000fe2000001002b */
[----:B------:R-:W-:-:S04]  /*3f70*/  IMAD.WIDE.U32 R70, R75, 0x8, R94 ;  /* 0x000000084b467825 */ /* 0x000fc800078e005e */
[----:B--2---:R-:W-:Y:S01]  /*3f80*/  FADD.FTZ R44, R44, R77 ;  /* 0x0000004d2c2c7221 */ /* 0x004fe20000010000 */
[----:B------:R-:W-:-:S05]  /*3f90*/  FADD.FTZ R45, R45, R48 ;  /* 0x000000302d2d7221 */ /* 0x000fca0000010000 */
[----:B------:R0:W-:Y:S02]  /*3fa0*/  STG.E.64 desc[UR6][R70.64], R44 ;  /* 0x0000002c46007986 */ /* 0x0001e4000c101b06 */
.L_x_83:
[----:B------:R-:W-:Y:S05]  /*3fb0*/  BSYNC.RECONVERGENT B0 ;  /* 0x0000000000007941 */ /* 0x000fea0003800200 */
.L_x_82:
[----:B------:R-:W5:Y:S01]  /*3fc0*/  LDC R40, c[0x0][0x360] ;  /* 0x0000d800ff287b82 */ /* 0x000f620000000800 */
[----:B------:R-:W-:Y:S07]  /*3fd0*/  BSSY.RECONVERGENT B0, `(.L_x_84) ;  /* 0x000002a000007945 */ /* 0x000fee0003800200 */
[----:B------:R-:W1:Y:S02]  /*3fe0*/  LDC R50, c[0x0][0x360] ;  /* 0x0000d800ff327b82 */ /* 0x000e640000000800 */
[----:B-1----:R-:W-:-:S02]  /*3ff0*/  IADD3 R41, PT, PT, R50, R50, R69 ;  /* 0x0000003232297210 */ /* 0x002fc40007ffe045 */
[----:B-----5:R-:W-:Y:S02]  /*4000*/  IADD3 R69, PT, PT, R40, R40, R69 ;  /* 0x0000002828457210 */ /* 0x020fe40007ffe045 */
[----:B------:R-:W-:Y:S02]  /*4010*/  IADD3 R41, PT, PT, R50, R41, R50 ;  /* 0x0000002932297210 */ /* 0x000fe40007ffe032 */
[----:B------:R-:W-:Y:S02]  /*4020*/  IADD3 R69, PT, PT, R40, R69, R40 ;  /* 0x0000004528457210 */ /* 0x000fe40007ffe028 */
[----:B------:R-:W-:Y:S02]  /*4030*/  IADD3 R41, PT, PT, R50, R41, R50 ;  /* 0x0000002932297210 */ /* 0x000fe40007ffe032 */
[----:B------:R-:W-:Y:S02]  /*4040*/  IADD3 R69, PT, PT, R40, R69, R40 ;  /* 0x0000004528457210 */ /* 0x000fe40007ffe028 */
[----:B------:R-:W-:-:S02]  /*4050*/  IADD3 R41, PT, PT, R50, R41, R50 ;  /* 0x0000002932297210 */ /* 0x000fc40007ffe032 */
[----:B------:R-:W-:Y:S02]  /*4060*/  IADD3 R69, PT, PT, R40, R69, R40 ;  /* 0x0000004528457210 */ /* 0x000fe40007ffe028 */
[----:B------:R-:W-:Y:S02]  /*4070*/  IADD3 R41, PT, PT, R50, R41, R50 ;  /* 0x0000002932297210 */ /* 0x000fe40007ffe032 */
[----:B------:R-:W-:Y:S02]  /*4080*/  IADD3 R97, PT, PT, R69, R40, RZ ;  /* 0x0000002845617210 */ /* 0x000fe40007ffe0ff */
[----:B----4-:R-:W-:Y:S02]  /*4090*/  IADD3 R77, PT, PT, R41, R50, RZ ;  /* 0x00000032294d7210 */ /* 0x010fe40007ffe0ff */
[----:B------:R-:W-:Y:S02]  /*40a0*/  ISETP.GE.AND P5, PT, R97, R64, PT ;  /* 0x000000406100720c */ /* 0x000fe40003fa6270 */
[----:B0-----:R-:W-:-:S02]  /*40b0*/  IADD3 R75, PT, PT, R77, R50, RZ ;  /* 0x000000324d4b7210 */ /* 0x001fc40007ffe0ff */
[----:B--2---:R-:W-:Y:S02]  /*40c0*/  IADD3 R91, PT, PT, R40, R69, R40 ;  /* 0x00000045285b7210 */ /* 0x004fe40007ffe028 */
[----:B------:R-:W-:-:S04]  /*40d0*/  IADD3 R73, PT, PT, R75, R50, RZ ;  /* 0x000000324b497210 */ /* 0x000fc80007ffe0ff */
[----:B------:R-:W-:-:S04]  /*40e0*/  IADD3 R71, PT, PT, R73, R50, RZ ;  /* 0x0000003249477210 */ /* 0x000fc80007ffe0ff */
[----:B------:R-:W-:Y:S01]  /*40f0*/  IADD3 R69, PT, PT, R71, R50, RZ ;  /* 0x0000003247457210 */ /* 0x000fe20007ffe0ff */
[----:B------:R-:W-:Y:S06]  /*4100*/  @P5 BRA `(.L_x_85) ;  /* 0x0000000000585947 */ /* 0x000fec0003800000 */
[----:B------:R-:W3:Y:S01]  /*4110*/  LDCU.64 UR4, c[0x0][0x388] ;  /* 0x00007100ff0477ac */ /* 0x000ee20008000a00 */
[C---:B------:R-:W-:Y:S01]  /*4120*/  IADD3 R40, P5, PT, R62.reuse, R97, RZ ;  /* 0x000000613e287210 */ /* 0x040fe20007fbe0ff */
[----:B------:R-:W0:Y:S03]  /*4130*/  LDC.64 R42, c[0x0][0x3a0] ;  /* 0x0000e800ff2a7b82 */ /* 0x000e260000000a00 */
[----:B------:R-:W-:Y:S02]  /*4140*/  LEA.HI.X.SX32 R41, R62, RZ, 0x1, P5 ;  /* 0x000000ff3e297211 */ /* 0x000fe400028f0eff */
[----:B---3--:R-:W-:-:S04]  /*4150*/  LEA R80, P5, R40, UR4, 0x3 ;  /* 0x0000000428507c11 */ /* 0x008fc8000f8a18ff */
[----:B------:R-:W-:Y:S02]  /*4160*/  LEA.HI.X R81, R40, UR5, R41, 0x3, P5 ;  /* 0x0000000528517c11 */ /* 0x000fe4000a8f1c29 */
[----:B------:R-:W1:Y:S01]  /*4170*/  LDC.64 R40, c[0x0][0x398] ;  /* 0x0000e600ff287b82 */ /* 0x000e620000000a00 */
[C---:B0-----:R-:W-:Y:S02]  /*4180*/  IMAD.WIDE.U32 R42, R97.reuse, 0x8, R42 ;  /* 0x00000008612a7825 */ /* 0x041fe400078e002a */
[----:B------:R-:W2:Y:S04]  /*4190*/  LDG.E.64 R44, desc[UR6][R80.64] ;  /* 0x00000006502c7981 */ /* 0x000ea8000c1e1b00 */
[----:B------:R-:W3:Y:S01]  /*41a0*/  LDG.E.64 R42, desc[UR6][R42.64] ;  /* 0x000000062a2a7981 */ /* 0x000ee2000c1e1b00 */
[----:B-1----:R-:W-:-:S06]  /*41b0*/  IMAD.WIDE.U32 R40, R97, 0x8, R40 ;  /* 0x0000000861287825 */ /* 0x002fcc00078e0028 */
[----:B------:R-:W3:Y:S01]  /*41c0*/  LDG.E.64 R40, desc[UR6][R40.64] ;  /* 0x0000000628287981 */ /* 0x000ee2000c1e1b00 */
[--C-:B------:R-:W-:Y:S01]  /*41d0*/  FADD.FTZ R68, R68, -R38.reuse ;  /* 0x8000002644447221 */ /* 0x100fe20000010000 */
[----:B------:R-:W-:-:S03]  /*41e0*/  FADD.FTZ R48, R67, -R38 ;  /* 0x8000002643307221 */ /* 0x000fc60000010000 */
[-C--:B------:R-:W-:Y:S01]  /*41f0*/  FMUL.FTZ R67, R68, R39.reuse ;  /* 0x0000002744437220 */ /* 0x080fe20000410000 */
[----:B------:R-:W-:Y:S01]  /*4200*/  FMUL.FTZ R48, R48, R39 ;  /* 0x0000002730307220 */ /* 0x000fe20000410000 */
[----:B------:R-:W-:-:S04]  /*4210*/  IMAD.WIDE.U32 R96, R97, 0x8, R94 ;  /* 0x0000000861607825 */ /* 0x000fc800078e005e */
[----:B---3--:R-:W-:Y:S01]  /*4220*/  FFMA.FTZ R67, R40, R67, R42 ;  /* 0x0000004328437223 */ /* 0x008fe2000001002a */
[----:B------:R-:W-:-:S03]  /*4230*/  FFMA.FTZ R48, R41, R48, R43 ;  /* 0x0000003029307223 */ /* 0x000fc6000001002b */
[----:B--2---:R-:W-:Y:S01]  /*4240*/  FADD.FTZ R44, R44, R67 ;  /* 0x000000432c2c7221 */ /* 0x004fe20000010000 */
[----:B------:R-:W-:-:S05]  /*4250*/  FADD.FTZ R45, R45, R48 ;  /* 0x000000302d2d7221 */ /* 0x000fca0000010000 */
[----:B------:R0:W-:Y:S02]  /*4260*/  STG.E.64 desc[UR6][R96.64], R44 ;  /* 0x0000002c60007986 */ /* 0x0001e4000c101b06 */
.L_x_85:
[----:B------:R-:W-:Y:S05]  /*4270*/  BSYNC.RECONVERGENT B0 ;  /* 0x0000000000007941 */ /* 0x000fea0003800200 */
.L_x_84:
[----:B------:R-:W-:Y:S01]  /*4280*/  ISETP.GE.AND P5, PT, R91, R64, PT ;  /* 0x000000405b00720c */ /* 0x000fe20003fa6270 */
[----:B------:R-:W-:Y:S01]  /*4290*/  BSSY.RECONVERGENT B0, `(.L_x_86) ;  /* 0x000001a000007945 */ /* 0x000fe20003800200 */
[----:B------:R-:W-:Y:S02]  /*42a0*/  SHF.R.S32.HI R48, RZ, 0x1f, R62 ;  /* 0x0000001fff307819 */ /* 0x000fe4000001143e */
[----:B------:R-:W-:-:S09]  /*42b0*/  IADD3 R67, PT, PT, R69, R50, RZ ;  /* 0x0000003245437210 */ /* 0x000fd20007ffe0ff */
[----:B------:R-:W-:Y:S05]  /*42c0*/  @P5 BRA `(.L_x_87) ;  /* 0x0000000000585947 */ /* 0x000fea0003800000 */
[----:B------:R-:W3:Y:S01]  /*42d0*/  LDCU.64 UR4, c[0x0][0x388] ;  /* 0x00007100ff0477ac */ /* 0x000ee20008000a00 */
[C---:B------:R-:W-:Y:S01]  /*42e0*/  IADD3 R40, P5, PT, R62.reuse, R91, RZ ;  /* 0x0000005b3e287210 */ /* 0x040fe20007fbe0ff */
[----:B------:R-:W1:Y:S03]  /*42f0*/  LDC.64 R42, c[0x0][0x3a0] ;  /* 0x0000e800ff2a7b82 */ /* 0x000e660000000a00 */
[----:B------:R-:W-:Y:S02]  /*4300*/  LEA.HI.X.SX32 R41, R62, RZ, 0x1, P5 ;  /* 0x000000ff3e297211 */ /* 0x000fe400028f0eff */
[----:B---3--:R-:W-:-:S04]  /*4310*/  LEA R80, P5, R40, UR4, 0x3 ;  /* 0x0000000428507c11 */ /* 0x008fc8000f8a18ff */
[----:B------:R-:W-:Y:S02]  /*4320*/  LEA.HI.X R81, R40, UR5, R41, 0x3, P5 ;  /* 0x0000000528517c11 */ /* 0x000fe4000a8f1c29 */
[----:B------:R-:W2:Y:S01]  /*4330*/  LDC.64 R40, c[0x0][0x398] ;  /* 0x0000e600ff287b82 */ /* 0x000ea20000000a00 */
[C---:B-1----:R-:W-:Y:S02]  /*4340*/  IMAD.WIDE.U32 R42, R91.reuse, 0x8, R42 ;  /* 0x000000085b2a7825 */ /* 0x042fe400078e002a */
[----:B0-----:R-:W3:Y:S04]  /*4350*/  LDG.E.64 R44, desc[UR6][R80.64] ;  /* 0x00000006502c7981 */ /* 0x001ee8000c1e1b00 */
[----:B------:R-:W4:Y:S01]  /*4360*/  LDG.E.64 R42, desc[UR6][R42.64] ;  /* 0x000000062a2a7981 */ /* 0x000f22000c1e1b00 */
[----:B--2---:R-:W-:-:S06]  /*4370*/  IMAD.WIDE.U32 R40, R91, 0x8, R40 ;  /* 0x000000085b287825 */ /* 0x004fcc00078e0028 */
[----:B------:R-:W4:Y:S01]  /*4380*/  LDG.E.64 R40, desc[UR6][R40.64] ;  /* 0x0000000628287981 */ /* 0x000f22000c1e1b00 */
[--C-:B------:R-:W-:Y:S01]  /*4390*/  FADD.FTZ R66, R66, -R38.reuse ;  /* 0x8000002642427221 */ /* 0x100fe20000010000 */
[----:B------:R-:W-:-:S03]  /*43a0*/  FADD.FTZ R52, R65, -R38 ;  /* 0x8000002641347221 */ /* 0x000fc60000010000 */
[-C--:B------:R-:W-:Y:S01]  /*43b0*/  FMUL.FTZ R65, R66, R39.reuse ;  /* 0x0000002742417220 */ /* 0x080fe20000410000 */
[----:B------:R-:W-:Y:S01]  /*43c0*/  FMUL.FTZ R52, R52, R39 ;  /* 0x0000002734347220 */ /* 0x000fe20000410000 */
[----:B------:R-:W-:-:S04]  /*43d0*/  IMAD.WIDE.U32 R90, R91, 0x8, R94 ;  /* 0x000000085b5a7825 */ /* 0x000fc800078e005e */
[----:B----4-:R-:W-:Y:S01]  /*43e0*/  FFMA.FTZ R65, R40, R65, R42 ;  /* 0x0000004128417223 */ /* 0x010fe2000001002a */
[----:B------:R-:W-:-:S03]  /*43f0*/  FFMA.FTZ R52, R41, R52, R43 ;  /* 0x0000003429347223 */ /* 0x000fc6000001002b */
[----:B---3--:R-:W-:Y:S01]  /*4400*/  FADD.FTZ R44, R44, R65 ;  /* 0x000000412c2c7221 */ /* 0x008fe20000010000 */
[----:B------:R-:W-:-:S05]  /*4410*/  FADD.FTZ R45, R45, R52 ;  /* 0x000000342d2d7221 */ /* 0x000fca0000010000 */
[----:B------:R1:W-:Y:S02]  /*4420*/  STG.E.64 desc[UR6][R90.64], R44 ;  /* 0x0000002c5a007986 */ /* 0x0003e4000c101b06 */
.L_x_87:
[----:B------:R-:W-:Y:S05]  /*4430*/  BSYNC.RECONVERGENT B0 ;  /* 0x0000000000007941 */ /* 0x000fea0003800200 */
.L_x_86:
[----:B------:R-:W-:Y:S01]  /*4440*/  ISETP.GE.AND P5, PT, R77, R64, PT ;  /* 0x000000404d00720c */ /* 0x000fe20003fa6270 */
[----:B------:R-:W-:Y:S01]  /*4450*/  BSSY.RECONVERGENT B0, `(.L_x_88) ;  /* 0x0000019000007945 */ /* 0x000fe20003800200 */
[----:B------:R-:W-:-:S11]  /*4460*/  IADD3 R65, PT, PT, R67, R50, RZ ;  /* 0x0000003243417210 */ /* 0x000fd60007ffe0ff */
[----:B------:R-:W-:Y:S05]  /*4470*/  @P5 BRA `(.L_x_89) ;  /* 0x0000000000585947 */ /* 0x000fea0003800000 */
[----:B------:R-:W3:Y:S01]  /*4480*/  LDCU.64 UR4, c[0x0][0x388] ;  /* 0x00007100ff0477ac */ /* 0x000ee20008000a00 */
[----:B------:R-:W-:Y:S01]  /*4490*/  IADD3 R40, P5, PT, R62, R77, RZ ;  /* 0x0000004d3e287210 */ /* 0x000fe20007fbe0ff */
[----:B------:R-:W2:Y:S03]  /*44a0*/  LDC.64 R42, c[0x0][0x3a0] ;  /* 0x0000e800ff2a7b82 */ /* 0x000ea60000000a00 */
[----:B------:R-:W-:Y:S02]  /*44b0*/  IADD3.X R41, PT, PT, RZ, R48, RZ, P5, !PT ;  /* 0x00000030ff297210 */ /* 0x000fe40002ffe4ff */
[----:B---3--:R-:W-:-:S04]  /*44c0*/  LEA R80, P5, R40, UR4, 0x3 ;  /* 0x0000000428507c11 */ /* 0x008fc8000f8a18ff */
[----:B------:R-:W-:Y:S02]  /*44d0*/  LEA.HI.X R81, R40, UR5, R41, 0x3, P5 ;  /* 0x0000000528517c11 */ /* 0x000fe4000a8f1c29 */
[----:B------:R-:W3:Y:S01]  /*44e0*/  LDC.64 R40, c[0x0][0x398] ;  /* 0x0000e600ff287b82 */ /* 0x000ee20000000a00 */
[C---:B--2---:R-:W-:Y:S02]  /*44f0*/  IMAD.WIDE.U32 R42, R77.reuse, 0x8, R42 ;  /* 0x000000084d2a7825 */ /* 0x044fe400078e002a */
[----:B01----:R-:W2:Y:S04]  /*4500*/  LDG.E.64 R44, desc[UR6][R80.64] ;  /* 0x00000006502c7981 */ /* 0x003ea8000c1e1b00 */
[----:B------:R-:W4:Y:S01]  /*4510*/  LDG.E.64 R42, desc[UR6][R42.64] ;  /* 0x000000062a2a7981 */ /* 0x000f22000c1e1b00 */
[----:B---3--:R-:W-:-:S06]  /*4520*/  IMAD.WIDE.U32 R40, R77, 0x8, R40 ;  /* 0x000000084d287825 */ /* 0x008fcc00078e0028 */
        /* <DEDUP_REMOVED lines=8> */
[----:B--2---:R-:W-:Y:S01]  /*45b0*/  FADD.FTZ R44, R44, R63 ;  /* 0x0000003f2c2c7221 */ /* 0x004fe20000010000 */
[----:B------:R-:W-:-:S05]  /*45c0*/  FADD.FTZ R45, R45, R52 ;  /* 0x000000342d2d7221 */ /* 0x000fca0000010000 */
[----:B------:R2:W-:Y:S02]  /*45d0*/  STG.E.64 desc[UR6][R76.64], R44 ;  /* 0x0000002c4c007986 */ /* 0x0005e4000c101b06 */
.L_x_89:
[----:B------:R-:W-:Y:S05]  /*45e0*/  BSYNC.RECONVERGENT B0 ;  /* 0x0000000000007941 */ /* 0x000fea0003800200 */
.L_x_88:
[----:B------:R-:W-:Y:S01]  /*45f0*/  ISETP.GE.AND P5, PT, R75, R64, PT ;  /* 0x000000404b00720c */ /* 0x000fe20003fa6270 */
[----:B------:R-:W-:Y:S01]  /*4600*/  BSSY.RECONVERGENT B0, `(.L_x_90) ;  /* 0x0000019000007945 */ /* 0x000fe20003800200 */
[----:B------:R-:W-:-:S11]  /*4610*/  IADD3 R63, PT, PT, R65, R50, RZ ;  /* 0x00000032413f7210 */ /* 0x000fd60007ffe0ff */
[----:B------:R-:W-:Y:S05]  /*4620*/  @P5 BRA `(.L_x_91) ;  /* 0x0000000000585947 */ /* 0x000fea0003800000 */
[----:B------:R-:W2:Y:S01]  /*4630*/  LDCU.64 UR4, c[0x0][0x388] ;  /* 0x00007100ff0477ac */ /* 0x000ea20008000a00 */
[----:B------:R-:W-:Y:S01]  /*4640*/  IADD3 R40, P5, PT, R62, R75, RZ ;  /* 0x0000004b3e287210 */ /* 0x000fe20007fbe0ff */
[----:B------:R-:W4:Y:S03]  /*4650*/  LDC.64 R42, c[0x0][0x3a0] ;  /* 0x0000e800ff2a7b82 */ /* 0x000f260000000a00 */
[----:B------:R-:W-:Y:S02]  /*4660*/  IADD3.X R41, PT, PT, RZ, R48, RZ, P5, !PT ;  /* 0x00000030ff297210 */ /* 0x000fe40002ffe4ff */
[----:B--2---:R-:W-:-:S04]  /*4670*/  LEA R76, P5, R40, UR4, 0x3 ;  /* 0x00000004284c7c11 */ /* 0x004fc8000f8a18ff */
[----:B------:R-:W-:Y:S02]  /*4680*/  LEA.HI.X R77, R40, UR5, R41, 0x3, P5 ;  /* 0x00000005284d7c11 */ /* 0x000fe4000a8f1c29 */
[----:B------:R-:W2:Y:S01]  /*4690*/  LDC.64 R40, c[0x0][0x398] ;  /* 0x0000e600ff287b82 */ /* 0x000ea20000000a00 */
[C---:B----4-:R-:W-:Y:S02]  /*46a0*/  IMAD.WIDE.U32 R42, R75.reuse, 0x8, R42 ;  /* 0x000000084b2a7825 */ /* 0x050fe400078e002a */
[----:B01-3--:R-:W3:Y:S04]  /*46b0*/  LDG.E.64 R44, desc[UR6][R76.64] ;  /* 0x000000064c2c7981 */ /* 0x00bee8000c1e1b00 */
[----:B------:R-:W4:Y:S01]  /*46c0*/  LDG.E.64 R42, desc[UR6][R42.64] ;  /* 0x000000062a2a7981 */ /* 0x000f22000c1e1b00 */
[----:B--2---:R-:W-:-:S06]  /*46d0*/  IMAD.WIDE.U32 R40, R75, 0x8, R40 ;  /* 0x000000084b287825 */ /* 0x004fcc00078e0028 */
[----:B------:R-:W4:Y:S01]  /*46e0*/  LDG.E.64 R40, desc[UR6][R40.64] ;  /* 0x0000000628287981 */ /* 0x000f22000c1e1b00 */
[--C-:B------:R-:W-:Y:S01]  /*46f0*/  FADD.FTZ R58, R58, -R38.reuse ;  /* 0x800000263a3a7221 */ /* 0x100fe20000010000 */
[----:B------:R-:W-:-:S03]  /*4700*/  FADD.FTZ R50, R61, -R38 ;  /* 0x800000263d327221 */ /* 0x000fc60000010000 */
[-C--:B------:R-:W-:Y:S01]  /*4710*/  FMUL.FTZ R61, R58, R39.reuse ;  /* 0x000000273a3d7220 */ /* 0x080fe20000410000 */
[----:B------:R-:W-:-:S03]  /*4720*/  FMUL.FTZ R50, R50, R39 ;  /* 0x0000002732327220 */ /* 0x000fc60000410000 */
[----:B----4-:R-:W-:Y:S01]  /*4730*/  FFMA.FTZ R81, R40, R61, R42 ;  /* 0x0000003d28517223 */ /* 0x010fe2000001002a */
[----:B------:R-:W-:Y:S01]  /*4740*/  FFMA.FTZ R50, R41, R50, R43 ;  /* 0x0000003229327223 */ /* 0x000fe2000001002b */
[----:B------:R-:W-:-:S04]  /*4750*/  IMAD.WIDE.U32 R60, R75, 0x8, R94 ;  /* 0x000000084b3c7825 */ /* 0x000fc800078e005e */
[----:B---3--:R-:W-:Y:S01]  /*4760*/  FADD.FTZ R44, R44, R81 ;  /* 0x000000512c2c7221 */ /* 0x008fe20000010000 */
[----:B------:R-:W-:-:S05]  /*4770*/  FADD.FTZ R45, R45, R50 ;  /* 0x000000322d2d7221 */ /* 0x000fca0000010000 */
[----:B------:R4:W-:Y:S02]  /*4780*/  STG.E.64 desc[UR6][R60.64], R44 ;  /* 0x0000002c3c007986 */ /* 0x0009e4000c101b06 */
.L_x_91:
[----:B------:R-:W-:Y:S05]  /*4790*/  BSYNC.RECONVERGENT B0 ;  /* 0x0000000000007941 */ /* 0x000fea0003800200 */
.L_x_90:
[----:B------:R-:W-:Y:S01]  /*47a0*/  ISETP.GE.AND P5, PT, R73, R64, PT ;  /* 0x000000404900720c */ /* 0x000fe20003fa6270 */
[----:B------:R-:W-:-:S12]  /*47b0*/  BSSY.RECONVERGENT B0, `(.L_x_92) ;  /* 0x0000018000007945 */ /* 0x000fd80003800200 */
[----:B------:R-:W-:Y:S05]  /*47c0*/  @P5 BRA `(.L_x_93) ;  /* 0x0000000000585947 */ /* 0x000fea0003800000 */
[----:B------:R-:W4:Y:S01]  /*47d0*/  LDCU.64 UR4, c[0x0][0x388] ;  /* 0x00007100ff0477ac */ /* 0x000f220008000a00 */
[----:B------:R-:W-:Y:S01]  /*47e0*/  IADD3 R40, P5, PT, R62, R73, RZ ;  /* 0x000000493e287210 */ /* 0x000fe20007fbe0ff */
[----:B------:R-:W5:Y:S03]  /*47f0*/  LDC.64 R42, c[0x0][0x3a0] ;  /* 0x0000e800ff2a7b82 */ /* 0x000f660000000a00 */
[----:B------:R-:W-:Y:S02]  /*4800*/  IADD3.X R41, PT, PT, RZ, R48, RZ, P5, !PT ;  /* 0x00000030ff297210 */ /* 0x000fe40002ffe4ff */
[----:B----4-:R-:W-:-:S04]  /*4810*/  LEA R60, P5, R40, UR4, 0x3 ;  /* 0x00000004283c7c11 */ /* 0x010fc8000f8a18ff */
[----:B------:R-:W-:Y:S02]  /*4820*/  LEA.HI.X R61, R40, UR5, R41, 0x3, P5 ;  /* 0x00000005283d7c11 */ /* 0x000fe4000a8f1c29 */
[----:B------:R-:W4:Y:S01]  /*4830*/  LDC.64 R40, c[0x0][0x398] ;  /* 0x0000e600ff287b82 */ /* 0x000f220000000a00 */
[C---:B-----5:R-:W-:Y:S02]  /*4840*/  IMAD.WIDE.U32 R42, R73.reuse, 0x8, R42 ;  /* 0x00000008492a7825 */ /* 0x060fe400078e002a */
[----:B0123--:R-:W2:Y:S04]  /*4850*/  LDG.E.64 R44, desc[UR6][R60.64] ;  /* 0x000000063c2c7981 */ /* 0x00fea8000c1e1b00 */
[----:B------:R-:W3:Y:S01]  /*4860*/  LDG.E.64 R42, desc[UR6][R42.64] ;  /* 0x000000062a2a7981 */ /* 0x000ee2000c1e1b00 */
[----:B----4-:R-:W-:-:S06]  /*4870*/  IMAD.WIDE.U32 R40, R73, 0x8, R40 ;  /* 0x0000000849287825 */ /* 0x010fcc00078e0028 */
        /* <DEDUP_REMOVED lines=11> */
.L_x_93:
[----:B------:R-:W-:Y:S05]  /*4930*/  BSYNC.RECONVERGENT B0 ;  /* 0x0000000000007941 */ /* 0x000fea0003800200 */
.L_x_92:
[----:B------:R-:W-:Y:S01]  /*4940*/  ISETP.GE.AND P5, PT, R71, R64, PT ;  /* 0x000000404700720c */ /* 0x000fe20003fa6270 */
[----:B------:R-:W-:-:S12]  /*4950*/  BSSY.RECONVERGENT B0, `(.L_x_94) ;  /* 0x0000018000007945 */ /* 0x000fd80003800200 */
[----:B------:R-:W-:Y:S05]  /*4960*/  @P5 BRA `(.L_x_95) ;  /* 0x0000000000585947 */ /* 0x000fea0003800000 */
[----:B------:R-:W5:Y:S01]  /*4970*/  LDC.64 R40, c[0x0][0x398] ;  /* 0x0000e600ff287b82 */ /* 0x000f620000000a00 */
[----:B------:R-:W4:Y:S01]  /*4980*/  LDCU.64 UR4, c[0x0][0x388] ;  /* 0x00007100ff0477ac */ /* 0x000f220008000a00 */
[----:B------:R-:W-:-:S04]  /*4990*/  IADD3 R0, P5, PT, R62, R71, RZ ;  /* 0x000000473e007210 */ /* 0x000fc80007fbe0ff */
[----:B------:R-:W-:Y:S02]  /*49a0*/  IADD3.X R3, PT, PT, RZ, R48, RZ, P5, !PT ;  /* 0x00000030ff037210 */ /* 0x000fe40002ffe4ff */
[----:B------:R-:W0:Y:S01]  /*49b0*/  LDC.64 R42, c[0x0][0x3a0] ;  /* 0x0000e800ff2a7b82 */ /* 0x000e220000000a00 */
[----:B----4-:R-:W-:-:S04]  /*49c0*/  LEA R60, P5, R0, UR4, 0x3 ;  /* 0x00000004003c7c11 */ /* 0x010fc8000f8a18ff */
[----:B------:R-:W-:Y:S01]  /*49d0*/  LEA.HI.X R61, R0, UR5, R3, 0x3, P5 ;  /* 0x00000005003d7c11 */ /* 0x000fe2000a8f1c03 */
[----:B-----5:R-:W-:-:S04]  /*49e0*/  IMAD.WIDE.U32 R40, R71, 0x8, R40 ;  /* 0x0000000847287825 */ /* 0x020fc800078e0028 */
[----:B0123--:R-:W2:Y:S01]  /*49f0*/  LDG.E.64 R44, desc[UR6][R60.64] ;  /* 0x000000063c2c7981 */ /* 0x00fea2000c1e1b00 */
[----:B------:R-:W-:-:S03]  /*4a00*/  IMAD.WIDE.U32 R42, R71, 0x8, R42 ;  /* 0x00000008472a7825 */ /* 0x000fc600078e002a */
[----:B------:R-:W3:Y:S04]  /*4a10*/  LDG.E.64 R40, desc[UR6][R40.64] ;  /* 0x0000000628287981 */ /* 0x000ee8000c1e1b00 */
[----:B------:R-:W3:Y:S01]  /*4a20*/  LDG.E.64 R42, desc[UR6][R42.64] ;  /* 0x000000062a2a7981 */ /* 0x000ee2000c1e1b00 */
[--C-:B------:R-:W-:Y:S01]  /*4a30*/  FADD.FTZ R0, R5, -R38.reuse ;  /* 0x8000002605007221 */ /* 0x100fe20000010000 */
        /* <DEDUP_REMOVED lines=9> */
.L_x_95:
[----:B------:R-:W-:Y:S05]  /*4ad0*/  BSYNC.RECONVERGENT B0 ;  /* 0x0000000000007941 */ /* 0x000fea0003800200 */
.L_x_94:
[----:B------:R-:W-:Y:S01]  /*4ae0*/  ISETP.GE.AND P5, PT, R69, R64, PT ;  /* 0x000000404500720c */ /* 0x000fe20003fa6270 */
[----:B------:R-:W-:-:S12]  /*4af0*/  BSSY.RECONVERGENT B0, `(.L_x_96) ;  /* 0x0000018000007945 */ /* 0x000fd80003800200 */
[----:B------:R-:W-:Y:S05]  /*4b00*/  @P5 BRA `(.L_x_97) ;  /* 0x0000000000585947 */ /* 0x000fea0003800000 */
[----:B------:R-:W1:Y:S01]  /*4b10*/  LDCU.64 UR4, c[0x0][0x388] ;  /* 0x00007100ff0477ac */ /* 0x000e620008000a00 */
[----:B------:R-:W-:Y:S01]  /*4b20*/  IADD3 R0, P5, PT, R62, R69, RZ ;  /* 0x000000453e007210 */ /* 0x000fe20007fbe0ff */
[----:B------:R-:W5:Y:S03]  /*4b30*/  LDC.64 R40, c[0x0][0x3a0] ;  /* 0x0000e800ff287b82 */ /* 0x000f660000000a00 */
[----:B0-----:R-:W-:Y:S02]  /*4b40*/  IADD3.X R3, PT, PT, RZ, R48, RZ, P5, !PT ;  /* 0x00000030ff037210 */ /* 0x001fe40002ffe4ff */
[----:B-1234-:R-:W-:-:S04]  /*4b50*/  LEA R44, P5, R0, UR4, 0x3 ;  /* 0x00000004002c7c11 */ /* 0x01efc8000f8a18ff */
[----:B------:R-:W-:Y:S02]  /*4b60*/  LEA.HI.X R45, R0, UR5, R3, 0x3, P5 ;  /* 0x00000005002d7c11 */ /* 0x000fe4000a8f1c03 */
[----:B------:R-:W0:Y:S01]  /*4b70*/  LDC.64 R2, c[0x0][0x398] ;  /* 0x0000e600ff027b82 */ /* 0x000e220000000a00 */
[C---:B-----5:R-:W-:Y:S02]  /*4b80*/  IMAD.WIDE.U32 R40, R69.reuse, 0x8, R40 ;  /* 0x0000000845287825 */ /* 0x060fe400078e0028 */
[----:B------:R-:W2:Y:S04]  /*4b90*/  LDG.E.64 R42, desc[UR6][R44.64] ;  /* 0x000000062c2a7981 */ /* 0x000ea8000c1e1b00 */
[----:B------:R-:W3:Y:S01]  /*4ba0*/  LDG.E.64 R40, desc[UR6][R40.64] ;  /* 0x0000000628287981 */ /* 0x000ee2000c1e1b00 */
[----:B0-----:R-:W-:-:S06]  /*4bb0*/  IMAD.WIDE.U32 R2, R69, 0x8, R2 ;  /* 0x0000000845027825 */ /* 0x001fcc00078e0002 */
        /* <DEDUP_REMOVED lines=11> */
.L_x_97:
[----:B------:R-:W-:Y:S05]  /*4c70*/  BSYNC.RECONVERGENT B0 ;  /* 0x0000000000007941 */ /* 0x000fea0003800200 */
.L_x_96:
[----:B------:R-:W-:Y:S01]  /*4c80*/  ISETP.GE.AND P5, PT, R67, R64, PT ;  /* 0x000000404300720c */ /* 0x000fe20003fa6270 */
[----:B------:R-:W-:-:S12]  /*4c90*/  BSSY.RECONVERGENT B0, `(.L_x_98) ;  /* 0x0000018000007945 */ /* 0x000fd80003800200 */
[----:B------:R-:W-:Y:S05]  /*4ca0*/  @P5 BRA `(.L_x_99) ;  /* 0x0000000000585947 */ /* 0x000fea0003800000 */
[----:B------:R-:W5:Y:S01]  /*4cb0*/  LDCU.64 UR4, c[0x0][0x388] ;  /* 0x00007100ff0477ac */ /* 0x000f620008000a00 */
[----:B------:R-:W-:Y:S01]  /*4cc0*/  IADD3 R0, P5, PT, R62, R67, RZ ;  /* 0x000000433e007210 */ /* 0x000fe20007fbe0ff */
[----:B0-----:R-:W0:Y:S03]  /*4cd0*/  LDC.64 R4, c[0x0][0x3a0] ;  /* 0x0000e800ff047b82 */ /* 0x001e260000000a00 */
[----:B------:R-:W-:Y:S02]  /*4ce0*/  IADD3.X R3, PT, PT, RZ, R48, RZ, P5, !PT ;  /* 0x00000030ff037210 */ /* 0x000fe40002ffe4ff */
[----:B-----5:R-:W-:-:S04]  /*4cf0*/  LEA R42, P5, R0, UR4, 0x3 ;  /* 0x00000004002a7c11 */ /* 0x020fc8000f8a18ff */
[----:B------:R-:W-:Y:S02]  /*4d00*/  LEA.HI.X R43, R0, UR5, R3, 0x3, P5 ;  /* 0x00000005002b7c11 */ /* 0x000fe4000a8f1c03 */
[----:B------:R-:W5:Y:S01]  /*4d10*/  LDC.64 R2, c[0x0][0x398] ;  /* 0x0000e600ff027b82 */ /* 0x000f620000000a00 */
[C---:B0-----:R-:W-:Y:S02]  /*4d20*/  IMAD.WIDE.U32 R4, R67.reuse, 0x8, R4 ;  /* 0x0000000843047825 */ /* 0x041fe400078e0004 */
[----:B------:R-:W2:Y:S04]  /*4d30*/  LDG.E.64 R40, desc[UR6][R42.64] ;  /* 0x000000062a287981 */ /* 0x000ea8000c1e1b00 */
[----:B------:R-:W3:Y:S01]  /*4d40*/  LDG.E.64 R4, desc[UR6][R4.64] ;  /* 0x0000000604047981 */ /* 0x000ee2000c1e1b00 */
[----:B-----5:R-:W-:-:S06]  /*4d50*/  IMAD.WIDE.U32 R2, R67, 0x8, R2 ;  /* 0x0000000843027825 */ /* 0x020fcc00078e0002 */
        /* <DEDUP_REMOVED lines=11> */
.L_x_99:
[----:B------:R-:W-:Y:S05]  /*4e10*/  BSYNC.RECONVERGENT B0 ;  /* 0x0000000000007941 */ /* 0x000fea0003800200 */
.L_x_98:
        /* <DEDUP_REMOVED lines=25> */
.L_x_101:
[----:B------:R-:W-:Y:S05]  /*4fb0*/  BSYNC.RECONVERGENT B0 ;  /* 0x0000000000007941 */ /* 0x000fea0003800200 */
.L_x_100:
        /* <DEDUP_REMOVED lines=10> */
[----:B0-----:R-:W-:-:S03]  /*5060*/  IMAD.WIDE.U32 R4, R63, 0x8, R4 ;  /* 0x000000083f047825 */ /* 0x001fc600078e0004 */
        /* <DEDUP_REMOVED lines=14> */
.L_x_103:
[----:B------:R-:W-:Y:S05]  /*5150*/  BSYNC.RECONVERGENT B0 ;  /* 0x0000000000007941 */ /* 0x000fea0003800200 */
.L_x_102:
        /* <DEDUP_REMOVED lines=25> */
.L_x_105:
[----:B------:R-:W-:Y:S05]  /*52f0*/  BSYNC.RECONVERGENT B0 ;  /* 0x0000000000007941 */ /* 0x000fea0003800200 */
.L_x_104:
[----:B------:R-:W-:Y:S01]  /*5300*/  ISETP.GE.AND P5, PT, R57, R64, PT ;  /* 0x000000403900720c */ /* 0x000fe20003fa6270 */
[----:B------:R-:W-:-:S12]  /*5310*/  BSSY.RECONVERGENT B0, `(.L_x_106) ;  /* 0x0000018000007945 */ /* 0x000fd80003800200 */
[----:B------:R-:W-:Y:S05]  /*5320*/  @P5 BRA `(.L_x_107) ;  /* 0x0000000000585947 */ /* 0x000fea0003800000 */
[----:B0-----:R-:W0:Y:S01]  /*5330*/  LDC.64 R4, c[0x0][0x398] ;  /* 0x0000e600ff047b82 */ /* 0x001e220000000a00 */
[----:B------:R-:W5:Y:S01]  /*5340*/  LDCU.64 UR4, c[0x0][0x388] ;  /* 0x00007100ff0477ac */ /* 0x000f620008000a00 */
[----:B------:R-:W-:-:S04]  /*5350*/  IADD3 R0, P5, PT, R62, R57, RZ ;  /* 0x000000393e007210 */ /* 0x000fc80007fbe0ff */
[----:B------:R-:W-:Y:S02]  /*5360*/  IADD3.X R3, PT, PT, RZ, R48, RZ, P5, !PT ;  /* 0x00000030ff037210 */ /* 0x000fe40002ffe4ff */
[----:B------:R-:W1:Y:S01]  /*5370*/  LDC.64 R6, c[0x0][0x3a0] ;  /* 0x0000e800ff067b82 */ /* 0x000e620000000a00 */
[----:B-----5:R-:W-:-:S04]  /*5380*/  LEA R2, P5, R0, UR4, 0x3 ;  /* 0x0000000400027c11 */ /* 0x020fc8000f8a18ff */
[----:B------:R-:W-:Y:S01]  /*5390*/  LEA.HI.X R3, R0, UR5, R3, 0x3, P5 ;  /* 0x0000000500037c11 */ /* 0x000fe2000a8f1c03 */
[----:B0-----:R-:W-:-:S05]  /*53a0*/  IMAD.WIDE.U32 R4, R57, 0x8, R4 ;  /* 0x0000000839047825 */ /* 0x001fca00078e0004 */
[----:B------:R-:W5:Y:S01]  /*53b0*/  LDG.E.64 R2, desc[UR6][R2.64] ;  /* 0x0000000602027981 */ /* 0x000f62000c1e1b00 */
[----:B-1----:R-:W-:-:S03]  /*53c0*/  IMAD.WIDE.U32 R6, R57, 0x8, R6 ;  /* 0x0000000839067825 */ /* 0x002fc600078e0006 */
[----:B------:R-:W2:Y:S04]  /*53d0*/  LDG.E.64 R4, desc[UR6][R4.64] ;  /* 0x0000000604047981 */ /* 0x000ea8000c1e1b00 */
[----:B------:R-:W2:Y:S01]  /*53e0*/  LDG.E.64 R6, desc[UR6][R6.64] ;  /* 0x0000000606067981 */ /* 0x000ea2000c1e1b00 */
[--C-:B------:R-:W-:Y:S01]  /*53f0*/  FADD.FTZ R0, R17, -R38.reuse ;  /* 0x8000002611007221 */ /* 0x100fe20000010000 */
[----:B------:R-:W-:-:S03]  /*5400*/  FADD.FTZ R14, R14, -R38 ;  /* 0x800000260e0e7221 */ /* 0x000fc60000010000 */
[-C--:B------:R-:W-:Y:S01]  /*5410*/  FMUL.FTZ R9, R0, R39.reuse ;  /* 0x0000002700097220 */ /* 0x080fe20000410000 */
[----:B------:R-:W-:-:S03]  /*5420*/  FMUL.FTZ R14, R14, R39 ;  /* 0x000000270e0e7220 */ /* 0x000fc60000410000 */
[----:B--2---:R-:W-:Y:S01]  /*5430*/  FFMA.FTZ R11, R4, R9, R6 ;  /* 0x00000009040b7223 */ /* 0x004fe20000010006 */
[----:B------:R-:W-:Y:S01]  /*5440*/  FFMA.FTZ R14, R5, R14, R7 ;  /* 0x0000000e050e7223 */ /* 0x000fe20000010007 */
[----:B------:R-:W-:-:S04]  /*5450*/  IMAD.WIDE.U32 R8, R57, 0x8, R94 ;  /* 0x0000000839087825 */ /* 0x000fc800078e005e */
[----:B-----5:R-:W-:Y:S01]  /*5460*/  FADD.FTZ R10, R2, R11 ;  /* 0x0000000b020a7221 */ /* 0x020fe20000010000 */
[----:B------:R-:W-:-:S05]  /*5470*/  FADD.FTZ R11, R3, R14 ;  /* 0x0000000e030b7221 */ /* 0x000fca0000010000 */
[----:B------:R0:W-:Y:S02]  /*5480*/  STG.E.64 desc[UR6][R8.64], R10 ;  /* 0x0000000a08007986 */ /* 0x0001e4000c101b06 */
.L_x_107:
[----:B------:R-:W-:Y:S05]  /*5490*/  BSYNC.RECONVERGENT B0 ;  /* 0x0000000000007941 */ /* 0x000fea0003800200 */
.L_x_106:
        /* <DEDUP_REMOVED lines=25> */
.L_x_109:
[----:B------:R-:W-:Y:S05]  /*5630*/  BSYNC.RECONVERGENT B0 ;  /* 0x0000000000007941 */ /* 0x000fea0003800200 */
.L_x_108:
        /* <DEDUP_REMOVED lines=25> */
.L_x_111:
[----:B------:R-:W-:Y:S05]  /*57d0*/  BSYNC.RECONVERGENT B0 ;  /* 0x0000000000007941 */ /* 0x000fea0003800200 */
.L_x_110:
        /* <DEDUP_REMOVED lines=25> */
.L_x_113:
[----:B------:R-:W-:Y:S05]  /*5970*/  BSYNC.RECONVERGENT B0 ;  /* 0x0000000000007941 */ /* 0x000fea0003800200 */
.L_x_112:
        /* <DEDUP_REMOVED lines=25> */
.L_x_115:
[----:B------:R-:W-:Y:S05]  /*5b10*/  BSYNC.RECONVERGENT B0 ;  /* 0x0000000000007941 */ /* 0x000fea0003800200 */
.L_x_114:
        /* <DEDUP_REMOVED lines=25> */
.L_x_117:
[----:B------:R-:W-:Y:S05]  /*5cb0*/  BSYNC.RECONVERGENT B0 ;  /* 0x0000000000007941 */ /* 0x000fea0003800200 */
.L_x_116:
        /* <DEDUP_REMOVED lines=25> */
.L_x_119:
[----:B------:R-:W-:Y:S05]  /*5e50*/  BSYNC.RECONVERGENT B0 ;  /* 0x0000000000007941 */ /* 0x000fea0003800200 */
.L_x_118:
[----:B------:R-:W-:Y:S04]  /*5e60*/  BSSY.RECONVERGENT B0, `(.L_x_120) ;  /* 0x0000018000007945 */ /* 0x000fe80003800200 */
        /* <DEDUP_REMOVED lines=23> */
.L_x_121:
[----:B------:R-:W-:Y:S05]  /*5fe0*/  BSYNC.RECONVERGENT B0 ;  /* 0x0000000000007941 */ /* 0x000fea0003800200 */
.L_x_120:
        /* <DEDUP_REMOVED lines=24> */
.L_x_123:
[----:B------:R-:W-:Y:S05]  /*6170*/  BSYNC.RECONVERGENT B0 ;  /* 0x0000000000007941 */ /* 0x000fea0003800200 */
.L_x_122:
        /* <DEDUP_REMOVED lines=24> */
.L_x_125:
[----:B------:R-:W-:Y:S05]  /*6300*/  BSYNC.RECONVERGENT B0 ;  /* 0x0000000000007941 */ /* 0x000fea0003800200 */
.L_x_124:
        /* <DEDUP_REMOVED lines=24> */
.L_x_127:
[----:B------:R-:W-:Y:S05]  /*6490*/  BSYNC.RECONVERGENT B0 ;  /* 0x0000000000007941 */ /* 0x000fea0003800200 */
.L_x_126:
[----:B------:R-:W-:Y:S05]  /*64a0*/  @P4 EXIT ;  /* 0x000000000000494d */ /* 0x000fea0003800000 */
        /* <DEDUP_REMOVED lines=15> */
[----:B------:R-:W-:Y:S01]  /*65a0*/  FMUL.FTZ R36, R36, R39 ;  /* 0x0000002724247220 */ /* 0x000fe20000410000 */
[----:B------:R-:W-:-:S04]  /*65b0*/  IMAD.WIDE.U32 R46, R46, 0x8, R94 ;  /* 0x000000082e2e7825 */ /* 0x000fc800078e005e */
[----:B--2---:R-:W-:Y:S01]  /*65c0*/  FFMA.FTZ R9, R2, R9, R4 ;  /* 0x0000000902097223 */ /* 0x004fe20000010004 */
[----:B------:R-:W-:-:S03]  /*65d0*/  FFMA.FTZ R36, R3, R36, R5 ;  /* 0x0000002403247223 */ /* 0x000fc60000010005 */
[----:B-----5:R-:W-:Y:S01]  /*65e0*/  FADD.FTZ R8, R6, R9 ;  /* 0x0000000906087221 */ /* 0x020fe20000010000 */
[----:B------:R-:W-:-:S05]  /*65f0*/  FADD.FTZ R9, R7, R36 ;  /* 0x0000002407097221 */ /* 0x000fca0000010000 */
[----:B------:R-:W-:Y:S01]  /*6600*/  STG.E.64 desc[UR6][R46.64], R8 ;  /* 0x000000082e007986 */ /* 0x000fe2000c101b06 */
[----:B------:R-:W-:Y:S05]  /*6610*/  EXIT ;  /* 0x000000000000794d */ /* 0x000fea0003800000 */
.L_x_128:
        /* <DEDUP_REMOVED lines=14> */
.L_x_2550:


//--------------------- .text._ZN17fastertransformer29add_bias_layernorm_add_res_e2ILi32EEEvP7__half2PKS1_S4_S4_S4_fi --------------------------
	.section	.text._ZN17fastertransformer29add_bias_layernorm_add_res_e2ILi32EEEvP7__half2PKS1_S4_S4_S4_fi,"ax",@progbits
	.align	128
        .global         _ZN17fastertransformer29add_bias_layernorm_add_res_e2ILi32EEEvP7__half2PKS1_S4_S4_S4_fi
        .type           _ZN17fastertransformer29add_bias_layernorm_add_res_e2ILi32EEEvP7__half2PKS1_S4_S4_S4_fi,@function
        .size           _ZN17fastertransformer29add_bias_layernorm_add_res_e2ILi32EEEvP7__half2PKS1_S4_S4_S4_fi,(.L_x_2551 - _ZN17fastertransformer29add_bias_layernorm_add_res_e2ILi32EEEvP7__half2PKS1_S4_S4_S4_fi)
        .other          _ZN17fastertransformer29add_bias_layernorm_add_res_e2ILi32EEEvP7__half2PKS1_S4_S4_S4_fi,@"STO_CUDA_ENTRY STV_DEFAULT"
_ZN17fastertransformer29add_bias_layernorm_add_res_e2ILi32EEEvP7__half2PKS1_S4_S4_S4_fi:
.text._ZN17fastertransformer29add_bias_layernorm_add_res_e2ILi32EEEvP7__half2PKS1_S4_S4_S4_fi:
[----:B------:R-:W-:Y:S01]  /*0000*/  LDC R1, c[0x0][0x37c] ;  /* 0x0000df00ff017b82 */ /* 0x000fe20000000800 */
[----:B------:R-:W0:Y:S07]  /*0010*/  S2R R39, SR_TID.X ;  /* 0x0000000000277919 */ /* 0x000e2e0000002100 */
[----:B------:R-:W1:Y:S01]  /*0020*/  LDC R64, c[0x0][0x3ac] ;  /* 0x0000eb00ff407b82 */ /* 0x000e620000000800 */
[----:B------:R-:W2:Y:S01]  /*0030*/  LDCU UR6, c[0x0][0x360] ;  /* 0x00006c00ff0677ac */ /* 0x000ea20008000800 */
[----:B------:R-:W3:Y:S06]  /*0040*/  LDCU.64 UR4, c[0x0][0x358] ;  /* 0x00006b00ff0477ac */ /* 0x000eec0008000a00 */
[----:B------:R-:W4:Y:S08]  /*0050*/  S2UR UR7, SR_CTAID.X ;  /* 0x00000000000779c3 */ /* 0x000f300000002500 */
[----:B------:R-:W5:Y:S01]  /*0060*/  LDC.64 R44, c[0x0][0x380] ;  /* 0x0000e000ff2c7b82 */ /* 0x000f620000000a00 */
[----:B-1----:R-:W-:-:S04]  /*0070*/  SHF.R.S32.HI R41, RZ, 0x1, R64 ;  /* 0x00000001ff297819 */ /* 0x002fc80000011440 */
[C---:B0-----:R-:W-:Y:S01]  /*0080*/  ISETP.GT.AND P6, PT, R41.reuse, R39, PT ;  /* 0x000000272900720c */ /* 0x041fe20003fc4270 */
[----:B----4-:R-:W-:Y:S01]  /*0090*/  IMAD R43, R41, UR7, RZ ;  /* 0x00000007292b7c24 */ /* 0x010fe2000f8e02ff */
[----:B--2---:R-:W-:-:S04]  /*00a0*/  IADD3 R69, PT, PT, R39, UR6, RZ ;  /* 0x0000000627457c10 */ /* 0x004fc8000fffe0ff */
[C---:B------:R-:W-:Y:S02]  /*00b0*/  ISETP.GE.AND P5, PT, R69.reuse, R41, PT ;  /* 0x000000294500720c */ /* 0x040fe40003fa6270 */
[----:B------:R-:W-:Y:S01]  /*00c0*/  IADD3 R71, PT, PT, R69, UR6, RZ ;  /* 0x0000000645477c10 */ /* 0x000fe2000fffe0ff */
[----:B-----5:R-:W-:-:S03]  /*00d0*/  IMAD.WIDE R44, R43, 0x4, R44 ;  /* 0x000000042b2c7825 */ /* 0x020fc600078e022c */
[C---:B------:R-:W-:Y:S01]  /*00e0*/  ISETP.GE.AND P4, PT, R71.reuse, R41, PT ;  /* 0x000000294700720c */ /* 0x040fe20003f86270 */
[----:B------:R-:W0:Y:S01]  /*00f0*/  @P6 LDC.64 R72, c[0x0][0x390] ;  /* 0x0000e400ff486b82 */ /* 0x000e220000000a00 */
[----:B------:R-:W-:Y:S01]  /*0100*/  IADD3 R15, PT, PT, R71, UR6, RZ ;  /* 0x00000006470f7c10 */ /* 0x000fe2000fffe0ff */
[----:B------:R-:W-:-:S03]  /*0110*/  @P6 IMAD.WIDE.U32 R66, R39, 0x4, R44 ;  /* 0x0000000427426825 */ /* 0x000fc600078e002c */
[----:B------:R-:W-:-:S03]  /*0120*/  ISETP.GE.AND P2, PT, R15, R41, PT ;  /* 0x000000290f00720c */ /* 0x000fc60003f46270 */
[----:B------:R-:W1:Y:S01]  /*0130*/  @!P5 LDC.64 R50, c[0x0][0x390] ;  /* 0x0000e400ff32db82 */ /* 0x000e620000000a00 */
[----:B------:R-:W-:Y:S01]  /*0140*/  IADD3 R35, PT, PT, R15, UR6, RZ ;  /* 0x000000060f237c10 */ /* 0x000fe2000fffe0ff */
[----:B------:R-:W-:Y:S01]  /*0150*/  @!P5 IMAD.WIDE.U32 R62, R69, 0x4, R44 ;  /* 0x00000004453ed825 */ /* 0x000fe200078e002c */
[----:B---3--:R2:W3:Y:S02]  /*0160*/  @P6 LDG.E R25, desc[UR4][R66.64] ;  /* 0x0000000442196981 */ /* 0x0084e4000c1e1900 */
[----:B------:R-:W-:Y:S02]  /*0170*/  ISETP.GE.AND P3, PT, R35, R41, PT ;  /* 0x000000292300720c */ /* 0x000fe40003f66270 */
[----:B------:R-:W4:Y:S01]  /*0180*/  @!P5 LDG.E R20, desc[UR4][R62.64] ;  /* 0x000000043e14d981 */ /* 0x000f22000c1e1900 */
[----:B------:R-:W5:Y:S01]  /*0190*/  @!P4 LDC.64 R48, c[0x0][0x390] ;  /* 0x0000e400ff30cb82 */ /* 0x000f620000000a00 */
[----:B0-----:R-:W-:-:S07]  /*01a0*/  @P6 IMAD.WIDE.U32 R72, R39, 0x4, R72 ;  /* 0x0000000427486825 */ /* 0x001fce00078e0048 */
[----:B------:R-:W0:Y:S01]  /*01b0*/  @!P2 LDC.64 R46, c[0x0][0x390] ;  /* 0x0000e400ff2eab82 */ /* 0x000e220000000a00 */
[----:B------:R-:W3:Y:S01]  /*01c0*/  @P6 LDG.E R16, desc[UR4][R72.64] ;  /* 0x0000000448106981 */ /* 0x000ee2000c1e1900 */
[----:B-1----:R-:W-:-:S06]  /*01d0*/  @!P5 IMAD.WIDE.U32 R68, R69, 0x4, R50 ;  /* 0x000000044544d825 */ /* 0x002fcc00078e0032 */
[----:B------:R-:W1:Y:S01]  /*01e0*/  @!P3 LDC.64 R36, c[0x0][0x390] ;  /* 0x0000e400ff24bb82 */ /* 0x000e620000000a00 */
[C---:B------:R-:W-:Y:S01]  /*01f0*/  @!P4 IMAD.WIDE.U32 R50, R71.reuse, 0x4, R44 ;  /* 0x000000044732c825 */ /* 0x040fe200078e002c */
[----:B------:R-:W4:Y:S03]  /*0200*/  @!P5 LDG.E R69, desc[UR4][R68.64] ;  /* 0x000000044445d981 */ /* 0x000f26000c1e1900 */
[----:B-----5:R-:W-:Y:S01]  /*0210*/  @!P4 IMAD.WIDE.U32 R70, R71, 0x4, R48 ;  /* 0x000000044746c825 */ /* 0x020fe200078e0030 */
[----:B------:R-:W5:Y:S05]  /*0220*/  @!P4 LDG.E R27, desc[UR4][R50.64] ;  /* 0x00000004321bc981 */ /* 0x000f6a000c1e1900 */
[----:B------:R-:W5:Y:S01]  /*0230*/  @!P4 LDG.E R70, desc[UR4][R70.64] ;  /* 0x000000044646c981 */ /* 0x000f62000c1e1900 */
[----:B------:R-:W-:-:S04]  /*0240*/  @!P2 IMAD.WIDE.U32 R48, R15, 0x4, R44 ;  /* 0x000000040f30a825 */ /* 0x000fc800078e002c */
[----:B0-----:R-:W-:Y:S02]  /*0250*/  @!P2 IMAD.WIDE.U32 R46, R15, 0x4, R46 ;  /* 0x000000040f2ea825 */ /* 0x001fe400078e002e */
[----:B------:R0:W5:Y:S04]  /*0260*/  @!P2 LDG.E R48, desc[UR4][R48.64] ;  /* 0x000000043030a981 */ /* 0x000168000c1e1900 */
[----:B------:R0:W5:Y:S01]  /*0270*/  @!P2 LDG.E R31, desc[UR4][R46.64] ;  /* 0x000000042e1fa981 */ /* 0x000162000c1e1900 */
[----:B--2---:R-:W-:-:S04]  /*0280*/  @!P3 IMAD.WIDE.U32 R66, R35, 0x4, R44 ;  /* 0x000000042342b825 */ /* 0x004fc800078e002c */
[C---:B-1----:R-:W-:Y:S02]  /*0290*/  @!P3 IMAD.WIDE.U32 R36, R35.reuse, 0x4, R36 ;  /* 0x000000042324b825 */ /* 0x042fe400078e0024 */
[----:B------:R-:W2:Y:S04]  /*02a0*/  @!P3 LDG.E R66, desc[UR4][R66.64] ;  /* 0x000000044242b981 */ /* 0x000ea8000c1e1900 */
[----:B------:R1:W2:Y:S01]  /*02b0*/  @!P3 LDG.E R59, desc[UR4][R36.64] ;  /* 0x00000004243bb981 */ /* 0x0002a2000c1e1900 */
[----:B------:R-:W-:-:S04]  /*02c0*/  IADD3 R35, PT, PT, R35, UR6, RZ ;  /* 0x0000000623237c10 */ /* 0x000fc8000fffe0ff */
[C---:B------:R-:W-:Y:S02]  /*02d0*/  ISETP.GE.AND P1, PT, R35.reuse, R41, PT ;  /* 0x000000292300720c */ /* 0x040fe40003f26270 */
[----:B0-----:R-:W-:-:S04]  /*02e0*/  IADD3 R49, PT, PT, R35, UR6, RZ ;  /* 0x0000000623317c10 */ /* 0x001fc8000fffe0ff */
[----:B------:R-:W-:-:S07]  /*02f0*/  ISETP.GE.AND P0, PT, R49, R41, PT ;  /* 0x000000293100720c */ /* 0x000fce0003f06270 */
[----:B------:R-:W0:Y:S08]  /*0300*/  @!P1 LDC.64 R62, c[0x0][0x390] ;  /* 0x0000e400ff3e9b82 */ /* 0x000e300000000a00 */
[----:B------:R-:W0:Y:S01]  /*0310*/  @!P0 LDC.64 R46, c[0x0][0x390] ;  /* 0x0000e400ff2e8b82 */ /* 0x000e220000000a00 */
[----:B------:R-:W-:-:S04]  /*0320*/  @!P1 IMAD.WIDE.U32 R50, R35, 0x4, R44 ;  /* 0x0000000423329825 */ /* 0x000fc800078e002c */
[----:B-1----:R-:W-:Y:S01]  /*0330*/  @!P0 IMAD.WIDE.U32 R36, R49, 0x4, R44 ;  /* 0x0000000431248825 */ /* 0x002fe200078e002c */
[----:B------:R-:W2:Y:S04]  /*0340*/  @!P1 LDG.E R12, desc[UR4][R50.64] ;  /* 0x00000004320c9981 */ /* 0x000ea8000c1e1900 */
[----:B------:R-:W2:Y:S01]  /*0350*/  @!P0 LDG.E R22, desc[UR4][R36.64] ;  /* 0x0000000424168981 */ /* 0x000ea2000c1e1900 */
[----:B0-----:R-:W-:-:S05]  /*0360*/  @!P1 IMAD.WIDE.U32 R62, R35, 0x4, R62 ;  /* 0x00000004233e9825 */ /* 0x001fca00078e003e */
[----:B------:R0:W2:Y:S01]  /*0370*/  @!P1 LDG.E R15, desc[UR4][R62.64] ;  /* 0x000000043e0f9981 */ /* 0x0000a2000c1e1900 */
[----:B------:R-:W-:-:S05]  /*0380*/  @!P0 IMAD.WIDE.U32 R46, R49, 0x4, R46 ;  /* 0x00000004312e8825 */ /* 0x000fca00078e002e */
[----:B------:R1:W2:Y:S01]  /*0390*/  @!P0 LDG.E R35, desc[UR4][R46.64] ;  /* 0x000000042e238981 */ /* 0x0002a2000c1e1900 */
[----:B------:R-:W-:Y:S02]  /*03a0*/  MOV R65, RZ ;  /* 0x000000ff00417202 */ /* 0x000fe40000000f00 */
[----:B------:R-:W-:-:S04]  /*03b0*/  IADD3 R54, PT, PT, R49, UR6, RZ ;  /* 0x0000000631367c10 */ /* 0x000fc8000fffe0ff */
[----:B------:R-:W-:Y:S01]  /*03c0*/  IADD3 R56, PT, PT, R54, UR6, RZ ;  /* 0x0000000636387c10 */ /* 0x000fe2000fffe0ff */
[----:B---3--:R-:W-:-:S05]  /*03d0*/  @P6 HFMA2 R40, R25, 1, 1, R16 ;  /* 0x3c003c0019286831 */ /* 0x008fca0000000010 */
[--C-:B------:R-:W-:Y:S02]  /*03e0*/  @P6 HADD2.F32 R16, -RZ, R40.reuse.H0_H0 ;  /* 0x20000028ff106230 */ /* 0x100fe40000004100 */
[----:B------:R-:W-:Y:S02]  /*03f0*/  @P6 HADD2.F32 R25, -RZ, R40.H1_H1 ;  /* 0x30000028ff196230 */ /* 0x000fe40000004100 */
[----:B----4-:R-:W-:-:S03]  /*0400*/  @!P5 HFMA2 R42, R20, 1, 1, R69 ;  /* 0x3c003c00142ad831 */ /* 0x010fc60000000045 */
[----:B------:R-:W-:Y:S02]  /*0410*/  @P6 FADD.FTZ R16, R16, R25 ;  /* 0x0000001910106221 */ /* 0x000fe40000010000 */
[--C-:B------:R-:W-:Y:S02]  /*0420*/  @!P5 HADD2.F32 R20, -RZ, R42.reuse.H0_H0 ;  /* 0x2000002aff14d230 */ /* 0x100fe40000004100 */
[----:B------:R-:W-:Y:S02]  /*0430*/  @!P5 HADD2.F32 R25, -RZ, R42.H1_H1 ;  /* 0x3000002aff19d230 */ /* 0x000fe40000004100 */
[----:B-----5:R-:W-:Y:S02]  /*0440*/  @!P4 HFMA2 R52, R27, 1, 1, R70 ;  /* 0x3c003c001b34c831 */ /* 0x020fe40000000046 */
[----:B------:R-:W-:Y:S01]  /*0450*/  @P6 FADD.FTZ R65, RZ, R16 ;  /* 0x00000010ff416221 */ /* 0x000fe20000010000 */
[----:B------:R-:W-:Y:S02]  /*0460*/  @!P5 FADD.FTZ R20, R20, R25 ;  /* 0x000000191414d221 */ /* 0x000fe40000010000 */
[----:B------:R-:W-:-:S02]  /*0470*/  @!P4 HADD2.F32 R16, -RZ, R52.H0_H0 ;  /* 0x20000034ff10c230 */ /* 0x000fc40000004100 */
[----:B------:R-:W-:Y:S02]  /*0480*/  @!P4 HADD2.F32 R25, -RZ, R52.H1_H1 ;  /* 0x30000034ff19c230 */ /* 0x000fe40000004100 */
[----:B------:R-:W-:-:S03]  /*0490*/  @!P5 FADD.FTZ R65, R65, R20 ;  /* 0x000000144141d221 */ /* 0x000fc60000010000 */
[----:B------:R-:W-:-:S04]  /*04a0*/  @!P4 FADD.FTZ R16, R16, R25 ;  /* 0x000000191010c221 */ /* 0x000fc80000010000 */
[----:B------:R-:W-:Y:S01]  /*04b0*/  @!P4 FADD.FTZ R65, R65, R16 ;  /* 0x000000104141c221 */ /* 0x000fe20000010000 */
[----:B------:R-:W-:Y:S01]  /*04c0*/  ISETP.GE.AND P4, PT, R56, R41, PT ;  /* 0x000000293800720c */ /* 0x000fe20003f86270 */
[----:B------:R-:W-:-:S03]  /*04d0*/  @!P2 HFMA2 R53, R48, 1, 1, R31 ;  /* 0x3c003c003035a831 */ /* 0x000fc6000000001f */
[----:B------:R-:W-:Y:S02]  /*04e0*/  P2R R27, PR, RZ, 0x10 ;  /* 0x00000010ff1b7803 */ /* 0x000fe40000000000 */
[----:B------:R-:W-:Y:S01]  /*04f0*/  ISETP.GE.AND P4, PT, R54, R41, PT ;  /* 0x000000293600720c */ /* 0x000fe20003f86270 */
[--C-:B------:R-:W-:Y:S02]  /*0500*/  @!P2 HADD2.F32 R20, -RZ, R53.reuse.H0_H0 ;  /* 0x20000035ff14a230 */ /* 0x100fe40000004100 */
[----:B------:R-:W-:Y:S02]  /*0510*/  @!P2 HADD2.F32 R25, -RZ, R53.H1_H1 ;  /* 0x30000035ff19a230 */ /* 0x000fe40000004100 */
[----:B--2---:R-:W-:-:S03]  /*0520*/  @!P3 HADD2 R55, R66, R59 ;  /* 0x0000003b4237b230 */ /* 0x004fc60000000000 */
[----:B------:R-:W-:Y:S01]  /*0530*/  @!P2 FADD.FTZ R20, R20, R25 ;  /* 0x000000191414a221 */ /* 0x000fe20000010000 */
[----:B------:R-:W-:-:S03]  /*0540*/  IADD3 R66, PT, PT, R56, UR6, RZ ;  /* 0x0000000638427c10 */ /* 0x000fc6000fffe0ff */
[----:B------:R-:W-:Y:S01]  /*0550*/  @!P2 FADD.FTZ R65, R65, R20 ;  /* 0x000000144141a221 */ /* 0x000fe20000010000 */
[----:B------:R-:W2:Y:S01]  /*0560*/  @!P4 LDC.64 R74, c[0x0][0x390] ;  /* 0x0000e400ff4acb82 */ /* 0x000ea20000000a00 */
[-C--:B------:R-:W-:Y:S02]  /*0570*/  ISETP.GE.AND P2, PT, R56, R41.reuse, PT ;  /* 0x000000293800720c */ /* 0x080fe40003f46270 */
[-C--:B------:R-:W-:Y:S02]  /*0580*/  ISETP.GE.AND P5, PT, R54, R41.reuse, PT ;  /* 0x000000293600720c */ /* 0x080fe40003fa6270 */
[C---:B0-----:R-:W-:Y:S02]  /*0590*/  IADD3 R63, PT, PT, R66.reuse, UR6, RZ ;  /* 0x00000006423f7c10 */ /* 0x041fe4000fffe0ff */
[----:B------:R-:W-:Y:S02]  /*05a0*/  P2R R16, PR, RZ, 0x20 ;  /* 0x00000020ff107803 */ /* 0x000fe40000000000 */
[----:B------:R-:W-:-:S02]  /*05b0*/  ISETP.GE.AND P5, PT, R66, R41, PT ;  /* 0x000000294200720c */ /* 0x000fc40003fa6270 */
[----:B------:R-:W-:-:S03]  /*05c0*/  ISETP.GE.AND P6, PT, R63, R41, PT ;  /* 0x000000293f00720c */ /* 0x000fc60003fc6270 */
[----:B------:R-:W0:Y:S01]  /*05d0*/  @!P2 LDC.64 R70, c[0x0][0x390] ;  /* 0x0000e400ff46ab82 */ /* 0x000e220000000a00 */
[----:B------:R-:W-:-:S06]  /*05e0*/  @!P4 IMAD.WIDE.U32 R68, R54, 0x4, R44 ;  /* 0x000000043644c825 */ /* 0x000fcc00078e002c */
[----:B------:R-:W3:Y:S01]  /*05f0*/  @!P4 LDG.E R68, desc[UR4][R68.64] ;  /* 0x000000044444c981 */ /* 0x000ee2000c1e1900 */
[----:B------:R-:W4:Y:S01]  /*0600*/  @!P5 LDC.64 R50, c[0x0][0x390] ;  /* 0x0000e400ff32db82 */ /* 0x000f220000000a00 */
[----:B--2---:R-:W-:-:S05]  /*0610*/  @!P4 IMAD.WIDE.U32 R74, R54, 0x4, R74 ;  /* 0x00000004364ac825 */ /* 0x004fca00078e004a */
[----:B------:R-:W3:Y:S02]  /*0620*/  @!P4 LDG.E R77, desc[UR4][R74.64] ;  /* 0x000000044a4dc981 */ /* 0x000ee4000c1e1900 */
[----:B------:R-:W2:Y:S01]  /*0630*/  @!P6 LDC.64 R48, c[0x0][0x390] ;  /* 0x0000e400ff30eb82 */ /* 0x000ea20000000a00 */
[----:B------:R-:W-:-:S04]  /*0640*/  @!P2 IMAD.WIDE.U32 R72, R56, 0x4, R44 ;  /* 0x000000043848a825 */ /* 0x000fc800078e002c */
[----:B------:R-:W-:Y:S01]  /*0650*/  @!P3 HADD2.F32 R16, -RZ, R55.H0_H0 ;  /* 0x20000037ff10b230 */ /* 0x000fe20000004100 */
[----:B------:R-:W5:Y:S01]  /*0660*/  @!P2 LDG.E R31, desc[UR4][R72.64] ;  /* 0x00000004481fa981 */ /* 0x000f62000c1e1900 */
[----:B0-----:R-:W-:-:S04]  /*0670*/  @!P2 IMAD.WIDE.U32 R70, R56, 0x4, R70 ;  /* 0x000000043846a825 */ /* 0x001fc800078e0046 */
[----:B------:R-:W-:Y:S01]  /*0680*/  @!P3 HADD2.F32 R25, -RZ, R55.H1_H1 ;  /* 0x30000037ff19b230 */ /* 0x000fe20000004100 */
[----:B------:R-:W5:Y:S01]  /*0690*/  @!P2 LDG.E R32, desc[UR4][R70.64] ;  /* 0x000000044620a981 */ /* 0x000f62000c1e1900 */
[----:B------:R-:W-:-:S04]  /*06a0*/  @!P5 IMAD.WIDE.U32 R36, R66, 0x4, R44 ;  /* 0x000000044224d825 */ /* 0x000fc800078e002c */
[----:B------:R-:W-:Y:S01]  /*06b0*/  @!P3 FADD.FTZ R16, R16, R25 ;  /* 0x000000191010b221 */ /* 0x000fe20000010000 */
[----:B-1----:R-:W-:Y:S01]  /*06c0*/  @!P6 IMAD.WIDE.U32 R46, R63, 0x4, R44 ;  /* 0x000000043f2ee825 */ /* 0x002fe200078e002c */
[----:B------:R0:W5:Y:S03]  /*06d0*/  @!P5 LDG.E R28, desc[UR4][R36.64] ;  /* 0x00000004241cd981 */ /* 0x000166000c1e1900 */
[----:B----4-:R-:W-:-:S04]  /*06e0*/  @!P5 IMAD.WIDE.U32 R50, R66, 0x4, R50 ;  /* 0x000000044232d825 */ /* 0x010fc800078e0032 */
[----:B--2---:R-:W-:-:S04]  /*06f0*/  @!P6 IMAD.WIDE.U32 R48, R63, 0x4, R48 ;  /* 0x000000043f30e825 */ /* 0x004fc800078e0030 */
[----:B------:R-:W-:Y:S01]  /*0700*/  @!P3 FADD.FTZ R65, R65, R16 ;  /* 0x000000104141b221 */ /* 0x000fe20000010000 */
[----:B------:R1:W2:Y:S01]  /*0710*/  @!P6 LDG.E R25, desc[UR4][R46.64] ;  /* 0x000000042e19e981 */ /* 0x0002a2000c1e1900 */
[----:B------:R-:W-:-:S03]  /*0720*/  IADD3 R67, PT, PT, R63, UR6, RZ ;  /* 0x000000063f437c10 */ /* 0x000fc6000fffe0ff */
[----:B------:R4:W2:Y:S04]  /*0730*/  @!P5 LDG.E R27, desc[UR4][R50.64] ;  /* 0x00000004321bd981 */ /* 0x0008a8000c1e1900 */
[----:B------:R-:W2:Y:S01]  /*0740*/  @!P6 LDG.E R16, desc[UR4][R48.64] ;  /* 0x000000043010e981 */ /* 0x000ea2000c1e1900 */
[----:B------:R-:W-:Y:S01]  /*0750*/  ISETP.GE.AND P4, PT, R67, R41, PT ;  /* 0x000000294300720c */ /* 0x000fe20003f86270 */
[----:B------:R-:W-:Y:S02]  /*0760*/  @!P1 HFMA2 R57, R12, 1, 1, R15 ;  /* 0x3c003c000c399831 */ /* 0x000fe4000000000f */
[----:B------:R-:W-:-:S10]  /*0770*/  @!P0 HFMA2 R58, R22, 1, 1, R35 ;  /* 0x3c003c00163a8831 */ /* 0x000fd40000000023 */
[----:B0-----:R-:W0:Y:S01]  /*0780*/  @!P4 LDC.64 R36, c[0x0][0x390] ;  /* 0x0000e400ff24cb82 */ /* 0x001e220000000a00 */
[--C-:B------:R-:W-:Y:S02]  /*0790*/  @!P1 HADD2.F32 R12, -RZ, R57.reuse.H0_H0 ;  /* 0x20000039ff0c9230 */ /* 0x100fe40000004100 */
[----:B------:R-:W-:Y:S02]  /*07a0*/  @!P1 HADD2.F32 R15, -RZ, R57.H1_H1 ;  /* 0x30000039ff0f9230 */ /* 0x000fe40000004100 */
[--C-:B------:R-:W-:Y:S02]  /*07b0*/  @!P0 HADD2.F32 R22, -RZ, R58.reuse.H0_H0 ;  /* 0x2000003aff168230 */ /* 0x100fe40000004100 */
[----:B------:R-:W-:Y:S02]  /*07c0*/  @!P0 HADD2.F32 R35, -RZ, R58.H1_H1 ;  /* 0x3000003aff238230 */ /* 0x000fe40000004100 */
[----:B------:R-:W-:Y:S01]  /*07d0*/  @!P1 FADD.FTZ R12, R12, R15 ;  /* 0x0000000f0c0c9221 */ /* 0x000fe20000010000 */
[----:B------:R-:W-:-:S03]  /*07e0*/  IADD3 R70, PT, PT, R67, UR6, RZ ;  /* 0x0000000643467c10 */ /* 0x000fc6000fffe0ff */
[----:B------:R-:W-:Y:S01]  /*07f0*/  @!P1 FADD.FTZ R65, R65, R12 ;  /* 0x0000000c41419221 */ /* 0x000fe20000010000 */
[----:B------:R-:W-:Y:S01]  /*0800*/  @!P0 FADD.FTZ R22, R22, R35 ;  /* 0x0000002316168221 */ /* 0x000fe20000010000 */
[CC--:B------:R-:W-:Y:S02]  /*0810*/  ISETP.GE.AND P3, PT, R70.reuse, R41.reuse, PT ;  /* 0x000000294600720c */ /* 0x0c0fe40003f66270 */
[----:B------:R-:W-:Y:S01]  /*0820*/  IADD3 R69, PT, PT, R70, UR6, RZ ;  /* 0x0000000646457c10 */ /* 0x000fe2000fffe0ff */
[----:B------:R-:W-:Y:S01]  /*0830*/  @!P0 FADD.FTZ R65, R65, R22 ;  /* 0x0000001641418221 */ /* 0x000fe20000010000 */
[----:B-1----:R-:W-:Y:S02]  /*0840*/  @!P4 IMAD.WIDE.U32 R46, R67, 0x4, R44 ;  /* 0x00000004432ec825 */ /* 0x002fe400078e002c */
[----:B------:R-:W-:-:S03]  /*0850*/  ISETP.GE.AND P0, PT, R69, R41, PT ;  /* 0x000000294500720c */ /* 0x000fc60003f06270 */
[----:B------:R-:W2:Y:S01]  /*0860*/  @!P4 LDG.E R15, desc[UR4][R46.64] ;  /* 0x000000042e0fc981 */ /* 0x000ea2000c1e1900 */
[----:B0-----:R-:W-:-:S03]  /*0870*/  @!P4 IMAD.WIDE.U32 R36, R67, 0x4, R36 ;  /* 0x000000044324c825 */ /* 0x001fc600078e0024 */
[----:B------:R-:W0:Y:S02]  /*0880*/  @!P3 LDC.64 R74, c[0x0][0x390] ;  /* 0x0000e400ff4abb82 */ /* 0x000e240000000a00 */
[----:B------:R1:W2:Y:S06]  /*0890*/  @!P4 LDG.E R12, desc[UR4][R36.64] ;  /* 0x00000004240cc981 */ /* 0x0002ac000c1e1900 */
[----:B------:R-:W1:Y:S01]  /*08a0*/  @!P0 LDC.64 R72, c[0x0][0x390] ;  /* 0x0000e400ff488b82 */ /* 0x000e620000000a00 */
[----:B----4-:R-:W-:-:S04]  /*08b0*/  @!P3 IMAD.WIDE.U32 R50, R70, 0x4, R44 ;  /* 0x000000044632b825 */ /* 0x010fc800078e002c */
[----:B------:R-:W-:Y:S01]  /*08c0*/  @!P0 IMAD.WIDE.U32 R84, R69, 0x4, R44 ;  /* 0x0000000445548825 */ /* 0x000fe200078e002c */
[----:B------:R4:W2:Y:S05]  /*08d0*/  @!P3 LDG.E R22, desc[UR4][R50.64] ;  /* 0x000000043216b981 */ /* 0x0008aa000c1e1900 */
[----:B------:R-:W2:Y:S01]  /*08e0*/  @!P0 LDG.E R84, desc[UR4][R84.64] ;  /* 0x0000000454548981 */ /* 0x000ea2000c1e1900 */
[----:B0-----:R-:W-:-:S05]  /*08f0*/  @!P3 IMAD.WIDE.U32 R74, R70, 0x4, R74 ;  /* 0x00000004464ab825 */ /* 0x001fca00078e004a */
[----:B------:R-:W2:Y:S01]  /*0900*/  @!P3 LDG.E R71, desc[UR4][R74.64] ;  /* 0x000000044a47b981 */ /* 0x000ea2000c1e1900 */
[----:B-1----:R-:W-:-:S05]  /*0910*/  @!P0 IMAD.WIDE.U32 R72, R69, 0x4, R72 ;  /* 0x0000000445488825 */ /* 0x002fca00078e0048 */
[----:B------:R0:W2:Y:S01]  /*0920*/  @!P0 LDG.E R87, desc[UR4][R72.64] ;  /* 0x0000000448578981 */ /* 0x0000a2000c1e1900 */
[----:B------:R-:W-:Y:S02]  /*0930*/  IADD3 R36, PT, PT, R69, UR6, RZ ;  /* 0x0000000645247c10 */ /* 0x000fe4000fffe0ff */
[----:B------:R-:W-:Y:S02]  /*0940*/  P2R R20, PR, RZ, 0x4 ;  /* 0x00000004ff147803 */ /* 0x000fe40000000000 */
[----:B------:R-:W-:Y:S02]  /*0950*/  P2R R38, PR, RZ, 0x8 ;  /* 0x00000008ff267803 */ /* 0x000fe40000000000 */
[-C--:B------:R-:W-:Y:S02]  /*0960*/  ISETP.GE.AND P3, PT, R36, R41.reuse, PT ;  /* 0x000000292400720c */ /* 0x080fe40003f66270 */
[----:B------:R-:W-:Y:S02]  /*0970*/  ISETP.GE.AND P2, PT, R54, R41, PT ;  /* 0x000000293600720c */ /* 0x000fe40003f46270 */
[----:B------:R-:W-:-:S02]  /*0980*/  P2R R46, PR, RZ, 0x8 ;  /* 0x00000008ff2e7803 */ /* 0x000fc40000000000 */
[----:B------:R-:W-:-:S07]  /*0990*/  IADD3 R35, PT, PT, R36, UR6, RZ ;  /* 0x0000000624237c10 */ /* 0x000fce000fffe0ff */
[----:B------:R-:W1:Y:S01]  /*09a0*/  @!P3 LDC.64 R46, c[0x0][0x390] ;  /* 0x0000e400ff2ebb82 */ /* 0x000e620000000a00 */
[----:B------:R-:W-:-:S04]  /*09b0*/  ISETP.GE.AND P1, PT, R35, R41, PT ;  /* 0x000000292300720c */ /* 0x000fc80003f26270 */
[----:B------:R-:W-:Y:S02]  /*09c0*/  P2R R48, PR, RZ, 0x2 ;  /* 0x00000002ff307803 */ /* 0x000fe40000000000 */
[----:B------:R-:W-:Y:S01]  /*09d0*/  P2R R62, PR, RZ, 0x40 ;  /* 0x00000040ff3e7803 */ /* 0x000fe20000000000 */
[----:B----4-:R-:W-:-:S06]  /*09e0*/  @!P3 IMAD.WIDE.U32 R50, R36, 0x4, R44 ;  /* 0x000000042432b825 */ /* 0x010fcc00078e002c */
[----:B------:R-:W4:Y:S01]  /*09f0*/  @!P1 LDC.64 R48, c[0x0][0x390] ;  /* 0x0000e400ff309b82 */ /* 0x000f220000000a00 */
[----:B-1----:R-:W-:-:S05]  /*0a00*/  @!P3 IMAD.WIDE.U32 R46, R36, 0x4, R46 ;  /* 0x00000004242eb825 */ /* 0x002fca00078e002e */
[----:B------:R-:W2:Y:S01]  /*0a10*/  @!P3 LDG.E R85, desc[UR4][R46.64] ;  /* 0x000000042e55b981 */ /* 0x000ea2000c1e1900 */
[----:B0-----:R-:W-:Y:S01]  /*0a20*/  @!P1 IMAD.WIDE.U32 R72, R35, 0x4, R44 ;  /* 0x0000000423489825 */ /* 0x001fe200078e002c */
[----:B------:R-:W-:-:S04]  /*0a30*/  P2R R61, PR, RZ, 0x20 ;  /* 0x00000020ff3d7803 */ /* 0x000fc80000000000 */
[----:B------:R-:W2:Y:S01]  /*0a40*/  @!P1 LDG.E R78, desc[UR4][R72.64] ;  /* 0x00000004484e9981 */ /* 0x000ea2000c1e1900 */
[----:B----4-:R-:W-:-:S05]  /*0a50*/  @!P1 IMAD.WIDE.U32 R48, R35, 0x4, R48 ;  /* 0x0000000423309825 */ /* 0x010fca00078e0030 */
[----:B------:R-:W4:Y:S01]  /*0a60*/  @!P1 LDG.E R79, desc[UR4][R48.64] ;  /* 0x00000004304f9981 */ /* 0x000f22000c1e1900 */
[----:B------:R-:W-:Y:S02]  /*0a70*/  P2R R59, PR, RZ, 0x10 ;  /* 0x00000010ff3b7803 */ /* 0x000fe40000000000 */
[----:B------:R-:W-:Y:S01]  /*0a80*/  P2R R37, PR, RZ, 0x1 ;  /* 0x00000001ff257803 */ /* 0x000fe20000000000 */
[----:B---3--:R-:W-:Y:S01]  /*0a90*/  @!P2 HFMA2 R34, R68, 1, 1, R77 ;  /* 0x3c003c004422a831 */ /* 0x008fe2000000004d */
[----:B------:R-:W-:Y:S02]  /*0aa0*/  ISETP.NE.AND P2, PT, R20, RZ, PT ;  /* 0x000000ff1400720c */ /* 0x000fe40003f45270 */
[----:B------:R0:W3:Y:S11]  /*0ab0*/  @!P3 LDG.E R20, desc[UR4][R50.64] ;  /* 0x000000043214b981 */ /* 0x0000f6000c1e1900 */
[----:B-----5:R-:W-:Y:S01]  /*0ac0*/  @!P2 HADD2 R33, R31, R32 ;  /* 0x000000201f21a230 */ /* 0x020fe20000000000 */
[----:B------:R-:W-:-:S04]  /*0ad0*/  IADD3 R32, PT, PT, R35, UR6, RZ ;  /* 0x0000000623207c10 */ /* 0x000fc8000fffe0ff */
[----:B------:R-:W-:Y:S01]  /*0ae0*/  IADD3 R31, PT, PT, R32, UR6, RZ ;  /* 0x00000006201f7c10 */ /* 0x000fe2000fffe0ff */
[----:B--2---:R-:W-:-:S03]  /*0af0*/  @!P5 HFMA2 R30, R28, 1, 1, R27 ;  /* 0x3c003c001c1ed831 */ /* 0x004fc6000000001b */
[----:B------:R-:W-:Y:S01]  /*0b00*/  IADD3 R28, PT, PT, R31, UR6, RZ ;  /* 0x000000061f1c7c10 */ /* 0x000fe2000fffe0ff */
[----:B------:R-:W-:Y:S01]  /*0b10*/  @!P6 HADD2 R29, R25, R16 ;  /* 0x00000010191de230 */ /* 0x000fe20000000000 */
[-C--:B------:R-:W-:Y:S02]  /*0b20*/  ISETP.GE.AND P6, PT, R32, R41.reuse, PT ;  /* 0x000000292000720c */ /* 0x080fe40003fc6270 */
[----:B------:R-:W-:-:S11]  /*0b30*/  ISETP.GE.AND P2, PT, R28, R41, PT ;  /* 0x000000291c00720c */ /* 0x000fd60003f46270 */
[----:B0-----:R-:W0:Y:S08]  /*0b40*/  @!P6 LDC.64 R50, c[0x0][0x390] ;  /* 0x0000e400ff32eb82 */ /* 0x001e300000000a00 */
[----:B------:R-:W1:Y:S01]  /*0b50*/  @!P2 LDC.64 R46, c[0x0][0x390] ;  /* 0x0000e400ff2eab82 */ /* 0x000e620000000a00 */
[----:B------:R-:W-:Y:S02]  /*0b60*/  ISETP.GE.AND P5, PT, R31, R41, PT ;  /* 0x000000291f00720c */ /* 0x000fe40003fa6270 */
[----:B------:R-:W-:-:S02]  /*0b70*/  IADD3 R68, PT, PT, R28, UR6, RZ ;  /* 0x000000061c447c10 */ /* 0x000fc4000fffe0ff */
[----:B------:R-:W-:Y:S01]  /*0b80*/  P2R R16, PR, RZ, 0x40 ;  /* 0x00000040ff107803 */ /* 0x000fe20000000000 */
[--C-:B------:R-:W-:Y:S01]  /*0b90*/  @!P6 IMAD.WIDE.U32 R76, R32, 0x4, R44.reuse ;  /* 0x00000004204ce825 */ /* 0x100fe200078e002c */
[----:B------:R-:W-:Y:S02]  /*0ba0*/  P2R R16, PR, RZ, 0x20 ;  /* 0x00000020ff107803 */ /* 0x000fe40000000000 */
[----:B------:R-:W-:Y:S02]  /*0bb0*/  ISETP.GE.AND P1, PT, R68, R41, PT ;  /* 0x000000294400720c */ /* 0x000fe40003f26270 */
[----:B------:R-:W-:Y:S01]  /*0bc0*/  P2R R16, PR, RZ, 0x4 ;  /* 0x00000004ff107803 */ /* 0x000fe20000000000 */
[----:B------:R-:W-:Y:S01]  /*0bd0*/  @!P2 IMAD.WIDE.U32 R80, R28, 0x4, R44 ;  /* 0x000000041c50a825 */ /* 0x000fe200078e002c */
[----:B------:R2:W5:Y:S01]  /*0be0*/  @!P6 LDG.E R77, desc[UR4][R76.64] ;  /* 0x000000044c4de981 */ /* 0x000562000c1e1900 */
[----:B------:R-:W2:Y:S02]  /*0bf0*/  @!P5 LDC.64 R88, c[0x0][0x390] ;  /* 0x0000e400ff58db82 */ /* 0x000ea40000000a00 */
[----:B0-----:R-:W-:Y:S01]  /*0c00*/  @!P6 IMAD.WIDE.U32 R50, R32, 0x4, R50 ;  /* 0x000000042032e825 */ /* 0x001fe200078e0032 */
[----:B------:R-:W5:Y:S04]  /*0c10*/  @!P2 LDG.E R73, desc[UR4][R80.64] ;  /* 0x000000045049a981 */ /* 0x000f68000c1e1900 */
[----:B------:R-:W5:Y:S01]  /*0c20*/  @!P6 LDG.E R16, desc[UR4][R50.64] ;  /* 0x000000043210e981 */ /* 0x000f62000c1e1900 */
[----:B------:R-:W-:Y:S01]  /*0c30*/  @!P4 HFMA2 R26, R15, 1, 1, R12 ;  /* 0x3c003c000f1ac831 */ /* 0x000fe2000000000c */
[----:B------:R-:W0:Y:S01]  /*0c40*/  @!P1 LDC.64 R82, c[0x0][0x390] ;  /* 0x0000e400ff529b82 */ /* 0x000e220000000a00 */
[----:B-1----:R-:W-:Y:S01]  /*0c50*/  @!P2 IMAD.WIDE.U32 R46, R28, 0x4, R46 ;  /* 0x000000041c2ea825 */ /* 0x002fe200078e002e */
[----:B------:R-:W-:-:S04]  /*0c60*/  IADD3 R25, PT, PT, R68, UR6, RZ ;  /* 0x0000000644197c10 */ /* 0x000fc8000fffe0ff */
[----:B------:R1:W5:Y:S01]  /*0c70*/  @!P2 LDG.E R12, desc[UR4][R46.64] ;  /* 0x000000042e0ca981 */ /* 0x000362000c1e1900 */
[-C--:B------:R-:W-:Y:S02]  /*0c80*/  ISETP.GE.AND P4, PT, R25, R41.reuse, PT ;  /* 0x000000291900720c */ /* 0x080fe40003f86270 */
[----:B--2---:R-:W-:Y:S02]  /*0c90*/  P2R R76, PR, RZ, 0x40 ;  /* 0x00000040ff4c7803 */ /* 0x004fe40000000000 */
[----:B-1----:R-:W-:Y:S01]  /*0ca0*/  P2R R46, PR, RZ, 0x10 ;  /* 0x00000010ff2e7803 */ /* 0x002fe20000000000 */
[----:B------:R-:W-:Y:S01]  /*0cb0*/  @!P5 IMAD.WIDE.U32 R88, R31, 0x4, R88 ;  /* 0x000000041f58d825 */ /* 0x000fe200078e0058 */
[----:B------:R-:W-:-:S03]  /*0cc0*/  ISETP.GE.AND P6, PT, R70, R41, PT ;  /* 0x000000294600720c */ /* 0x000fc60003fc6270 */
[----:B------:R-:W-:-:S04]  /*0cd0*/  @!P5 IMAD.WIDE.U32 R48, R31, 0x4, R44 ;  /* 0x000000041f30d825 */ /* 0x000fc800078e002c */
[----:B------:R-:W1:Y:S01]  /*0ce0*/  @!P4 LDC.64 R46, c[0x0][0x390] ;  /* 0x0000e400ff2ecb82 */ /* 0x000e620000000a00 */
[----:B------:R-:W2:Y:S01]  /*0cf0*/  @!P5 LDG.E R15, desc[UR4][R88.64] ;  /* 0x00000004580fd981 */ /* 0x000ea2000c1e1900 */
[----:B0-----:R-:W-:-:S03]  /*0d00*/  @!P1 IMAD.WIDE.U32 R82, R68, 0x4, R82 ;  /* 0x0000000444529825 */ /* 0x001fc600078e0052 */
[----:B------:R-:W2:Y:S01]  /*0d10*/  @!P5 LDG.E R74, desc[UR4][R48.64] ;  /* 0x00000004304ad981 */ /* 0x000ea2000c1e1900 */
[----:B------:R-:W-:-:S03]  /*0d20*/  @!P1 IMAD.WIDE.U32 R50, R68, 0x4, R44 ;  /* 0x0000000444329825 */ /* 0x000fc600078e002c */
[----:B------:R0:W2:Y:S01]  /*0d30*/  @!P1 LDG.E R72, desc[UR4][R82.64] ;  /* 0x0000000452489981 */ /* 0x0000a2000c1e1900 */
[----:B------:R-:W-:Y:S01]  /*0d40*/  @!P6 HADD2 R24, R22, R71 ;  /* 0x000000471618e230 */ /* 0x000fe20000000000 */
[C---:B------:R-:W-:Y:S02]  /*0d50*/  IADD3 R22, PT, PT, R25.reuse, UR6, RZ ;  /* 0x0000000619167c10 */ /* 0x040fe4000fffe0ff */
[----:B------:R0:W2:Y:S01]  /*0d60*/  @!P1 LDG.E R75, desc[UR4][R50.64] ;  /* 0x00000004324b9981 */ /* 0x0000a2000c1e1900 */
[----:B------:R-:W-:Y:S01]  /*0d70*/  @!P0 HFMA2 R23, R84, 1, 1, R87 ;  /* 0x3c003c0054178831 */ /* 0x000fe20000000057 */
[----:B------:R-:W-:Y:S01]  /*0d80*/  ISETP.GE.AND P0, PT, R22, R41, PT ;  /* 0x000000291600720c */ /* 0x000fe20003f06270 */
[----:B-1----:R-:W-:-:S03]  /*0d90*/  @!P4 IMAD.WIDE.U32 R86, R25, 0x4, R46 ;  /* 0x000000041956c825 */ /* 0x002fc600078e002e */
[----:B------:R-:W-:-:S09]  /*0da0*/  P2R R46, PR, RZ, 0x1 ;  /* 0x00000001ff2e7803 */ /* 0x000fd20000000000 */
[C---:B0-----:R-:W-:Y:S01]  /*0db0*/  @!P0 IMAD.WIDE.U32 R82, R22.reuse, 0x4, R44 ;  /* 0x0000000416528825 */ /* 0x041fe200078e002c */
[----:B------:R-:W-:Y:S01]  /*0dc0*/  ISETP.GE.AND P6, PT, R35, R41, PT ;  /* 0x000000292300720c */ /* 0x000fe20003fc6270 */
[----:B------:R-:W2:Y:S01]  /*0dd0*/  @!P4 LDG.E R86, desc[UR4][R86.64] ;  /* 0x000000045656c981 */ /* 0x000ea2000c1e1900 */
[----:B------:R-:W0:Y:S03]  /*0de0*/  @!P0 LDC.64 R46, c[0x0][0x390] ;  /* 0x0000e400ff2e8b82 */ /* 0x000e260000000a00 */
[----:B------:R-:W2:Y:S01]  /*0df0*/  @!P0 LDG.E R82, desc[UR4][R82.64] ;  /* 0x0000000452528981 */ /* 0x000ea2000c1e1900 */
[----:B0-----:R-:W-:-:S05]  /*0e00*/  @!P0 IMAD.WIDE.U32 R50, R22, 0x4, R46 ;  /* 0x0000000416328825 */ /* 0x001fca00078e002e */
[----:B------:R-:W2:Y:S02]  /*0e10*/  @!P0 LDG.E R81, desc[UR4][R50.64] ;  /* 0x0000000432518981 */ /* 0x000ea4000c1e1900 */
[----:B----4-:R-:W-:Y:S01]  /*0e20*/  @!P6 HFMA2 R19, R78, 1, 1, R79 ;  /* 0x3c003c004e13e831 */ /* 0x010fe2000000004f */
[----:B------:R-:W-:Y:S01]  /*0e30*/  ISETP.NE.AND P6, PT, R76, RZ, PT ;  /* 0x000000ff4c00720c */ /* 0x000fe20003fc5270 */
[----:B------:R-:W-:Y:S01]  /*0e40*/  @!P4 IMAD.WIDE.U32 R48, R25, 0x4, R44 ;  /* 0x000000041930c825 */ /* 0x000fe200078e002c */
[----:B------:R-:W-:-:S04]  /*0e50*/  P2R R27, PR, RZ, 0x2 ;  /* 0x00000002ff1b7803 */ /* 0x000fc80000000000 */
[----:B------:R-:W4:Y:S01]  /*0e60*/  @!P4 LDG.E R71, desc[UR4][R48.64] ;  /* 0x000000043047c981 */ /* 0x000f22000c1e1900 */
[----:B---3--:R-:W-:Y:S01]  /*0e70*/  @!P3 HADD2 R21, R20, R85 ;  /* 0x000000551415b230 */ /* 0x008fe20000000000 */
[----:B------:R-:W-:-:S04]  /*0e80*/  IADD3 R20, PT, PT, R22, UR6, RZ ;  /* 0x0000000616147c10 */ /* 0x000fc8000fffe0ff */
[----:B------:R-:W-:-:S04]  /*0e90*/  ISETP.GE.AND P3, PT, R20, R41, PT ;  /* 0x000000291400720c */ /* 0x000fc80003f66270 */
[----:B------:R-:W-:-:S09]  /*0ea0*/  P2R R46, PR, RZ, 0x8 ;  /* 0x00000008ff2e7803 */ /* 0x000fd20000000000 */
[----:B------:R-:W0:Y:S02]  /*0eb0*/  @!P3 LDC.64 R46, c[0x0][0x390] ;  /* 0x0000e400ff2ebb82 */ /* 0x000e240000000a00 */
[----:B0-----:R-:W-:-:S05]  /*0ec0*/  @!P3 IMAD.WIDE.U32 R46, R20, 0x4, R46 ;  /* 0x00000004142eb825 */ /* 0x001fca00078e002e */
[----:B------:R0:W3:Y:S01]  /*0ed0*/  @!P3 LDG.E R79, desc[UR4][R46.64] ;  /* 0x000000042e4fb981 */ /* 0x0000e2000c1e1900 */
[----:B-----5:R-:W-:Y:S01]  /*0ee0*/  @!P6 HADD2 R18, R77, R16 ;  /* 0x000000104d12e230 */ /* 0x020fe20000000000 */
[----:B------:R-:W-:Y:S01]  /*0ef0*/  IADD3 R16, PT, PT, R20, UR6, RZ ;  /* 0x0000000614107c10 */ /* 0x000fe2000fffe0ff */
[----:B------:R-:W-:-:S03]  /*0f00*/  @!P2 HADD2 R14, R73, R12 ;  /* 0x0000000c490ea230 */ /* 0x000fc60000000000 */
[----:B------:R-:W-:-:S04]  /*0f10*/  ISETP.GE.AND P2, PT, R16, R41, PT ;  /* 0x000000291000720c */ /* 0x000fc80003f46270 */
[----:B0-----:R-:W-:-:S09]  /*0f20*/  P2R R46, PR, RZ, 0x4 ;  /* 0x00000004ff2e7803 */ /* 0x001fd20000000000 */
[----:B------:R-:W0:Y:S01]  /*0f30*/  @!P2 LDC.64 R46, c[0x0][0x390] ;  /* 0x0000e400ff2eab82 */ /* 0x000e220000000a00 */
[----:B------:R-:W-:-:S05]  /*0f40*/  @!P3 IMAD.WIDE.U32 R48, R20, 0x4, R44 ;  /* 0x000000041430b825 */ /* 0x000fca00078e002c */
[----:B------:R-:W3:Y:S01]  /*0f50*/  @!P3 LDG.E R78, desc[UR4][R48.64] ;  /* 0x00000004304eb981 */ /* 0x000ee2000c1e1900 */
[----:B--2---:R-:W-:Y:S01]  /*0f60*/  @!P5 HFMA2 R17, R74, 1, 1, R15 ;  /* 0x3c003c004a11d831 */ /* 0x004fe2000000000f */
[----:B------:R-:W-:-:S04]  /*0f70*/  IADD3 R15, PT, PT, R16, UR6, RZ ;  /* 0x00000006100f7c10 */ /* 0x000fc8000fffe0ff */
[C---:B------:R-:W-:Y:S01]  /*0f80*/  IADD3 R12, PT, PT, R15.reuse, UR6, RZ ;  /* 0x000000060f0c7c10 */ /* 0x040fe2000fffe0ff */
[----:B------:R-:W-:Y:S01]  /*0f90*/  @!P1 HFMA2 R13, R75, 1, 1, R72 ;  /* 0x3c003c004b0d9831 */ /* 0x000fe20000000048 */
[----:B------:R-:W-:Y:S02]  /*0fa0*/  ISETP.GE.AND P1, PT, R15, R41, PT ;  /* 0x000000290f00720c */ /* 0x000fe40003f26270 */
[----:B------:R-:W-:Y:S01]  /*0fb0*/  IADD3 R87, PT, PT, R12, UR6, RZ ;  /* 0x000000060c577c10 */ /* 0x000fe2000fffe0ff */
[----:B------:R-:W-:-:S03]  /*0fc0*/  @!P2 IMAD.WIDE.U32 R74, R16, 0x4, R44 ;  /* 0x00000004104aa825 */ /* 0x000fc600078e002c */
[C---:B------:R-:W-:Y:S01]  /*0fd0*/  ISETP.GE.AND P6, PT, R87.reuse, R41, PT ;  /* 0x000000295700720c */ /* 0x040fe20003fc6270 */
[----:B0-----:R-:W-:Y:S01]  /*0fe0*/  @!P2 IMAD.WIDE.U32 R46, R16, 0x4, R46 ;  /* 0x00000004102ea825 */ /* 0x001fe200078e002e */
[----:B------:R-:W2:Y:S04]  /*0ff0*/  @!P2 LDG.E R85, desc[UR4][R74.64] ;  /* 0x000000044a55a981 */ /* 0x000ea8000c1e1900 */
[----:B------:R0:W2:Y:S01]  /*1000*/  @!P2 LDG.E R80, desc[UR4][R46.64] ;  /* 0x000000042e50a981 */ /* 0x0000a2000c1e1900 */
[----:B------:R-:W1:Y:S08]  /*1010*/  @!P1 LDC.64 R50, c[0x0][0x390] ;  /* 0x0000e400ff329b82 */ /* 0x000e700000000a00 */
[----:B0-----:R-:W0:Y:S01]  /*1020*/  @!P6 LDC.64 R46, c[0x0][0x390] ;  /* 0x0000e400ff2eeb82 */ /* 0x001e220000000a00 */
[----:B------:R-:W-:-:S06]  /*1030*/  @!P6 IMAD.WIDE.U32 R74, R87, 0x4, R44 ;  /* 0x00000004574ae825 */ /* 0x000fcc00078e002c */
[----:B------:R-:W5:Y:S01]  /*1040*/  @!P6 LDG.E R75, desc[UR4][R74.64] ;  /* 0x000000044a4be981 */ /* 0x000f62000c1e1900 */
[----:B-1----:R-:W-:-:S05]  /*1050*/  @!P1 IMAD.WIDE.U32 R50, R15, 0x4, R50 ;  /* 0x000000040f329825 */ /* 0x002fca00078e0032 */
[----:B------:R0:W4:Y:S01]  /*1060*/  @!P1 LDG.E R83, desc[UR4][R50.64] ;  /* 0x0000000432539981 */ /* 0x000122000c1e1900 */
[----:B------:R-:W-:Y:S02]  /*1070*/  @!P0 HFMA2 R10, R82, 1, 1, R81 ;  /* 0x3c003c00520a8831 */ /* 0x000fe40000000051 */
[----:B0-----:R-:W-:-:S05]  /*1080*/  @!P6 IMAD.WIDE.U32 R50, R87, 0x4, R46 ;  /* 0x000000045732e825 */ /* 0x001fca00078e002e */
[----:B------:R-:W5:Y:S01]  /*1090*/  @!P6 LDG.E R82, desc[UR4][R50.64] ;  /* 0x000000043252e981 */ /* 0x000f62000c1e1900 */
[----:B------:R-:W-:Y:S01]  /*10a0*/  @!P1 IMAD.WIDE.U32 R76, R15, 0x4, R44 ;  /* 0x000000040f4c9825 */ /* 0x000fe200078e002c */
[----:B------:R-:W-:-:S05]  /*10b0*/  ISETP.GE.AND P5, PT, R12, R41, PT ;  /* 0x000000290c00720c */ /* 0x000fca0003fa6270 */
[----:B------:R0:W4:Y:S01]  /*10c0*/  @!P1 LDG.E R76, desc[UR4][R76.64] ;  /* 0x000000044c4c9981 */ /* 0x000122000c1e1900 */
[----:B------:R-:W-:Y:S02]  /*10d0*/  P2R R48, PR, RZ, 0x2 ;  /* 0x00000002ff307803 */ /* 0x000fe40000000000 */
[----:B------:R-:W-:-:S06]  /*10e0*/  P2R R48, PR, RZ, 0x20 ;  /* 0x00000020ff307803 */ /* 0x000fcc0000000000 */
[----:B------:R-:W1:Y:S01]  /*10f0*/  @!P5 LDC.64 R48, c[0x0][0x390] ;  /* 0x0000e400ff30db82 */ /* 0x000e620000000a00 */
[----:B------:R-:W-:-:S05]  /*1100*/  @!P5 IMAD.WIDE.U32 R72, R12, 0x4, R44 ;  /* 0x000000040c48d825 */ /* 0x000fca00078e002c */
[----:B------:R0:W4:Y:S01]  /*1110*/  @!P5 LDG.E R89, desc[UR4][R72.64] ;  /* 0x000000044859d981 */ /* 0x000122000c1e1900 */
[----:B-1----:R-:W-:-:S05]  /*1120*/  @!P5 IMAD.WIDE.U32 R48, R12, 0x4, R48 ;  /* 0x000000040c30d825 */ /* 0x002fca00078e0030 */
[----:B------:R1:W4:Y:S01]  /*1130*/  @!P5 LDG.E R84, desc[UR4][R48.64] ;  /* 0x000000043054d981 */ /* 0x000322000c1e1900 */
[----:B0-----:R-:W-:-:S04]  /*1140*/  IADD3 R77, PT, PT, R87, UR6, RZ ;  /* 0x00000006574d7c10 */ /* 0x001fc8000fffe0ff */
[----:B------:R-:W-:-:S13]  /*1150*/  ISETP.GE.AND P0, PT, R77, R41, PT ;  /* 0x000000294d00720c */ /* 0x000fda0003f06270 */
[----:B------:R-:W1:Y:S01]  /*1160*/  @!P0 LDC.64 R46, c[0x0][0x390] ;  /* 0x0000e400ff2e8b82 */ /* 0x000e620000000a00 */
[----:B------:R-:W-:-:S05]  /*1170*/  @!P0 IMAD.WIDE.U32 R72, R77, 0x4, R44 ;  /* 0x000000044d488825 */ /* 0x000fca00078e002c */
[----:B------:R-:W4:Y:S01]  /*1180*/  @!P0 LDG.E R87, desc[UR4][R72.64] ;  /* 0x0000000448578981 */ /* 0x000f22000c1e1900 */
[----:B-1----:R-:W-:-:S04]  /*1190*/  @!P0 IMAD.WIDE.U32 R48, R77, 0x4, R46 ;  /* 0x000000044d308825 */ /* 0x002fc800078e002e */
[----:B---3--:R-:W-:Y:S01]  /*11a0*/  @!P3 HADD2 R9, R78, R79 ;  /* 0x0000004f4e09b230 */ /* 0x008fe20000000000 */
[----:B------:R-:W-:Y:S01]  /*11b0*/  IADD3 R79, PT, PT, R77, UR6, RZ ;  /* 0x000000064d4f7c10 */ /* 0x000fe2000fffe0ff */
[----:B------:R0:W3:Y:S03]  /*11c0*/  @!P0 LDG.E R78, desc[UR4][R48.64] ;  /* 0x00000004304e8981 */ /* 0x0000e6000c1e1900 */
[----:B------:R-:W-:Y:S01]  /*11d0*/  IADD3 R81, PT, PT, R79, UR6, RZ ;  /* 0x000000064f517c10 */ /* 0x000fe2000fffe0ff */
[----:B--2---:R-:W-:-:S03]  /*11e0*/  @!P2 HFMA2 R8, R85, 1, 1, R80 ;  /* 0x3c003c005508a831 */ /* 0x004fc60000000050 */
[----:B------:R-:W-:-:S13]  /*11f0*/  ISETP.GE.AND P2, PT, R81, R41, PT ;  /* 0x000000295100720c */ /* 0x000fda0003f46270 */
[----:B------:R-:W1:Y:S02]  /*1200*/  @!P2 LDC.64 R50, c[0x0][0x390] ;  /* 0x0000e400ff32ab82 */ /* 0x000e640000000a00 */
[----:B-1----:R-:W-:-:S06]  /*1210*/  @!P2 IMAD.WIDE.U32 R50, R81, 0x4, R50 ;  /* 0x000000045132a825 */ /* 0x002fcc00078e0032 */
[----:B------:R-:W2:Y:S01]  /*1220*/  @!P2 LDG.E R50, desc[UR4][R50.64] ;  /* 0x000000043232a981 */ /* 0x000ea2000c1e1900 */
[----:B-----5:R-:W-:Y:S02]  /*1230*/  @!P6 HADD2 R5, R75, R82 ;  /* 0x000000524b05e230 */ /* 0x020fe40000000000 */
[----:B------:R-:W-:-:S06]  /*1240*/  @!P2 IMAD.WIDE.U32 R74, R81, 0x4, R44 ;  /* 0x00000004514aa825 */ /* 0x000fcc00078e002c */
[----:B------:R-:W2:Y:S01]  /*1250*/  @!P2 LDG.E R75, desc[UR4][R74.64] ;  /* 0x000000044a4ba981 */ /* 0x000ea2000c1e1900 */
[----:B----4-:R-:W-:Y:S01]  /*1260*/  @!P1 HADD2 R7, R76, R83 ;  /* 0x000000534c079230 */ /* 0x010fe20000000000 */
[----:B------:R-:W-:Y:S02]  /*1270*/  ISETP.GE.AND P1, PT, R79, R41, PT ;  /* 0x000000294f00720c */ /* 0x000fe40003f26270 */
[----:B------:R-:W-:-:S11]  /*1280*/  IADD3 R83, PT, PT, R81, UR6, RZ ;  /* 0x0000000651537c10 */ /* 0x000fd6000fffe0ff */
[----:B------:R-:W1:Y:S01]  /*1290*/  @!P1 LDC.64 R46, c[0x0][0x390] ;  /* 0x0000e400ff2e9b82 */ /* 0x000e620000000a00 */
[C---:B------:R-:W-:Y:S02]  /*12a0*/  ISETP.GE.AND P3, PT, R83.reuse, R41, PT ;  /* 0x000000295300720c */ /* 0x040fe40003f66270 */
[----:B------:R-:W-:Y:S01]  /*12b0*/  IADD3 R85, PT, PT, R83, UR6, RZ ;  /* 0x0000000653557c10 */ /* 0x000fe2000fffe0ff */
[----:B------:R-:W-:-:S03]  /*12c0*/  @!P4 HADD2 R11, R71, R86 ;  /* 0x00000056470bc230 */ /* 0x000fc60000000000 */
[----:B------:R-:W-:-:S07]  /*12d0*/  ISETP.GE.AND P4, PT, R85, R41, PT ;  /* 0x000000295500720c */ /* 0x000fce0003f86270 */
[----:B0-----:R-:W0:Y:S01]  /*12e0*/  @!P3 LDC.64 R48, c[0x0][0x390] ;  /* 0x0000e400ff30bb82 */ /* 0x001e220000000a00 */
[----:B-1----:R-:W-:-:S04]  /*12f0*/  @!P1 IMAD.WIDE.U32 R46, R79, 0x4, R46 ;  /* 0x000000044f2e9825 */ /* 0x002fc800078e002e */
[----:B------:R-:W-:Y:S02]  /*1300*/  @!P5 HFMA2 R6, R89, 1, 1, R84 ;  /* 0x3c003c005906d831 */ /* 0x000fe40000000054 */
[----:B------:R1:W4:Y:S01]  /*1310*/  @!P1 LDG.E R84, desc[UR4][R46.64] ;  /* 0x000000042e549981 */ /* 0x000322000c1e1900 */
[----:B------:R-:W-:-:S06]  /*1320*/  @!P1 IMAD.WIDE.U32 R76, R79, 0x4, R44 ;  /* 0x000000044f4c9825 */ /* 0x000fcc00078e002c */
[----:B------:R-:W4:Y:S01]  /*1330*/  @!P1 LDG.E R77, desc[UR4][R76.64] ;  /* 0x000000044c4d9981 */ /* 0x000f22000c1e1900 */
[----:B-1----:R-:W1:Y:S01]  /*1340*/  @!P4 LDC.64 R46, c[0x0][0x390] ;  /* 0x0000e400ff2ecb82 */ /* 0x002e620000000a00 */
[----:B0-----:R-:W-:-:S04]  /*1350*/  @!P3 IMAD.WIDE.U32 R48, R83, 0x4, R48 ;  /* 0x000000045330b825 */ /* 0x001fc800078e0030 */
[--C-:B------:R-:W-:Y:S01]  /*1360*/  @!P3 IMAD.WIDE.U32 R72, R83, 0x4, R44.reuse ;  /* 0x000000045348b825 */ /* 0x100fe200078e002c */
[----:B------:R0:W5:Y:S05]  /*1370*/  @!P3 LDG.E R86, desc[UR4][R48.64] ;  /* 0x000000043056b981 */ /* 0x00016a000c1e1900 */
[----:B------:R1:W5:Y:S01]  /*1380*/  @!P3 LDG.E R73, desc[UR4][R72.64] ;  /* 0x000000044849b981 */ /* 0x000362000c1e1900 */
[----:B0-----:R-:W-:-:S06]  /*1390*/  @!P4 IMAD.WIDE.U32 R48, R85, 0x4, R44 ;  /* 0x000000045530c825 */ /* 0x001fcc00078e002c */
[----:B------:R-:W5:Y:S01]  /*13a0*/  @!P4 LDG.E R49, desc[UR4][R48.64] ;  /* 0x000000043031c981 */ /* 0x000f62000c1e1900 */
[----:B-1----:R-:W-:-:S06]  /*13b0*/  @!P4 IMAD.WIDE.U32 R46, R85, 0x4, R46 ;  /* 0x00000004552ec825 */ /* 0x002fcc00078e002e */
[----:B------:R0:W5:Y:S01]  /*13c0*/  @!P4 LDG.E R46, desc[UR4][R46.64] ;  /* 0x000000042e2ec981 */ /* 0x000162000c1e1900 */
[----:B------:R-:W-:Y:S02]  /*13d0*/  P2R R72, PR, RZ, 0x1 ;  /* 0x00000001ff487803 */ /* 0x000fe40000000000 */
[----:B------:R-:W-:Y:S02]  /*13e0*/  P2R R80, PR, RZ, 0x20 ;  /* 0x00000020ff507803 */ /* 0x000fe40000000000 */
[-C--:B------:R-:W-:Y:S02]  /*13f0*/  ISETP.GE.AND P5, PT, R56, R41.reuse, PT ;  /* 0x000000293800720c */ /* 0x080fe40003fa6270 */
[----:B------:R-:W-:Y:S02]  /*1400*/  P2R R71, PR, RZ, 0x40 ;  /* 0x00000040ff477803 */ /* 0x000fe40000000000 */
[----:B------:R-:W-:Y:S02]  /*1410*/  P2R R82, PR, RZ, 0x40 ;  /* 0x00000040ff527803 */ /* 0x000fe40000000000 */
[----:B------:R-:W-:-:S07]  /*1420*/  ISETP.GE.AND P6, PT, R66, R41, PT ;  /* 0x000000294200720c */ /* 0x000fce0003fc6270 */
[----:B------:R-:W-:-:S06]  /*1430*/  @!P5 HADD2.F32 R66, -RZ, R33.H1_H1 ;  /* 0x30000021ff42d230 */ /* 0x000fcc0000004100 */
[--C-:B0-----:R-:W-:Y:S02]  /*1440*/  @!P6 HADD2.F32 R47, -RZ, R30.reuse.H0_H0 ;  /* 0x2000001eff2fe230 */ /* 0x101fe40000004100 */
[----:B------:R-:W-:-:S05]  /*1450*/  @!P6 HADD2.F32 R48, -RZ, R30.H1_H1 ;  /* 0x3000001eff30e230 */ /* 0x000fca0000004100 */
[----:B------:R-:W-:Y:S01]  /*1460*/  @!P6 FADD.FTZ R48, R47, R48 ;  /* 0x000000302f30e221 */ /* 0x000fe20000010000 */
[----:B---3--:R-:W-:Y:S01]  /*1470*/  @!P0 HFMA2 R4, R87, 1, 1, R78 ;  /* 0x3c003c0057048831 */ /* 0x008fe2000000004e */
[----:B------:R-:W-:-:S13]  /*1480*/  ISETP.GE.AND P0, PT, R54, R41, PT ;  /* 0x000000293600720c */ /* 0x000fda0003f06270 */
[----:B------:R-:W-:Y:S02]  /*1490*/  @!P0 HADD2.F32 R51, -RZ, R34.H1_H1 ;  /* 0x30000022ff338230 */ /* 0x000fe40000004100 */
[----:B--2---:R-:W-:Y:S02]  /*14a0*/  @!P2 HFMA2 R2, R75, 1, 1, R50 ;  /* 0x3c003c004b02a831 */ /* 0x004fe40000000032 */
[----:B------:R-:W-:-:S05]  /*14b0*/  @!P0 HADD2.F32 R50, -RZ, R34.H0_H0 ;  /* 0x20000022ff328230 */ /* 0x000fca0000004100 */
[----:B------:R-:W-:Y:S01]  /*14c0*/  @!P0 FADD.FTZ R50, R50, R51 ;  /* 0x0000003332328221 */ /* 0x000fe20000010000 */
[----:B------:R-:W-:-:S03]  /*14d0*/  @!P5 HADD2.F32 R51, -RZ, R33.H0_H0 ;  /* 0x20000021ff33d230 */ /* 0x000fc60000004100 */
[----:B------:R-:W-:Y:S01]  /*14e0*/  @!P0 FADD.FTZ R65, R65, R50 ;  /* 0x0000003241418221 */ /* 0x000fe20000010000 */
[----:B------:R-:W-:Y:S01]  /*14f0*/  ISETP.GE.AND P0, PT, R63, R41, PT ;  /* 0x000000293f00720c */ /* 0x000fe20003f06270 */
[----:B------:R-:W-:-:S04]  /*1500*/  @!P5 FADD.FTZ R66, R51, R66 ;  /* 0x000000423342d221 */ /* 0x000fc80000010000 */
[----:B------:R-:W-:Y:S01]  /*1510*/  @!P5 FADD.FTZ R65, R65, R66 ;  /* 0x000000424141d221 */ /* 0x000fe20000010000 */
[----:B------:R-:W-:-:S03]  /*1520*/  ISETP.GE.AND P5, PT, R67, R41, PT ;  /* 0x000000294300720c */ /* 0x000fc60003fa6270 */
[----:B------:R-:W-:Y:S01]  /*1530*/  @!P6 FADD.FTZ R65, R65, R48 ;  /* 0x000000304141e221 */ /* 0x000fe20000010000 */
[----:B------:R-:W-:-:S03]  /*1540*/  ISETP.GE.AND P6, PT, R70, R41, PT ;  /* 0x000000294600720c */ /* 0x000fc60003fc6270 */
[--C-:B------:R-:W-:Y:S02]  /*1550*/  @!P0 HADD2.F32 R47, -RZ, R29.reuse.H0_H0 ;  /* 0x2000001dff2f8230 */ /* 0x100fe40000004100 */
[----:B------:R-:W-:-:S04]  /*1560*/  @!P0 HADD2.F32 R50, -RZ, R29.H1_H1 ;  /* 0x3000001dff328230 */ /* 0x000fc80000004100 */
[--C-:B------:R-:W-:Y:S02]  /*1570*/  @!P5 HADD2.F32 R48, -RZ, R26.reuse.H1_H1 ;  /* 0x3000001aff30d230 */ /* 0x100fe40000004100 */
[----:B------:R-:W-:Y:S01]  /*1580*/  @!P0 FADD.FTZ R50, R47, R50 ;  /* 0x000000322f328221 */ /* 0x000fe20000010000 */
[----:B------:R-:W-:-:S03]  /*1590*/  @!P5 HADD2.F32 R47, -RZ, R26.H0_H0 ;  /* 0x2000001aff2fd230 */ /* 0x000fc60000004100 */
[----:B------:R-:W-:Y:S01]  /*15a0*/  @!P0 FADD.FTZ R65, R65, R50 ;  /* 0x0000003241418221 */ /* 0x000fe20000010000 */
[-C--:B------:R-:W-:Y:S01]  /*15b0*/  ISETP.GE.AND P0, PT, R69, R41.reuse, PT ;  /* 0x000000294500720c */ /* 0x080fe20003f06270 */
[----:B------:R-:W-:Y:S01]  /*15c0*/  @!P5 FADD.FTZ R48, R47, R48 ;  /* 0x000000302f30d221 */ /* 0x000fe20000010000 */
[--C-:B------:R-:W-:Y:S02]  /*15d0*/  @!P6 HADD2.F32 R47, -RZ, R24.reuse.H0_H0 ;  /* 0x20000018ff2fe230 */ /* 0x100fe40000004100 */
[----:B------:R-:W-:Y:S02]  /*15e0*/  @!P6 HADD2.F32 R50, -RZ, R24.H1_H1 ;  /* 0x30000018ff32e230 */ /* 0x000fe40000004100 */
[----:B------:R-:W-:Y:S01]  /*15f0*/  @!P5 FADD.FTZ R65, R65, R48 ;  /* 0x000000304141d221 */ /* 0x000fe20000010000 */
[----:B------:R-:W-:Y:S02]  /*1600*/  ISETP.GE.AND P5, PT, R36, R41, PT ;  /* 0x000000292400720c */ /* 0x000fe40003fa6270 */
[----:B------:R-:W-:-:S04]  /*1610*/  @!P6 FADD.FTZ R50, R47, R50 ;  /* 0x000000322f32e221 */ /* 0x000fc80000010000 */
[----:B------:R-:W-:Y:S01]  /*1620*/  @!P6 FADD.FTZ R65, R65, R50 ;  /* 0x000000324141e221 */ /* 0x000fe20000010000 */
[----:B------:R-:W-:Y:S01]  /*1630*/  ISETP.GE.AND P6, PT, R35, R41, PT ;  /* 0x000000292300720c */ /* 0x000fe20003fc6270 */
[--C-:B------:R-:W-:Y:S02]  /*1640*/  @!P0 HADD2.F32 R47, -RZ, R23.reuse.H0_H0 ;  /* 0x20000017ff2f8230 */ /* 0x100fe40000004100 */
[----:B------:R-:W-:-:S03]  /*1650*/  @!P0 HADD2.F32 R48, -RZ, R23.H1_H1 ;  /* 0x30000017ff308230 */ /* 0x000fc60000004100 */
        /* <DEDUP_REMOVED lines=49> */
[--C-:B------:R-:W-:Y:S02]  /*1970*/  @!P6 HADD2.F32 R50, -RZ, R7.reuse.H1_H1 ;  /* 0x30000007ff32e230 */ /* 0x100fe40000004100 */
[----:B------:R-:W-:Y:S01]  /*1980*/  @!P5 FADD.FTZ R48, R47, R48 ;  /* 0x000000302f30d221 */ /* 0x000fe20000010000 */
[----:B------:R-:W-:-:S03]  /*1990*/  @!P6 HADD2.F32 R47, -RZ, R7.H0_H0 ;  /* 0x20000007ff2fe230 */ /* 0x000fc60000004100 */
[----:B------:R-:W-:Y:S01]  /*19a0*/  @!P5 FADD.FTZ R65, R65, R48 ;  /* 0x000000304141d221 */ /* 0x000fe20000010000 */
[----:B------:R-:W-:Y:S01]  /*19b0*/  ISETP.NE.AND P5, PT, R80, RZ, PT ;  /* 0x000000ff5000720c */ /* 0x000fe20003fa5270 */
[----:B------:R-:W-:-:S04]  /*19c0*/  @!P6 FADD.FTZ R50, R47, R50 ;  /* 0x000000322f32e221 */ /* 0x000fc80000010000 */
[----:B------:R-:W-:Y:S01]  /*19d0*/  @!P6 FADD.FTZ R65, R65, R50 ;  /* 0x000000324141e221 */ /* 0x000fe20000010000 */
[----:B------:R-:W-:Y:S02]  /*19e0*/  ISETP.NE.AND P6, PT, R82, RZ, PT ;  /* 0x000000ff5200720c */ /* 0x000fe40003fc5270 */
[----:B------:R-:W-:-:S05]  /*19f0*/  ISETP.NE.AND P0, PT, R72, RZ, PT ;  /* 0x000000ff4800720c */ /* 0x000fca0003f05270 */
[--C-:B------:R-:W-:Y:S02]  /*1a00*/  @!P5 HADD2.F32 R47, -RZ, R6.reuse.H0_H0 ;  /* 0x20000006ff2fd230 */ /* 0x100fe40000004100 */
[----:B------:R-:W-:-:S04]  /*1a10*/  @!P5 HADD2.F32 R48, -RZ, R6.H1_H1 ;  /* 0x30000006ff30d230 */ /* 0x000fc80000004100 */
[--C-:B------:R-:W-:Y:S02]  /*1a20*/  @!P6 HADD2.F32 R50, -RZ, R5.reuse.H1_H1 ;  /* 0x30000005ff32e230 */ /* 0x100fe40000004100 */
[----:B------:R-:W-:Y:S01]  /*1a30*/  @!P5 FADD.FTZ R48, R47, R48 ;  /* 0x000000302f30d221 */ /* 0x000fe20000010000 */
[----:B------:R-:W-:Y:S02]  /*1a40*/  @!P6 HADD2.F32 R47, -RZ, R5.H0_H0 ;  /* 0x20000005ff2fe230 */ /* 0x000fe40000004100 */
[----:B----4-:R-:W-:Y:S02]  /*1a50*/  @!P1 HADD2 R3, R77, R84 ;  /* 0x000000544d039230 */ /* 0x010fe40000000000 */
[----:B------:R-:W-:Y:S01]  /*1a60*/  @!P5 FADD.FTZ R65, R65, R48 ;  /* 0x000000304141d221 */ /* 0x000fe20000010000 */
[--C-:B------:R-:W-:Y:S02]  /*1a70*/  @!P0 HADD2.F32 R48, -RZ, R4.reuse.H1_H1 ;  /* 0x30000004ff308230 */ /* 0x100fe40000004100 */
[----:B------:R-:W-:Y:S01]  /*1a80*/  @!P6 FADD.FTZ R50, R47, R50 ;  /* 0x000000322f32e221 */ /* 0x000fe20000010000 */
[----:B------:R-:W-:-:S03]  /*1a90*/  @!P0 HADD2.F32 R47, -RZ, R4.H0_H0 ;  /* 0x20000004ff2f8230 */ /* 0x000fc60000004100 */
[----:B------:R-:W-:Y:S01]  /*1aa0*/  @!P6 FADD.FTZ R65, R65, R50 ;  /* 0x000000324141e221 */ /* 0x000fe20000010000 */
[--C-:B------:R-:W-:Y:S02]  /*1ab0*/  @!P1 HADD2.F32 R50, -RZ, R3.reuse.H1_H1 ;  /* 0x30000003ff329230 */ /* 0x100fe40000004100 */
[----:B------:R-:W-:Y:S01]  /*1ac0*/  @!P0 FADD.FTZ R48, R47, R48 ;  /* 0x000000302f308221 */ /* 0x000fe20000010000 */
[----:B------:R-:W-:Y:S02]  /*1ad0*/  @!P1 HADD2.F32 R47, -RZ, R3.H0_H0 ;  /* 0x20000003ff2f9230 */ /* 0x000fe40000004100 */
[----:B-----5:R-:W-:Y:S02]  /*1ae0*/  @!P3 HFMA2 R0, R73, 1, 1, R86 ;  /* 0x3c003c004900b831 */ /* 0x020fe40000000056 */
[----:B------:R-:W-:Y:S01]  /*1af0*/  @!P0 FADD.FTZ R65, R65, R48 ;  /* 0x0000003041418221 */ /* 0x000fe20000010000 */
[--C-:B------:R-:W-:Y:S02]  /*1b00*/  @!P2 HADD2.F32 R48, -RZ, R2.reuse.H1_H1 ;  /* 0x30000002ff30a230 */ /* 0x100fe40000004100 */
[----:B------:R-:W-:Y:S01]  /*1b10*/  @!P1 FADD.FTZ R50, R47, R50 ;  /* 0x000000322f329221 */ /* 0x000fe20000010000 */
[----:B------:R-:W-:-:S02]  /*1b20*/  @!P2 HADD2.F32 R47, -RZ, R2.H0_H0 ;  /* 0x20000002ff2fa230 */ /* 0x000fc40000004100 */
[----:B------:R-:W-:Y:S02]  /*1b30*/  @!P4 HFMA2 R60, R49, 1, 1, R46 ;  /* 0x3c003c00313cc831 */ /* 0x000fe4000000002e */
[--C-:B------:R-:W-:Y:S02]  /*1b40*/  @!P3 HADD2.F32 R46, -RZ, R0.reuse.H0_H0 ;  /* 0x20000000ff2eb230 */ /* 0x100fe40000004100 */
[----:B------:R-:W-:Y:S01]  /*1b50*/  @!P1 FADD.FTZ R65, R65, R50 ;  /* 0x0000003241419221 */ /* 0x000fe20000010000 */
[----:B------:R-:W-:Y:S01]  /*1b60*/  @!P2 FADD.FTZ R48, R47, R48 ;  /* 0x000000302f30a221 */ /* 0x000fe20000010000 */
[----:B------:R-:W-:Y:S02]  /*1b70*/  @!P3 HADD2.F32 R47, -RZ, R0.H1_H1 ;  /* 0x30000000ff2fb230 */ /* 0x000fe40000004100 */
[--C-:B------:R-:W-:Y:S02]  /*1b80*/  @!P4 HADD2.F32 R49, -RZ, R60.reuse.H1_H1 ;  /* 0x3000003cff31c230 */ /* 0x100fe40000004100 */
[----:B------:R-:W-:Y:S01]  /*1b90*/  @!P2 FADD.FTZ R65, R65, R48 ;  /* 0x000000304141a221 */ /* 0x000fe20000010000 */
[----:B------:R-:W-:-:S02]  /*1ba0*/  @!P4 HADD2.F32 R48, -RZ, R60.H0_H0 ;  /* 0x2000003cff30c230 */ /* 0x000fc40000004100 */
[----:B------:R-:W-:-:S03]  /*1bb0*/  @!P3 FADD.FTZ R46, R46, R47 ;  /* 0x0000002f2e2eb221 */ /* 0x000fc60000010000 */
[----:B------:R-:W-:Y:S01]  /*1bc0*/  @!P4 FADD.FTZ R48, R48, R49 ;  /* 0x000000313030c221 */ /* 0x000fe20000010000 */
[----:B------:R-:W-:-:S04]  /*1bd0*/  @!P3 FADD.FTZ R65, R65, R46 ;  /* 0x0000002e4141b221 */ /* 0x000fc80000010000 */
[----:B------:R-:W-:-:S05]  /*1be0*/  @!P4 FADD.FTZ R65, R65, R48 ;  /* 0x000000304141c221 */ /* 0x000fca0000010000 */
[----:B------:R-:W0:Y:S02]  /*1bf0*/  SHFL.BFLY PT, R46, R65, 0x10, 0x1f ;  /* 0x0e001f00412e7f89 */ /* 0x000e2400000e0000 */
[----:B0-----:R-:W-:-:S05]  /*1c00*/  FADD.FTZ R48, R46, R65 ;  /* 0x000000412e307221 */ /* 0x001fca0000010000 */
[----:B------:R-:W0:Y:S02]  /*1c10*/  SHFL.BFLY PT, R47, R48, 0x8, 0x1f ;  /* 0x0d001f00302f7f89 */ /* 0x000e2400000e0000 */
[----:B0-----:R-:W-:-:S05]  /*1c20*/  FADD.FTZ R49, R48, R47 ;  /* 0x0000002f30317221 */ /* 0x001fca0000010000 */
[----:B------:R-:W0:Y:S01]  /*1c30*/  SHFL.BFLY PT, R46, R49, 0x4, 0x1f ;  /* 0x0c801f00312e7f89 */ /* 0x000e2200000e0000 */
[----:B------:R-:W-:Y:S02]  /*1c40*/  I2FP.F32.U32 R51, UR6 ;  /* 0x0000000600337c45 */ /* 0x000fe40008201000 */
[----:B------:R-:W-:-:S03]  /*1c50*/  I2FP.F32.U32 R63, R39 ;  /* 0x00000027003f7245 */ /* 0x000fc60000201000 */
[----:B------:R-:W-:Y:S01]  /*1c60*/  FMUL.FTZ R66, R51, 0.03125 ;  /* 0x3d00000033427820 */ /* 0x000fe20000410000 */
[----:B0-----:R-:W-:-:S05]  /*1c70*/  FADD.FTZ R50, R49, R46 ;  /* 0x0000002e31327221 */ /* 0x001fca0000010000 */
[----:B------:R-:W0:Y:S01]  /*1c80*/  SHFL.BFLY PT, R47, R50, 0x2, 0x1f ;  /* 0x0c401f00322f7f89 */ /* 0x000e2200000e0000 */
[----:B------:R-:W-:Y:S01]  /*1c90*/  FSETP.GT.FTZ.AND P5, PT, R66, R63, PT ;  /* 0x0000003f4200720b */ /* 0x000fe20003fb4000 */
[----:B------:R-:W1:Y:S01]  /*1ca0*/  S2R R46, SR_CgaCtaId ;  /* 0x00000000002e7919 */ /* 0x000e620000008800 */
[----:B------:R-:W-:-:S11]  /*1cb0*/  LOP3.LUT P6, RZ, R39, 0x1f, RZ, 0xc0, !PT ;  /* 0x0000001f27ff7812 */ /* 0x000fd600078cc0ff */
[----:B------:R-:W-:-:S04]  /*1cc0*/  @P5 SHF.L.U32 R48, R39, 0x2, RZ ;  /* 0x0000000227305819 */ /* 0x000fc800000006ff */
[----:B------:R-:W-:Y:S01]  /*1cd0*/  @P5 LOP3.LUT R49, R48, 0x7c, RZ, 0xc0, !PT ;  /* 0x0000007c30315812 */ /* 0x000fe200078ec0ff */
[----:B0-----:R-:W-:Y:S01]  /*1ce0*/  FADD.FTZ R51, R50, R47 ;  /* 0x0000002f32337221 */ /* 0x001fe20000010000 */
[----:B------:R-:W-:-:S04]  /*1cf0*/  MOV R47, 0x400 ;  /* 0x00000400002f7802 */ /* 0x000fc80000000f00 */
[----:B------:R-:W0:Y:S01]  /*1d00*/  SHFL.BFLY PT, R48, R51, 0x1, 0x1f ;  /* 0x0c201f0033307f89 */ /* 0x000e2200000e0000 */
[----:B------:R-:W-:-:S04]  /*1d10*/  @P5 IADD3 R63, PT, PT, R47, 0x8, RZ ;  /* 0x000000082f3f5810 */ /* 0x000fc80007ffe0ff */
[----:B-1----:R-:W-:-:S04]  /*1d20*/  @P5 LEA R50, R46, R63, 0x18 ;  /* 0x0000003f2e325211 */ /* 0x002fc800078ec0ff */
[----:B------:R-:W-:Y:S02]  /*1d30*/  @P5 IADD3 R63, PT, PT, R50, R49, RZ ;  /* 0x00000031323f5210 */ /* 0x000fe40007ffe0ff */
[----:B------:R-:W-:-:S04]  /*1d40*/  @!P6 IADD3 R49, PT, PT, R47, 0x8, RZ ;  /* 0x000000082f31e810 */ /* 0x000fc80007ffe0ff */
[----:B------:R-:W-:-:S04]  /*1d50*/  @!P6 LEA R50, R46, R49, 0x18 ;  /* 0x000000312e32e211 */ /* 0x000fc800078ec0ff */
[----:B------:R-:W-:Y:S01]  /*1d60*/  @!P6 LEA.HI R50, R39, R50, RZ, 0x1d ;  /* 0x000000322732e211 */ /* 0x000fe200078fe8ff */
[----:B0-----:R-:W-:-:S05]  /*1d70*/  FADD.FTZ R65, R51, R48 ;  /* 0x0000003033417221 */ /* 0x001fca0000010000 */
[----:B------:R-:W-:Y:S01]  /*1d80*/  @!P6 STS [R50], R65 ;  /* 0x000000413200e388 */ /* 0x000fe20000000800 */
        /* <DEDUP_REMOVED lines=20> */
[----:B------:R-:W-:-:S05]  /*1ed0*/  IADD3 R50, PT, PT, R41, -R39, RZ ;  /* 0x8000002729327210 */ /* 0x000fca0007ffe0ff */
[----:B------:R-:W0:Y:S01]  /*1ee0*/  LDS R49, [R48] ;  /* 0x0000000030317984 */ /* 0x000e220000000800 */
[----:B------:R-:W-:-:S13]  /*1ef0*/  ISETP.GE.AND P6, PT, R50, 0x1, PT ;  /* 0x000000013200780c */ /* 0x000fda0003fc6270 */
[--C-:B------:R-:W-:Y:S02]  /*1f00*/  @P6 HADD2.F32 R68, -RZ, R40.reuse.H1_H1 ;  /* 0x30000028ff446230 */ /* 0x100fe40000004100 */
[----:B------:R-:W-:-:S03]  /*1f10*/  @P6 HADD2.F32 R66, -RZ, R40.H0_H0 ;  /* 0x20000028ff426230 */ /* 0x000fc60000004100 */
[--C-:B0-----:R-:W-:Y:S02]  /*1f20*/  @P6 FADD.FTZ R63, R68, -R49.reuse ;  /* 0x80000031443f6221 */ /* 0x101fe40000010000 */
[----:B------:R-:W-:Y:S02]  /*1f30*/  @P6 FADD.FTZ R51, R66, -R49 ;  /* 0x8000003142336221 */ /* 0x000fe40000010000 */
[----:B------:R-:W-:-:S04]  /*1f40*/  @P6 FMUL.FTZ R66, R63, R63 ;  /* 0x0000003f3f426220 */ /* 0x000fc80000410000 */
[----:B------:R-:W-:Y:S01]  /*1f50*/  @P6 FFMA.FTZ R66, R51, R51, R66 ;  /* 0x0000003333426223 */ /* 0x000fe20000010042 */
[----:B------:R-:W-:-:S03]  /*1f60*/  HFMA2 R51, -RZ, RZ, 0, 0 ;  /* 0x00000000ff337431 */ /* 0x000fc600000001ff */
[----:B------:R-:W-:Y:S01]  /*1f70*/  @P6 FADD.FTZ R51, RZ, R66 ;  /* 0x00000042ff336221 */ /* 0x000fe20000010000 */
[----:B------:R-:W-:Y:S01]  /*1f80*/  ISETP.LE.AND P6, PT, R50, UR6, PT ;  /* 0x0000000632007c0c */ /* 0x000fe2000bfc3270 */
[----:B------:R-:W-:-:S12]  /*1f90*/  USHF.L.U32 UR7, UR6, 0x1, URZ ;  /* 0x0000000106077899 */ /* 0x000fd800080006ff */
[--C-:B------:R-:W-:Y:S02]  /*1fa0*/  @!P6 HADD2.F32 R68, -RZ, R42.reuse.H1_H1 ;  /* 0x3000002aff44e230 */ /* 0x100fe40000004100 */
[----:B------:R-:W-:-:S03]  /*1fb0*/  @!P6 HADD2.F32 R66, -RZ, R42.H0_H0 ;  /* 0x2000002aff42e230 */ /* 0x000fc60000004100 */
[--C-:B------:R-:W-:Y:S02]  /*1fc0*/  @!P6 FADD.FTZ R65, R68, -R49.reuse ;  /* 0x800000314441e221 */ /* 0x100fe40000010000 */
[----:B------:R-:W-:Y:S02]  /*1fd0*/  @!P6 FADD.FTZ R63, R66, -R49 ;  /* 0x80000031423fe221 */ /* 0x000fe40000010000 */
[----:B------:R-:W-:-:S04]  /*1fe0*/  @!P6 FMUL.FTZ R66, R65, R65 ;  /* 0x000000414142e220 */ /* 0x000fc80000410000 */
[----:B------:R-:W-:-:S04]  /*1ff0*/  @!P6 FFMA.FTZ R66, R63, R63, R66 ;  /* 0x0000003f3f42e223 */ /* 0x000fc80000010042 */
[----:B------:R-:W-:Y:S01]  /*2000*/  @!P6 FADD.FTZ R51, R51, R66 ;  /* 0x000000423333e221 */ /* 0x000fe20000010000 */
[----:B------:R-:W-:Y:S01]  /*2010*/  ISETP.LE.AND P6, PT, R50, UR7, PT ;  /* 0x0000000732007c0c */ /* 0x000fe2000bfc3270 */
[----:B------:R-:W-:-:S12]  /*2020*/  UIMAD UR7, UR6, 0x3, URZ ;  /* 0x00000003060778a4 */ /* 0x000fd8000f8e02ff */
        /* <DEDUP_REMOVED lines=259> */
[----:B------:R-:W-:-:S13]  /*3060*/  ISETP.LE.AND P6, PT, R50, UR7, PT ;  /* 0x0000000732007c0c */ /* 0x000fda000bfc3270 */
[--C-:B------:R-:W-:Y:S02]  /*3070*/  @!P6 HADD2.F32 R50, -RZ, R60.reuse.H1_H1 ;  /* 0x3000003cff32e230 */ /* 0x100fe40000004100 */
[----:B------:R-:W-:-:S03]  /*3080*/  @!P6 HADD2.F32 R66, -RZ, R60.H0_H0 ;  /* 0x2000003cff42e230 */ /* 0x000fc60000004100 */
[--C-:B------:R-:W-:Y:S02]  /*3090*/  @!P6 FADD.FTZ R50, R50, -R49.reuse ;  /* 0x800000313232e221 */ /* 0x100fe40000010000 */
[----:B------:R-:W-:Y:S02]  /*30a0*/  @!P6 FADD.FTZ R49, R66, -R49 ;  /* 0x800000314231e221 */ /* 0x000fe40000010000 */
        /* <DEDUP_REMOVED lines=18> */
[----:B------:R-:W-:Y:S02]  /*31d0*/  @P5 IADD3 R65, PT, PT, R47, 0x8, RZ ;  /* 0x000000082f415810 */ /* 0x000fe40007ffe0ff */
[----:B------:R-:W-:Y:S02]  /*31e0*/  @P5 SHF.L.U32 R47, R39, 0x2, RZ ;  /* 0x00000002272f5819 */ /* 0x000fe400000006ff */
[----:B------:R-:W-:Y:S02]  /*31f0*/  @P5 LEA R50, R46, R65, 0x18 ;  /* 0x000000412e325211 */ /* 0x000fe400078ec0ff */
[----:B------:R-:W-:Y:S02]  /*3200*/  @P5 LOP3.LUT R47, R47, 0x7c, RZ, 0xc0, !PT ;  /* 0x0000007c2f2f5812 */ /* 0x000fe400078ec0ff */
[----:B------:R-:W-:Y:S02]  /*3210*/  MOV R46, RZ ;  /* 0x000000ff002e7202 */ /* 0x000fe40000000f00 */
[----:B------:R-:W-:Y:S01]  /*3220*/  @P5 IADD3 R65, PT, PT, R50, R47, RZ ;  /* 0x0000002f32415210 */ /* 0x000fe20007ffe0ff */
        /* <DEDUP_REMOVED lines=22> */
[----:B------:R-:W-:Y:S01]  /*3390*/  BSSY.RECONVERGENT B0, `(.L_x_129) ;  /* 0x0000022000007945 */ /* 0x000fe20003800200 */
[----:B------:R-:W-:-:S06]  /*33a0*/  SHF.R.S32.HI R63, RZ, 0x1f, R43 ;  /* 0x0000001fff3f7819 */ /* 0x000fcc000001142b */
[----:B0-----:R-:W-:Y:S05]  /*33b0*/  @!P6 BRA `(.L_x_130) ;  /* 0x00000000007ce947 */ /* 0x001fea0003800000 */
[----:B------:R-:W0:Y:S01]  /*33c0*/  LDCU.64 UR8, c[0x0][0x388] ;  /* 0x00007100ff0877ac */ /* 0x000e220008000a00 */
[----:B------:R-:W-:Y:S01]  /*33d0*/  IADD3 R48, P5, PT, R43, R39, RZ ;  /* 0x000000272b307210 */ /* 0x000fe20007fbe0ff */
[----:B------:R-:W2:Y:S03]  /*33e0*/  LDC.64 R50, c[0x0][0x398] ;  /* 0x0000e600ff327b82 */ /* 0x000ea60000000a00 */
[----:B------:R-:W-:Y:S02]  /*33f0*/  IADD3.X R49, PT, PT, RZ, R63, RZ, P5, !PT ;  /* 0x0000003fff317210 */ /* 0x000fe40002ffe4ff */
[----:B0-----:R-:W-:-:S04]  /*3400*/  LEA R64, P5, R48, UR8, 0x2 ;  /* 0x0000000830407c11 */ /* 0x001fc8000f8a10ff */
[----:B------:R-:W-:Y:S02]  /*3410*/  LEA.HI.X R65, R48, UR9, R49, 0x2, P5 ;  /* 0x0000000930417c11 */ /* 0x000fe4000a8f1431 */
[----:B------:R-:W0:Y:S01]  /*3420*/  LDC.64 R48, c[0x0][0x3a0] ;  /* 0x0000e800ff307b82 */ /* 0x000e220000000a00 */
[C---:B--2---:R-:W-:Y:S02]  /*3430*/  IMAD.WIDE.U32 R50, R39.reuse, 0x4, R50 ;  /* 0x0000000427327825 */ /* 0x044fe400078e0032 */
[----:B------:R-:W2:Y:S04]  /*3440*/  LDG.E R64, desc[UR4][R64.64] ;  /* 0x0000000440407981 */ /* 0x000ea8000c1e1900 */
[----:B------:R-:W3:Y:S01]  /*3450*/  LDG.E R50, desc[UR4][R50.64] ;  /* 0x0000000432327981 */ /* 0x000ee2000c1e1900 */
[----:B0-----:R-:W-:-:S06]  /*3460*/  IMAD.WIDE.U32 R48, R39, 0x4, R48 ;  /* 0x0000000427307825 */ /* 0x001fcc00078e0030 */
[----:B------:R-:W4:Y:S01]  /*3470*/  LDG.E R48, desc[UR4][R48.64] ;  /* 0x0000000430307981 */ /* 0x000f22000c1e1900 */
[--C-:B------:R-:W-:Y:S02]  /*3480*/  HADD2.F32 R67, -RZ, R40.reuse.H0_H0 ;  /* 0x20000028ff437230 */ /* 0x100fe40000004100 */
[----:B------:R-:W-:-:S03]  /*3490*/  HADD2.F32 R69, -RZ, R40.H1_H1 ;  /* 0x30000028ff457230 */ /* 0x000fc60000004100 */
[----:B-1----:R-:W-:-:S04]  /*34a0*/  FADD.FTZ R66, R67, -R46 ;  /* 0x8000002e43427221 */ /* 0x002fc80000010000 */
[----:B------:R-:W-:Y:S01]  /*34b0*/  FMUL.FTZ R66, R66, R47 ;  /* 0x0000002f42427220 */ /* 0x000fe20000410000 */
[--C-:B---3--:R-:W-:Y:S02]  /*34c0*/  HADD2.F32 R40, -RZ, R50.reuse.H0_H0 ;  /* 0x20000032ff287230 */ /* 0x108fe40000004100 */
[----:B------:R-:W-:Y:S02]  /*34d0*/  HADD2.F32 R50, -RZ, R50.H1_H1 ;  /* 0x30000032ff327230 */ /* 0x000fe40000004100 */
[----:B----4-:R-:W-:-:S05]  /*34e0*/  HADD2.F32 R67, -RZ, R48.H0_H0 ;  /* 0x20000030ff437230 */ /* 0x010fca0000004100 */
[----:B------:R-:W-:Y:S01]  /*34f0*/  FFMA.FTZ R67, R40, R66, R67 ;  /* 0x0000004228437223 */ /* 0x000fe20000010043 */
[----:B------:R-:W-:Y:S01]  /*3500*/  FADD.FTZ R40, R69, -R46 ;  /* 0x8000002e45287221 */ /* 0x000fe20000010000 */
[----:B------:R-:W-:-:S03]  /*3510*/  HADD2.F32 R49, -RZ, R48.H1_H1 ;  /* 0x30000030ff317230 */ /* 0x000fc60000004100 */
[----:B------:R-:W-:-:S04]  /*3520*/  FMUL.FTZ R40, R40, R47 ;  /* 0x0000002f28287220 */ /* 0x000fc80000410000 */
[----:B------:R-:W-:Y:S01]  /*3530*/  FFMA.FTZ R49, R50, R40, R49 ;  /* 0x0000002832317223 */ /* 0x000fe20000010031 */
[--C-:B--2---:R-:W-:Y:S02]  /*3540*/  HADD2.F32 R40, -RZ, R64.reuse.H0_H0 ;  /* 0x20000040ff287230 */ /* 0x104fe40000004100 */
[----:B------:R-:W-:-:S03]  /*3550*/  HADD2.F32 R64, -RZ, R64.H1_H1 ;  /* 0x30000040ff407230 */ /* 0x000fc60000004100 */
[----:B------:R-:W-:Y:S02]  /*3560*/  FADD.FTZ R40, R40, R67 ;  /* 0x0000004328287221 */ /* 0x000fe40000010000 */
[----:B------:R-:W-:Y:S01]  /*3570*/  FADD.FTZ R51, R64, R49 ;  /* 0x0000003140337221 */ /* 0x000fe20000010000 */
[----:B------:R-:W-:-:S04]  /*3580*/  IMAD.WIDE.U32 R48, R39, 0x4, R44 ;  /* 0x0000000427307825 */ /* 0x000fc800078e002c */
[----:B------:R-:W-:-:S05]  /*3590*/  F2FP.F16.F32.PACK_AB R51, R51, R40 ;  /* 0x000000283333723e */ /* 0x000fca00000000ff */
[----:B------:R0:W-:Y:S02]  /*35a0*/  STG.E desc[UR4][R48.64], R51 ;  /* 0x0000003330007986 */ /* 0x0001e4000c101904 */
.L_x_130:
[----:B------:R-:W-:Y:S05]  /*35b0*/  BSYNC.RECONVERGENT B0 ;  /* 0x0000000000007941 */ /* 0x000fea0003800200 */
.L_x_129:
[----:B------:R-:W2:Y:S01]  /*35c0*/  LDCU UR7, c[0x0][0x360] ;  /* 0x00006c00ff0777ac */ /* 0x000ea20008000800 */
[----:B------:R-:W-:Y:S01]  /*35d0*/  BSSY.RECONVERGENT B0, `(.L_x_131) ;  /* 0x0000025000007945 */ /* 0x000fe20003800200 */
[----:B--2---:R-:W-:-:S04]  /*35e0*/  IADD3 R40, PT, PT, R39, UR7, RZ ;  /* 0x0000000727287c10 */ /* 0x004fc8000fffe0ff */
[----:B------:R-:W-:-:S13]  /*35f0*/  ISETP.GE.AND P5, PT, R40, R41, PT ;  /* 0x000000292800720c */ /* 0x000fda0003fa6270 */
[----:B------:R-:W-:Y:S05]  /*3600*/  @P5 BRA `(.L_x_132) ;  /* 0x0000000000845947 */ /* 0x000fea0003800000 */
[----:B------:R-:W2:Y:S01]  /*3610*/  LDCU UR7, c[0x0][0x360] ;  /* 0x00006c00ff0777ac */ /* 0x000ea20008000800 */
[----:B0-----:R-:W0:Y:S01]  /*3620*/  LDC.64 R50, c[0x0][0x398] ;  /* 0x0000e600ff327b82 */ /* 0x001e220000000a00 */
[----:B------:R-:W3:Y:S01]  /*3630*/  LDCU.64 UR8, c[0x0][0x388] ;  /* 0x00007100ff0877ac */ /* 0x000ee20008000a00 */
[----:B--2---:R-:W-:-:S04]  /*3640*/  IADD3 R67, PT, PT, R39, UR7, RZ ;  /* 0x0000000727437c10 */ /* 0x004fc8000fffe0ff */
[----:B------:R-:W-:Y:S01]  /*3650*/  IADD3 R40, P5, PT, R43, R67, RZ ;  /* 0x000000432b287210 */ /* 0x000fe20007fbe0ff */
[----:B0-----:R-:W-:-:S03]  /*3660*/  IMAD.WIDE.U32 R50, R67, 0x4, R50 ;  /* 0x0000000443327825 */ /* 0x001fc600078e0032 */
[----:B------:R-:W-:Y:S02]  /*3670*/  IADD3.X R49, PT, PT, RZ, R63, RZ, P5, !PT ;  /* 0x0000003fff317210 */ /* 0x000fe40002ffe4ff */
[C---:B---3--:R-:W-:Y:S01]  /*3680*/  LEA R64, P5, R40.reuse, UR8, 0x2 ;  /* 0x0000000828407c11 */ /* 0x048fe2000f8a10ff */
[----:B------:R-:W2:Y:S03]  /*3690*/  LDG.E R50, desc[UR4][R50.64] ;  /* 0x0000000432327981 */ /* 0x000ea6000c1e1900 */
[----:B------:R-:W-:Y:S02]  /*36a0*/  LEA.HI.X R65, R40, UR9, R49, 0x2, P5 ;  /* 0x0000000928417c11 */ /* 0x000fe4000a8f1431 */
[----:B------:R-:W0:Y:S03]  /*36b0*/  LDC.64 R48, c[0x0][0x3a0] ;  /* 0x0000e800ff307b82 */ /* 0x000e260000000a00 */
[----:B------:R-:W3:Y:S01]  /*36c0*/  LDG.E R64, desc[UR4][R64.64] ;  /* 0x0000000440407981 */ /* 0x000ee2000c1e1900 */
[----:B0-----:R-:W-:-:S06]  /*36d0*/  IMAD.WIDE.U32 R48, R67, 0x4, R48 ;  /* 0x0000000443307825 */ /* 0x001fcc00078e0030 */
[----:B------:R-:W4:Y:S01]  /*36e0*/  LDG.E R48, desc[UR4][R48.64] ;  /* 0x0000000430307981 */ /* 0x000f22000c1e1900 */
[--C-:B------:R-:W-:Y:S02]  /*36f0*/  HADD2.F32 R69, -RZ, R42.reuse.H0_H0 ;  /* 0x2000002aff457230 */ /* 0x100fe40000004100 */
[----:B------:R-:W-:-:S03]  /*3700*/  HADD2.F32 R73, -RZ, R42.H1_H1 ;  /* 0x3000002aff497230 */ /* 0x000fc60000004100 */
[----:B-1----:R-:W-:-:S04]  /*3710*/  FADD.FTZ R40, R69, -R46 ;  /* 0x8000002e45287221 */ /* 0x002fc80000010000 */
[----:B------:R-:W-:Y:S01]  /*3720*/  FMUL.FTZ R42, R40, R47 ;  /* 0x0000002f282a7220 */ /* 0x000fe20000410000 */
[--C-:B--2---:R-:W-:Y:S02]  /*3730*/  HADD2.F32 R40, -RZ, R50.reuse.H0_H0 ;  /* 0x20000032ff287230 */ /* 0x104fe40000004100 */
[----:B------:R-:W-:Y:S02]  /*3740*/  HADD2.F32 R50, -RZ, R50.H1_H1 ;  /* 0x30000032ff327230 */ /* 0x000fe40000004100 */
[----:B----4-:R-:W-:-:S05]  /*3750*/  HADD2.F32 R69, -RZ, R48.H0_H0 ;  /* 0x20000030ff457230 */ /* 0x010fca0000004100 */
[----:B------:R-:W-:Y:S01]  /*3760*/  FFMA.FTZ R69, R40, R42, R69 ;  /* 0x0000002a28457223 */ /* 0x000fe20000010045 */
[----:B------:R-:W-:Y:S01]  /*3770*/  FADD.FTZ R40, R73, -R46 ;  /* 0x8000002e49287221 */ /* 0x000fe20000010000 */
[----:B------:R-:W-:-:S03]  /*3780*/  HADD2.F32 R49, -RZ, R48.H1_H1 ;  /* 0x30000030ff317230 */ /* 0x000fc60000004100 */
[----:B------:R-:W-:-:S04]  /*3790*/  FMUL.FTZ R40, R40, R47 ;  /* 0x0000002f28287220 */ /* 0x000fc80000410000 */
[----:B------:R-:W-:Y:S01]  /*37a0*/  FFMA.FTZ R49, R50, R40, R49 ;  /* 0x0000002832317223 */ /* 0x000fe20000010031 */
[--C-:B---3--:R-:W-:Y:S02]  /*37b0*/  HADD2.F32 R40, -RZ, R64.reuse.H0_H0 ;  /* 0x20000040ff287230 */ /* 0x108fe40000004100 */
[----:B------:R-:W-:-:S03]  /*37c0*/  HADD2.F32 R64, -RZ, R64.H1_H1 ;  /* 0x30000040ff407230 */ /* 0x000fc60000004100 */
[----:B------:R-:W-:Y:S02]  /*37d0*/  FADD.FTZ R40, R40, R69 ;  /* 0x0000004528287221 */ /* 0x000fe40000010000 */
[----:B------:R-:W-:Y:S01]  /*37e0*/  FADD.FTZ R51, R64, R49 ;  /* 0x0000003140337221 */ /* 0x000fe20000010000 */
[----:B------:R-:W-:-:S04]  /*37f0*/  IMAD.WIDE.U32 R48, R67, 0x4, R44 ;  /* 0x0000000443307825 */ /* 0x000fc800078e002c */
[----:B------:R-:W-:-:S05]  /*3800*/  F2FP.F16.F32.PACK_AB R51, R51, R40 ;  /* 0x000000283333723e */ /* 0x000fca00000000ff */
[----:B------:R2:W-:Y:S02]  /*3810*/  STG.E desc[UR4][R48.64], R51 ;  /* 0x0000003330007986 */ /* 0x0005e4000c101904 */
.L_x_132:
[----:B------:R-:W-:Y:S05]  /*3820*/  BSYNC.RECONVERGENT B0 ;  /* 0x0000000000007941 */ /* 0x000fea0003800200 */
.L_x_131:
[----:B------:R-:W3:Y:S01]  /*3830*/  LDC R40, c[0x0][0x360] ;  /* 0x0000d800ff287b82 */ /* 0x000ee20000000800 */
[----:B------:R-:W-:Y:S01]  /*3840*/  BSSY.RECONVERGENT B0, `(.L_x_133) ;  /* 0x0000026000007945 */ /* 0x000fe20003800200 */
[----:B---3--:R-:W-:-:S04]  /*3850*/  IADD3 R40, PT, PT, R40, R40, R39 ;  /* 0x0000002828287210 */ /* 0x008fc80007ffe027 */
[----:B------:R-:W-:-:S13]  /*3860*/  ISETP.GE.AND P5, PT, R40, R41, PT ;  /* 0x000000292800720c */ /* 0x000fda0003fa6270 */
[----:B------:R-:W-:Y:S05]  /*3870*/  @P5 BRA `(.L_x_134) ;  /* 0x0000000000885947 */ /* 0x000fea0003800000 */
[----:B------:R-:W3:Y:S01]  /*3880*/  LDC R40, c[0x0][0x360] ;  /* 0x0000d800ff287b82 */ /* 0x000ee20000000800 */
[----:B------:R-:W4:Y:S07]  /*3890*/  LDCU.64 UR8, c[0x0][0x388] ;  /* 0x00007100ff0877ac */ /* 0x000f2e0008000a00 */
[----:B0-2---:R-:W0:Y:S01]  /*38a0*/  LDC.64 R50, c[0x0][0x398] ;  /* 0x0000e600ff327b82 */ /* 0x005e220000000a00 */
[----:B---3--:R-:W-:-:S04]  /*38b0*/  IADD3 R67, PT, PT, R40, R40, R39 ;  /* 0x0000002828437210 */ /* 0x008fc80007ffe027 */
[CC--:B------:R-:W-:Y:S02]  /*38c0*/  IADD3 RZ, P5, PT, R43.reuse, R67.reuse, RZ ;  /* 0x000000432bff7210 */ /* 0x0c0fe40007fbe0ff */
[----:B------:R-:W-:Y:S02]  /*38d0*/  IADD3 R49, PT, PT, R43, R67, RZ ;  /* 0x000000432b317210 */ /* 0x000fe40007ffe0ff */
[----:B------:R-:W-:Y:S01]  /*38e0*/  IADD3.X R40, PT, PT, RZ, R63, RZ, P5, !PT ;  /* 0x0000003fff287210 */ /* 0x000fe20002ffe4ff */
[----:B0-----:R-:W-:Y:S01]  /*38f0*/  IMAD.WIDE.U32 R50, R67, 0x4, R50 ;  /* 0x0000000443327825 */ /* 0x001fe200078e0032 */
[----:B----4-:R-:W-:-:S04]  /*3900*/  LEA R64, P5, R49, UR8, 0x2 ;  /* 0x0000000831407c11 */ /* 0x010fc8000f8a10ff */
[----:B------:R-:W-:Y:S01]  /*3910*/  LEA.HI.X R65, R49, UR9, R40, 0x2, P5 ;  /* 0x0000000931417c11 */ /* 0x000fe2000a8f1428 */
[----:B------:R-:W2:Y:S01]  /*3920*/  LDG.E R50, desc[UR4][R50.64] ;  /* 0x0000000432327981 */ /* 0x000ea2000c1e1900 */
[----:B------:R-:W0:Y:S03]  /*3930*/  LDC.64 R48, c[0x0][0x3a0] ;  /* 0x0000e800ff307b82 */ /* 0x000e260000000a00 */
[----:B------:R-:W3:Y:S01]  /*3940*/  LDG.E R64, desc[UR4][R64.64] ;  /* 0x0000000440407981 */ /* 0x000ee2000c1e1900 */
[----:B0-----:R-:W-:-:S06]  /*3950*/  IMAD.WIDE.U32 R48, R67, 0x4, R48 ;  /* 0x0000000443307825 */ /* 0x001fcc00078e0030 */
[----:B------:R-:W4:Y:S01]  /*3960*/  LDG.E R48, desc[UR4][R48.64] ;  /* 0x0000000430307981 */ /* 0x000f22000c1e1900 */
[----:B------:R-:W-:-:S05]  /*3970*/  HADD2.F32 R69, -RZ, R52.H0_H0 ;  /* 0x20000034ff457230 */ /* 0x000fca0000004100 */
[----:B-1----:R-:W-:Y:S01]  /*3980*/  FADD.FTZ R40, R69, -R46 ;  /* 0x8000002e45287221 */ /* 0x002fe20000010000 */
[----:B------:R-:W-:-:S03]  /*3990*/  HADD2.F32 R73, -RZ, R52.H1_H1 ;  /* 0x30000034ff497230 */ /* 0x000fc60000004100 */
        /* <DEDUP_REMOVED lines=16> */
.L_x_134:
[----:B------:R-:W-:Y:S05]  /*3aa0*/  BSYNC.RECONVERGENT B0 ;  /* 0x0000000000007941 */ /* 0x000fea0003800200 */
.L_x_133:
[----:B------:R-:W4:Y:S01]  /*3ab0*/  LDC R42, c[0x0][0x360] ;  /* 0x0000d800ff2a7b82 */ /* 0x000f220000000800 */
[----:B------:R-:W-:Y:S01]  /*3ac0*/  BSSY.RECONVERGENT B0, `(.L_x_135) ;  /* 0x0000027000007945 */ /* 0x000fe20003800200 */
[----:B----4-:R-:W-:-:S04]  /*3ad0*/  IADD3 R40, PT, PT, R42, R42, R39 ;  /* 0x0000002a2a287210 */ /* 0x010fc80007ffe027 */
[----:B------:R-:W-:-:S04]  /*3ae0*/  IADD3 R40, PT, PT, R40, R42, RZ ;  /* 0x0000002a28287210 */ /* 0x000fc80007ffe0ff */
[----:B------:R-:W-:-:S13]  /*3af0*/  ISETP.GE.AND P5, PT, R40, R41, PT ;  /* 0x000000292800720c */ /* 0x000fda0003fa6270 */
[----:B------:R-:W-:Y:S05]  /*3b00*/  @P5 BRA `(.L_x_136) ;  /* 0x0000000000885947 */ /* 0x000fea0003800000 */
[----:B------:R-:W4:Y:S01]  /*3b10*/  LDC R67, c[0x0][0x360] ;  /* 0x0000d800ff437b82 */ /* 0x000f220000000800 */
[----:B------:R-:W5:Y:S07]  /*3b20*/  LDCU.64 UR8, c[0x0][0x388] ;  /* 0x00007100ff0877ac */ /* 0x000f6e0008000a00 */
[----:B0-23--:R-:W0:Y:S01]  /*3b30*/  LDC.64 R50, c[0x0][0x398] ;  /* 0x0000e600ff327b82 */ /* 0x00de220000000a00 */
[----:B----4-:R-:W-:-:S04]  /*3b40*/  IADD3 R40, PT, PT, R67, R67, R39 ;  /* 0x0000004343287210 */ /* 0x010fc80007ffe027 */
[----:B------:R-:W-:-:S04]  /*3b50*/  IADD3 R67, PT, PT, R40, R67, RZ ;  /* 0x0000004328437210 */ /* 0x000fc80007ffe0ff */
[----:B------:R-:W-:Y:S01]  /*3b60*/  IADD3 R40, P5, PT, R43, R67, RZ ;  /* 0x000000432b287210 */ /* 0x000fe20007fbe0ff */
[----:B0-----:R-:W-:-:S03]  /*3b70*/  IMAD.WIDE.U32 R50, R67, 0x4, R50 ;  /* 0x0000000443327825 */ /* 0x001fc600078e0032 */
[----:B------:R-:W-:Y:S02]  /*3b80*/  IADD3.X R49, PT, PT, RZ, R63, RZ, P5, !PT ;  /* 0x0000003fff317210 */ /* 0x000fe40002ffe4ff */
[C---:B-----5:R-:W-:Y:S01]  /*3b90*/  LEA R64, P5, R40.reuse, UR8, 0x2 ;  /* 0x0000000828407c11 */ /* 0x060fe2000f8a10ff */
[----:B------:R-:W2:Y:S03]  /*3ba0*/  LDG.E R50, desc[UR4][R50.64] ;  /* 0x0000000432327981 */ /* 0x000ea6000c1e1900 */
[----:B------:R-:W-:Y:S02]  /*3bb0*/  LEA.HI.X R65, R40, UR9, R49, 0x2, P5 ;  /* 0x0000000928417c11 */ /* 0x000fe4000a8f1431 */
[----:B------:R-:W0:Y:S03]  /*3bc0*/  LDC.64 R48, c[0x0][0x3a0] ;  /* 0x0000e800ff307b82 */ /* 0x000e260000000a00 */
[----:B------:R-:W3:Y:S01]  /*3bd0*/  LDG.E R64, desc[UR4][R64.64] ;  /* 0x0000000440407981 */ /* 0x000ee2000c1e1900 */
[----:B0-----:R-:W-:-:S06]  /*3be0*/  IMAD.WIDE.U32 R48, R67, 0x4, R48 ;  /* 0x0000000443307825 */ /* 0x001fcc00078e0030 */
[----:B------:R-:W4:Y:S01]  /*3bf0*/  LDG.E R48, desc[UR4][R48.64] ;  /* 0x0000000430307981 */ /* 0x000f22000c1e1900 */
[----:B------:R-:W-:-:S05]  /*3c00*/  HADD2.F32 R69, -RZ, R53.H0_H0 ;  /* 0x20000035ff457230 */ /* 0x000fca0000004100 */
[----:B-1----:R-:W-:Y:S01]  /*3c10*/  FADD.FTZ R42, R69, -R46 ;  /* 0x8000002e452a7221 */ /* 0x002fe20000010000 */
[----:B------:R-:W-:-:S03]  /*3c20*/  HADD2.F32 R69, -RZ, R53.H1_H1 ;  /* 0x30000035ff457230 */ /* 0x000fc60000004100 */
[----:B------:R-:W-:Y:S02]  /*3c30*/  FMUL.FTZ R42, R42, R47 ;  /* 0x0000002f2a2a7220 */ /* 0x000fe40000410000 */
[----:B------:R-:W-:-:S04]  /*3c40*/  FADD.FTZ R52, R69, -R46 ;  /* 0x8000002e45347221 */ /* 0x000fc80000010000 */
[----:B------:R-:W-:Y:S01]  /*3c50*/  FMUL.FTZ R52, R52, R47 ;  /* 0x0000002f34347220 */ /* 0x000fe20000410000 */
[--C-:B--2---:R-:W-:Y:S02]  /*3c60*/  HADD2.F32 R40, -RZ, R50.reuse.H0_H0 ;  /* 0x20000032ff287230 */ /* 0x104fe40000004100 */
[----:B------:R-:W-:Y:S02]  /*3c70*/  HADD2.F32 R50, -RZ, R50.H1_H1 ;  /* 0x30000032ff327230 */ /* 0x000fe40000004100 */
[--C-:B----4-:R-:W-:Y:S02]  /*3c80*/  HADD2.F32 R53, -RZ, R48.reuse.H0_H0 ;  /* 0x20000030ff357230 */ /* 0x110fe40000004100 */
[----:B------:R-:W-:-:S03]  /*3c90*/  HADD2.F32 R49, -RZ, R48.H1_H1 ;  /* 0x30000030ff317230 */ /* 0x000fc60000004100 */
[----:B------:R-:W-:Y:S01]  /*3ca0*/  FFMA.FTZ R53, R40, R42, R53 ;  /* 0x0000002a28357223 */ /* 0x000fe20000010035 */
[--C-:B---3--:R-:W-:Y:S02]  /*3cb0*/  HADD2.F32 R40, -RZ, R64.reuse.H0_H0 ;  /* 0x20000040ff287230 */ /* 0x108fe40000004100 */
[----:B------:R-:W-:Y:S01]  /*3cc0*/  FFMA.FTZ R49, R50, R52, R49 ;  /* 0x0000003432317223 */ /* 0x000fe20000010031 */
[----:B------:R-:W-:Y:S02]  /*3cd0*/  HADD2.F32 R64, -RZ, R64.H1_H1 ;  /* 0x30000040ff407230 */ /* 0x000fe40000004100 */
[----:B------:R-:W-:-:S03]  /*3ce0*/  FADD.FTZ R40, R40, R53 ;  /* 0x0000003528287221 */ /* 0x000fc60000010000 */
[----:B------:R-:W-:Y:S01]  /*3cf0*/  FADD.FTZ R51, R64, R49 ;  /* 0x0000003140337221 */ /* 0x000fe20000010000 */
[----:B------:R-:W-:-:S04]  /*3d00*/  IMAD.WIDE.U32 R48, R67, 0x4, R44 ;  /* 0x0000000443307825 */ /* 0x000fc800078e002c */
[----:B------:R-:W-:-:S05]  /*3d10*/  F2FP.F16.F32.PACK_AB R51, R51, R40 ;  /* 0x000000283333723e */ /* 0x000fca00000000ff */
[----:B------:R4:W-:Y:S02]  /*3d20*/  STG.E desc[UR4][R48.64], R51 ;  /* 0x0000003330007986 */ /* 0x0009e4000c101904 */
.L_x_136:
[----:B------:R-:W-:Y:S05]  /*3d30*/  BSYNC.RECONVERGENT B0 ;  /* 0x0000000000007941 */ /* 0x000fea0003800200 */
.L_x_135:
[----:B------:R-:W5:Y:S01]  /*3d40*/  LDC R42, c[0x0][0x360] ;  /* 0x0000d800ff2a7b82 */ /* 0x000f620000000800 */
[----:B------:R-:W-:Y:S01]  /*3d50*/  BSSY.RECONVERGENT B0, `(.L_x_137) ;  /* 0x0000027000007945 */ /* 0x000fe20003800200 */
[----:B-----5:R-:W-:-:S04]  /*3d60*/  IADD3 R40, PT, PT, R42, R42, R39 ;  /* 0x0000002a2a287210 */ /* 0x020fc80007ffe027 */
[----:B------:R-:W-:-:S04]  /*3d70*/  IADD3 R40, PT, PT, R42, R40, R42 ;  /* 0x000000282a287210 */ /* 0x000fc80007ffe02a */
[----:B------:R-:W-:-:S13]  /*3d80*/  ISETP.GE.AND P5, PT, R40, R41, PT ;  /* 0x000000292800720c */ /* 0x000fda0003fa6270 */
[----:B------:R-:W-:Y:S05]  /*3d90*/  @P5 BRA `(.L_x_138) ;  /* 0x0000000000885947 */ /* 0x000fea0003800000 */
[----:B------:R-:W5:Y:S01]  /*3da0*/  LDC R65, c[0x0][0x360] ;  /* 0x0000d800ff417b82 */ /* 0x000f620000000800 */
[----:B------:R-:W1:Y:S07]  /*3db0*/  LDCU.64 UR8, c[0x0][0x388] ;  /* 0x00007100ff0877ac */ /* 0x000e6e0008000a00 */
[----:B0-234-:R-:W0:Y:S01]  /*3dc0*/  LDC.64 R50, c[0x0][0x398] ;  /* 0x0000e600ff327b82 */ /* 0x01de220000000a00 */
[----:B-----5:R-:W-:-:S04]  /*3dd0*/  IADD3 R40, PT, PT, R65, R65, R39 ;  /* 0x0000004141287210 */ /* 0x020fc80007ffe027 */
[----:B------:R-:W-:-:S04]  /*3de0*/  IADD3 R65, PT, PT, R65, R40, R65 ;  /* 0x0000002841417210 */ /* 0x000fc80007ffe041 */
[----:B------:R-:W-:Y:S01]  /*3df0*/  IADD3 R40, P5, PT, R43, R65, RZ ;  /* 0x000000412b287210 */ /* 0x000fe20007fbe0ff */
[----:B0-----:R-:W-:-:S03]  /*3e00*/  IMAD.WIDE.U32 R50, R65, 0x4, R50 ;  /* 0x0000000441327825 */ /* 0x001fc600078e0032 */
[----:B------:R-:W-:Y:S02]  /*3e10*/  IADD3.X R49, PT, PT, RZ, R63, RZ, P5, !PT ;  /* 0x0000003fff317210 */ /* 0x000fe40002ffe4ff */
[C---:B-1----:R-:W-:Y:S01]  /*3e20*/  LEA R52, P5, R40.reuse, UR8, 0x2 ;  /* 0x0000000828347c11 */ /* 0x042fe2000f8a10ff */
        /* <DEDUP_REMOVED lines=8> */
[--C-:B------:R-:W-:Y:S02]  /*3eb0*/  FADD.FTZ R42, R67, -R46.reuse ;  /* 0x8000002e432a7221 */ /* 0x100fe40000010000 */
[----:B------:R-:W-:Y:S02]  /*3ec0*/  FADD.FTZ R66, R55, -R46 ;  /* 0x8000002e37427221 */ /* 0x000fe40000010000 */
[-C--:B------:R-:W-:Y:S02]  /*3ed0*/  FMUL.FTZ R64, R42, R47.reuse ;  /* 0x0000002f2a407220 */ /* 0x080fe40000410000 */
[----:B------:R-:W-:Y:S01]  /*3ee0*/  FMUL.FTZ R66, R66, R47 ;  /* 0x0000002f42427220 */ /* 0x000fe20000410000 */
[--C-:B--2---:R-:W-:Y:S02]  /*3ef0*/  HADD2.F32 R40, -RZ, R50.reuse.H0_H0 ;  /* 0x20000032ff287230 */ /* 0x104fe40000004100 */
[----:B------:R-:W-:Y:S02]  /*3f00*/  HADD2.F32 R42, -RZ, R50.H1_H1 ;  /* 0x30000032ff2a7230 */ /* 0x000fe40000004100 */
[----:B----4-:R-:W-:-:S02]  /*3f10*/  HADD2.F32 R55, -RZ, R48.H0_H0 ;  /* 0x20000030ff377230 */ /* 0x010fc40000004100 */
        /* <DEDUP_REMOVED lines=10> */
.L_x_138:
[----:B------:R-:W-:Y:S05]  /*3fc0*/  BSYNC.RECONVERGENT B0 ;  /* 0x0000000000007941 */ /* 0x000fea0003800200 */
.L_x_137:
[----:B0-234-:R-:W0:Y:S01]  /*3fd0*/  LDC R49, c[0x0][0x360] ;  /* 0x0000d800ff317b82 */ /* 0x01de220000000800 */
[----:B------:R-:W-:Y:S01]  /*3fe0*/  BSSY.RECONVERGENT B0, `(.L_x_139) ;  /* 0x0000029000007945 */ /* 0x000fe20003800200 */
[----:B0-----:R-:W-:-:S04]  /*3ff0*/  IADD3 R40, PT, PT, R49, R49, R39 ;  /* 0x0000003131287210 */ /* 0x001fc80007ffe027 */
[----:B------:R-:W-:-:S04]  /*4000*/  IADD3 R40, PT, PT, R49, R40, R49 ;  /* 0x0000002831287210 */ /* 0x000fc80007ffe031 */
[----:B------:R-:W-:-:S04]  /*4010*/  IADD3 R40, PT, PT, R40, R49, RZ ;  /* 0x0000003128287210 */ /* 0x000fc80007ffe0ff */
[----:B------:R-:W-:-:S13]  /*4020*/  ISETP.GE.AND P5, PT, R40, R41, PT ;  /* 0x000000292800720c */ /* 0x000fda0003fa6270 */
[----:B------:R-:W-:Y:S05]  /*4030*/  @P5 BRA `(.L_x_140) ;  /* 0x00000000008c5947 */ /* 0x000fea0003800000 */
[----:B------:R-:W0:Y:S01]  /*4040*/  LDC R55, c[0x0][0x360] ;  /* 0x0000d800ff377b82 */ /* 0x000e220000000800 */
[----:B------:R-:W2:Y:S07]  /*4050*/  LDCU.64 UR8, c[0x0][0x388] ;  /* 0x00007100ff0877ac */ /* 0x000eae0008000a00 */
[----:B------:R-:W3:Y:S01]  /*4060*/  LDC.64 R50, c[0x0][0x398] ;  /* 0x0000e600ff327b82 */ /* 0x000ee20000000a00 */
[----:B0-----:R-:W-:-:S04]  /*4070*/  IADD3 R40, PT, PT, R55, R55, R39 ;  /* 0x0000003737287210 */ /* 0x001fc80007ffe027 */
[----:B------:R-:W-:-:S04]  /*4080*/  IADD3 R40, PT, PT, R55, R40, R55 ;  /* 0x0000002837287210 */ /* 0x000fc80007ffe037 */
[----:B------:R-:W-:-:S04]  /*4090*/  IADD3 R55, PT, PT, R40, R55, RZ ;  /* 0x0000003728377210 */ /* 0x000fc80007ffe0ff */
[----:B------:R-:W-:Y:S01]  /*40a0*/  IADD3 R40, P5, PT, R43, R55, RZ ;  /* 0x000000372b287210 */ /* 0x000fe20007fbe0ff */
[----:B---3--:R-:W-:-:S03]  /*40b0*/  IMAD.WIDE.U32 R50, R55, 0x4, R50 ;  /* 0x0000000437327825 */ /* 0x008fc600078e0032 */
[----:B------:R-:W-:Y:S02]  /*40c0*/  IADD3.X R49, PT, PT, RZ, R63, RZ, P5, !PT ;  /* 0x0000003fff317210 */ /* 0x000fe40002ffe4ff */
[C---:B--2---:R-:W-:Y:S01]  /*40d0*/  LEA R52, P5, R40.reuse, UR8, 0x2 ;  /* 0x0000000828347c11 */ /* 0x044fe2000f8a10ff */
        /* <DEDUP_REMOVED lines=8> */
[--C-:B-1----:R-:W-:Y:S02]  /*4160*/  FADD.FTZ R42, R65, -R46.reuse ;  /* 0x8000002e412a7221 */ /* 0x102fe40000010000 */
        /* <DEDUP_REMOVED lines=16> */
.L_x_140:
[----:B------:R-:W-:Y:S05]  /*4270*/  BSYNC.RECONVERGENT B0 ;  /* 0x0000000000007941 */ /* 0x000fea0003800200 */
.L_x_139:
[----:B0-----:R-:W0:Y:S01]  /*4280*/  LDC R49, c[0x0][0x360] ;  /* 0x0000d800ff317b82 */ /* 0x001e220000000800 */
[----:B------:R-:W-:Y:S01]  /*4290*/  BSSY.RECONVERGENT B0, `(.L_x_141) ;  /* 0x0000029000007945 */ /* 0x000fe20003800200 */
[----:B0-----:R-:W-:-:S04]  /*42a0*/  IADD3 R40, PT, PT, R49, R49, R39 ;  /* 0x0000003131287210 */ /* 0x001fc80007ffe027 */
[----:B------:R-:W-:-:S04]  /*42b0*/  IADD3 R40, PT, PT, R49, R40, R49 ;  /* 0x0000002831287210 */ /* 0x000fc80007ffe031 */
        /* <DEDUP_REMOVED lines=8> */
[----:B------:R-:W-:-:S04]  /*4340*/  IADD3 R55, PT, PT, R55, R40, R55 ;  /* 0x0000002837377210 */ /* 0x000fc80007ffe037 */
        /* <DEDUP_REMOVED lines=29> */
.L_x_142:
[----:B------:R-:W-:Y:S05]  /*4520*/  BSYNC.RECONVERGENT B0 ;  /* 0x0000000000007941 */ /* 0x000fea0003800200 */
.L_x_141:
[----:B------:R-:W-:Y:S01]  /*4530*/  ISETP.GE.AND P5, PT, R54, R41, PT ;  /* 0x000000293600720c */ /* 0x000fe20003fa6270 */
[----:B------:R-:W-:-:S12]  /*4540*/  BSSY.RECONVERGENT B0, `(.L_x_143) ;  /* 0x0000029000007945 */ /* 0x000fd80003800200 */
[----:B------:R-:W-:Y:S05]  /*4550*/  @P5 BRA `(.L_x_144) ;  /* 0x00000000009c5947 */ /* 0x000fea0003800000 */
[----:B------:R-:W2:Y:S01]  /*4560*/  S2R R40, SR_TID.X ;  /* 0x0000000000287919 */ /* 0x000ea20000002100 */
        /* <DEDUP_REMOVED lines=38> */
.L_x_144:
[----:B------:R-:W-:Y:S05]  /*47d0*/  BSYNC.RECONVERGENT B0 ;  /* 0x0000000000007941 */ /* 0x000fea0003800200 */
.L_x_143:
[----:B------:R-:W-:Y:S01]  /*47e0*/  ISETP.GE.AND P5, PT, R56, R41, PT ;  /* 0x000000293800720c */ /* 0x000fe20003fa6270 */
[----:B------:R-:W-:-:S12]  /*47f0*/  BSSY.RECONVERGENT B0, `(.L_x_145) ;  /* 0x000002a000007945 */ /* 0x000fd80003800200 */
[----:B------:R-:W-:Y:S05]  /*4800*/  @P5 BRA `(.L_x_146) ;  /* 0x0000000000a05947 */ /* 0x000fea0003800000 */
[----:B------:R-:W3:Y:S01]  /*4810*/  S2R R34, SR_TID.X ;  /* 0x0000000000227919 */ /* 0x000ee20000002100 */
[----:B------:R-:W4:Y:S01]  /*4820*/  LDCU.64 UR8, c[0x0][0x388] ;  /* 0x00007100ff0877ac */ /* 0x000f220008000a00 */
[----:B0-2---:R-:W0:Y:S01]  /*4830*/  LDC.64 R50, c[0x0][0x398] ;  /* 0x0000e600ff327b82 */ /* 0x005e220000000a00 */
[----:B---3--:R-:W-:-:S04]  /*4840*/  IADD3 R34, PT, PT, R34, UR6, RZ ;  /* 0x0000000622227c10 */ /* 0x008fc8000fffe0ff */
        /* <DEDUP_REMOVED lines=10> */
[C---:B----4-:R-:W-:Y:S01]  /*48f0*/  LEA R52, P5, R34.reuse, UR8, 0x2 ;  /* 0x0000000822347c11 */ /* 0x050fe2000f8a10ff */
        /* <DEDUP_REMOVED lines=25> */
.L_x_146:
[----:B------:R-:W-:Y:S05]  /*4a90*/  BSYNC.RECONVERGENT B0 ;  /* 0x0000000000007941 */ /* 0x000fea0003800200 */
.L_x_145:
[----:B------:R-:W-:Y:S01]  /*4aa0*/  ISETP.NE.AND P5, PT, R61, RZ, PT ;  /* 0x000000ff3d00720c */ /* 0x000fe20003fa5270 */
[----:B------:R-:W-:-:S12]  /*4ab0*/  BSSY.RECONVERGENT B0, `(.L_x_147) ;  /* 0x000002b000007945 */ /* 0x000fd80003800200 */
[----:B------:R-:W-:Y:S05]  /*4ac0*/  @P5 BRA `(.L_x_148) ;  /* 0x0000000000a45947 */ /* 0x000fea0003800000 */
[----:B---3--:R-:W3:Y:S01]  /*4ad0*/  S2R R33, SR_TID.X ;  /* 0x0000000000217919 */ /* 0x008ee20000002100 */
[----:B0-2---:R-:W0:Y:S01]  /*4ae0*/  LDC.64 R50, c[0x0][0x398] ;  /* 0x0000e600ff327b82 */ /* 0x005e220000000a00 */
[----:B------:R-:W2:Y:S07]  /*4af0*/  LDCU.64 UR8, c[0x0][0x388] ;  /* 0x00007100ff0877ac */ /* 0x000eae0008000a00 */
[----:B------:R-:W4:Y:S01]  /*4b00*/  LDC.64 R48, c[0x0][0x3a0] ;  /* 0x0000e800ff307b82 */ /* 0x000f220000000a00 */
        /* <DEDUP_REMOVED lines=11> */
[----:B------:R-:W-:Y:S01]  /*4bc0*/  IADD3.X R34, PT, PT, RZ, R63, RZ, P5, !PT ;  /* 0x0000003fff227210 */ /* 0x000fe20002ffe4ff */
[----:B----4-:R-:W-:Y:S01]  /*4bd0*/  IMAD.WIDE.U32 R48, R57, 0x4, R48 ;  /* 0x0000000439307825 */ /* 0x010fe200078e0030 */
[C---:B--2---:R-:W-:Y:S01]  /*4be0*/  LEA R52, P5, R33.reuse, UR8, 0x2 ;  /* 0x0000000821347c11 */ /* 0x044fe2000f8a10ff */
[----:B------:R-:W2:Y:S03]  /*4bf0*/  LDG.E R50, desc[UR4][R50.64] ;  /* 0x0000000432327981 */ /* 0x000ea6000c1e1900 */
[----:B------:R-:W-:Y:S01]  /*4c00*/  LEA.HI.X R53, R33, UR9, R34, 0x2, P5 ;  /* 0x0000000921357c11 */ /* 0x000fe2000a8f1422 */
[----:B------:R-:W3:Y:S04]  /*4c10*/  LDG.E R48, desc[UR4][R48.64] ;  /* 0x0000000430307981 */ /* 0x000ee8000c1e1900 */
[----:B------:R-:W4:Y:S01]  /*4c20*/  LDG.E R52, desc[UR4][R52.64] ;  /* 0x0000000434347981 */ /* 0x000f22000c1e1900 */
[----:B------:R-:W-:-:S02]  /*4c30*/  HADD2.F32 R33, -RZ, R30.H0_H0 ;  /* 0x2000001eff217230 */ /* 0x000fc40000004100 */
[----:B------:R-:W-:-:S03]  /*4c40*/  HADD2.F32 R55, -RZ, R30.H1_H1 ;  /* 0x3000001eff377230 */ /* 0x000fc60000004100 */
[--C-:B-1----:R-:W-:Y:S02]  /*4c50*/  FADD.FTZ R34, R33, -R46.reuse ;  /* 0x8000002e21227221 */ /* 0x102fe40000010000 */
[----:B------:R-:W-:Y:S02]  /*4c60*/  FADD.FTZ R42, R55, -R46 ;  /* 0x8000002e372a7221 */ /* 0x000fe40000010000 */
[-C--:B------:R-:W-:Y:S02]  /*4c70*/  FMUL.FTZ R40, R34, R47.reuse ;  /* 0x0000002f22287220 */ /* 0x080fe40000410000 */
[----:B------:R-:W-:Y:S01]  /*4c80*/  FMUL.FTZ R42, R42, R47 ;  /* 0x0000002f2a2a7220 */ /* 0x000fe20000410000 */
[----:B--2---:R-:W-:Y:S02]  /*4c90*/  HADD2.F32 R30, -RZ, R50.H0_H0 ;  /* 0x20000032ff1e7230 */ /* 0x004fe40000004100 */
[----:B---3--:R-:W-:Y:S02]  /*4ca0*/  HADD2.F32 R55, -RZ, R48.H0_H0 ;  /* 0x20000030ff377230 */ /* 0x008fe40000004100 */
[----:B------:R-:W-:-:S02]  /*4cb0*/  HADD2.F32 R33, -RZ, R50.H1_H1 ;  /* 0x30000032ff217230 */ /* 0x000fc40000004100 */
[----:B------:R-:W-:Y:S02]  /*4cc0*/  HADD2.F32 R34, -RZ, R48.H1_H1 ;  /* 0x30000030ff227230 */ /* 0x000fe40000004100 */
[----:B------:R-:W-:Y:S01]  /*4cd0*/  FFMA.FTZ R55, R30, R40, R55 ;  /* 0x000000281e377223 */ /* 0x000fe20000010037 */
[--C-:B----4-:R-:W-:Y:S02]  /*4ce0*/  HADD2.F32 R30, -RZ, R52.reuse.H0_H0 ;  /* 0x20000034ff1e7230 */ /* 0x110fe40000004100 */
[----:B------:R-:W-:Y:S02]  /*4cf0*/  HADD2.F32 R52, -RZ, R52.H1_H1 ;  /* 0x30000034ff347230 */ /* 0x000fe40000004100 */
[----:B------:R-:W-:Y:S01]  /*4d00*/  FFMA.FTZ R33, R33, R42, R34 ;  /* 0x0000002a21217223 */ /* 0x000fe20000010022 */
[----:B------:R-:W-:-:S03]  /*4d10*/  FADD.FTZ R30, R30, R55 ;  /* 0x000000371e1e7221 */ /* 0x000fc60000010000 */
[----:B------:R-:W-:Y:S01]  /*4d20*/  FADD.FTZ R33, R52, R33 ;  /* 0x0000002134217221 */ /* 0x000fe20000010000 */
[----:B------:R-:W-:-:S04]  /*4d30*/  IMAD.WIDE.U32 R48, R57, 0x4, R44 ;  /* 0x0000000439307825 */ /* 0x000fc800078e002c */
[----:B------:R-:W-:-:S05]  /*4d40*/  F2FP.F16.F32.PACK_AB R33, R33, R30 ;  /* 0x0000001e2121723e */ /* 0x000fca00000000ff */
[----:B------:R4:W-:Y:S02]  /*4d50*/  STG.E desc[UR4][R48.64], R33 ;  /* 0x0000002130007986 */ /* 0x0009e4000c101904 */
.L_x_148:
[----:B------:R-:W-:Y:S05]  /*4d60*/  BSYNC.RECONVERGENT B0 ;  /* 0x0000000000007941 */ /* 0x000fea0003800200 */
.L_x_147:
[----:B------:R-:W-:Y:S01]  /*4d70*/  ISETP.NE.AND P5, PT, R62, RZ, PT ;  /* 0x000000ff3e00720c */ /* 0x000fe20003fa5270 */
[----:B------:R-:W-:-:S12]  /*4d80*/  BSSY.RECONVERGENT B0, `(.L_x_149) ;  /* 0x000002c000007945 */ /* 0x000fd80003800200 */
[----:B------:R-:W-:Y:S05]  /*4d90*/  @P5 BRA `(.L_x_150) ;  /* 0x0000000000a85947 */ /* 0x000fea0003800000 */
[----:B------:R-:W5:Y:S01]  /*4da0*/  S2R R30, SR_TID.X ;  /* 0x00000000001e7919 */ /* 0x000f620000002100 */
[----:B0-2---:R-:W0:Y:S01]  /*4db0*/  LDC.64 R50, c[0x0][0x398] ;  /* 0x0000e600ff327b82 */ /* 0x005e220000000a00 */
[----:B------:R-:W2:Y:S07]  /*4dc0*/  LDCU.64 UR8, c[0x0][0x388] ;  /* 0x00007100ff0877ac */ /* 0x000eae0008000a00 */
[----:B---34-:R-:W3:Y:S01]  /*4dd0*/  LDC.64 R48, c[0x0][0x3a0] ;  /* 0x0000e800ff307b82 */ /* 0x018ee20000000a00 */
[----:B-----5:R-:W-:-:S04]  /*4de0*/  IADD3 R30, PT, PT, R30, UR6, RZ ;  /* 0x000000061e1e7c10 */ /* 0x020fc8000fffe0ff */
        /* <DEDUP_REMOVED lines=12> */
[----:B---3--:R-:W-:Y:S01]  /*4eb0*/  IMAD.WIDE.U32 R48, R55, 0x4, R48 ;  /* 0x0000000437307825 */ /* 0x008fe200078e0030 */
        /* <DEDUP_REMOVED lines=24> */
.L_x_150:
[----:B------:R-:W-:Y:S05]  /*5040*/  BSYNC.RECONVERGENT B0 ;  /* 0x0000000000007941 */ /* 0x000fea0003800200 */
.L_x_149:
[----:B------:R-:W-:Y:S01]  /*5050*/  ISETP.NE.AND P5, PT, R59, RZ, PT ;  /* 0x000000ff3b00720c */ /* 0x000fe20003fa5270 */
[----:B------:R-:W-:-:S12]  /*5060*/  BSSY.RECONVERGENT B0, `(.L_x_151) ;  /* 0x000002d000007945 */ /* 0x000fd80003800200 */
[----:B------:R-:W-:Y:S05]  /*5070*/  @P5 BRA `(.L_x_152) ;  /* 0x0000000000ac5947 */ /* 0x000fea0003800000 */
[----:B0-----:R-:W0:Y:S01]  /*5080*/  S2R R29, SR_TID.X ;  /* 0x00000000001d7919 */ /* 0x001e220000002100 */
[----:B--2---:R-:W2:Y:S01]  /*5090*/  LDC.64 R50, c[0x0][0x398] ;  /* 0x0000e600ff327b82 */ /* 0x004ea20000000a00 */
[----:B------:R-:W5:Y:S07]  /*50a0*/  LDCU.64 UR8, c[0x0][0x388] ;  /* 0x00007100ff0877ac */ /* 0x000f6e0008000a00 */
[----:B---34-:R-:W3:Y:S01]  /*50b0*/  LDC.64 R48, c[0x0][0x3a0] ;  /* 0x0000e800ff307b82 */ /* 0x018ee20000000a00 */
        /* <DEDUP_REMOVED lines=13> */
[----:B------:R-:W-:Y:S01]  /*5190*/  IADD3.X R30, PT, PT, RZ, R63, RZ, P5, !PT ;  /* 0x0000003fff1e7210 */ /* 0x000fe20002ffe4ff */
[----:B---3--:R-:W-:Y:S01]  /*51a0*/  IMAD.WIDE.U32 R48, R55, 0x4, R48 ;  /* 0x0000000437307825 */ /* 0x008fe200078e0030 */
[C---:B-----5:R-:W-:Y:S01]  /*51b0*/  LEA R52, P5, R29.reuse, UR8, 0x2 ;  /* 0x000000081d347c11 */ /* 0x060fe2000f8a10ff */
        /* <DEDUP_REMOVED lines=23> */
.L_x_152:
[----:B------:R-:W-:Y:S05]  /*5330*/  BSYNC.RECONVERGENT B0 ;  /* 0x0000000000007941 */ /* 0x000fea0003800200 */
.L_x_151:
        /* <DEDUP_REMOVED lines=47> */
.L_x_154:
[----:B------:R-:W-:Y:S05]  /*5630*/  BSYNC.RECONVERGENT B0 ;  /* 0x0000000000007941 */ /* 0x000fea0003800200 */
.L_x_153:
[----:B------:R-:W-:Y:S01]  /*5640*/  ISETP.NE.AND P5, PT, R37, RZ, PT ;  /* 0x000000ff2500720c */ /* 0x000fe20003fa5270 */
[----:B------:R-:W-:-:S12]  /*5650*/  BSSY.RECONVERGENT B0, `(.L_x_155) ;  /* 0x000002f000007945 */ /* 0x000fd80003800200 */
[----:B------:R-:W-:Y:S05]  /*5660*/  @P5 BRA `(.L_x_156) ;  /* 0x0000000000b45947 */ /* 0x000fea0003800000 */
[----:B------:R-:W5:Y:S01]  /*5670*/  S2R R24, SR_TID.X ;  /* 0x0000000000187919 */ /* 0x000f620000002100 */
[----:B0-234-:R-:W0:Y:S01]  /*5680*/  LDC.64 R48, c[0x0][0x398] ;  /* 0x0000e600ff307b82 */ /* 0x01de220000000a00 */
[----:B------:R-:W2:Y:S07]  /*5690*/  LDCU.64 UR8, c[0x0][0x388] ;  /* 0x00007100ff0877ac */ /* 0x000eae0008000a00 */
[----:B------:R-:W3:Y:S01]  /*56a0*/  LDC.64 R50, c[0x0][0x3a0] ;  /* 0x0000e800ff327b82 */ /* 0x000ee20000000a00 */
        /* <DEDUP_REMOVED lines=41> */
.L_x_156:
[----:B------:R-:W-:Y:S05]  /*5940*/  BSYNC.RECONVERGENT B0 ;  /* 0x0000000000007941 */ /* 0x000fea0003800200 */
.L_x_155:
[----:B------:R-:W-:Y:S01]  /*5950*/  ISETP.GE.AND P5, PT, R36, R41, PT ;  /* 0x000000292400720c */ /* 0x000fe20003fa6270 */
[----:B------:R-:W-:-:S12]  /*5960*/  BSSY.RECONVERGENT B0, `(.L_x_157) ;  /* 0x0000021000007945 */ /* 0x000fd80003800200 */
[----:B------:R-:W-:Y:S05]  /*5970*/  @P5 BRA `(.L_x_158) ;  /* 0x00000000007c5947 */ /* 0x000fea0003800000 */
[----:B0-2---:R-:W0:Y:S01]  /*5980*/  LDC.64 R50, c[0x0][0x398] ;  /* 0x0000e600ff327b82 */ /* 0x005e220000000a00 */
[----:B------:R-:W3:Y:S01]  /*5990*/  LDCU.64 UR8, c[0x0][0x388] ;  /* 0x00007100ff0877ac */ /* 0x000ee20008000a00 */
[----:B------:R-:W-:-:S04]  /*59a0*/  IADD3 R23, P5, PT, R43, R36, RZ ;  /* 0x000000242b177210 */ /* 0x000fc80007fbe0ff */
[----:B------:R-:W-:Y:S02]  /*59b0*/  IADD3.X R24, PT, PT, RZ, R63, RZ, P5, !PT ;  /* 0x0000003fff187210 */ /* 0x000fe40002ffe4ff */
[----:B------:R-:W2:Y:S01]  /*59c0*/  LDC.64 R52, c[0x0][0x3a0] ;  /* 0x0000e800ff347b82 */ /* 0x000ea20000000a00 */
[----:B---34-:R-:W-:-:S04]  /*59d0*/  LEA R48, P5, R23, UR8, 0x2 ;  /* 0x0000000817307c11 */ /* 0x018fc8000f8a10ff */
[----:B------:R-:W-:Y:S01]  /*59e0*/  LEA.HI.X R49, R23, UR9, R24, 0x2, P5 ;  /* 0x0000000917317c11 */ /* 0x000fe2000a8f1418 */
[----:B0-----:R-:W-:-:S04]  /*59f0*/  IMAD.WIDE.U32 R50, R36, 0x4, R50 ;  /* 0x0000000424327825 */ /* 0x001fc800078e0032 */
[----:B------:R-:W3:Y:S01]  /*5a00*/  LDG.E R48, desc[UR4][R48.64] ;  /* 0x0000000430307981 */ /* 0x000ee2000c1e1900 */
[----:B--2---:R-:W-:-:S03]  /*5a10*/  IMAD.WIDE.U32 R52, R36, 0x4, R52 ;  /* 0x0000000424347825 */ /* 0x004fc600078e0034 */
[----:B------:R-:W2:Y:S04]  /*5a20*/  LDG.E R50, desc[UR4][R50.64] ;  /* 0x0000000432327981 */ /* 0x000ea8000c1e1900 */
[----:B------:R-:W4:Y:S01]  /*5a30*/  LDG.E R52, desc[UR4][R52.64] ;  /* 0x0000000434347981 */ /* 0x000f22000c1e1900 */
[--C-:B------:R-:W-:Y:S02]  /*5a40*/  HADD2.F32 R23, -RZ, R21.reuse.H0_H0 ;  /* 0x20000015ff177230 */ /* 0x100fe40000004100 */
[----:B------:R-:W-:-:S03]  /*5a50*/  HADD2.F32 R21, -RZ, R21.H1_H1 ;  /* 0x30000015ff157230 */ /* 0x000fc60000004100 */
[--C-:B-1----:R-:W-:Y:S02]  /*5a60*/  FADD.FTZ R26, R23, -R46.reuse ;  /* 0x8000002e171a7221 */ /* 0x102fe40000010000 */
[----:B------:R-:W-:Y:S02]  /*5a70*/  FADD.FTZ R30, R21, -R46 ;  /* 0x8000002e151e7221 */ /* 0x000fe40000010000 */
[-C--:B------:R-:W-:Y:S02]  /*5a80*/  FMUL.FTZ R29, R26, R47.reuse ;  /* 0x0000002f1a1d7220 */ /* 0x080fe40000410000 */
[----:B------:R-:W-:Y:S01]  /*5a90*/  FMUL.FTZ R30, R30, R47 ;  /* 0x0000002f1e1e7220 */ /* 0x000fe20000410000 */
[----:B------:R-:W-:-:S04]  /*5aa0*/  IMAD.WIDE.U32 R36, R36, 0x4, R44 ;  /* 0x0000000424247825 */ /* 0x000fc800078e002c */
        /* <DEDUP_REMOVED lines=9> */
[----:B------:R-:W-:-:S05]  /*5b40*/  FADD.FTZ R48, R48, R23 ;  /* 0x0000001730307221 */ /* 0x000fca0000010000 */
[----:B------:R-:W-:-:S05]  /*5b50*/  F2FP.F16.F32.PACK_AB R21, R48, R21 ;  /* 0x000000153015723e */ /* 0x000fca00000000ff */
[----:B------:R0:W-:Y:S02]  /*5b60*/  STG.E desc[UR4][R36.64], R21 ;  /* 0x0000001524007986 */ /* 0x0001e4000c101904 */
.L_x_158:
[----:B------:R-:W-:Y:S05]  /*5b70*/  BSYNC.RECONVERGENT B0 ;  /* 0x0000000000007941 */ /* 0x000fea0003800200 */
.L_x_157:
        /* <DEDUP_REMOVED lines=11> */
[----:B------:R-:W2:Y:S01]  /*5c30*/  LDG.E R36, desc[UR4][R36.64] ;  /* 0x0000000424247981 */ /* 0x000ea2000c1e1900 */
[----:B---3--:R-:W-:-:S03]  /*5c40*/  IMAD.WIDE.U32 R50, R35, 0x4, R50 ;  /* 0x0000000423327825 */ /* 0x008fc600078e0032 */
[----:B------:R-:W3:Y:S04]  /*5c50*/  LDG.E R48, desc[UR4][R48.64] ;  /* 0x0000000430307981 */ /* 0x000ee8000c1e1900 */
        /* <DEDUP_REMOVED lines=8> */
[--C-:B---3--:R-:W-:Y:S02]  /*5ce0*/  HADD2.F32 R19, -RZ, R48.reuse.H0_H0 ;  /* 0x20000030ff137230 */ /* 0x108fe40000004100 */
[----:B------:R-:W-:Y:S02]  /*5cf0*/  HADD2.F32 R21, -RZ, R48.H1_H1 ;  /* 0x30000030ff157230 */ /* 0x000fe40000004100 */
[--C-:B----4-:R-:W-:Y:S02]  /*5d00*/  HADD2.F32 R24, -RZ, R50.reuse.H0_H0 ;  /* 0x20000032ff187230 */ /* 0x110fe40000004100 */
[----:B------:R-:W-:-:S03]  /*5d10*/  HADD2.F32 R26, -RZ, R50.H1_H1 ;  /* 0x30000032ff1a7230 */ /* 0x000fc60000004100 */
[----:B------:R-:W-:Y:S01]  /*5d20*/  FFMA.FTZ R24, R19, R23, R24 ;  /* 0x0000001713187223 */ /* 0x000fe20000010018 */
[--C-:B--2---:R-:W-:Y:S02]  /*5d30*/  HADD2.F32 R19, -RZ, R36.reuse.H0_H0 ;  /* 0x20000024ff137230 */ /* 0x104fe40000004100 */
[----:B------:R-:W-:Y:S01]  /*5d40*/  FFMA.FTZ R21, R21, R30, R26 ;  /* 0x0000001e15157223 */ /* 0x000fe2000001001a */
[----:B------:R-:W-:Y:S02]  /*5d50*/  HADD2.F32 R36, -RZ, R36.H1_H1 ;  /* 0x30000024ff247230 */ /* 0x000fe40000004100 */
[----:B------:R-:W-:-:S03]  /*5d60*/  FADD.FTZ R19, R19, R24 ;  /* 0x0000001813137221 */ /* 0x000fc60000010000 */
[----:B------:R-:W-:-:S05]  /*5d70*/  FADD.FTZ R36, R36, R21 ;  /* 0x0000001524247221 */ /* 0x000fca0000010000 */
[----:B------:R-:W-:-:S05]  /*5d80*/  F2FP.F16.F32.PACK_AB R19, R36, R19 ;  /* 0x000000132413723e */ /* 0x000fca00000000ff */
[----:B------:R0:W-:Y:S02]  /*5d90*/  STG.E desc[UR4][R34.64], R19 ;  /* 0x0000001322007986 */ /* 0x0001e4000c101904 */
.L_x_160:
[----:B------:R-:W-:Y:S05]  /*5da0*/  BSYNC.RECONVERGENT B0 ;  /* 0x0000000000007941 */ /* 0x000fea0003800200 */
.L_x_159:
[----:B------:R-:W-:Y:S01]  /*5db0*/  ISETP.GE.AND P5, PT, R32, R41, PT ;  /* 0x000000292000720c */ /* 0x000fe20003fa6270 */
[----:B------:R-:W-:-:S12]  /*5dc0*/  BSSY.RECONVERGENT B0, `(.L_x_161) ;  /* 0x0000021000007945 */ /* 0x000fd80003800200 */
[----:B------:R-:W-:Y:S05]  /*5dd0*/  @P5 BRA `(.L_x_162) ;  /* 0x00000000007c5947 */ /* 0x000fea0003800000 */
[----:B0-----:R-:W0:Y:S01]  /*5de0*/  LDC.64 R36, c[0x0][0x398] ;  /* 0x0000e600ff247b82 */ /* 0x001e220000000a00 */
[----:B------:R-:W5:Y:S01]  /*5df0*/  LDCU.64 UR8, c[0x0][0x388] ;  /* 0x00007100ff0877ac */ /* 0x000f620008000a00 */
[----:B------:R-:W-:-:S04]  /*5e00*/  IADD3 R19, P5, PT, R43, R32, RZ ;  /* 0x000000202b137210 */ /* 0x000fc80007fbe0ff */
[----:B------:R-:W-:Y:S02]  /*5e10*/  IADD3.X R24, PT, PT, RZ, R63, RZ, P5, !PT ;  /* 0x0000003fff187210 */ /* 0x000fe40002ffe4ff */
[----:B--234-:R-:W2:Y:S01]  /*5e20*/  LDC.64 R48, c[0x0][0x3a0] ;  /* 0x0000e800ff307b82 */ /* 0x01cea20000000a00 */
[----:B-----5:R-:W-:-:S04]  /*5e30*/  LEA R34, P5, R19, UR8, 0x2 ;  /* 0x0000000813227c11 */ /* 0x020fc8000f8a10ff */
        /* <DEDUP_REMOVED lines=25> */
.L_x_162:
[----:B------:R-:W-:Y:S05]  /*5fd0*/  BSYNC.RECONVERGENT B0 ;  /* 0x0000000000007941 */ /* 0x000fea0003800200 */
.L_x_161:
[----:B------:R-:W-:Y:S01]  /*5fe0*/  ISETP.GE.AND P5, PT, R31, R41, PT ;  /* 0x000000291f00720c */ /* 0x000fe20003fa6270 */
[----:B------:R-:W-:-:S12]  /*5ff0*/  BSSY.RECONVERGENT B0, `(.L_x_163) ;  /* 0x0000021000007945 */ /* 0x000fd80003800200 */
[----:B------:R-:W-:Y:S05]  /*6000*/  @P5 BRA `(.L_x_164) ;  /* 0x00000000007c5947 */ /* 0x000fea0003800000 */
[----:B------:R-:W5:Y:S01]  /*6010*/  LDCU.64 UR8, c[0x0][0x388] ;  /* 0x00007100ff0877ac */ /* 0x000f620008000a00 */
[----:B------:R-:W-:Y:S01]  /*6020*/  IADD3 R18, P5, PT, R43, R31, RZ ;  /* 0x0000001f2b127210 */ /* 0x000fe20007fbe0ff */
[----:B0--34-:R-:W0:Y:S03]  /*6030*/  LDC.64 R32, c[0x0][0x3a0] ;  /* 0x0000e800ff207b82 */ /* 0x019e260000000a00 */
[----:B------:R-:W-:Y:S02]  /*6040*/  IADD3.X R19, PT, PT, RZ, R63, RZ, P5, !PT ;  /* 0x0000003fff137210 */ /* 0x000fe40002ffe4ff */
[----:B-----5:R-:W-:-:S04]  /*6050*/  LEA R34, P5, R18, UR8, 0x2 ;  /* 0x0000000812227c11 */ /* 0x020fc8000f8a10ff */
[----:B------:R-:W-:Y:S02]  /*6060*/  LEA.HI.X R35, R18, UR9, R19, 0x2, P5 ;  /* 0x0000000912237c11 */ /* 0x000fe4000a8f1413 */
[----:B------:R-:W3:Y:S01]  /*6070*/  LDC.64 R18, c[0x0][0x398] ;  /* 0x0000e600ff127b82 */ /* 0x000ee20000000a00 */
[C---:B0-----:R-:W-:Y:S02]  /*6080*/  IMAD.WIDE.U32 R32, R31.reuse, 0x4, R32 ;  /* 0x000000041f207825 */ /* 0x041fe400078e0020 */
[----:B------:R-:W4:Y:S04]  /*6090*/  LDG.E R34, desc[UR4][R34.64] ;  /* 0x0000000422227981 */ /* 0x000f28000c1e1900 */
[----:B------:R-:W5:Y:S01]  /*60a0*/  LDG.E R32, desc[UR4][R32.64] ;  /* 0x0000000420207981 */ /* 0x000f62000c1e1900 */
[----:B---3--:R-:W-:-:S06]  /*60b0*/  IMAD.WIDE.U32 R18, R31, 0x4, R18 ;  /* 0x000000041f127825 */ /* 0x008fcc00078e0012 */
[----:B------:R-:W3:Y:S01]  /*60c0*/  LDG.E R18, desc[UR4][R18.64] ;  /* 0x0000000412127981 */ /* 0x000ee2000c1e1900 */
[--C-:B------:R-:W-:Y:S02]  /*60d0*/  HADD2.F32 R21, -RZ, R17.reuse.H0_H0 ;  /* 0x20000011ff157230 */ /* 0x100fe40000004100 */
[----:B------:R-:W-:-:S03]  /*60e0*/  HADD2.F32 R17, -RZ, R17.H1_H1 ;  /* 0x30000011ff117230 */ /* 0x000fc60000004100 */
[--C-:B-1----:R-:W-:Y:S02]  /*60f0*/  FADD.FTZ R26, R21, -R46.reuse ;  /* 0x8000002e151a7221 */ /* 0x102fe40000010000 */
[----:B------:R-:W-:Y:S02]  /*6100*/  FADD.FTZ R30, R17, -R46 ;  /* 0x8000002e111e7221 */ /* 0x000fe40000010000 */
[-C--:B------:R-:W-:Y:S02]  /*6110*/  FMUL.FTZ R26, R26, R47.reuse ;  /* 0x0000002f1a1a7220 */ /* 0x080fe40000410000 */
[----:B------:R-:W-:Y:S01]  /*6120*/  FMUL.FTZ R30, R30, R47 ;  /* 0x0000002f1e1e7220 */ /* 0x000fe20000410000 */
[----:B-----5:R-:W-:Y:S02]  /*6130*/  HADD2.F32 R24, -RZ, R32.H0_H0 ;  /* 0x20000020ff187230 */ /* 0x020fe40000004100 */
[--C-:B---3--:R-:W-:Y:S02]  /*6140*/  HADD2.F32 R17, -RZ, R18.reuse.H0_H0 ;  /* 0x20000012ff117230 */ /* 0x108fe40000004100 */
        /* <DEDUP_REMOVED lines=11> */
.L_x_164:
[----:B------:R-:W-:Y:S05]  /*6200*/  BSYNC.RECONVERGENT B0 ;  /* 0x0000000000007941 */ /* 0x000fea0003800200 */
.L_x_163:
[----:B------:R-:W-:Y:S01]  /*6210*/  ISETP.GE.AND P5, PT, R28, R41, PT ;  /* 0x000000291c00720c */ /* 0x000fe20003fa6270 */
[----:B------:R-:W-:-:S12]  /*6220*/  BSSY.RECONVERGENT B0, `(.L_x_165) ;  /* 0x0000021000007945 */ /* 0x000fd80003800200 */
[----:B------:R-:W-:Y:S05]  /*6230*/  @P5 BRA `(.L_x_166) ;  /* 0x00000000007c5947 */ /* 0x000fea0003800000 */
[----:B------:R-:W5:Y:S01]  /*6240*/  LDCU.64 UR8, c[0x0][0x388] ;  /* 0x00007100ff0877ac */ /* 0x000f620008000a00 */
[----:B0-----:R-:W-:Y:S01]  /*6250*/  IADD3 R17, P5, PT, R43, R28, RZ ;  /* 0x0000001c2b117210 */ /* 0x001fe20007fbe0ff */
[----:B------:R-:W0:Y:S03]  /*6260*/  LDC.64 R30, c[0x0][0x3a0] ;  /* 0x0000e800ff1e7b82 */ /* 0x000e260000000a00 */
[----:B------:R-:W-:Y:S02]  /*6270*/  IADD3.X R18, PT, PT, RZ, R63, RZ, P5, !PT ;  /* 0x0000003fff127210 */ /* 0x000fe40002ffe4ff */
[----:B-----5:R-:W-:-:S04]  /*6280*/  LEA R32, P5, R17, UR8, 0x2 ;  /* 0x0000000811207c11 */ /* 0x020fc8000f8a10ff */
[----:B---34-:R-:W-:Y:S02]  /*6290*/  LEA.HI.X R33, R17, UR9, R18, 0x2, P5 ;  /* 0x0000000911217c11 */ /* 0x018fe4000a8f1412 */
        /* <DEDUP_REMOVED lines=12> */
[----:B------:R-:W-:-:S04]  /*6360*/  IMAD.WIDE.U32 R28, R28, 0x4, R44 ;  /* 0x000000041c1c7825 */ /* 0x000fc800078e002c */
[----:B-----5:R-:W-:Y:S02]  /*6370*/  HADD2.F32 R21, -RZ, R30.H0_H0 ;  /* 0x2000001eff157230 */ /* 0x020fe40000004100 */
[--C-:B---3--:R-:W-:Y:S02]  /*6380*/  HADD2.F32 R14, -RZ, R18.reuse.H0_H0 ;  /* 0x20000012ff0e7230 */ /* 0x108fe40000004100 */
[----:B------:R-:W-:Y:S02]  /*6390*/  HADD2.F32 R17, -RZ, R18.H1_H1 ;  /* 0x30000012ff117230 */ /* 0x000fe40000004100 */
[----:B------:R-:W-:Y:S02]  /*63a0*/  HADD2.F32 R18, -RZ, R30.H1_H1 ;  /* 0x3000001eff127230 */ /* 0x000fe40000004100 */
[----:B------:R-:W-:Y:S01]  /*63b0*/  FFMA.FTZ R21, R14, R24, R21 ;  /* 0x000000180e157223 */ /* 0x000fe20000010015 */
[--C-:B----4-:R-:W-:Y:S02]  /*63c0*/  HADD2.F32 R14, -RZ, R32.reuse.H0_H0 ;  /* 0x20000020ff0e7230 */ /* 0x110fe40000004100 */
[----:B------:R-:W-:-:S02]  /*63d0*/  HADD2.F32 R32, -RZ, R32.H1_H1 ;  /* 0x30000020ff207230 */ /* 0x000fc40000004100 */
[----:B------:R-:W-:Y:S01]  /*63e0*/  FFMA.FTZ R17, R17, R26, R18 ;  /* 0x0000001a11117223 */ /* 0x000fe20000010012 */
[----:B------:R-:W-:-:S03]  /*63f0*/  FADD.FTZ R14, R14, R21 ;  /* 0x000000150e0e7221 */ /* 0x000fc60000010000 */
[----:B------:R-:W-:-:S05]  /*6400*/  FADD.FTZ R17, R32, R17 ;  /* 0x0000001120117221 */ /* 0x000fca0000010000 */
[----:B------:R-:W-:-:S05]  /*6410*/  F2FP.F16.F32.PACK_AB R17, R17, R14 ;  /* 0x0000000e1111723e */ /* 0x000fca00000000ff */
[----:B------:R0:W-:Y:S02]  /*6420*/  STG.E desc[UR4][R28.64], R17 ;  /* 0x000000111c007986 */ /* 0x0001e4000c101904 */
.L_x_166:
[----:B------:R-:W-:Y:S05]  /*6430*/  BSYNC.RECONVERGENT B0 ;  /* 0x0000000000007941 */ /* 0x000fea0003800200 */
.L_x_165:
[----:B------:R-:W-:Y:S01]  /*6440*/  ISETP.NE.AND P5, PT, R27, RZ, PT ;  /* 0x000000ff1b00720c */ /* 0x000fe20003fa5270 */
[----:B------:R-:W-:-:S12]  /*6450*/  BSSY.RECONVERGENT B0, `(.L_x_167) ;  /* 0x0000034000007945 */ /* 0x000fd80003800200 */
[----:B------:R-:W-:Y:S05]  /*6460*/  @P5 BRA `(.L_x_168) ;  /* 0x0000000000c85947 */ /* 0x000fea0003800000 */
[----:B------:R-:W-:Y:S01]  /*6470*/  IADD3 R39, PT, PT, R39, UR6, RZ ;  /* 0x0000000627277c10 */ /* 0x000fe2000fffe0ff */
[----:B0-----:R-:W0:Y:S01]  /*6480*/  LDC.64 R18, c[0x0][0x398] ;  /* 0x0000e600ff127b82 */ /* 0x001e220000000a00 */
[----:B------:R-:W5:Y:S02]  /*6490*/  LDCU.64 UR8, c[0x0][0x388] ;  /* 0x00007100ff0877ac */ /* 0x000f640008000a00 */
[----:B------:R-:W-:-:S04]  /*64a0*/  IADD3 R39, PT, PT, R39, UR6, RZ ;  /* 0x0000000627277c10 */ /* 0x000fc8000fffe0ff */
[----:B------:R-:W-:Y:S01]  /*64b0*/  IADD3 R39, PT, PT, R39, UR6, RZ ;  /* 0x0000000627277c10 */ /* 0x000fe2000fffe0ff */
[----:B------:R-:W1:Y:S03]  /*64c0*/  LDC.64 R26, c[0x0][0x3a0] ;  /* 0x0000e800ff1a7b82 */ /* 0x000e660000000a00 */
        /* <DEDUP_REMOVED lines=19> */
[----:B-1----:R-:W-:Y:S01]  /*6600*/  IMAD.WIDE.U32 R26, R39, 0x4, R26 ;  /* 0x00000004271a7825 */ /* 0x002fe200078e001a */
[C---:B-----5:R-:W-:Y:S01]  /*6610*/  LEA R28, P5, R14.reuse, UR8, 0x2 ;  /* 0x000000080e1c7c11 */ /* 0x060fe2000f8a10ff */
[----:B------:R-:W5:Y:S03]  /*6620*/  LDG.E R18, desc[UR4][R18.64] ;  /* 0x0000000412127981 */ /* 0x000f66000c1e1900 */
[----:B------:R-:W-:Y:S01]  /*6630*/  LEA.HI.X R29, R14, UR9, R17, 0x2, P5 ;  /* 0x000000090e1d7c11 */ /* 0x000fe2000a8f1411 */
[----:B------:R-:W2:Y:S04]  /*6640*/  LDG.E R26, desc[UR4][R26.64] ;  /* 0x000000041a1a7981 */ /* 0x000ea8000c1e1900 */
[----:B------:R-:W3:Y:S01]  /*6650*/  LDG.E R28, desc[UR4][R28.64] ;  /* 0x000000041c1c7981 */ /* 0x000ee2000c1e1900 */
[----:B------:R-:W-:-:S02]  /*6660*/  HADD2.F32 R17, -RZ, R13.H0_H0 ;  /* 0x2000000dff117230 */ /* 0x000fc40000004100 */
[----:B------:R-:W-:-:S03]  /*6670*/  HADD2.F32 R13, -RZ, R13.H1_H1 ;  /* 0x3000000dff0d7230 */ /* 0x000fc60000004100 */
[--C-:B------:R-:W-:Y:S02]  /*6680*/  FADD.FTZ R14, R17, -R46.reuse ;  /* 0x8000002e110e7221 */ /* 0x100fe40000010000 */
[----:B------:R-:W-:Y:S02]  /*6690*/  FADD.FTZ R30, R13, -R46 ;  /* 0x8000002e0d1e7221 */ /* 0x000fe40000010000 */
[-C--:B------:R-:W-:Y:S02]  /*66a0*/  FMUL.FTZ R21, R14, R47.reuse ;  /* 0x0000002f0e157220 */ /* 0x080fe40000410000 */
[----:B------:R-:W-:Y:S01]  /*66b0*/  FMUL.FTZ R30, R30, R47 ;  /* 0x0000002f1e1e7220 */ /* 0x000fe20000410000 */
[----:B-----5:R-:W-:Y:S02]  /*66c0*/  HADD2.F32 R13, -RZ, R18.H0_H0 ;  /* 0x20000012ff0d7230 */ /* 0x020fe40000004100 */
[----:B--2---:R-:W-:Y:S02]  /*66d0*/  HADD2.F32 R24, -RZ, R26.H0_H0 ;  /* 0x2000001aff187230 */ /* 0x004fe40000004100 */
[----:B------:R-:W-:-:S02]  /*66e0*/  HADD2.F32 R14, -RZ, R18.H1_H1 ;  /* 0x30000012ff0e7230 */ /* 0x000fc40000004100 */
[----:B------:R-:W-:Y:S02]  /*66f0*/  HADD2.F32 R17, -RZ, R26.H1_H1 ;  /* 0x3000001aff117230 */ /* 0x000fe40000004100 */
[----:B------:R-:W-:Y:S01]  /*6700*/  FFMA.FTZ R24, R13, R21, R24 ;  /* 0x000000150d187223 */ /* 0x000fe20000010018 */
[--C-:B---3--:R-:W-:Y:S02]  /*6710*/  HADD2.F32 R13, -RZ, R28.reuse.H0_H0 ;  /* 0x2000001cff0d7230 */ /* 0x108fe40000004100 */
[----:B------:R-:W-:Y:S02]  /*6720*/  HADD2.F32 R28, -RZ, R28.H1_H1 ;  /* 0x3000001cff1c7230 */ /* 0x000fe40000004100 */
[----:B------:R-:W-:Y:S01]  /*6730*/  FFMA.FTZ R17, R14, R30, R17 ;  /* 0x0000001e0e117223 */ /* 0x000fe20000010011 */
[----:B------:R-:W-:-:S03]  /*6740*/  FADD.FTZ R13, R13, R24 ;  /* 0x000000180d0d7221 */ /* 0x000fc60000010000 */
[----:B------:R-:W-:Y:S01]  /*6750*/  FADD.FTZ R28, R28, R17 ;  /* 0x000000111c1c7221 */ /* 0x000fe20000010000 */
[----:B------:R-:W-:-:S04]  /*6760*/  IMAD.WIDE.U32 R18, R39, 0x4, R44 ;  /* 0x0000000427127825 */ /* 0x000fc800078e002c */
[----:B------:R-:W-:-:S05]  /*6770*/  F2FP.F16.F32.PACK_AB R13, R28, R13 ;  /* 0x0000000d1c0d723e */ /* 0x000fca00000000ff */
[----:B------:R0:W-:Y:S02]  /*6780*/  STG.E desc[UR4][R18.64], R13 ;  /* 0x0000000d12007986 */ /* 0x0001e4000c101904 */
.L_x_168:
[----:B------:R-:W-:Y:S05]  /*6790*/  BSYNC.RECONVERGENT B0 ;  /* 0x0000000000007941 */ /* 0x000fea0003800200 */
.L_x_167:
        /* <DEDUP_REMOVED lines=10> */
[----:B0-----:R-:W-:-:S04]  /*6840*/  IMAD.WIDE.U32 R18, R25, 0x4, R18 ;  /* 0x0000000419127825 */ /* 0x001fc800078e0012 */
[----:B------:R-:W5:Y:S01]  /*6850*/  LDG.E R28, desc[UR4][R28.64] ;  /* 0x000000041c1c7981 */ /* 0x000f62000c1e1900 */
[----:B-1----:R-:W-:-:S03]  /*6860*/  IMAD.WIDE.U32 R26, R25, 0x4, R26 ;  /* 0x00000004191a7825 */ /* 0x002fc600078e001a */
[----:B------:R-:W2:Y:S04]  /*6870*/  LDG.E R18, desc[UR4][R18.64] ;  /* 0x0000000412127981 */ /* 0x000ea8000c1e1900 */
[----:B------:R-:W3:Y:S01]  /*6880*/  LDG.E R26, desc[UR4][R26.64] ;  /* 0x000000041a1a7981 */ /* 0x000ee2000c1e1900 */
        /* <DEDUP_REMOVED lines=8> */
[----:B---3--:R-:W-:-:S02]  /*6910*/  HADD2.F32 R14, -RZ, R26.H0_H0 ;  /* 0x2000001aff0e7230 */ /* 0x008fc40000004100 */
[----:B------:R-:W-:-:S03]  /*6920*/  HADD2.F32 R18, -RZ, R26.H1_H1 ;  /* 0x3000001aff127230 */ /* 0x000fc60000004100 */
[----:B------:R-:W-:Y:S01]  /*6930*/  FFMA.FTZ R14, R11, R24, R14 ;  /* 0x000000180b0e7223 */ /* 0x000fe2000001000e */
[--C-:B-----5:R-:W-:Y:S02]  /*6940*/  HADD2.F32 R11, -RZ, R28.reuse.H0_H0 ;  /* 0x2000001cff0b7230 */ /* 0x120fe40000004100 */
[----:B------:R-:W-:Y:S01]  /*6950*/  FFMA.FTZ R13, R13, R30, R18 ;  /* 0x0000001e0d0d7223 */ /* 0x000fe20000010012 */
[----:B------:R-:W-:Y:S02]  /*6960*/  HADD2.F32 R28, -RZ, R28.H1_H1 ;  /* 0x3000001cff1c7230 */ /* 0x000fe40000004100 */
[----:B------:R-:W-:-:S03]  /*6970*/  FADD.FTZ R11, R11, R14 ;  /* 0x0000000e0b0b7221 */ /* 0x000fc60000010000 */
[----:B------:R-:W-:Y:S01]  /*6980*/  FADD.FTZ R28, R28, R13 ;  /* 0x0000000d1c1c7221 */ /* 0x000fe20000010000 */
[----:B------:R-:W-:-:S04]  /*6990*/  IMAD.WIDE.U32 R18, R25, 0x4, R44 ;  /* 0x0000000419127825 */ /* 0x000fc800078e002c */
[----:B------:R-:W-:-:S05]  /*69a0*/  F2FP.F16.F32.PACK_AB R11, R28, R11 ;  /* 0x0000000b1c0b723e */ /* 0x000fca00000000ff */
[----:B------:R0:W-:Y:S02]  /*69b0*/  STG.E desc[UR4][R18.64], R11 ;  /* 0x0000000b12007986 */ /* 0x0001e4000c101904 */
.L_x_170:
[----:B------:R-:W-:Y:S05]  /*69c0*/  BSYNC.RECONVERGENT B0 ;  /* 0x0000000000007941 */ /* 0x000fea0003800200 */
.L_x_169:
        /* <DEDUP_REMOVED lines=21> */
[----:B------:R-:W-:-:S04]  /*6b20*/  IMAD.WIDE.U32 R22, R22, 0x4, R44 ;  /* 0x0000000416167825 */ /* 0x000fc800078e002c */
[--C-:B--2---:R-:W-:Y:S02]  /*6b30*/  HADD2.F32 R10, -RZ, R18.reuse.H0_H0 ;  /* 0x20000012ff0a7230 */ /* 0x104fe40000004100 */
[----:B------:R-:W-:Y:S02]  /*6b40*/  HADD2.F32 R11, -RZ, R18.H1_H1 ;  /* 0x30000012ff0b7230 */ /* 0x000fe40000004100 */
[--C-:B---3--:R-:W-:Y:S02]  /*6b50*/  HADD2.F32 R13, -RZ, R24.reuse.H0_H0 ;  /* 0x20000018ff0d7230 */ /* 0x108fe40000004100 */
[----:B------:R-:W-:-:S03]  /*6b60*/  HADD2.F32 R14, -RZ, R24.H1_H1 ;  /* 0x30000018ff0e7230 */ /* 0x000fc60000004100 */
[----:B------:R-:W-:Y:S01]  /*6b70*/  FFMA.FTZ R13, R10, R17, R13 ;  /* 0x000000110a0d7223 */ /* 0x000fe2000001000d */
[--C-:B-----5:R-:W-:Y:S02]  /*6b80*/  HADD2.F32 R10, -RZ, R26.reuse.H0_H0 ;  /* 0x2000001aff0a7230 */ /* 0x120fe40000004100 */
[----:B------:R-:W-:Y:S01]  /*6b90*/  FFMA.FTZ R11, R11, R28, R14 ;  /* 0x0000001c0b0b7223 */ /* 0x000fe2000001000e */
[----:B------:R-:W-:Y:S02]  /*6ba0*/  HADD2.F32 R26, -RZ, R26.H1_H1 ;  /* 0x3000001aff1a7230 */ /* 0x000fe40000004100 */
[----:B------:R-:W-:-:S03]  /*6bb0*/  FADD.FTZ R10, R10, R13 ;  /* 0x0000000d0a0a7221 */ /* 0x000fc60000010000 */
[----:B------:R-:W-:-:S05]  /*6bc0*/  FADD.FTZ R11, R26, R11 ;  /* 0x0000000b1a0b7221 */ /* 0x000fca0000010000 */
[----:B------:R-:W-:-:S05]  /*6bd0*/  F2FP.F16.F32.PACK_AB R11, R11, R10 ;  /* 0x0000000a0b0b723e */ /* 0x000fca00000000ff */
[----:B------:R0:W-:Y:S02]  /*6be0*/  STG.E desc[UR4][R22.64], R11 ;  /* 0x0000000b16007986 */ /* 0x0001e4000c101904 */
.L_x_172:
[----:B------:R-:W-:Y:S05]  /*6bf0*/  BSYNC.RECONVERGENT B0 ;  /* 0x0000000000007941 */ /* 0x000fea0003800200 */
.L_x_171:
        /* <DEDUP_REMOVED lines=11> */
[----:B------:R-:W2:Y:S04]  /*6cb0*/  LDG.E R22, desc[UR4][R22.64] ;  /* 0x0000000416167981 */ /* 0x000ea8000c1e1900 */
[----:B------:R-:W3:Y:S01]  /*6cc0*/  LDG.E R18, desc[UR4][R18.64] ;  /* 0x0000000412127981 */ /* 0x000ee2000c1e1900 */
[----:B-----5:R-:W-:-:S06]  /*6cd0*/  IMAD.WIDE.U32 R10, R20, 0x4, R10 ;  /* 0x00000004140a7825 */ /* 0x020fcc00078e000a */
[----:B------:R-:W5:Y:S01]  /*6ce0*/  LDG.E R10, desc[UR4][R10.64] ;  /* 0x000000040a0a7981 */ /* 0x000f62000c1e1900 */
[--C-:B------:R-:W-:Y:S02]  /*6cf0*/  HADD2.F32 R13, -RZ, R9.reuse.H0_H0 ;  /* 0x20000009ff0d7230 */ /* 0x100fe40000004100 */
[----:B------:R-:W-:-:S03]  /*6d00*/  HADD2.F32 R9, -RZ, R9.H1_H1 ;  /* 0x30000009ff097230 */ /* 0x000fc60000004100 */
[--C-:B-1----:R-:W-:Y:S02]  /*6d10*/  FADD.FTZ R24, R13, -R46.reuse ;  /* 0x8000002e0d187221 */ /* 0x102fe40000010000 */
[----:B------:R-:W-:Y:S02]  /*6d20*/  FADD.FTZ R26, R9, -R46 ;  /* 0x8000002e091a7221 */ /* 0x000fe40000010000 */
[-C--:B------:R-:W-:Y:S02]  /*6d30*/  FMUL.FTZ R24, R24, R47.reuse ;  /* 0x0000002f18187220 */ /* 0x080fe40000410000 */
[----:B------:R-:W-:Y:S01]  /*6d40*/  FMUL.FTZ R26, R26, R47 ;  /* 0x0000002f1a1a7220 */ /* 0x000fe20000410000 */
[----:B------:R-:W-:-:S04]  /*6d50*/  IMAD.WIDE.U32 R20, R20, 0x4, R44 ;  /* 0x0000000414147825 */ /* 0x000fc800078e002c */
[----:B---3--:R-:W-:Y:S02]  /*6d60*/  HADD2.F32 R14, -RZ, R18.H0_H0 ;  /* 0x20000012ff0e7230 */ /* 0x008fe40000004100 */
[--C-:B-----5:R-:W-:Y:S02]  /*6d70*/  HADD2.F32 R9, -RZ, R10.reuse.H0_H0 ;  /* 0x2000000aff097230 */ /* 0x120fe40000004100 */
[----:B------:R-:W-:Y:S02]  /*6d80*/  HADD2.F32 R13, -RZ, R10.H1_H1 ;  /* 0x3000000aff0d7230 */ /* 0x000fe40000004100 */
[----:B------:R-:W-:Y:S02]  /*6d90*/  HADD2.F32 R10, -RZ, R18.H1_H1 ;  /* 0x30000012ff0a7230 */ /* 0x000fe40000004100 */
[----:B------:R-:W-:Y:S01]  /*6da0*/  FFMA.FTZ R14, R9, R24, R14 ;  /* 0x00000018090e7223 */ /* 0x000fe2000001000e */
[--C-:B--2---:R-:W-:Y:S02]  /*6db0*/  HADD2.F32 R9, -RZ, R22.reuse.H0_H0 ;  /* 0x20000016ff097230 */ /* 0x104fe40000004100 */
[----:B------:R-:W-:-:S02]  /*6dc0*/  HADD2.F32 R22, -RZ, R22.H1_H1 ;  /* 0x30000016ff167230 */ /* 0x000fc40000004100 */
[----:B------:R-:W-:Y:S01]  /*6dd0*/  FFMA.FTZ R13, R13, R26, R10 ;  /* 0x0000001a0d0d7223 */ /* 0x000fe2000001000a */
[----:B------:R-:W-:-:S03]  /*6de0*/  FADD.FTZ R9, R9, R14 ;  /* 0x0000000e09097221 */ /* 0x000fc60000010000 */
[----:B------:R-:W-:-:S05]  /*6df0*/  FADD.FTZ R22, R22, R13 ;  /* 0x0000000d16167221 */ /* 0x000fca0000010000 */
[----:B------:R-:W-:-:S05]  /*6e00*/  F2FP.F16.F32.PACK_AB R9, R22, R9 ;  /* 0x000000091609723e */ /* 0x000fca00000000ff */
[----:B------:R0:W-:Y:S02]  /*6e10*/  STG.E desc[UR4][R20.64], R9 ;  /* 0x0000000914007986 */ /* 0x0001e4000c101904 */
.L_x_174:
[----:B------:R-:W-:Y:S05]  /*6e20*/  BSYNC.RECONVERGENT B0 ;  /* 0x0000000000007941 */ /* 0x000fea0003800200 */
.L_x_173:
        /* <DEDUP_REMOVED lines=34> */
.L_x_176:
[----:B------:R-:W-:Y:S05]  /*7050*/  BSYNC.RECONVERGENT B0 ;  /* 0x0000000000007941 */ /* 0x000fea0003800200 */
.L_x_175:
        /* <DEDUP_REMOVED lines=21> */
[----:B---3--:R-:W-:Y:S02]  /*71b0*/  HADD2.F32 R14, -RZ, R10.H0_H0 ;  /* 0x2000000aff0e7230 */ /* 0x008fe40000004100 */
[--C-:B-----5:R-:W-:Y:S02]  /*71c0*/  HADD2.F32 R7, -RZ, R8.reuse.H0_H0 ;  /* 0x20000008ff077230 */ /* 0x120fe40000004100 */
[----:B------:R-:W-:-:S02]  /*71d0*/  HADD2.F32 R13, -RZ, R8.H1_H1 ;  /* 0x30000008ff0d7230 */ /* 0x000fc40000004100 */
[----:B------:R-:W-:Y:S02]  /*71e0*/  HADD2.F32 R8, -RZ, R10.H1_H1 ;  /* 0x3000000aff087230 */ /* 0x000fe40000004100 */
[----:B------:R-:W-:Y:S01]  /*71f0*/  FFMA.FTZ R14, R7, R18, R14 ;  /* 0x00000012070e7223 */ /* 0x000fe2000001000e */
[--C-:B--2---:R-:W-:Y:S02]  /*7200*/  HADD2.F32 R7, -RZ, R16.reuse.H0_H0 ;  /* 0x20000010ff077230 */ /* 0x104fe40000004100 */
[----:B------:R-:W-:Y:S02]  /*7210*/  HADD2.F32 R16, -RZ, R16.H1_H1 ;  /* 0x30000010ff107230 */ /* 0x000fe40000004100 */
[----:B------:R-:W-:Y:S01]  /*7220*/  FFMA.FTZ R13, R13, R20, R8 ;  /* 0x000000140d0d7223 */ /* 0x000fe20000010008 */
[----:B------:R-:W-:-:S03]  /*7230*/  FADD.FTZ R7, R7, R14 ;  /* 0x0000000e07077221 */ /* 0x000fc60000010000 */
[----:B------:R-:W-:Y:S01]  /*7240*/  FADD.FTZ R16, R16, R13 ;  /* 0x0000000d10107221 */ /* 0x000fe20000010000 */
[----:B------:R-:W-:-:S04]  /*7250*/  IMAD.WIDE.U32 R8, R15, 0x4, R44 ;  /* 0x000000040f087825 */ /* 0x000fc800078e002c */
[----:B------:R-:W-:-:S05]  /*7260*/  F2FP.F16.F32.PACK_AB R7, R16, R7 ;  /* 0x000000071007723e */ /* 0x000fca00000000ff */
[----:B------:R0:W-:Y:S02]  /*7270*/  STG.E desc[UR4][R8.64], R7 ;  /* 0x0000000708007986 */ /* 0x0001e4000c101904 */
.L_x_178:
[----:B------:R-:W-:Y:S05]  /*7280*/  BSYNC.RECONVERGENT B0 ;  /* 0x0000000000007941 */ /* 0x000fea0003800200 */
.L_x_177:
        /* <DEDUP_REMOVED lines=34> */
.L_x_180:
[----:B------:R-:W-:Y:S05]  /*74b0*/  BSYNC.RECONVERGENT B0 ;  /* 0x0000000000007941 */ /* 0x000fea0003800200 */
.L_x_179:
        /* <DEDUP_REMOVED lines=40> */
[--C-:B-----5:R-:W-:Y:S02]  /*7740*/  HADD2.F32 R5, -RZ, R6.reuse.H0_H0 ;  /* 0x20000006ff057230 */ /* 0x120fe40000004100 */
[----:B------:R-:W-:Y:S02]  /*7750*/  HADD2.F32 R6, -RZ, R6.H1_H1 ;  /* 0x30000006ff067230 */ /* 0x000fe40000004100 */
[----:B--2---:R-:W-:-:S02]  /*7760*/  HADD2.F32 R12, -RZ, R8.H0_H0 ;  /* 0x20000008ff0c7230 */ /* 0x004fc40000004100 */
        /* <DEDUP_REMOVED lines=10> */
.L_x_182:
[----:B------:R-:W-:Y:S05]  /*7810*/  BSYNC.RECONVERGENT B0 ;  /* 0x0000000000007941 */ /* 0x000fea0003800200 */
.L_x_181:
[----:B------:R-:W-:Y:S04]  /*7820*/  BSSY.RECONVERGENT B0, `(.L_x_183) ;  /* 0x0000034000007945 */ /* 0x000fe80003800200 */
        /* <DEDUP_REMOVED lines=46> */
[----:B------:R-:W-:Y:S01]  /*7b10*/  FADD.FTZ R6, R4, R5 ;  /* 0x0000000504067221 */ /* 0x000fe20000010000 */
[----:B------:R-:W-:-:S04]  /*7b20*/  IMAD.WIDE.U32 R4, R15, 0x4, R44 ;  /* 0x000000040f047825 */ /* 0x000fc800078e002c */
[----:B------:R-:W-:-:S05]  /*7b30*/  FADD.FTZ R7, R10, R7 ;  /* 0x000000070a077221 */ /* 0x000fca0000010000 */
[----:B------:R-:W-:-:S05]  /*7b40*/  F2FP.F16.F32.PACK_AB R7, R7, R6 ;  /* 0x000000060707723e */ /* 0x000fca00000000ff */
[----:B------:R0:W-:Y:S02]  /*7b50*/  STG.E desc[UR4][R4.64], R7 ;  /* 0x0000000704007986 */ /* 0x0001e4000c101904 */
.L_x_184:
[----:B------:R-:W-:Y:S05]  /*7b60*/  BSYNC.RECONVERGENT B0 ;  /* 0x0000000000007941 */ /* 0x000fea0003800200 */
.L_x_183:
        /* <DEDUP_REMOVED lines=33> */
.L_x_186:
[----:B------:R-:W-:Y:S05]  /*7d80*/  BSYNC.RECONVERGENT B0 ;  /* 0x0000000000007941 */ /* 0x000fea0003800200 */
.L_x_185:
        /* <DEDUP_REMOVED lines=33> */
.L_x_188:
[----:B------:R-:W-:Y:S05]  /*7fa0*/  BSYNC.RECONVERGENT B0 ;  /* 0x0000000000007941 */ /* 0x000fea0003800200 */
.L_x_187:
        /* <DEDUP_REMOVED lines=33> */
.L_x_190:
[----:B------:R-:W-:Y:S05]  /*81c0*/  BSYNC.RECONVERGENT B0 ;  /* 0x0000000000007941 */ /* 0x000fea0003800200 */
.L_x_189:
        /* <DEDUP_REMOVED lines=31> */
[----:B------:R-:W-:Y:S01]  /*83c0*/  STG.E desc[UR4][R44.64], R3 ;  /* 0x000000032c007986 */ /* 0x000fe2000c101904 */
[----:B------:R-:W-:Y:S05]  /*83d0*/  EXIT ;  /* 0x000000000000794d */ /* 0x000fea0003800000 */
.L_x_191:
        /* <DEDUP_REMOVED lines=10> */
.L_x_2551:


//--------------------- .text._ZN17fastertransformer26add_bias_layernorm_add_resIfLi16EEEvPT_PKS1_S4_S4_S4_fi --------------------------
	.section	.text._ZN17fastertransformer26add_bias_layernorm_add_resIfLi16EEEvPT_PKS1_S4_S4_S4_fi,"ax",@progbits
	.align	128
        .global         _ZN17fastertransformer26add_bias_layernorm_add_resIfLi16EEEvPT_PKS1_S4_S4_S4_fi
        .type           _ZN17fastertransformer26add_bias_layernorm_add_resIfLi16EEEvPT_PKS1_S4_S4_S4_fi,@function
        .size           _ZN17fastertransformer26add_bias_layernorm_add_resIfLi16EEEvPT_PKS1_S4_S4_S4_fi,(.L_x_2552 - _ZN17fastertransformer26add_bias_layernorm_add_resIfLi16EEEvPT_PKS1_S4_S4_S4_fi)
        .other          _ZN17fastertransformer26add_bias_layernorm_add_resIfLi16EEEvPT_PKS1_S4_S4_S4_fi,@"STO_CUDA_ENTRY STV_DEFAULT"
_ZN17fastertransformer26add_bias_layernorm_add_resIfLi16EEEvPT_PKS1_S4_S4_S4_fi:
.text._ZN17fastertransformer26add_bias_layernorm_add_resIfLi16EEEvPT_PKS1_S4_S4_S4_fi:
[----:B------:R-:W-:Y:S01]  /*0000*/  LDC R1, c[0x0][0x37c] ;  /* 0x0000df00ff017b82 */ /* 0x000fe20000000800 */
[----:B------:R-:W0:Y:S07]  /*0010*/  S2R R28, SR_TID.X ;  /* 0x00000000001c7919 */ /* 0x000e2e0000002100 */
[----:B------:R-:W1:Y:S01]  /*0020*/  LDC R5, c[0x0][0x3ac] ;  /* 0x0000eb00ff057b82 */ /* 0x000e620000000800 */
[----:B------:R-:W0:Y:S01]  /*0030*/  LDCU UR7, c[0x0][0x360] ;  /* 0x00006c00ff0777ac */ /* 0x000e220008000800 */
[----:B------:R-:W-:Y:S01]  /*0040*/  LOP3.LUT R51, R51, 0xffffffbf, RZ, 0xc0, !PT ;  /* 0xffffffbf33337812 */ /* 0x000fe200078ec0ff */
[----:B------:R-:W2:Y:S05]  /*0050*/  LDCU.64 UR4, c[0x0][0x358] ;  /* 0x00006b00ff0477ac */ /* 0x000eaa0008000a00 */
[----:B------:R-:W1:Y:S08]  /*0060*/  S2UR UR6, SR_CTAID.X ;  /* 0x00000000000679c3 */ /* 0x000e700000002500 */
[----:B------:R-:W3:Y:S01]  /*0070*/  LDC.64 R24, c[0x0][0x380] ;  /* 0x0000e000ff187b82 */ /* 0x000ee20000000a00 */
[C---:B0-----:R-:W-:Y:S01]  /*0080*/  IADD3 R43, PT, PT, R28.reuse, UR7, RZ ;  /* 0x000000071c2b7c10 */ /* 0x041fe2000fffe0ff */
[----:B-1----:R-:W-:Y:S01]  /*0090*/  IMAD R2, R5, UR6, RZ ;  /* 0x0000000605027c24 */ /* 0x002fe2000f8e02ff */
[----:B------:R-:W-:-:S02]  /*00a0*/  ISETP.GE.AND P6, PT, R28, R5, PT ;  /* 0x000000051c00720c */ /* 0x000fc40003fc6270 */
[C---:B------:R-:W-:Y:S02]  /*00b0*/  ISETP.GE.AND P1, PT, R43.reuse, R5, PT ;  /* 0x000000052b00720c */ /* 0x040fe40003f26270 */
[----:B------:R-:W-:Y:S01]  /*00c0*/  IADD3 R40, PT, PT, R43, UR7, RZ ;  /* 0x000000072b287c10 */ /* 0x000fe2000fffe0ff */
[----:B---3--:R-:W-:-:S03]  /*00d0*/  IMAD.WIDE R24, R2, 0x4, R24 ;  /* 0x0000000402187825 */ /* 0x008fc600078e0218 */
[----:B------:R-:W-:-:S05]  /*00e0*/  ISETP.GE.AND P0, PT, R40, R5, PT ;  /* 0x000000052800720c */ /* 0x000fca0003f06270 */
[----:B------:R-:W0:Y:S01]  /*00f0*/  @!P6 LDC.64 R44, c[0x0][0x390] ;  /* 0x0000e400ff2ceb82 */ /* 0x000e220000000a00 */
[----:B------:R-:W-:Y:S01]  /*0100*/  @!P6 IMAD.WIDE.U32 R34, R28, 0x4, R24 ;  /* 0x000000041c22e825 */ /* 0x000fe200078e0018 */
[----:B------:R-:W-:-:S03]  /*0110*/  @P6 LOP3.LUT R51, R51, 0x40, RZ, 0xfc, !PT ;  /* 0x0000004033336812 */ /* 0x000fc600078efcff */
[----:B------:R-:W-:Y:S01]  /*0120*/  @!P1 IMAD.WIDE.U32 R30, R43, 0x4, R24 ;  /* 0x000000042b1e9825 */ /* 0x000fe200078e0018 */
[----:B--2---:R-:W2:Y:S02]  /*0130*/  @!P6 LDG.E R10, desc[UR4][R34.64] ;  /* 0x00000004220ae981 */ /* 0x004ea4000c1e1900 */
[----:B------:R-:W1:Y:S01]  /*0140*/  @!P1 LDC.64 R26, c[0x0][0x390] ;  /* 0x0000e400ff1a9b82 */ /* 0x000e620000000a00 */
[----:B------:R-:W-:Y:S02]  /*0150*/  IADD3 R37, PT, PT, R40, UR7, RZ ;  /* 0x0000000728257c10 */ /* 0x000fe4000fffe0ff */
[----:B------:R-:W-:-:S05]  /*0160*/  LOP3.LUT R51, R51, 0xffffffdf, RZ, 0xc0, !PT ;  /* 0xffffffdf33337812 */ /* 0x000fca00078ec0ff */
[----:B------:R-:W3:Y:S01]  /*0170*/  @!P0 LDC.64 R14, c[0x0][0x390] ;  /* 0x0000e400ff0e8b82 */ /* 0x000ee20000000a00 */
[----:B0-----:R-:W-:-:S04]  /*0180*/  @!P6 IMAD.WIDE.U32 R44, R28, 0x4, R44 ;  /* 0x000000041c2ce825 */ /* 0x001fc800078e002c */
[----:B-1----:R-:W-:Y:S02]  /*0190*/  @!P1 IMAD.WIDE.U32 R26, R43, 0x4, R26 ;  /* 0x000000042b1a9825 */ /* 0x002fe400078e001a */
[----:B------:R-:W2:Y:S01]  /*01a0*/  @!P6 LDG.E R45, desc[UR4][R44.64] ;  /* 0x000000042c2de981 */ /* 0x000ea2000c1e1900 */
[----:B------:R-:W-:Y:S02]  /*01b0*/  ISETP.GE.AND P2, PT, R37, R5, PT ;  /* 0x000000052500720c */ /* 0x000fe40003f46270 */
[----:B------:R-:W-:Y:S01]  /*01c0*/  @P1 LOP3.LUT R51, R51, 0x20, RZ, 0xfc, !PT ;  /* 0x0000002033331812 */ /* 0x000fe200078efcff */
[----:B------:R0:W4:Y:S01]  /*01d0*/  @!P1 LDG.E R18, desc[UR4][R26.64] ;  /* 0x000000041a129981 */ /* 0x000122000c1e1900 */
[C---:B---3--:R-:W-:Y:S02]  /*01e0*/  @!P0 IMAD.WIDE.U32 R14, R40.reuse, 0x4, R14 ;  /* 0x00000004280e8825 */ /* 0x048fe400078e000e */
[----:B------:R-:W-:Y:S01]  /*01f0*/  LOP3.LUT R51, R51, 0xffffffef, RZ, 0xc0, !PT ;  /* 0xffffffef33337812 */ /* 0x000fe200078ec0ff */
[----:B------:R-:W4:Y:S03]  /*0200*/  @!P1 LDG.E R44, desc[UR4][R30.64] ;  /* 0x000000041e2c9981 */ /* 0x000f26000c1e1900 */
[----:B------:R-:W-:Y:S01]  /*0210*/  @P0 LOP3.LUT R51, R51, 0x10, RZ, 0xfc, !PT ;  /* 0x0000001033330812 */ /* 0x000fe200078efcff */
[--C-:B0-----:R-:W-:Y:S01]  /*0220*/  @!P0 IMAD.WIDE.U32 R26, R40, 0x4, R24.reuse ;  /* 0x00000004281a8825 */ /* 0x101fe200078e0018 */
[----:B------:R0:W3:Y:S04]  /*0230*/  @!P0 LDG.E R16, desc[UR4][R14.64] ;  /* 0x000000040e108981 */ /* 0x0000e8000c1e1900 */
[----:B------:R1:W3:Y:S01]  /*0240*/  @!P0 LDG.E R33, desc[UR4][R26.64] ;  /* 0x000000041a218981 */ /* 0x0002e2000c1e1900 */
[----:B0-----:R-:W0:Y:S01]  /*0250*/  @!P2 LDC.64 R14, c[0x0][0x390] ;  /* 0x0000e400ff0eab82 */ /* 0x001e220000000a00 */
[----:B-1----:R-:W-:-:S05]  /*0260*/  @!P2 IMAD.WIDE.U32 R26, R37, 0x4, R24 ;  /* 0x00000004251aa825 */ /* 0x002fca00078e0018 */
[----:B------:R1:W5:Y:S01]  /*0270*/  @!P2 LDG.E R8, desc[UR4][R26.64] ;  /* 0x000000041a08a981 */ /* 0x000362000c1e1900 */
[----:B0-----:R-:W-:-:S05]  /*0280*/  @!P2 IMAD.WIDE.U32 R14, R37, 0x4, R14 ;  /* 0x00000004250ea825 */ /* 0x001fca00078e000e */
[----:B------:R0:W5:Y:S01]  /*0290*/  @!P2 LDG.E R3, desc[UR4][R14.64] ;  /* 0x000000040e03a981 */ /* 0x000162000c1e1900 */
[----:B------:R-:W-:-:S04]  /*02a0*/  IADD3 R31, PT, PT, R37, UR7, RZ ;  /* 0x00000007251f7c10 */ /* 0x000fc8000fffe0ff */
[C---:B------:R-:W-:Y:S02]  /*02b0*/  ISETP.GE.AND P5, PT, R31.reuse, R5, PT ;  /* 0x000000051f00720c */ /* 0x040fe40003fa6270 */
[----:B------:R-:W-:-:S04]  /*02c0*/  IADD3 R30, PT, PT, R31, UR7, RZ ;  /* 0x000000071f1e7c10 */ /* 0x000fc8000fffe0ff */
[----:B------:R-:W-:-:S07]  /*02d0*/  ISETP.GE.AND P3, PT, R30, R5, PT ;  /* 0x000000051e00720c */ /* 0x000fce0003f66270 */
[----:B-1----:R-:W1:Y:S08]  /*02e0*/  @!P5 LDC.64 R26, c[0x0][0x390] ;  /* 0x0000e400ff1adb82 */ /* 0x002e700000000a00 */
[----:B0-----:R-:W0:Y:S01]  /*02f0*/  @!P3 LDC.64 R14, c[0x0][0x390] ;  /* 0x0000e400ff0ebb82 */ /* 0x001e220000000a00 */
[----:B-1----:R-:W-:-:S05]  /*0300*/  @!P5 IMAD.WIDE.U32 R26, R31, 0x4, R26 ;  /* 0x000000041f1ad825 */ /* 0x002fca00078e001a */
[----:B------:R1:W5:Y:S01]  /*0310*/  @!P5 LDG.E R41, desc[UR4][R26.64] ;  /* 0x000000041a29d981 */ /* 0x000362000c1e1900 */
[----:B0-----:R-:W-:-:S05]  /*0320*/  @!P3 IMAD.WIDE.U32 R14, R30, 0x4, R14 ;  /* 0x000000041e0eb825 */ /* 0x001fca00078e000e */
[----:B------:R0:W5:Y:S01]  /*0330*/  @!P3 LDG.E R23, desc[UR4][R14.64] ;  /* 0x000000040e17b981 */ /* 0x000162000c1e1900 */
[----:B-1----:R-:W-:-:S05]  /*0340*/  @!P3 IMAD.WIDE.U32 R26, R30, 0x4, R24 ;  /* 0x000000041e1ab825 */ /* 0x002fca00078e0018 */
[----:B------:R1:W5:Y:S01]  /*0350*/  @!P3 LDG.E R6, desc[UR4][R26.64] ;  /* 0x000000041a06b981 */ /* 0x000362000c1e1900 */
[----:B------:R-:W-:-:S04]  /*0360*/  IADD3 R20, PT, PT, R30, UR7, RZ ;  /* 0x000000071e147c10 */ /* 0x000fc8000fffe0ff */
[----:B------:R-:W-:-:S13]  /*0370*/  ISETP.GE.AND P4, PT, R20, R5, PT ;  /* 0x000000051400720c */ /* 0x000fda0003f86270 */
[----:B0-----:R-:W0:Y:S01]  /*0380*/  @!P4 LDC.64 R14, c[0x0][0x390] ;  /* 0x0000e400ff0ecb82 */ /* 0x001e220000000a00 */
[----:B------:R-:W-:-:S04]  /*0390*/  @!P5 IMAD.WIDE.U32 R34, R31, 0x4, R24 ;  /* 0x000000041f22d825 */ /* 0x000fc800078e0018 */
[C---:B-1----:R-:W-:Y:S01]  /*03a0*/  @!P4 IMAD.WIDE.U32 R26, R20.reuse, 0x4, R24 ;  /* 0x00000004141ac825 */ /* 0x042fe200078e0018 */
[----:B------:R-:W5:Y:S03]  /*03b0*/  @!P5 LDG.E R38, desc[UR4][R34.64] ;  /* 0x000000042226d981 */ /* 0x000f66000c1e1900 */
[----:B0-----:R-:W-:-:S05]  /*03c0*/  @!P4 IMAD.WIDE.U32 R14, R20, 0x4, R14 ;  /* 0x00000004140ec825 */ /* 0x001fca00078e000e */
[----:B------:R0:W5:Y:S01]  /*03d0*/  @!P4 LDG.E R35, desc[UR4][R14.64] ;  /* 0x000000040e23c981 */ /* 0x000162000c1e1900 */
[----:B------:R-:W-:Y:S01]  /*03e0*/  LOP3.LUT R51, R51, 0xfffffff7, RZ, 0xc0, !PT ;  /* 0xfffffff733337812 */ /* 0x000fe200078ec0ff */
[----:B--2---:R-:W-:Y:S02]  /*03f0*/  @!P6 FADD.FTZ R29, R10, R45 ;  /* 0x0000002d0a1de221 */ /* 0x004fe40000010000 */
[----:B------:R1:W2:Y:S01]  /*0400*/  @!P4 LDG.E R10, desc[UR4][R26.64] ;  /* 0x000000041a0ac981 */ /* 0x0002a2000c1e1900 */
[----:B----4-:R-:W-:Y:S01]  /*0410*/  @!P1 FADD.FTZ R42, R44, R18 ;  /* 0x000000122c2a9221 */ /* 0x010fe20000010000 */
[----:B------:R-:W-:Y:S01]  /*0420*/  IADD3 R18, PT, PT, R20, UR7, RZ ;  /* 0x0000000714127c10 */ /* 0x000fe2000fffe0ff */
[----:B---3--:R-:W-:-:S03]  /*0430*/  @!P0 FADD.FTZ R39, R33, R16 ;  /* 0x0000001021278221 */ /* 0x008fc60000010000 */
[----:B------:R-:W-:-:S04]  /*0440*/  IADD3 R16, PT, PT, R18, UR7, RZ ;  /* 0x0000000712107c10 */ /* 0x000fc8000fffe0ff */
[-C--:B------:R-:W-:Y:S02]  /*0450*/  ISETP.GE.AND P1, PT, R16, R5.reuse, PT ;  /* 0x000000051000720c */ /* 0x080fe40003f26270 */
[----:B------:R-:W-:-:S11]  /*0460*/  ISETP.GE.AND P0, PT, R18, R5, PT ;  /* 0x000000051200720c */ /* 0x000fd60003f06270 */
[----:B0-----:R-:W0:Y:S08]  /*0470*/  @!P1 LDC.64 R14, c[0x0][0x390] ;  /* 0x0000e400ff0e9b82 */ /* 0x001e300000000a00 */
[----:B------:R-:W3:Y:S01]  /*0480*/  @!P0 LDC.64 R44, c[0x0][0x390] ;  /* 0x0000e400ff2c8b82 */ /* 0x000ee20000000a00 */
[----:B-1----:R-:W-:-:S05]  /*0490*/  @!P0 IMAD.WIDE.U32 R26, R18, 0x4, R24 ;  /* 0x00000004121a8825 */ /* 0x002fca00078e0018 */
[----:B------:R1:W4:Y:S01]  /*04a0*/  @!P0 LDG.E R34, desc[UR4][R26.64] ;  /* 0x000000041a228981 */ /* 0x000322000c1e1900 */
[----:B-----5:R-:W-:Y:S01]  /*04b0*/  @!P2 FADD.FTZ R36, R8, R3 ;  /* 0x000000030824a221 */ /* 0x020fe20000010000 */
[----:B0-----:R-:W-:-:S04]  /*04c0*/  @!P1 IMAD.WIDE.U32 R14, R16, 0x4, R14 ;  /* 0x00000004100e9825 */ /* 0x001fc800078e000e */
[----:B-1----:R-:W-:Y:S01]  /*04d0*/  @!P1 IMAD.WIDE.U32 R26, R16, 0x4, R24 ;  /* 0x00000004101a9825 */ /* 0x002fe200078e0018 */
[----:B------:R0:W5:Y:S03]  /*04e0*/  @!P1 LDG.E R3, desc[UR4][R14.64] ;  /* 0x000000040e039981 */ /* 0x000166000c1e1900 */
[----:B---3--:R-:W-:Y:S01]  /*04f0*/  @!P0 IMAD.WIDE.U32 R44, R18, 0x4, R44 ;  /* 0x00000004122c8825 */ /* 0x008fe200078e002c */
[----:B------:R1:W5:Y:S04]  /*0500*/  @!P1 LDG.E R8, desc[UR4][R26.64] ;  /* 0x000000041a089981 */ /* 0x000368000c1e1900 */
[----:B------:R-:W4:Y:S01]  /*0510*/  @!P0 LDG.E R33, desc[UR4][R44.64] ;  /* 0x000000042c218981 */ /* 0x000f22000c1e1900 */
[----:B0-----:R-:W-:-:S02]  /*0520*/  IADD3 R15, PT, PT, R16, UR7, RZ ;  /* 0x00000007100f7c10 */ /* 0x001fc4000fffe0ff */
[----:B------:R-:W-:Y:S02]  /*0530*/  @P2 LOP3.LUT R51, R51, 0x8, RZ, 0xfc, !PT ;  /* 0x0000000833332812 */ /* 0x000fe400078efcff */
[----:B------:R-:W-:-:S13]  /*0540*/  ISETP.GE.AND P2, PT, R15, R5, PT ;  /* 0x000000050f00720c */ /* 0x000fda0003f46270 */
[----:B-1----:R-:W0:Y:S01]  /*0550*/  @!P2 LDC.64 R26, c[0x0][0x390] ;  /* 0x0000e400ff1aab82 */ /* 0x002e220000000a00 */
[----:B------:R-:W-:-:S04]  /*0560*/  LOP3.LUT R51, R51, 0xfffffffb, RZ, 0xc0, !PT ;  /* 0xfffffffb33337812 */ /* 0x000fc800078ec0ff */
[----:B------:R-:W-:Y:S02]  /*0570*/  @P5 LOP3.LUT R51, R51, 0x4, RZ, 0xfc, !PT ;  /* 0x0000000433335812 */ /* 0x000fe400078efcff */
[----:B------:R-:W-:Y:S02]  /*0580*/  IADD3 R14, PT, PT, R15, UR7, RZ ;  /* 0x000000070f0e7c10 */ /* 0x000fe4000fffe0ff */
[----:B------:R-:W-:-:S04]  /*0590*/  LOP3.LUT R51, R51, 0xfffffffd, RZ, 0xc0, !PT ;  /* 0xfffffffd33337812 */ /* 0x000fc800078ec0ff */
[----:B------:R-:W-:Y:S01]  /*05a0*/  @P3 LOP3.LUT R51, R51, 0x2, RZ, 0xfc, !PT ;  /* 0x0000000233333812 */ /* 0x000fe200078efcff */
[----:B0-----:R-:W-:-:S04]  /*05b0*/  @!P2 IMAD.WIDE.U32 R26, R15, 0x4, R26 ;  /* 0x000000040f1aa825 */ /* 0x001fc800078e001a */
[----:B------:R-:W-:Y:S02]  /*05c0*/  @!P3 FADD.FTZ R22, R6, R23 ;  /* 0x000000170616b221 */ /* 0x000fe40000010000 */
[----:B------:R0:W3:Y:S01]  /*05d0*/  @!P2 LDG.E R23, desc[UR4][R26.64] ;  /* 0x000000041a17a981 */ /* 0x0000e2000c1e1900 */
[----:B------:R-:W-:Y:S01]  /*05e0*/  ISETP.GE.AND P3, PT, R14, R5, PT ;  /* 0x000000050e00720c */ /* 0x000fe20003f66270 */
[----:B0-----:R-:W-:-:S05]  /*05f0*/  @!P2 IMAD.WIDE.U32 R26, R15, 0x4, R24 ;  /* 0x000000040f1aa825 */ /* 0x001fca00078e0018 */
[----:B------:R0:W3:Y:S07]  /*0600*/  @!P2 LDG.E R6, desc[UR4][R26.64] ;  /* 0x000000041a06a981 */ /* 0x0000ee000c1e1900 */
[----:B0-----:R-:W0:Y:S02]  /*0610*/  @!P3 LDC.64 R26, c[0x0][0x390] ;  /* 0x0000e400ff1abb82 */ /* 0x001e240000000a00 */
[----:B0-----:R-:W-:-:S05]  /*0620*/  @!P3 IMAD.WIDE.U32 R26, R14, 0x4, R26 ;  /* 0x000000040e1ab825 */ /* 0x001fca00078e001a */
[----:B------:R0:W3:Y:S02]  /*0630*/  @!P3 LDG.E R50, desc[UR4][R26.64] ;  /* 0x000000041a32b981 */ /* 0x0000e4000c1e1900 */
[----:B0-----:R-:W-:-:S05]  /*0640*/  @!P3 IMAD.WIDE.U32 R26, R14, 0x4, R24 ;  /* 0x000000040e1ab825 */ /* 0x001fca00078e0018 */
[----:B------:R0:W3:Y:S01]  /*0650*/  @!P3 LDG.E R49, desc[UR4][R26.64] ;  /* 0x000000041a31b981 */ /* 0x0000e2000c1e1900 */
[----:B------:R-:W-:-:S04]  /*0660*/  LOP3.LUT R51, R51, 0xfffffffe, RZ, 0xc0, !PT ;  /* 0xfffffffe33337812 */ /* 0x000fc800078ec0ff */
[----:B------:R-:W-:Y:S01]  /*0670*/  @P4 LOP3.LUT R51, R51, 0x1, RZ, 0xfc, !PT ;  /* 0x0000000133334812 */ /* 0x000fe200078efcff */
[----:B--2---:R-:W-:Y:S01]  /*0680*/  @!P4 FADD.FTZ R21, R10, R35 ;  /* 0x000000230a15c221 */ /* 0x004fe20000010000 */
[----:B------:R-:W-:-:S04]  /*0690*/  IADD3 R10, PT, PT, R14, UR7, RZ ;  /* 0x000000070e0a7c10 */ /* 0x000fc8000fffe0ff */
[----:B------:R-:W-:-:S13]  /*06a0*/  ISETP.GE.AND P4, PT, R10, R5, PT ;  /* 0x000000050a00720c */ /* 0x000fda0003f86270 */
[----:B0-----:R-:W0:Y:S02]  /*06b0*/  @!P4 LDC.64 R26, c[0x0][0x390] ;  /* 0x0000e400ff1acb82 */ /* 0x001e240000000a00 */
[----:B0-----:R-:W-:-:S04]  /*06c0*/  @!P4 IMAD.WIDE.U32 R26, R10, 0x4, R26 ;  /* 0x000000040a1ac825 */ /* 0x001fc800078e001a */
[----:B-----5:R-:W-:Y:S02]  /*06d0*/  @!P1 FADD.FTZ R17, R8, R3 ;  /* 0x0000000308119221 */ /* 0x020fe40000010000 */
[----:B------:R0:W2:Y:S01]  /*06e0*/  @!P4 LDG.E R3, desc[UR4][R26.64] ;  /* 0x000000041a03c981 */ /* 0x0000a2000c1e1900 */
[----:B----4-:R-:W-:Y:S01]  /*06f0*/  @!P0 FADD.FTZ R19, R34, R33 ;  /* 0x0000002122138221 */ /* 0x010fe20000010000 */
[----:B0-----:R-:W-:-:S05]  /*0700*/  @!P4 IMAD.WIDE.U32 R26, R10, 0x4, R24 ;  /* 0x000000040a1ac825 */ /* 0x001fca00078e0018 */
[----:B------:R0:W2:Y:S01]  /*0710*/  @!P4 LDG.E R34, desc[UR4][R26.64] ;  /* 0x000000041a22c981 */ /* 0x0000a2000c1e1900 */
[----:B------:R-:W-:Y:S01]  /*0720*/  IADD3 R8, PT, PT, R10, UR7, RZ ;  /* 0x000000070a087c10 */ /* 0x000fe2000fffe0ff */
[----:B------:R-:W-:-:S03]  /*0730*/  @!P5 FADD.FTZ R32, R38, R41 ;  /* 0x000000292620d221 */ /* 0x000fc60000010000 */
[----:B------:R-:W-:-:S13]  /*0740*/  ISETP.GE.AND P5, PT, R8, R5, PT ;  /* 0x000000050800720c */ /* 0x000fda0003fa6270 */
[----:B0-----:R-:W0:Y:S02]  /*0750*/  @!P5 LDC.64 R26, c[0x0][0x390] ;  /* 0x0000e400ff1adb82 */ /* 0x001e240000000a00 */
[----:B0-----:R-:W-:-:S04]  /*0760*/  @!P5 IMAD.WIDE.U32 R26, R8, 0x4, R26 ;  /* 0x00000004081ad825 */ /* 0x001fc800078e001a */
[----:B---3--:R-:W-:Y:S01]  /*0770*/  @!P2 FADD.FTZ R12, R6, R23 ;  /* 0x00000017060ca221 */ /* 0x008fe20000010000 */
[----:B------:R-:W-:Y:S01]  /*0780*/  IADD3 R6, PT, PT, R8, UR7, RZ ;  /* 0x0000000708067c10 */ /* 0x000fe2000fffe0ff */
[----:B------:R0:W3:Y:S03]  /*0790*/  @!P5 LDG.E R23, desc[UR4][R26.64] ;  /* 0x000000041a17d981 */ /* 0x0000e6000c1e1900 */
[----:B------:R-:W-:Y:S01]  /*07a0*/  ISETP.GE.AND P6, PT, R6, R5, PT ;  /* 0x000000050600720c */ /* 0x000fe20003fc6270 */
[----:B0-----:R-:W-:-:S05]  /*07b0*/  @!P5 IMAD.WIDE.U32 R26, R8, 0x4, R24 ;  /* 0x00000004081ad825 */ /* 0x001fca00078e0018 */
[----:B------:R0:W3:Y:S07]  /*07c0*/  @!P5 LDG.E R53, desc[UR4][R26.64] ;  /* 0x000000041a35d981 */ /* 0x0000ee000c1e1900 */
[----:B0-----:R-:W0:Y:S02]  /*07d0*/  @!P6 LDC.64 R26, c[0x0][0x390] ;  /* 0x0000e400ff1aeb82 */ /* 0x001e240000000a00 */
[----:B0-----:R-:W-:-:S04]  /*07e0*/  @!P6 IMAD.WIDE.U32 R26, R6, 0x4, R26 ;  /* 0x00000004061ae825 */ /* 0x001fc800078e001a */
[----:B------:R-:W-:Y:S02]  /*07f0*/  @!P3 FADD.FTZ R13, R49, R50 ;  /* 0x00000032310db221 */ /* 0x000fe40000010000 */
[----:B------:R0:W4:Y:S02]  /*0800*/  @!P6 LDG.E R49, desc[UR4][R26.64] ;  /* 0x000000041a31e981 */ /* 0x000124000c1e1900 */
[----:B0-----:R-:W-:-:S05]  /*0810*/  @!P6 IMAD.WIDE.U32 R26, R6, 0x4, R24 ;  /* 0x00000004061ae825 */ /* 0x001fca00078e0018 */
[----:B------:R0:W4:Y:S01]  /*0820*/  @!P6 LDG.E R50, desc[UR4][R26.64] ;  /* 0x000000041a32e981 */ /* 0x000122000c1e1900 */
        /* <DEDUP_REMOVED lines=17> */
[----:B------:R-:W-:-:S13]  /*0940*/  ISETP.GE.AND P0, PT, R3, R5, PT ;  /* 0x000000050300720c */ /* 0x000fda0003f06270 */
[----:B0-----:R-:W0:Y:S02]  /*0950*/  @!P0 LDC.64 R26, c[0x0][0x390] ;  /* 0x0000e400ff1a8b82 */ /* 0x001e240000000a00 */
[----:B0-----:R-:W-:-:S05]  /*0960*/  @!P0 IMAD.WIDE.U32 R26, R3, 0x4, R26 ;  /* 0x00000004031a8825 */ /* 0x001fca00078e001a */
[----:B------:R0:W2:Y:S02]  /*0970*/  @!P0 LDG.E R34, desc[UR4][R26.64] ;  /* 0x000000041a228981 */ /* 0x0000a4000c1e1900 */
[----:B0-----:R-:W-:-:S05]  /*0980*/  @!P0 IMAD.WIDE.U32 R26, R3, 0x4, R24 ;  /* 0x00000004031a8825 */ /* 0x001fca00078e0018 */
[----:B------:R0:W2:Y:S01]  /*0990*/  @!P0 LDG.E R52, desc[UR4][R26.64] ;  /* 0x000000041a348981 */ /* 0x0000a2000c1e1900 */
[----:B------:R-:W-:Y:S01]  /*09a0*/  P2R R33, PR, RZ, 0x2 ;  /* 0x00000002ff217803 */ /* 0x000fe20000000000 */
[----:B---3--:R-:W-:Y:S01]  /*09b0*/  @!P5 FADD.FTZ R9, R53, R23 ;  /* 0x000000173509d221 */ /* 0x008fe20000010000 */
[----:B------:R-:W-:-:S04]  /*09c0*/  IADD3 R23, PT, PT, R3, UR7, RZ ;  /* 0x0000000703177c10 */ /* 0x000fc8000fffe0ff */
[----:B------:R-:W-:-:S13]  /*09d0*/  ISETP.GE.AND P1, PT, R23, R5, PT ;  /* 0x000000051700720c */ /* 0x000fda0003f26270 */
[----:B0-----:R-:W0:Y:S01]  /*09e0*/  @!P1 LDC.64 R26, c[0x0][0x390] ;  /* 0x0000e400ff1a9b82 */ /* 0x001e220000000a00 */
[----:B------:R-:W-:-:S04]  /*09f0*/  LOP3.LUT R51, R51, 0xfffffeff, RZ, 0xc0, !PT ;  /* 0xfffffeff33337812 */ /* 0x000fc800078ec0ff */
[----:B------:R-:W-:Y:S01]  /*0a00*/  @P1 LOP3.LUT R51, R51, 0x100, RZ, 0xfc, !PT ;  /* 0x0000010033331812 */ /* 0x000fe200078efcff */
[----:B0-----:R-:W-:-:S06]  /*0a10*/  @!P1 IMAD.WIDE.U32 R26, R23, 0x4, R26 ;  /* 0x00000004171a9825 */ /* 0x001fcc00078e001a */
[----:B------:R-:W3:Y:S01]  /*0a20*/  @!P1 LDG.E R26, desc[UR4][R26.64] ;  /* 0x000000041a1a9981 */ /* 0x000ee2000c1e1900 */
[----:B----4-:R-:W-:Y:S01]  /*0a30*/  @!P6 FADD.FTZ R7, R50, R49 ;  /* 0x000000313207e221 */ /* 0x010fe20000010000 */
[----:B------:R-:W-:-:S06]  /*0a40*/  @!P1 IMAD.WIDE.U32 R50, R23, 0x4, R24 ;  /* 0x0000000417329825 */ /* 0x000fcc00078e0018 */
[----:B------:R-:W3:Y:S01]  /*0a50*/  @!P1 LDG.E R51, desc[UR4][R50.64] ;  /* 0x0000000432339981 */ /* 0x000ee2000c1e1900 */
[----:B------:R-:W-:Y:S01]  /*0a60*/  ISETP.NE.AND P1, PT, R33, RZ, PT ;  /* 0x000000ff2100720c */ /* 0x000fe20003f25270 */
[----:B------:R-:W-:Y:S02]  /*0a70*/  HFMA2 R33, -RZ, RZ, 0, 0 ;  /* 0x00000000ff217431 */ /* 0x000fe400000001ff */
        /* <DEDUP_REMOVED lines=16> */
[----:B------:R-:W-:-:S04]  /*0b80*/  @!P0 FADD.FTZ R33, R33, R19 ;  /* 0x0000001321218221 */ /* 0x000fc80000010000 */
[----:B------:R-:W-:-:S04]  /*0b90*/  @!P1 FADD.FTZ R33, R33, R17 ;  /* 0x0000001121219221 */ /* 0x000fc80000010000 */
[----:B------:R-:W-:Y:S01]  /*0ba0*/  @!P2 FADD.FTZ R33, R33, R12 ;  /* 0x0000000c2121a221 */ /* 0x000fe20000010000 */
[----:B------:R-:W-:-:S03]  /*0bb0*/  P2R R41, PR, RZ, 0x1 ;  /* 0x00000001ff297803 */ /* 0x000fc60000000000 */
[----:B------:R-:W-:Y:S01]  /*0bc0*/  @!P3 FADD.FTZ R33, R33, R13 ;  /* 0x0000000d2121b221 */ /* 0x000fe20000010000 */
[----:B------:R-:W-:Y:S02]  /*0bd0*/  P2R R38, PR, RZ, 0x2 ;  /* 0x00000002ff267803 */ /* 0x000fe40000000000 */
[-C--:B------:R-:W-:Y:S01]  /*0be0*/  ISETP.GE.AND P0, PT, R23, R5.reuse, PT ;  /* 0x000000051700720c */ /* 0x080fe20003f06270 */
[----:B------:R-:W-:Y:S01]  /*0bf0*/  @!P4 FADD.FTZ R33, R33, R11 ;  /* 0x0000000b2121c221 */ /* 0x000fe20000010000 */
[----:B------:R-:W-:-:S03]  /*0c00*/  ISETP.GE.AND P1, PT, R3, R5, PT ;  /* 0x000000050300720c */ /* 0x000fc60003f26270 */
[----:B------:R-:W-:-:S04]  /*0c10*/  @!P5 FADD.FTZ R33, R33, R9 ;  /* 0x000000092121d221 */ /* 0x000fc80000010000 */
[----:B------:R-:W-:-:S04]  /*0c20*/  @!P6 FADD.FTZ R33, R33, R7 ;  /* 0x000000072121e221 */ /* 0x000fc80000010000 */
[----:B---3--:R-:W-:Y:S02]  /*0c30*/  @!P0 FADD.FTZ R0, R51, R26 ;  /* 0x0000001a33008221 */ /* 0x008fe40000010000 */
        /* <DEDUP_REMOVED lines=10> */
[----:B------:R-:W-:Y:S02]  /*0ce0*/  LOP3.LUT P0, RZ, R28, 0x1f, RZ, 0xc0, !PT ;  /* 0x0000001f1cff7812 */ /* 0x000fe4000780c0ff */
[----:B------:R-:W-:Y:S01]  /*0cf0*/  MOV R44, 0x400 ;  /* 0x00000400002c7802 */ /* 0x000fe20000000f00 */
[----:B0-----:R-:W-:-:S05]  /*0d00*/  FADD.FTZ R47, R46, R47 ;  /* 0x0000002f2e2f7221 */ /* 0x001fca0000010000 */
[----:B------:R-:W0:Y:S05]  /*0d10*/  SHFL.BFLY PT, R48, R47, 0x1, 0x1f ;  /* 0x0c201f002f307f89 */ /* 0x000e2a00000e0000 */
[----:B------:R-:W-:Y:S02]  /*0d20*/  @!P0 IADD3 R50, PT, PT, R44, 0x8, RZ ;  /* 0x000000082c328810 */ /* 0x000fe40007ffe0ff */
[----:B------:R-:W-:Y:S02]  /*0d30*/  I2FP.F32.U32 R26, UR7 ;  /* 0x00000007001a7c45 */ /* 0x000fe40008201000 */
[----:B-1----:R-:W-:-:S03]  /*0d40*/  @!P0 LEA R33, R27, R50, 0x18 ;  /* 0x000000321b218211 */ /* 0x002fc600078ec0ff */
[----:B------:R-:W-:Y:S01]  /*0d50*/  FMUL.FTZ R45, R26, 0.03125 ;  /* 0x3d0000001a2d7820 */ /* 0x000fe20000410000 */
[----:B------:R-:W-:Y:S02]  /*0d60*/  I2FP.F32.U32 R26, R28 ;  /* 0x0000001c001a7245 */ /* 0x000fe40000201000 */
[----:B------:R-:W-:Y:S02]  /*0d70*/  @!P0 LEA.HI R33, R28, R33, RZ, 0x1d ;  /* 0x000000211c218211 */ /* 0x000fe400078fe8ff */
[----:B------:R-:W-:Y:S01]  /*0d80*/  FSETP.GT.FTZ.AND P1, PT, R45, R26, PT ;  /* 0x0000001a2d00720b */ /* 0x000fe20003f34000 */
[----:B0-----:R-:W-:-:S05]  /*0d90*/  FADD.FTZ R48, R47, R48 ;  /* 0x000000302f307221 */ /* 0x001fca0000010000 */
[----:B------:R-:W-:Y:S07]  /*0da0*/  @!P0 STS [R33], R48 ;  /* 0x0000003021008388 */ /* 0x000fee0000000800 */
[----:B------:R-:W-:Y:S02]  /*0db0*/  @P1 SHF.L.U32 R26, R28, 0x2, RZ ;  /* 0x000000021c1a1819 */ /* 0x000fe400000006ff */
[----:B------:R-:W-:Y:S02]  /*0dc0*/  @P1 IADD3 R46, PT, PT, R44, 0x8, RZ ;  /* 0x000000082c2e1810 */ /* 0x000fe40007ffe0ff */
[----:B------:R-:W-:-:S02]  /*0dd0*/  @P1 LOP3.LUT R26, R26, 0x7c, RZ, 0xc0, !PT ;  /* 0x0000007c1a1a1812 */ /* 0x000fc400078ec0ff */
        /* <DEDUP_REMOVED lines=16> */
[----:B------:R-:W0:Y:S01]  /*0ee0*/  @!P2 LDC R51, c[0x0][0x3a8] ;  /* 0x0000ea00ff33ab82 */ /* 0x000e220000000800 */
[----:B------:R-:W1:Y:S04]  /*0ef0*/  SHFL.BFLY PT, R48, R49, 0x1, 0x1f ;  /* 0x0c201f0031307f89 */ /* 0x000e6800000e0000 */
[----:B------:R-:W2:Y:S01]  /*0f00*/  @!P2 MUFU.RCP R45, R45 ;  /* 0x0000002d002da308 */ /* 0x000ea20000001000 */
[----:B-1----:R-:W-:-:S04]  /*0f10*/  FADD.FTZ R48, R49, R48 ;  /* 0x0000003031307221 */ /* 0x002fc80000010000 */
[----:B--2---:R-:W-:Y:S01]  /*0f20*/  @!P2 FMUL.FTZ R33, R48, R45 ;  /* 0x0000002d3021a220 */ /* 0x004fe20000410000 */
[----:B------:R-:W-:-:S05]  /*0f30*/  LEA R48, R27, R44, 0x18 ;  /* 0x0000002c1b307211 */ /* 0x000fca00078ec0ff */
[----:B------:R-:W-:Y:S01]  /*0f40*/  @!P2 STS [R48], R33 ;  /* 0x000000213000a388 */ /* 0x000fe20000000800 */
[----:B------:R-:W-:Y:S06]  /*0f50*/  BAR.SYNC.DEFER_BLOCKING 0x0 ;  /* 0x0000000000007b1d */ /* 0x000fec0000010000 */
[----:B------:R-:W1:Y:S01]  /*0f60*/  LDS R46, [R48] ;  /* 0x00000000302e7984 */ /* 0x000e620000000800 */
[----:B------:R-:W-:Y:S02]  /*0f70*/  P2R R35, PR, RZ, 0x8 ;  /* 0x00000008ff237803 */ /* 0x000fe40000000000 */
[----:B------:R-:W-:Y:S01]  /*0f80*/  ISETP.GE.AND P3, PT, R28, R5, PT ;  /* 0x000000051c00720c */ /* 0x000fe20003f66270 */
[----:B-1----:R-:W-:-:S04]  /*0f90*/  FADD.FTZ R26, R29, -R46 ;  /* 0x8000002e1d1a7221 */ /* 0x002fc80000010000 */
        /* <DEDUP_REMOVED lines=47> */
[----:B------:R-:W1:Y:S02]  /*1290*/  SHFL.BFLY PT, R33, R26, 0x10, 0x1f ;  /* 0x0e001f001a217f89 */ /* 0x000e6400000e0000 */
[----:B-1----:R-:W-:-:S05]  /*12a0*/  FADD.FTZ R33, R26, R33 ;  /* 0x000000211a217221 */ /* 0x002fca0000010000 */
[----:B------:R-:W1:Y:S02]  /*12b0*/  SHFL.BFLY PT, R46, R33, 0x8, 0x1f ;  /* 0x0d001f00212e7f89 */ /* 0x000e6400000e0000 */
[----:B-1----:R-:W-:-:S05]  /*12c0*/  FADD.FTZ R46, R33, R46 ;  /* 0x0000002e212e7221 */ /* 0x002fca0000010000 */
[----:B------:R-:W1:Y:S02]  /*12d0*/  SHFL.BFLY PT, R45, R46, 0x4, 0x1f ;  /* 0x0c801f002e2d7f89 */ /* 0x000e6400000e0000 */
[----:B-1----:R-:W-:-:S05]  /*12e0*/  FADD.FTZ R45, R46, R45 ;  /* 0x0000002d2e2d7221 */ /* 0x002fca0000010000 */
[----:B------:R-:W1:Y:S01]  /*12f0*/  SHFL.BFLY PT, R50, R45, 0x2, 0x1f ;  /* 0x0c401f002d327f89 */ /* 0x000e6200000e0000 */
[----:B------:R-:W-:Y:S01]  /*1300*/  @!P0 IADD3 R52, PT, PT, R44, 0x8, RZ ;  /* 0x000000082c348810 */ /* 0x000fe20007ffe0ff */
[----:B-1----:R-:W-:-:S05]  /*1310*/  FADD.FTZ R50, R45, R50 ;  /* 0x000000322d327221 */ /* 0x002fca0000010000 */
[----:B------:R-:W1:Y:S01]  /*1320*/  SHFL.BFLY PT, R47, R50, 0x1, 0x1f ;  /* 0x0c201f00322f7f89 */ /* 0x000e6200000e0000 */
[----:B------:R-:W-:-:S04]  /*1330*/  @!P0 LEA R49, R27, R52, 0x18 ;  /* 0x000000341b318211 */ /* 0x000fc800078ec0ff */
[----:B------:R-:W-:Y:S02]  /*1340*/  @!P0 LEA.HI R26, R28, R49, RZ, 0x1d ;  /* 0x000000311c1a8211 */ /* 0x000fe400078fe8ff */
[----:B------:R-:W-:Y:S02]  /*1350*/  @P1 IADD3 R44, PT, PT, R44, 0x8, RZ ;  /* 0x000000082c2c1810 */ /* 0x000fe40007ffe0ff */
[----:B------:R-:W-:Y:S01]  /*1360*/  @P1 SHF.L.U32 R33, R28, 0x2, RZ ;  /* 0x000000021c211819 */ /* 0x000fe200000006ff */
[----:B-1----:R-:W-:-:S05]  /*1370*/  FADD.FTZ R47, R50, R47 ;  /* 0x0000002f322f7221 */ /* 0x002fca0000010000 */
[----:B------:R1:W-:Y:S01]  /*1380*/  @!P0 STS [R26], R47 ;  /* 0x0000002f1a008388 */ /* 0x0003e20000000800 */
[----:B------:R-:W-:Y:S02]  /*1390*/  @P1 LEA R44, R27, R44, 0x18 ;  /* 0x0000002c1b2c1211 */ /* 0x000fe400078ec0ff */
[----:B------:R-:W-:-:S04]  /*13a0*/  @P1 LOP3.LUT R33, R33, 0x7c, RZ, 0xc0, !PT ;  /* 0x0000007c21211812 */ /* 0x000fc800078ec0ff */
[----:B------:R-:W-:Y:S01]  /*13b0*/  @P1 IADD3 R49, PT, PT, R44, R33, RZ ;  /* 0x000000212c311210 */ /* 0x000fe20007ffe0ff */
[----:B------:R-:W-:Y:S01]  /*13c0*/  HFMA2 R44, -RZ, RZ, 0, 0 ;  /* 0x00000000ff2c7431 */ /* 0x000fe200000001ff */
[----:B------:R-:W-:Y:S01]  /*13d0*/  BAR.SYNC.DEFER_BLOCKING 0x0 ;  /* 0x0000000000007b1d */ /* 0x000fe20000010000 */
[----:B------:R-:W-:-:S13]  /*13e0*/  ISETP.GE.AND P0, PT, R28, R5, PT ;  /* 0x000000051c00720c */ /* 0x000fda0003f06270 */
[----:B-1----:R-:W1:Y:S01]  /*13f0*/  @!P0 LDC.64 R26, c[0x0][0x388] ;  /* 0x0000e200ff1a8b82 */ /* 0x002e620000000a00 */
[----:B------:R-:W2:Y:S01]  /*1400*/  @P1 LDS R44, [R49] ;  /* 0x00000000312c1984 */ /* 0x000ea20000000800 */
[----:B------:R-:W-:Y:S02]  /*1410*/  SHF.R.S32.HI R33, RZ, 0x1f, R2 ;  /* 0x0000001fff217819 */ /* 0x000fe40000011402 */
[----:B------:R-:W-:-:S04]  /*1420*/  @!P0 IADD3 R45, P1, PT, R2, R28, RZ ;  /* 0x0000001c022d8210 */ /* 0x000fc80007f3e0ff */
[----:B------:R-:W-:Y:S02]  /*1430*/  @!P0 IADD3.X R50, PT, PT, RZ, R33, RZ, P1, !PT ;  /* 0x00000021ff328210 */ /* 0x000fe40000ffe4ff */
[----:B-1----:R-:W-:-:S04]  /*1440*/  @!P0 LEA R46, P1, R45, R26, 0x2 ;  /* 0x0000001a2d2e8211 */ /* 0x002fc800078210ff */
[----:B------:R-:W-:Y:S02]  /*1450*/  @!P0 LEA.HI.X R47, R45, R27, R50, 0x2, P1 ;  /* 0x0000001b2d2f8211 */ /* 0x000fe400008f1432 */
[----:B--2---:R-:W1:Y:S02]  /*1460*/  SHFL.BFLY PT, R27, R44, 0x10, 0x1f ;  /* 0x0e001f002c1b7f89 */ /* 0x004e6400000e0000 */
        /* <DEDUP_REMOVED lines=13> */
[----:B0-----:R-:W-:-:S06]  /*1540*/  @!P2 FFMA.FTZ R51, R52, R53, R51 ;  /* 0x000000353433a223 */ /* 0x001fcc0000010033 */
[----:B------:R-:W0:Y:S02]  /*1550*/  @!P2 MUFU.RSQ R51, R51 ;  /* 0x000000330033a308 */ /* 0x000e240000001400 */
[----:B0-----:R-:W-:Y:S01]  /*1560*/  @!P2 STS [R48+0x4], R51 ;  /* 0x000004333000a388 */ /* 0x001fe20000000800 */
[----:B------:R-:W-:Y:S01]  /*1570*/  BAR.SYNC.DEFER_BLOCKING 0x0 ;  /* 0x0000000000007b1d */ /* 0x000fe20000010000 */
[----:B------:R-:W-:-:S04]  /*1580*/  @!P1 IADD3 R49, P2, PT, R2, R43, RZ ;  /* 0x0000002b02319210 */ /* 0x000fc80007f5e0ff */
[----:B------:R-:W-:Y:S02]  /*1590*/  @!P1 IADD3.X R52, PT, PT, RZ, R33, RZ, P2, !PT ;  /* 0x00000021ff349210 */ /* 0x000fe400017fe4ff */
[----:B--2---:R-:W-:-:S04]  /*15a0*/  @!P1 LEA R44, P2, R49, R26, 0x2 ;  /* 0x0000001a312c9211 */ /* 0x004fc800078410ff */
[----:B------:R-:W-:Y:S02]  /*15b0*/  @!P1 LEA.HI.X R45, R49, R27, R52, 0x2, P2 ;  /* 0x0000001b312d9211 */ /* 0x000fe400010f1434 */
[----:B------:R-:W0:Y:S01]  /*15c0*/  @!P0 LDC.64 R26, c[0x0][0x398] ;  /* 0x0000e600ff1a8b82 */ /* 0x000e220000000a00 */
[----:B------:R-:W2:Y:S01]  /*15d0*/  @!P0 LDG.E R46, desc[UR4][R46.64] ;  /* 0x000000042e2e8981 */ /* 0x000ea2000c1e1900 */
[----:B0-----:R-:W-:-:S05]  /*15e0*/  @!P0 IMAD.WIDE.U32 R26, R28, 0x4, R26 ;  /* 0x000000041c1a8825 */ /* 0x001fca00078e001a */
[----:B------:R0:W3:Y:S02]  /*15f0*/  @!P0 LDG.E R49, desc[UR4][R26.64] ;  /* 0x000000041a318981 */ /* 0x0000e4000c1e1900 */
[----:B0-----:R-:W0:Y:S02]  /*1600*/  @!P0 LDC.64 R26, c[0x0][0x3a0] ;  /* 0x0000e800ff1a8b82 */ /* 0x001e240000000a00 */
[----:B0-----:R-:W-:-:S05]  /*1610*/  @!P0 IMAD.WIDE.U32 R26, R28, 0x4, R26 ;  /* 0x000000041c1a8825 */ /* 0x001fca00078e001a */
[----:B------:R0:W3:Y:S04]  /*1620*/  @!P0 LDG.E R50, desc[UR4][R26.64] ;  /* 0x000000041a328981 */ /* 0x0000e8000c1e1900 */
[----:B0-----:R-:W0:Y:S01]  /*1630*/  LDS.64 R26, [R48] ;  /* 0x00000000301a7984 */ /* 0x001e220000000a00 */
[----:B------:R-:W-:Y:S01]  /*1640*/  ISETP.GE.AND P3, PT, R40, R5, PT ;  /* 0x000000052800720c */ /* 0x000fe20003f66270 */
[----:B0-----:R-:W-:-:S04]  /*1650*/  @!P0 FADD.FTZ R52, R29, -R26 ;  /* 0x8000001a1d348221 */ /* 0x001fc80000010000 */
[----:B------:R-:W-:Y:S01]  /*1660*/  @!P0 FMUL.FTZ R52, R52, R27 ;  /* 0x0000001b34348220 */ /* 0x000fe20000410000 */
[----:B------:R-:W-:-:S04]  /*1670*/  @!P0 IMAD.WIDE.U32 R28, R28, 0x4, R24 ;  /* 0x000000041c1c8825 */ /* 0x000fc800078e0018 */
[----:B---3--:R-:W-:-:S04]  /*1680*/  @!P0 FFMA.FTZ R49, R49, R52, R50 ;  /* 0x0000003431318223 */ /* 0x008fc80000010032 */
[----:B--2---:R-:W-:-:S05]  /*1690*/  @!P0 FADD.FTZ R49, R46, R49 ;  /* 0x000000312e318221 */ /* 0x004fca0000010000 */
[----:B------:R0:W-:Y:S02]  /*16a0*/  @!P0 STG.E desc[UR4][R28.64], R49 ;  /* 0x000000311c008986 */ /* 0x0001e4000c101904 */
[----:B0-----:R-:W0:Y:S01]  /*16b0*/  @!P3 LDC.64 R28, c[0x0][0x388] ;  /* 0x0000e200ff1cbb82 */ /* 0x001e220000000a00 */
[----:B------:R-:W-:Y:S01]  /*16c0*/  @!P3 IADD3 R50, P0, PT, R2, R40, RZ ;  /* 0x000000280232b210 */ /* 0x000fe20007f1e0ff */
[----:B------:R-:W2:Y:S03]  /*16d0*/  @!P1 LDG.E R44, desc[UR4][R44.64] ;  /* 0x000000042c2c9981 */ /* 0x000ea6000c1e1900 */
[----:B------:R-:W-:Y:S02]  /*16e0*/  @!P3 IADD3.X R51, PT, PT, RZ, R33, RZ, P0, !PT ;  /* 0x00000021ff33b210 */ /* 0x000fe400007fe4ff */
[----:B0-----:R-:W-:-:S04]  /*16f0*/  @!P3 LEA R46, P0, R50, R28, 0x2 ;  /* 0x0000001c322eb211 */ /* 0x001fc800078010ff */
[----:B------:R-:W-:Y:S02]  /*1700*/  @!P3 LEA.HI.X R47, R50, R29, R51, 0x2, P0 ;  /* 0x0000001d322fb211 */ /* 0x000fe400000f1433 */
[----:B------:R-:W0:Y:S02]  /*1710*/  @!P1 LDC.64 R28, c[0x0][0x398] ;  /* 0x0000e600ff1c9b82 */ /* 0x000e240000000a00 */
[----:B0-----:R-:W-:-:S05]  /*1720*/  @!P1 IMAD.WIDE.U32 R28, R43, 0x4, R28 ;  /* 0x000000042b1c9825 */ /* 0x001fca00078e001c */
[----:B------:R0:W3:Y:S02]  /*1730*/  @!P1 LDG.E R48, desc[UR4][R28.64] ;  /* 0x000000041c309981 */ /* 0x0000e4000c1e1900 */
[----:B0-----:R-:W0:Y:S02]  /*1740*/  @!P1 LDC.64 R28, c[0x0][0x3a0] ;  /* 0x0000e800ff1c9b82 */ /* 0x001e240000000a00 */
[----:B0-----:R-:W-:-:S05]  /*1750*/  @!P1 IMAD.WIDE.U32 R28, R43, 0x4, R28 ;  /* 0x000000042b1c9825 */ /* 0x001fca00078e001c */
[----:B------:R0:W3:Y:S01]  /*1760*/  @!P1 LDG.E R49, desc[UR4][R28.64] ;  /* 0x000000041c319981 */ /* 0x0000e2000c1e1900 */
[----:B------:R-:W-:Y:S01]  /*1770*/  @!P1 FADD.FTZ R42, R42, -R26 ;  /* 0x8000001a2a2a9221 */ /* 0x000fe20000010000 */
[----:B------:R-:W-:-:S03]  /*1780*/  ISETP.GE.AND P0, PT, R37, R5, PT ;  /* 0x000000052500720c */ /* 0x000fc60003f06270 */
[----:B------:R-:W-:Y:S01]  /*1790*/  @!P1 FMUL.FTZ R42, R42, R27 ;  /* 0x0000001b2a2a9220 */ /* 0x000fe20000410000 */
[----:B0-----:R-:W-:-:S04]  /*17a0*/  @!P1 IMAD.WIDE.U32 R28, R43, 0x4, R24 ;  /* 0x000000042b1c9825 */ /* 0x001fc800078e0018 */
[----:B---3--:R-:W-:-:S04]  /*17b0*/  @!P1 FFMA.FTZ R49, R48, R42, R49 ;  /* 0x0000002a30319223 */ /* 0x008fc80000010031 */
[----:B--2---:R-:W-:-:S05]  /*17c0*/  @!P1 FADD.FTZ R49, R44, R49 ;  /* 0x000000312c319221 */ /* 0x004fca0000010000 */
[----:B------:R0:W-:Y:S01]  /*17d0*/  @!P1 STG.E desc[UR4][R28.64], R49 ;  /* 0x000000311c009986 */ /* 0x0001e2000c101904 */
[----:B------:R-:W-:-:S03]  /*17e0*/  @!P0 IADD3 R42, P1, PT, R2, R37, RZ ;  /* 0x00000025022a8210 */ /* 0x000fc60007f3e0ff */
[----:B------:R-:W2:Y:S01]  /*17f0*/  @!P3 LDG.E R46, desc[UR4][R46.64] ;  /* 0x000000042e2eb981 */ /* 0x000ea2000c1e1900 */
[----:B0-----:R-:W0:Y:S01]  /*1800*/  @!P0 LDC.64 R28, c[0x0][0x388] ;  /* 0x0000e200ff1c8b82 */ /* 0x001e220000000a00 */
[----:B------:R-:W-:Y:S02]  /*1810*/  @!P0 IADD3.X R43, PT, PT, RZ, R33, RZ, P1, !PT ;  /* 0x00000021ff2b8210 */ /* 0x000fe40000ffe4ff */
[----:B------:R-:W-:Y:S02]  /*1820*/  ISETP.GE.AND P1, PT, R31, R5, PT ;  /* 0x000000051f00720c */ /* 0x000fe40003f26270 */
[----:B0-----:R-:W-:-:S04]  /*1830*/  @!P0 LEA R44, P2, R42, R28, 0x2 ;  /* 0x0000001c2a2c8211 */ /* 0x001fc800078410ff */
[----:B------:R-:W-:-:S07]  /*1840*/  @!P0 LEA.HI.X R45, R42, R29, R43, 0x2, P2 ;  /* 0x0000001d2a2d8211 */ /* 0x000fce00010f142b */
[----:B------:R-:W0:Y:S01]  /*1850*/  @!P1 LDC.64 R28, c[0x0][0x388] ;  /* 0x0000e200ff1c9b82 */ /* 0x000e220000000a00 */
[----:B------:R-:W-:-:S04]  /*1860*/  @!P1 IADD3 R43, P2, PT, R2, R31, RZ ;  /* 0x0000001f022b9210 */ /* 0x000fc80007f5e0ff */
        /* <DEDUP_REMOVED lines=41> */
[----:B------:R-:W-:Y:S01]  /*1b00*/  ISETP.NE.AND P0, PT, R41, RZ, PT ;  /* 0x000000ff2900720c */ /* 0x000fe20003f05270 */
[----:B------:R-:W0:Y:S08]  /*1b10*/  @!P1 LDC.64 R28, c[0x0][0x3a0] ;  /* 0x0000e800ff1c9b82 */ /* 0x000e300000000a00 */
[----:B------:R-:W1:Y:S01]  /*1b20*/  @!P1 LDC.64 R40, c[0x0][0x398] ;  /* 0x0000e600ff289b82 */ /* 0x000e620000000a00 */
[----:B0-----:R-:W-:-:S06]  /*1b30*/  @!P1 IMAD.WIDE.U32 R28, R31, 0x4, R28 ;  /* 0x000000041f1c9825 */ /* 0x001fcc00078e001c */
[----:B------:R-:W3:Y:S01]  /*1b40*/  @!P1 LDG.E R29, desc[UR4][R28.64] ;  /* 0x000000041c1d9981 */ /* 0x000ee2000c1e1900 */
[----:B-1----:R-:W-:-:S06]  /*1b50*/  @!P1 IMAD.WIDE.U32 R40, R31, 0x4, R40 ;  /* 0x000000041f289825 */ /* 0x002fcc00078e0028 */
[----:B------:R-:W3:Y:S01]  /*1b60*/  @!P1 LDG.E R40, desc[UR4][R40.64] ;  /* 0x0000000428289981 */ /* 0x000ee2000c1e1900 */
[----:B------:R-:W-:-:S04]  /*1b70*/  @!P1 FADD.FTZ R32, R32, -R26 ;  /* 0x8000001a20209221 */ /* 0x000fc80000010000 */
[----:B------:R-:W-:-:S04]  /*1b80*/  @!P1 FMUL.FTZ R32, R32, R27 ;  /* 0x0000001b20209220 */ /* 0x000fc80000410000 */
[----:B---3--:R-:W-:Y:S01]  /*1b90*/  @!P1 FFMA.FTZ R39, R40, R32, R29 ;  /* 0x0000002028279223 */ /* 0x008fe2000001001d */
[----:B------:R-:W-:-:S04]  /*1ba0*/  @!P1 IMAD.WIDE.U32 R28, R31, 0x4, R24 ;  /* 0x000000041f1c9825 */ /* 0x000fc800078e0018 */
        /* <DEDUP_REMOVED lines=17> */
[----:B---3--:R-:W-:Y:S02]  /*1cc0*/  @!P2 FFMA.FTZ R31, R38, R22, R29 ;  /* 0x00000016261fa223 */ /* 0x008fe4000001001d */
[----:B------:R-:W0:Y:S02]  /*1cd0*/  @!P3 LDC.64 R38, c[0x0][0x398] ;  /* 0x0000e600ff26bb82 */ /* 0x000e240000000a00 */
[----:B--2---:R-:W-:Y:S01]  /*1ce0*/  @!P2 FADD.FTZ R43, R46, R31 ;  /* 0x0000001f2e2ba221 */ /* 0x004fe20000010000 */
[----:B------:R-:W-:-:S05]  /*1cf0*/  @!P2 IMAD.WIDE.U32 R30, R30, 0x4, R24 ;  /* 0x000000041e1ea825 */ /* 0x000fca00078e0018 */
[----:B------:R1:W-:Y:S01]  /*1d00*/  @!P2 STG.E desc[UR4][R30.64], R43 ;  /* 0x0000002b1e00a986 */ /* 0x0003e2000c101904 */
[----:B------:R-:W2:Y:S03]  /*1d10*/  @!P1 LDC.64 R28, c[0x0][0x388] ;  /* 0x0000e200ff1c9b82 */ /* 0x000ea60000000a00 */
[----:B------:R-:W3:Y:S05]  /*1d20*/  @!P3 LDG.E R36, desc[UR4][R36.64] ;  /* 0x000000042424b981 */ /* 0x000eea000c1e1900 */
[----:B-1----:R-:W1:Y:S01]  /*1d30*/  @!P3 LDC.64 R30, c[0x0][0x3a0] ;  /* 0x0000e800ff1ebb82 */ /* 0x002e620000000a00 */
[----:B0-----:R-:W-:-:S06]  /*1d40*/  @!P3 IMAD.WIDE.U32 R38, R20, 0x4, R38 ;  /* 0x000000041426b825 */ /* 0x001fcc00078e0026 */
[----:B------:R-:W4:Y:S01]  /*1d50*/  @!P3 LDG.E R38, desc[UR4][R38.64] ;  /* 0x000000042626b981 */ /* 0x000f22000c1e1900 */
[----:B-1----:R-:W-:-:S06]  /*1d60*/  @!P3 IMAD.WIDE.U32 R30, R20, 0x4, R30 ;  /* 0x00000004141eb825 */ /* 0x002fcc00078e001e */
[----:B------:R-:W4:Y:S01]  /*1d70*/  @!P3 LDG.E R31, desc[UR4][R30.64] ;  /* 0x000000041e1fb981 */ /* 0x000f22000c1e1900 */
[----:B------:R-:W-:-:S04]  /*1d80*/  @!P1 IADD3 R22, P2, PT, R2, R16, RZ ;  /* 0x0000001002169210 */ /* 0x000fc80007f5e0ff */
[----:B------:R-:W-:Y:S02]  /*1d90*/  @!P1 IADD3.X R32, PT, PT, RZ, R33, RZ, P2, !PT ;  /* 0x00000021ff209210 */ /* 0x000fe400017fe4ff */
[----:B--2---:R-:W-:-:S04]  /*1da0*/  @!P1 LEA R28, P2, R22, R28, 0x2 ;  /* 0x0000001c161c9211 */ /* 0x004fc800078410ff */
[----:B------:R-:W-:Y:S01]  /*1db0*/  @!P1 LEA.HI.X R29, R22, R29, R32, 0x2, P2 ;  /* 0x0000001d161d9211 */ /* 0x000fe200010f1420 */
[----:B------:R-:W-:Y:S01]  /*1dc0*/  @!P3 FADD.FTZ R22, R21, -R26 ;  /* 0x8000001a1516b221 */ /* 0x000fe20000010000 */
[----:B------:R-:W-:-:S03]  /*1dd0*/  ISETP.NE.AND P2, PT, R34, RZ, PT ;  /* 0x000000ff2200720c */ /* 0x000fc60003f45270 */
[----:B------:R-:W-:Y:S01]  /*1de0*/  @!P3 FMUL.FTZ R22, R22, R27 ;  /* 0x0000001b1616b220 */ /* 0x000fe20000410000 */
[----:B------:R-:W-:-:S04]  /*1df0*/  @!P3 IMAD.WIDE.U32 R42, R20, 0x4, R24 ;  /* 0x00000004142ab825 */ /* 0x000fc800078e0018 */
[----:B----4-:R-:W-:Y:S02]  /*1e00*/  @!P3 FFMA.FTZ R21, R38, R22, R31 ;  /* 0x000000162615b223 */ /* 0x010fe4000001001f */
[----:B------:R-:W0:Y:S02]  /*1e10*/  @!P0 LDC.64 R30, c[0x0][0x3a0] ;  /* 0x0000e800ff1e8b82 */ /* 0x000e240000000a00 */
[----:B---3--:R-:W-:-:S06]  /*1e20*/  @!P3 FADD.FTZ R45, R36, R21 ;  /* 0x00000015242db221 */ /* 0x008fcc0000010000 */
[----:B------:R-:W1:Y:S01]  /*1e30*/  @!P2 LDC.64 R20, c[0x0][0x388] ;  /* 0x0000e200ff14ab82 */ /* 0x000e620000000a00 */
[----:B------:R2:W-:Y:S01]  /*1e40*/  @!P3 STG.E desc[UR4][R42.64], R45 ;  /* 0x0000002d2a00b986 */ /* 0x0005e2000c101904 */
[----:B------:R-:W-:-:S03]  /*1e50*/  @!P2 IADD3 R22, P3, PT, R2, R15, RZ ;  /* 0x0000000f0216a210 */ /* 0x000fc60007f7e0ff */
[----:B------:R-:W2:Y:S01]  /*1e60*/  @!P0 LDG.E R40, desc[UR4][R40.64] ;  /* 0x0000000428288981 */ /* 0x000ea2000c1e1900 */
[----:B------:R-:W-:Y:S02]  /*1e70*/  @!P2 IADD3.X R32, PT, PT, RZ, R33, RZ, P3, !PT ;  /* 0x00000021ff20a210 */ /* 0x000fe40001ffe4ff */
[----:B------:R-:W3:Y:S01]  /*1e80*/  @!P1 LDC.64 R38, c[0x0][0x3a0] ;  /* 0x0000e800ff269b82 */ /* 0x000ee20000000a00 */
[----:B-1----:R-:W-:-:S04]  /*1e90*/  @!P2 LEA R20, P3, R22, R20, 0x2 ;  /* 0x000000141614a211 */ /* 0x002fc800078610ff */
[----:B------:R-:W-:Y:S02]  /*1ea0*/  @!P2 LEA.HI.X R21, R22, R21, R32, 0x2, P3 ;  /* 0x000000151615a211 */ /* 0x000fe400018f1420 */
[----:B------:R-:W-:Y:S02]  /*1eb0*/  ISETP.NE.AND P3, PT, R35, RZ, PT ;  /* 0x000000ff2300720c */ /* 0x000fe40003f65270 */
[----:B------:R-:W1:Y:S01]  /*1ec0*/  @!P0 LDC.64 R34, c[0x0][0x398] ;  /* 0x0000e600ff228b82 */ /* 0x000e620000000a00 */
[----:B0-----:R-:W-:-:S06]  /*1ed0*/  @!P0 IMAD.WIDE.U32 R30, R18, 0x4, R30 ;  /* 0x00000004121e8825 */ /* 0x001fcc00078e001e */
[----:B------:R-:W4:Y:S01]  /*1ee0*/  @!P0 LDG.E R31, desc[UR4][R30.64] ;  /* 0x000000041e1f8981 */ /* 0x000f22000c1e1900 */
[----:B-1----:R-:W-:-:S06]  /*1ef0*/  @!P0 IMAD.WIDE.U32 R34, R18, 0x4, R34 ;  /* 0x0000000412228825 */ /* 0x002fcc00078e0022 */
[----:B------:R-:W4:Y:S01]  /*1f00*/  @!P0 LDG.E R34, desc[UR4][R34.64] ;  /* 0x0000000422228981 */ /* 0x000f22000c1e1900 */
[----:B------:R-:W-:-:S04]  /*1f10*/  @!P0 FADD.FTZ R22, R19, -R26 ;  /* 0x8000001a13168221 */ /* 0x000fc80000010000 */
[----:B------:R-:W-:Y:S01]  /*1f20*/  @!P0 FMUL.FTZ R22, R22, R27 ;  /* 0x0000001b16168220 */ /* 0x000fe20000410000 */
[----:B------:R-:W-:-:S04]  /*1f30*/  @!P0 IMAD.WIDE.U32 R36, R18, 0x4, R24 ;  /* 0x0000000412248825 */ /* 0x000fc800078e0018 */
[----:B----4-:R-:W-:Y:S02]  /*1f40*/  @!P0 FFMA.FTZ R19, R34, R22, R31 ;  /* 0x0000001622138223 */ /* 0x010fe4000001001f */
[----:B------:R-:W0:Y:S02]  /*1f50*/  @!P2 LDC.64 R34, c[0x0][0x398] ;  /* 0x0000e600ff22ab82 */ /* 0x000e240000000a00 */
[----:B--2---:R-:W-:-:S06]  /*1f60*/  @!P0 FADD.FTZ R43, R40, R19 ;  /* 0x00000013282b8221 */ /* 0x004fcc0000010000 */
[----:B------:R-:W1:Y:S01]  /*1f70*/  @!P1 LDC.64 R18, c[0x0][0x398] ;  /* 0x0000e600ff129b82 */ /* 0x000e620000000a00 */
[C---:B---3--:R-:W-:Y:S01]  /*1f80*/  @!P1 IMAD.WIDE.U32 R30, R16.reuse, 0x4, R38 ;  /* 0x00000004101e9825 */ /* 0x048fe200078e0026 */
[----:B------:R2:W-:Y:S04]  /*1f90*/  @!P0 STG.E desc[UR4][R36.64], R43 ;  /* 0x0000002b24008986 */ /* 0x0005e8000c101904 */
[----:B------:R-:W3:Y:S04]  /*1fa0*/  @!P1 LDG.E R28, desc[UR4][R28.64] ;  /* 0x000000041c1c9981 */ /* 0x000ee8000c1e1900 */
[----:B------:R-:W4:Y:S01]  /*1fb0*/  @!P1 LDG.E R31, desc[UR4][R30.64] ;  /* 0x000000041e1f9981 */ /* 0x000f22000c1e1900 */
[----:B-1----:R-:W-:-:S06]  /*1fc0*/  @!P1 IMAD.WIDE.U32 R18, R16, 0x4, R18 ;  /* 0x0000000410129825 */ /* 0x002fcc00078e0012 */
[----:B------:R-:W4:Y:S01]  /*1fd0*/  @!P1 LDG.E R18, desc[UR4][R18.64] ;  /* 0x0000000412129981 */ /* 0x000f22000c1e1900 */
[----:B------:R-:W-:-:S04]  /*1fe0*/  @!P1 FADD.FTZ R22, R17, -R26 ;  /* 0x8000001a11169221 */ /* 0x000fc80000010000 */
[----:B------:R-:W-:Y:S01]  /*1ff0*/  @!P1 FMUL.FTZ R22, R22, R27 ;  /* 0x0000001b16169220 */ /* 0x000fe20000410000 */
[----:B--2---:R-:W-:-:S04]  /*2000*/  @!P1 IMAD.WIDE.U32 R36, R16, 0x4, R24 ;  /* 0x0000000410249825 */ /* 0x004fc800078e0018 */
[----:B0-----:R-:W-:-:S04]  /*2010*/  @!P2 IMAD.WIDE.U32 R34, R15, 0x4, R34 ;  /* 0x000000040f22a825 */ /* 0x001fc800078e0022 */
[----:B----4-:R-:W-:Y:S02]  /*2020*/  @!P1 FFMA.FTZ R17, R18, R22, R31 ;  /* 0x0000001612119223 */ /* 0x010fe4000001001f */
[----:B------:R-:W0:Y:S02]  /*2030*/  @!P3 LDC.64 R18, c[0x0][0x3a0] ;  /* 0x0000e800ff12bb82 */ /* 0x000e240000000a00 */
[----:B---3--:R-:W-:-:S06]  /*2040*/  @!P1 FADD.FTZ R39, R28, R17 ;  /* 0x000000111c279221 */ /* 0x008fcc0000010000 */
[----:B------:R-:W1:Y:S01]  /*2050*/  @!P2 LDC.64 R16, c[0x0][0x3a0] ;  /* 0x0000e800ff10ab82 */ /* 0x000e620000000a00 */
[----:B------:R2:W-:Y:S04]  /*2060*/  @!P1 STG.E desc[UR4][R36.64], R39 ;  /* 0x0000002724009986 */ /* 0x0005e8000c101904 */
[----:B------:R-:W2:Y:S03]  /*2070*/  @!P2 LDG.E R34, desc[UR4][R34.64] ;  /* 0x000000042222a981 */ /* 0x000ea6000c1e1900 */
[----:B------:R-:W3:Y:S01]  /*2080*/  @!P3 LDC.64 R28, c[0x0][0x398] ;  /* 0x0000e600ff1cbb82 */ /* 0x000ee20000000a00 */
[----:B------:R-:W4:Y:S01]  /*2090*/  @!P2 LDG.E R20, desc[UR4][R20.64] ;  /* 0x000000041414a981 */ /* 0x000f22000c1e1900 */
[----:B-1----:R-:W-:-:S06]  /*20a0*/  @!P2 IMAD.WIDE.U32 R30, R15, 0x4, R16 ;  /* 0x000000040f1ea825 */ /* 0x002fcc00078e0010 */
[----:B------:R-:W1:Y:S01]  /*20b0*/  @!P3 LDC.64 R16, c[0x0][0x388] ;  /* 0x0000e200ff10bb82 */ /* 0x000e620000000a00 */
[----:B------:R-:W2:Y:S01]  /*20c0*/  @!P2 LDG.E R31, desc[UR4][R30.64] ;  /* 0x000000041e1fa981 */ /* 0x000ea2000c1e1900 */
[----:B------:R-:W-:-:S04]  /*20d0*/  @!P2 FADD.FTZ R12, R12, -R26 ;  /* 0x8000001a0c0ca221 */ /* 0x000fc80000010000 */
[----:B------:R-:W-:Y:S01]  /*20e0*/  @!P2 FMUL.FTZ R12, R12, R27 ;  /* 0x0000001b0c0ca220 */ /* 0x000fe20000410000 */
[----:B---3--:R-:W-:-:S04]  /*20f0*/  @!P3 IMAD.WIDE.U32 R28, R14, 0x4, R28 ;  /* 0x000000040e1cb825 */ /* 0x008fc800078e001c */
[----:B--2---:R-:W-:Y:S01]  /*2100*/  @!P2 FFMA.FTZ R37, R34, R12, R31 ;  /* 0x0000000c2225a223 */ /* 0x004fe2000001001f */
[----:B------:R-:W-:Y:S01]  /*2110*/  @!P3 IADD3 R12, P0, PT, R2, R14, RZ ;  /* 0x0000000e020cb210 */ /* 0x000fe20007f1e0ff */
[----:B0-----:R-:W-:-:S04]  /*2120*/  @!P3 IMAD.WIDE.U32 R34, R14, 0x4, R18 ;  /* 0x000000040e22b825 */ /* 0x001fc800078e0012 */
[----:B----4-:R-:W-:Y:S01]  /*2130*/  @!P2 FADD.FTZ R39, R20, R37 ;  /* 0x000000251427a221 */ /* 0x010fe20000010000 */
[----:B------:R-:W0:Y:S01]  /*2140*/  @!P4 LDC.64 R18, c[0x0][0x3a0] ;  /* 0x0000e800ff12cb82 */ /* 0x000e220000000a00 */
[----:B------:R-:W-:Y:S01]  /*2150*/  @!P2 IMAD.WIDE.U32 R36, R15, 0x4, R24 ;  /* 0x000000040f24a825 */ /* 0x000fe200078e0018 */
[----:B------:R-:W-:Y:S02]  /*2160*/  @!P3 IADD3.X R15, PT, PT, RZ, R33, RZ, P0, !PT ;  /* 0x00000021ff0fb210 */ /* 0x000fe400007fe4ff */
[C---:B-1----:R-:W-:Y:S02]  /*2170*/  @!P3 LEA R30, P0, R12.reuse, R16, 0x2 ;  /* 0x000000100c1eb211 */ /* 0x042fe400078010ff */
[----:B------:R1:W-:Y:S02]  /*2180*/  @!P2 STG.E desc[UR4][R36.64], R39 ;  /* 0x000000272400a986 */ /* 0x0003e4000c101904 */
[----:B------:R-:W-:Y:S01]  /*2190*/  @!P3 LEA.HI.X R31, R12, R17, R15, 0x2, P0 ;  /* 0x000000110c1fb211 */ /* 0x000fe200000f140f */
[----:B------:R-:W2:Y:S01]  /*21a0*/  @!P4 LDC.64 R20, c[0x0][0x398] ;  /* 0x0000e600ff14cb82 */ /* 0x000ea20000000a00 */
[----:B------:R-:W3:Y:S04]  /*21b0*/  @!P3 LDG.E R28, desc[UR4][R28.64] ;  /* 0x000000041c1cb981 */ /* 0x000ee8000c1e1900 */
[----:B------:R-:W3:Y:S03]  /*21c0*/  @!P3 LDG.E R35, desc[UR4][R34.64] ;  /* 0x000000042223b981 */ /* 0x000ee6000c1e1900 */
[----:B------:R-:W4:Y:S01]  /*21d0*/  @!P4 LDC.64 R16, c[0x0][0x388] ;  /* 0x0000e200ff10cb82 */ /* 0x000f220000000a00 */
[----:B------:R-:W1:Y:S01]  /*21e0*/  @!P3 LDG.E R30, desc[UR4][R30.64] ;  /* 0x000000041e1eb981 */ /* 0x000e62000c1e1900 */
[----:B------:R-:W-:-:S04]  /*21f0*/  @!P3 FADD.FTZ R12, R13, -R26 ;  /* 0x8000001a0d0cb221 */ /* 0x000fc80000010000 */
[----:B------:R-:W-:Y:S01]  /*2200*/  @!P3 FMUL.FTZ R12, R12, R27 ;  /* 0x0000001b0c0cb220 */ /* 0x000fe20000410000 */
[----:B------:R-:W-:-:S04]  /*2210*/  @!P3 IMAD.WIDE.U32 R14, R14, 0x4, R24 ;  /* 0x000000040e0eb825 */ /* 0x000fc800078e0018 */
[----:B0-----:R-:W-:-:S04]  /*2220*/  @!P4 IMAD.WIDE.U32 R18, R10, 0x4, R18 ;  /* 0x000000040a12c825 */ /* 0x001fc800078e0012 */
[----:B--2---:R-:W-:-:S04]  /*2230*/  @!P4 IMAD.WIDE.U32 R20, R10, 0x4, R20 ;  /* 0x000000040a14c825 */ /* 0x004fc800078e0014 */
[----:B---3--:R-:W-:Y:S01]  /*2240*/  @!P3 FFMA.FTZ R13, R28, R12, R35 ;  /* 0x0000000c1c0db223 */ /* 0x008fe20000010023 */
[----:B------:R-:W-:-:S03]  /*2250*/  @!P4 IADD3 R12, P0, PT, R2, R10, RZ ;  /* 0x0000000a020cc210 */ /* 0x000fc60007f1e0ff */
[----:B-1----:R-:W-:Y:S01]  /*2260*/  @!P3 FADD.FTZ R37, R30, R13 ;  /* 0x0000000d1e25b221 */ /* 0x002fe20000010000 */
[----:B------:R-:W-:Y:S02]  /*2270*/  @!P4 IADD3.X R13, PT, PT, RZ, R33, RZ, P0, !PT ;  /* 0x00000021ff0dc210 */ /* 0x000fe400007fe4ff */
[C---:B----4-:R-:W-:Y:S02]  /*2280*/  @!P4 LEA R28, P0, R12.reuse, R16, 0x2 ;  /* 0x000000100c1cc211 */ /* 0x050fe400078010ff */
[----:B------:R0:W-:Y:S02]  /*2290*/  @!P3 STG.E desc[UR4][R14.64], R37 ;  /* 0x000000250e00b986 */ /* 0x0001e4000c101904 */
[----:B------:R-:W-:Y:S02]  /*22a0*/  @!P4 LEA.HI.X R29, R12, R17, R13, 0x2, P0 ;  /* 0x000000110c1dc211 */ /* 0x000fe400000f140d */
[----:B------:R-:W2:Y:S01]  /*22b0*/  @!P4 LDG.E R20, desc[UR4][R20.64] ;  /* 0x000000041414c981 */ /* 0x000ea2000c1e1900 */
[----:B------:R-:W1:Y:S03]  /*22c0*/  @!P5 LDC.64 R16, c[0x0][0x398] ;  /* 0x0000e600ff10db82 */ /* 0x000e660000000a00 */
[----:B------:R-:W2:Y:S04]  /*22d0*/  @!P4 LDG.E R19, desc[UR4][R18.64] ;  /* 0x000000041213c981 */ /* 0x000ea8000c1e1900 */
[----:B------:R-:W3:Y:S01]  /*22e0*/  @!P4 LDG.E R28, desc[UR4][R28.64] ;  /* 0x000000041c1cc981 */ /* 0x000ee2000c1e1900 */
[----:B0-----:R-:W0:Y:S08]  /*22f0*/  @!P5 LDC.64 R14, c[0x0][0x3a0] ;  /* 0x0000e800ff0edb82 */ /* 0x001e300000000a00 */
[----:B------:R-:W4:Y:S01]  /*2300*/  @!P5 LDC.64 R12, c[0x0][0x388] ;  /* 0x0000e200ff0cdb82 */ /* 0x000f220000000a00 */
[----:B------:R-:W-:-:S04]  /*2310*/  @!P4 FADD.FTZ R22, R11, -R26 ;  /* 0x8000001a0b16c221 */ /* 0x000fc80000010000 */
[----:B------:R-:W-:Y:S01]  /*2320*/  @!P4 FMUL.FTZ R22, R22, R27 ;  /* 0x0000001b1616c220 */ /* 0x000fe20000410000 */
[----:B------:R-:W-:-:S04]  /*2330*/  @!P4 IMAD.WIDE.U32 R30, R10, 0x4, R24 ;  /* 0x000000040a1ec825 */ /* 0x000fc800078e0018 */
[----:B-1----:R-:W-:-:S04]  /*2340*/  @!P5 IMAD.WIDE.U32 R16, R8, 0x4, R16 ;  /* 0x000000040810d825 */ /* 0x002fc800078e0010 */
[----:B--2---:R-:W-:Y:S01]  /*2350*/  @!P4 FFMA.FTZ R11, R20, R22, R19 ;  /* 0x00000016140bc223 */ /* 0x004fe20000010013 */
[----:B------:R-:W-:Y:S01]  /*2360*/  @!P5 IADD3 R22, P0, PT, R2, R8, RZ ;  /* 0x000000080216d210 */ /* 0x000fe20007f1e0ff */
[----:B0-----:R-:W-:-:S04]  /*2370*/  @!P5 IMAD.WIDE.U32 R18, R8, 0x4, R14 ;  /* 0x000000040812d825 */ /* 0x001fc800078e000e */
[----:B---3--:R-:W-:Y:S01]  /*2380*/  @!P4 FADD.FTZ R35, R28, R11 ;  /* 0x0000000b1c23c221 */ /* 0x008fe20000010000 */
[----:B------:R-:W-:Y:S01]  /*2390*/  @!P5 IADD3.X R10, PT, PT, RZ, R33, RZ, P0, !PT ;  /* 0x00000021ff0ad210 */ /* 0x000fe200007fe4ff */
[----:B------:R-:W0:Y:S01]  /*23a0*/  @!P6 LDC.64 R14, c[0x0][0x398] ;  /* 0x0000e600ff0eeb82 */ /* 0x000e220000000a00 */
[C---:B----4-:R-:W-:Y:S02]  /*23b0*/  @!P5 LEA R20, P0, R22.reuse, R12, 0x2 ;  /* 0x0000000c1614d211 */ /* 0x050fe400078010ff */
[----:B------:R1:W-:Y:S02]  /*23c0*/  @!P4 STG.E desc[UR4][R30.64], R35 ;  /* 0x000000231e00c986 */ /* 0x0003e4000c101904 */
[----:B------:R-:W-:Y:S02]  /*23d0*/  @!P5 LEA.HI.X R21, R22, R13, R10, 0x2, P0 ;  /* 0x0000000d1615d211 */ /* 0x000fe400000f140a */
[----:B------:R-:W2:Y:S01]  /*23e0*/  @!P5 LDG.E R16, desc[UR4][R16.64] ;  /* 0x000000041010d981 */ /* 0x000ea2000c1e1900 */
[----:B------:R-:W3:Y:S03]  /*23f0*/  @!P6 LDC.64 R12, c[0x0][0x3a0] ;  /* 0x0000e800ff0ceb82 */ /* 0x000ee60000000a00 */
[----:B------:R-:W2:Y:S04]  /*2400*/  @!P5 LDG.E R19, desc[UR4][R18.64] ;  /* 0x000000041213d981 */ /* 0x000ea8000c1e1900 */
[----:B------:R-:W4:Y:S01]  /*2410*/  @!P5 LDG.E R20, desc[UR4][R20.64] ;  /* 0x000000041414d981 */ /* 0x000f22000c1e1900 */
[----:B------:R-:W5:Y:S01]  /*2420*/  @!P6 LDC.64 R10, c[0x0][0x388] ;  /* 0x0000e200ff0aeb82 */ /* 0x000f620000000a00 */
[----:B------:R-:W-:-:S04]  /*2430*/  @!P5 FADD.FTZ R22, R9, -R26 ;  /* 0x8000001a0916d221 */ /* 0x000fc80000010000 */
[----:B------:R-:W-:Y:S01]  /*2440*/  @!P5 FMUL.FTZ R22, R22, R27 ;  /* 0x0000001b1616d220 */ /* 0x000fe20000410000 */
[----:B0-----:R-:W-:-:S04]  /*2450*/  @!P6 IMAD.WIDE.U32 R14, R6, 0x4, R14 ;  /* 0x00000004060ee825 */ /* 0x001fc800078e000e */
[----:B---3--:R-:W-:-:S04]  /*2460*/  @!P6 IMAD.WIDE.U32 R12, R6, 0x4, R12 ;  /* 0x00000004060ce825 */ /* 0x008fc800078e000c */
[----:B--2---:R-:W-:Y:S01]  /*2470*/  @!P5 FFMA.FTZ R9, R16, R22, R19 ;  /* 0x000000161009d223 */ /* 0x004fe20000010013 */
[----:B------:R-:W-:-:S03]  /*2480*/  @!P6 IADD3 R22, P0, PT, R2, R6, RZ ;  /* 0x000000060216e210 */ /* 0x000fc60007f1e0ff */
[----:B----4-:R-:W-:Y:S01]  /*2490*/  @!P5 FADD.FTZ R29, R20, R9 ;  /* 0x00000009141dd221 */ /* 0x010fe20000010000 */
[----:B------:R-:W-:Y:S01]  /*24a0*/  @!P5 IMAD.WIDE.U32 R8, R8, 0x4, R24 ;  /* 0x000000040808d825 */ /* 0x000fe200078e0018 */
[----:B------:R-:W-:Y:S02]  /*24b0*/  @!P6 IADD3.X R16, PT, PT, RZ, R33, RZ, P0, !PT ;  /* 0x00000021ff10e210 */ /* 0x000fe400007fe4ff */
[C---:B-----5:R-:W-:Y:S02]  /*24c0*/  @!P6 LEA R10, P0, R22.reuse, R10, 0x2 ;  /* 0x0000000a160ae211 */ /* 0x060fe400078010ff */
        /* <DEDUP_REMOVED lines=14> */
[----:B-1----:R-:W0:Y:S01]  /*25b0*/  LDC.64 R6, c[0x0][0x398] ;  /* 0x0000e600ff067b82 */ /* 0x002e220000000a00 */
        /* <DEDUP_REMOVED lines=12> */
[----:B------:R-:W-:Y:S01]  /*2680*/  FMUL.FTZ R4, R4, R27 ;  /* 0x0000001b04047220 */ /* 0x000fe20000410000 */
[----:B------:R-:W-:-:S04]  /*2690*/  IMAD.WIDE.U32 R12, R3, 0x4, R24 ;  /* 0x00000004030c7825 */ /* 0x000fc800078e0018 */
[----:B--2---:R-:W-:-:S04]  /*26a0*/  FFMA.FTZ R15, R6, R4, R9 ;  /* 0x00000004060f7223 */ /* 0x004fc80000010009 */
[----:B---3--:R-:W-:-:S05]  /*26b0*/  FADD.FTZ R15, R10, R15 ;  /* 0x0000000f0a0f7221 */ /* 0x008fca0000010000 */
[----:B------:R0:W-:Y:S02]  /*26c0*/  STG.E desc[UR4][R12.64], R15 ;  /* 0x0000000f0c007986 */ /* 0x0001e4000c101904 */
.L_x_193:
[----:B------:R-:W-:Y:S05]  /*26d0*/  BSYNC.RECONVERGENT B0 ;  /* 0x0000000000007941 */ /* 0x000fea0003800200 */
.L_x_192:
[----:B------:R-:W-:-:S13]  /*26e0*/  ISETP.GE.AND P0, PT, R23, R5, PT ;  /* 0x000000051700720c */ /* 0x000fda0003f06270 */
[----:B------:R-:W-:Y:S05]  /*26f0*/  @P0 EXIT ;  /* 0x000000000000094d */ /* 0x000fea0003800000 */
[----:B------:R-:W2:Y:S01]  /*2700*/  LDC.64 R4, c[0x0][0x398] ;  /* 0x0000e600ff047b82 */ /* 0x000ea20000000a00 */
[----:B------:R-:W3:Y:S01]  /*2710*/  LDCU.64 UR6, c[0x0][0x388] ;  /* 0x00007100ff0677ac */ /* 0x000ee20008000a00 */
[----:B-1----:R-:W-:-:S04]  /*2720*/  IADD3 R7, P0, PT, R2, R23, RZ ;  /* 0x0000001702077210 */ /* 0x002fc80007f1e0ff */
[----:B------:R-:W-:Y:S02]  /*2730*/  IADD3.X R10, PT, PT, RZ, R33, RZ, P0, !PT ;  /* 0x00000021ff0a7210 */ /* 0x000fe400007fe4ff */
[----:B------:R-:W1:Y:S01]  /*2740*/  LDC.64 R8, c[0x0][0x3a0] ;  /* 0x0000e800ff087b82 */ /* 0x000e620000000a00 */
[----:B---3--:R-:W-:-:S04]  /*2750*/  LEA R6, P0, R7, UR6, 0x2 ;  /* 0x0000000607067c11 */ /* 0x008fc8000f8010ff */
[----:B------:R-:W-:Y:S01]  /*2760*/  LEA.HI.X R7, R7, UR7, R10, 0x2, P0 ;  /* 0x0000000707077c11 */ /* 0x000fe200080f140a */
[----:B--2---:R-:W-:-:S04]  /*2770*/  IMAD.WIDE.U32 R2, R23, 0x4, R4 ;  /* 0x0000000417027825 */ /* 0x004fc800078e0004 */
[----:B------:R-:W2:Y:S01]  /*2780*/  LDG.E R6, desc[UR4][R6.64] ;  /* 0x0000000406067981 */ /* 0x000ea2000c1e1900 */
[----:B-1----:R-:W-:-:S03]  /*2790*/  IMAD.WIDE.U32 R4, R23, 0x4, R8 ;  /* 0x0000000417047825 */ /* 0x002fc600078e0008 */
        /* <DEDUP_REMOVED lines=9> */
.L_x_194:
        /* <DEDUP_REMOVED lines=13> */
.L_x_2552:


//--------------------- .text._ZN17fastertransformer26add_bias_layernorm_add_resI6__halfLi16EEEvPT_PKS2_S5_S5_S5_fi --------------------------
	.section	.text._ZN17fastertransformer26add_bias_layernorm_add_resI6__halfLi16EEEvPT_PKS2_S5_S5_S5_fi,"ax",@progbits
	.align	128
        .global         _ZN17fastertransformer26add_bias_layernorm_add_resI6__halfLi16EEEvPT_PKS2_S5_S5_S5_fi
        .type           _ZN17fastertransformer26add_bias_layernorm_add_resI6__halfLi16EEEvPT_PKS2_S5_S5_S5_fi,@function
        .size           _ZN17fastertransformer26add_bias_layernorm_add_resI6__halfLi16EEEvPT_PKS2_S5_S5_S5_fi,(.L_x_2553 - _ZN17fastertransformer26add_bias_layernorm_add_resI6__halfLi16EEEvPT_PKS2_S5_S5_S5_fi)
        .other          _ZN17fastertransformer26add_bias_layernorm_add_resI6__halfLi16EEEvPT_PKS2_S5_S5_S5_fi,@"STO_CUDA_ENTRY STV_DEFAULT"
_ZN17fastertransformer26add_bias_layernorm_add_resI6__halfLi16EEEvPT_PKS2_S5_S5_S5_fi:
.text._ZN17fastertransformer26add_bias_layernorm_add_resI6__halfLi16EEEvPT_PKS2_S5_S5_S5_fi:
[----:B------:R-:W-:Y:S01]  /*0000*/  LDC R1, c[0x0][0x37c] ;  /* 0x0000df00ff017b82 */ /* 0x000fe20000000800 */
[----:B------:R-:W0:Y:S07]  /*0010*/  S2R R2, SR_TID.X ;  /* 0x0000000000027919 */ /* 0x000e2e0000002100 */
[----:B------:R-:W1:Y:S01]  /*0020*/  LDC R25, c[0x0][0x3ac] ;  /* 0x0000eb00ff197b82 */ /* 0x000e620000000800 */
[----:B------:R-:W0:Y:S01]  /*0030*/  LDCU UR7, c[0x0][0x360] ;  /* 0x00006c00ff0777ac */ /* 0x000e220008000800 */
[----:B------:R-:W2:Y:S06]  /*0040*/  LDCU.64 UR4, c[0x0][0x358] ;  /* 0x00006b00ff0477ac */ /* 0x000eac0008000a00 */
[----:B------:R-:W1:Y:S08]  /*0050*/  S2UR UR6, SR_CTAID.X ;  /* 0x00000000000679c3 */ /* 0x000e700000002500 */
[----:B------:R-:W3:Y:S01]  /*0060*/  LDC.64 R22, c[0x0][0x380] ;  /* 0x0000e000ff167b82 */ /* 0x000ee20000000a00 */
[C---:B0-----:R-:W-:Y:S01]  /*0070*/  IADD3 R37, PT, PT, R2.reuse, UR7, RZ ;  /* 0x0000000702257c10 */ /* 0x041fe2000fffe0ff */
[----:B-1----:R-:W-:Y:S01]  /*0080*/  IMAD R3, R25, UR6, RZ ;  /* 0x0000000619037c24 */ /* 0x002fe2000f8e02ff */
[----:B------:R-:W-:-:S02]  /*0090*/  ISETP.GE.AND P6, PT, R2, R25, PT ;  /* 0x000000190200720c */ /* 0x000fc40003fc6270 */
[CC--:B------:R-:W-:Y:S02]  /*00a0*/  ISETP.GE.AND P1, PT, R37.reuse, R25.reuse, PT ;  /* 0x000000192500720c */ /* 0x0c0fe40003f26270 */
[----:B------:R-:W-:Y:S02]  /*00b0*/  IADD3 R27, PT, PT, R37, UR7, RZ ;  /* 0x00000007251b7c10 */ /* 0x000fe4000fffe0ff */
[----:B------:R-:W-:Y:S01]  /*00c0*/  P2R R32, PR, RZ, 0x2 ;  /* 0x00000002ff207803 */ /* 0x000fe20000000000 */
[----:B---3--:R-:W-:Y:S01]  /*00d0*/  IMAD.WIDE R22, R3, 0x2, R22 ;  /* 0x0000000203167825 */ /* 0x008fe200078e0216 */
[----:B------:R-:W-:-:S05]  /*00e0*/  ISETP.GE.AND P0, PT, R27, R25, PT ;  /* 0x000000191b00720c */ /* 0x000fca0003f06270 */
[----:B------:R-:W0:Y:S08]  /*00f0*/  @!P6 LDC.64 R30, c[0x0][0x390] ;  /* 0x0000e400ff1eeb82 */ /* 0x000e300000000a00 */
[----:B------:R-:W1:Y:S01]  /*0100*/  @!P1 LDC.64 R38, c[0x0][0x390] ;  /* 0x0000e400ff269b82 */ /* 0x000e620000000a00 */
[----:B------:R-:W-:Y:S01]  /*0110*/  @!P1 IMAD.WIDE.U32 R46, R37, 0x2, R22 ;  /* 0x00000002252e9825 */ /* 0x000fe200078e0016 */
[----:B------:R-:W-:-:S02]  /*0120*/  IADD3 R49, PT, PT, R27, UR7, RZ ;  /* 0x000000071b317c10 */ /* 0x000fc4000fffe0ff */
[----:B------:R-:W-:Y:S02]  /*0130*/  P2R R33, PR, RZ, 0x1 ;  /* 0x00000001ff217803 */ /* 0x000fe40000000000 */
[----:B--2---:R-:W2:Y:S02]  /*0140*/  @!P1 LDG.E.U16 R12, desc[UR4][R46.64] ;  /* 0x000000042e0c9981 */ /* 0x004ea4000c1e1500 */
[----:B------:R-:W3:Y:S01]  /*0150*/  @!P0 LDC.64 R34, c[0x0][0x390] ;  /* 0x0000e400ff228b82 */ /* 0x000ee20000000a00 */
[----:B------:R-:W-:-:S04]  /*0160*/  @!P0 IMAD.WIDE.U32 R44, R27, 0x2, R22 ;  /* 0x000000021b2c8825 */ /* 0x000fc800078e0016 */
[C---:B------:R-:W-:Y:S01]  /*0170*/  @!P6 IMAD.WIDE.U32 R42, R2.reuse, 0x2, R22 ;  /* 0x00000002022ae825 */ /* 0x040fe200078e0016 */
[----:B------:R-:W4:Y:S03]  /*0180*/  @!P0 LDG.E.U16 R0, desc[UR4][R44.64] ;  /* 0x000000042c008981 */ /* 0x000f26000c1e1500 */
[----:B0-----:R-:W-:Y:S02]  /*0190*/  @!P6 IMAD.WIDE.U32 R30, R2, 0x2, R30 ;  /* 0x00000002021ee825 */ /* 0x001fe400078e001e */
[----:B------:R-:W5:Y:S04]  /*01a0*/  @!P6 LDG.E.U16 R43, desc[UR4][R42.64] ;  /* 0x000000042a2be981 */ /* 0x000f68000c1e1500 */
[----:B------:R0:W5:Y:S01]  /*01b0*/  @!P6 LDG.E.U16 R10, desc[UR4][R30.64] ;  /* 0x000000041e0ae981 */ /* 0x000162000c1e1500 */
[----:B-1----:R-:W-:-:S06]  /*01c0*/  @!P1 IMAD.WIDE.U32 R38, R37, 0x2, R38 ;  /* 0x0000000225269825 */ /* 0x002fcc00078e0026 */
[----:B------:R-:W2:Y:S01]  /*01d0*/  @!P1 LDG.E.U16 R39, desc[UR4][R38.64] ;  /* 0x0000000426279981 */ /* 0x000ea2000c1e1500 */
[----:B---3--:R-:W-:-:S05]  /*01e0*/  @!P0 IMAD.WIDE.U32 R34, R27, 0x2, R34 ;  /* 0x000000021b228825 */ /* 0x008fca00078e0022 */
[----:B------:R-:W4:Y:S01]  /*01f0*/  @!P0 LDG.E.U16 R41, desc[UR4][R34.64] ;  /* 0x0000000422298981 */ /* 0x000f22000c1e1500 */
[----:B------:R-:W-:-:S13]  /*0200*/  ISETP.GE.AND P5, PT, R49, R25, PT ;  /* 0x000000193100720c */ /* 0x000fda0003fa6270 */
[----:B0-----:R-:W0:Y:S01]  /*0210*/  @!P5 LDC.64 R30, c[0x0][0x390] ;  /* 0x0000e400ff1edb82 */ /* 0x001e220000000a00 */
[----:B------:R-:W-:-:S05]  /*0220*/  @!P5 IMAD.WIDE.U32 R36, R49, 0x2, R22 ;  /* 0x000000023124d825 */ /* 0x000fca00078e0016 */
[----:B------:R-:W3:Y:S01]  /*0230*/  @!P5 LDG.E.U16 R27, desc[UR4][R36.64] ;  /* 0x00000004241bd981 */ /* 0x000ee2000c1e1500 */
[----:B0-----:R-:W-:-:S05]  /*0240*/  @!P5 IMAD.WIDE.U32 R30, R49, 0x2, R30 ;  /* 0x00000002311ed825 */ /* 0x001fca00078e001e */
[----:B------:R0:W3:Y:S01]  /*0250*/  @!P5 LDG.E.U16 R16, desc[UR4][R30.64] ;  /* 0x000000041e10d981 */ /* 0x0000e2000c1e1500 */
[----:B------:R-:W-:-:S04]  /*0260*/  IADD3 R40, PT, PT, R49, UR7, RZ ;  /* 0x0000000731287c10 */ /* 0x000fc8000fffe0ff */
[C---:B------:R-:W-:Y:S02]  /*0270*/  IADD3 R51, PT, PT, R40.reuse, UR7, RZ ;  /* 0x0000000728337c10 */ /* 0x040fe4000fffe0ff */
[-C--:B------:R-:W-:Y:S02]  /*0280*/  ISETP.GE.AND P4, PT, R40, R25.reuse, PT ;  /* 0x000000192800720c */ /* 0x080fe40003f86270 */
[C---:B------:R-:W-:Y:S02]  /*0290*/  IADD3 R42, PT, PT, R51.reuse, UR7, RZ ;  /* 0x00000007332a7c10 */ /* 0x040fe4000fffe0ff */
[----:B------:R-:W-:-:S09]  /*02a0*/  ISETP.GE.AND P3, PT, R51, R25, PT ;  /* 0x000000193300720c */ /* 0x000fd20003f66270 */
[----:B------:R-:W1:Y:S08]  /*02b0*/  @!P4 LDC.64 R52, c[0x0][0x390] ;  /* 0x0000e400ff34cb82 */ /* 0x000e700000000a00 */
[----:B0-----:R-:W0:Y:S01]  /*02c0*/  @!P3 LDC.64 R30, c[0x0][0x390] ;  /* 0x0000e400ff1ebb82 */ /* 0x001e220000000a00 */
[----:B------:R-:W-:-:S13]  /*02d0*/  ISETP.GE.AND P2, PT, R42, R25, PT ;  /* 0x000000192a00720c */ /* 0x000fda0003f46270 */
[----:B------:R-:W0:Y:S01]  /*02e0*/  @!P2 LDC.64 R48, c[0x0][0x390] ;  /* 0x0000e400ff30ab82 */ /* 0x000e220000000a00 */
[----:B-1----:R-:W-:-:S04]  /*02f0*/  @!P4 IMAD.WIDE.U32 R52, R40, 0x2, R52 ;  /* 0x000000022834c825 */ /* 0x002fc800078e0034 */
[----:B0-----:R-:W-:-:S04]  /*0300*/  @!P3 IMAD.WIDE.U32 R44, R51, 0x2, R30 ;  /* 0x00000002332cb825 */ /* 0x001fc800078e001e */
[----:B------:R-:W-:-:S06]  /*0310*/  @!P3 IMAD.WIDE.U32 R50, R51, 0x2, R22 ;  /* 0x000000023332b825 */ /* 0x000fcc00078e0016 */
[----:B------:R-:W3:Y:S01]  /*0320*/  @!P3 LDG.E.U16 R51, desc[UR4][R50.64] ;  /* 0x000000043233b981 */ /* 0x000ee2000c1e1500 */
[----:B------:R-:W-:-:S04]  /*0330*/  @!P2 IMAD.WIDE.U32 R48, R42, 0x2, R48 ;  /* 0x000000022a30a825 */ /* 0x000fc800078e0030 */
[----:B--2---:R-:W-:Y:S01]  /*0340*/  @!P1 HADD2 R5, R12.H0_H0, R39.H0_H0 ;  /* 0x200000270c059230 */ /* 0x004fe20000000800 */
[----:B------:R-:W-:Y:S01]  /*0350*/  IADD3 R39, PT, PT, R42, UR7, RZ ;  /* 0x000000072a277c10 */ /* 0x000fe2000fffe0ff */
[----:B-----5:R-:W-:Y:S01]  /*0360*/  @!P6 HADD2 R4, R43.H0_H0, R10.H0_H0 ;  /* 0x2000000a2b04e230 */ /* 0x020fe20000000800 */
[----:B------:R-:W2:Y:S02]  /*0370*/  @!P3 LDG.E.U16 R12, desc[UR4][R44.64] ;  /* 0x000000042c0cb981 */ /* 0x000ea4000c1e1500 */
[C---:B------:R-:W-:Y:S01]  /*0380*/  ISETP.GE.AND P1, PT, R39.reuse, R25, PT ;  /* 0x000000192700720c */ /* 0x040fe20003f26270 */
[----:B----4-:R-:W-:Y:S01]  /*0390*/  @!P0 HADD2 R6, R0.H0_H0, R41.H0_H0 ;  /* 0x2000002900068230 */ /* 0x010fe20000000800 */
[----:B------:R0:W4:Y:S11]  /*03a0*/  @!P4 LDG.E.U16 R10, desc[UR4][R52.64] ;  /* 0x00000004340ac981 */ /* 0x000136000c1e1500 */
[----:B------:R-:W1:Y:S01]  /*03b0*/  @!P1 LDC.64 R46, c[0x0][0x390] ;  /* 0x0000e400ff2e9b82 */ /* 0x000e620000000a00 */
[--C-:B------:R-:W-:Y:S01]  /*03c0*/  @!P4 IMAD.WIDE.U32 R40, R40, 0x2, R22.reuse ;  /* 0x000000022828c825 */ /* 0x100fe200078e0016 */
[----:B------:R5:W4:Y:S05]  /*03d0*/  @!P2 LDG.E.U16 R0, desc[UR4][R48.64] ;  /* 0x000000043000a981 */ /* 0x000b2a000c1e1500 */
[----:B------:R-:W4:Y:S01]  /*03e0*/  @!P4 LDG.E.U16 R41, desc[UR4][R40.64] ;  /* 0x000000042829c981 */ /* 0x000f22000c1e1500 */
[----:B------:R-:W-:-:S05]  /*03f0*/  @!P1 IMAD.WIDE.U32 R30, R39, 0x2, R22 ;  /* 0x00000002271e9825 */ /* 0x000fca00078e0016 */
[----:B------:R-:W4:Y:S01]  /*0400*/  @!P1 LDG.E.U16 R14, desc[UR4][R30.64] ;  /* 0x000000041e0e9981 */ /* 0x000f22000c1e1500 */
[C---:B-1----:R-:W-:Y:S01]  /*0410*/  @!P1 IMAD.WIDE.U32 R46, R39.reuse, 0x2, R46 ;  /* 0x00000002272e9825 */ /* 0x042fe200078e002e */
[----:B------:R-:W-:-:S05]  /*0420*/  IADD3 R39, PT, PT, R39, UR7, RZ ;  /* 0x0000000727277c10 */ /* 0x000fca000fffe0ff */
[----:B------:R-:W4:Y:S01]  /*0430*/  @!P1 LDG.E.U16 R47, desc[UR4][R46.64] ;  /* 0x000000042e2f9981 */ /* 0x000f22000c1e1500 */
[----:B------:R-:W-:-:S13]  /*0440*/  ISETP.GE.AND P0, PT, R39, R25, PT ;  /* 0x000000192700720c */ /* 0x000fda0003f06270 */
[----:B0-----:R-:W0:Y:S01]  /*0450*/  @!P0 LDC.64 R52, c[0x0][0x390] ;  /* 0x0000e400ff348b82 */ /* 0x001e220000000a00 */
[----:B------:R-:W-:-:S04]  /*0460*/  @!P2 IMAD.WIDE.U32 R42, R42, 0x2, R22 ;  /* 0x000000022a2aa825 */ /* 0x000fc800078e0016 */
[C---:B-----5:R-:W-:Y:S01]  /*0470*/  @!P0 IMAD.WIDE.U32 R48, R39.reuse, 0x2, R22 ;  /* 0x0000000227308825 */ /* 0x060fe200078e0016 */
[----:B------:R1:W5:Y:S03]  /*0480*/  @!P2 LDG.E.U16 R45, desc[UR4][R42.64] ;  /* 0x000000042a2da981 */ /* 0x000366000c1e1500 */
[----:B---3--:R-:W-:Y:S02]  /*0490*/  @!P5 HADD2 R7, R27.H0_H0, R16.H0_H0 ;  /* 0x200000101b07d230 */ /* 0x008fe40000000800 */
[----:B------:R-:W3:Y:S01]  /*04a0*/  @!P0 LDG.E.U16 R16, desc[UR4][R48.64] ;  /* 0x0000000430108981 */ /* 0x000ee2000c1e1500 */
[----:B0-----:R-:W-:-:S05]  /*04b0*/  @!P0 IMAD.WIDE.U32 R52, R39, 0x2, R52 ;  /* 0x0000000227348825 */ /* 0x001fca00078e0034 */
[----:B------:R0:W3:Y:S01]  /*04c0*/  @!P0 LDG.E.U16 R27, desc[UR4][R52.64] ;  /* 0x00000004341b8981 */ /* 0x0000e2000c1e1500 */
[----:B------:R-:W-:-:S04]  /*04d0*/  IADD3 R39, PT, PT, R39, UR7, RZ ;  /* 0x0000000727277c10 */ /* 0x000fc8000fffe0ff */
[----:B------:R-:W-:Y:S02]  /*04e0*/  ISETP.GE.AND P6, PT, R39, R25, PT ;  /* 0x000000192700720c */ /* 0x000fe40003fc6270 */
[----:B------:R-:W-:Y:S02]  /*04f0*/  P2R R34, PR, RZ, 0x20 ;  /* 0x00000020ff227803 */ /* 0x000fe40000000000 */
[----:B------:R-:W-:-:S09]  /*0500*/  P2R R36, PR, RZ, 0x8 ;  /* 0x00000008ff247803 */ /* 0x000fd20000000000 */
[----:B-1----:R-:W1:Y:S01]  /*0510*/  @!P6 LDC.64 R42, c[0x0][0x390] ;  /* 0x0000e400ff2aeb82 */ /* 0x002e620000000a00 */
[----:B------:R-:W-:Y:S01]  /*0520*/  P2R R35, PR, RZ, 0x10 ;  /* 0x00000010ff237803 */ /* 0x000fe20000000000 */
[----:B-1----:R-:W-:Y:S01]  /*0530*/  @!P6 IMAD.WIDE.U32 R42, R39, 0x2, R42 ;  /* 0x00000002272ae825 */ /* 0x002fe200078e002a */
[----:B------:R-:W-:-:S03]  /*0540*/  P2R R37, PR, RZ, 0x4 ;  /* 0x00000004ff257803 */ /* 0x000fc60000000000 */
[----:B--2---:R-:W-:Y:S02]  /*0550*/  @!P3 HADD2 R9, R51.H0_H0, R12.H0_H0 ;  /* 0x2000000c3309b230 */ /* 0x004fe40000000800 */
[----:B----4-:R-:W-:Y:S01]  /*0560*/  @!P4 HADD2 R8, R41.H0_H0, R10.H0_H0 ;  /* 0x2000000a2908c230 */ /* 0x010fe20000000800 */
[----:B------:R-:W-:-:S04]  /*0570*/  IADD3 R10, PT, PT, R39, UR7, RZ ;  /* 0x00000007270a7c10 */ /* 0x000fc8000fffe0ff */
[C---:B------:R-:W-:Y:S02]  /*0580*/  IADD3 R12, PT, PT, R10.reuse, UR7, RZ ;  /* 0x000000070a0c7c10 */ /* 0x040fe4000fffe0ff */
[----:B------:R-:W-:-:S13]  /*0590*/  ISETP.GE.AND P5, PT, R10, R25, PT ;  /* 0x000000190a00720c */ /* 0x000fda0003fa6270 */
[----:B0-----:R-:W0:Y:S01]  /*05a0*/  @!P5 LDC.64 R52, c[0x0][0x390] ;  /* 0x0000e400ff34db82 */ /* 0x001e220000000a00 */
[----:B------:R-:W-:Y:S01]  /*05b0*/  @!P1 HADD2 R13, R14.H0_H0, R47.H0_H0 ;  /* 0x2000002f0e0d9230 */ /* 0x000fe20000000800 */
[----:B------:R-:W-:-:S04]  /*05c0*/  IADD3 R14, PT, PT, R12, UR7, RZ ;  /* 0x000000070c0e7c10 */ /* 0x000fc8000fffe0ff */
[----:B------:R-:W-:-:S13]  /*05d0*/  ISETP.GE.AND P3, PT, R14, R25, PT ;  /* 0x000000190e00720c */ /* 0x000fda0003f66270 */
[----:B------:R-:W1:Y:S01]  /*05e0*/  @!P3 LDC.64 R48, c[0x0][0x390] ;  /* 0x0000e400ff30bb82 */ /* 0x000e620000000a00 */
[----:B------:R-:W-:Y:S02]  /*05f0*/  @!P6 IMAD.WIDE.U32 R40, R39, 0x2, R22 ;  /* 0x000000022728e825 */ /* 0x000fe400078e0016 */
[----:B------:R2:W4:Y:S02]  /*0600*/  @!P6 LDG.E.U16 R39, desc[UR4][R42.64] ;  /* 0x000000042a27e981 */ /* 0x000524000c1e1500 */
[----:B0-----:R-:W-:-:S04]  /*0610*/  @!P5 IMAD.WIDE.U32 R52, R10, 0x2, R52 ;  /* 0x000000020a34d825 */ /* 0x001fc800078e0034 */
[----:B-----5:R-:W-:Y:S01]  /*0620*/  @!P2 HADD2 R11, R45.H0_H0, R0.H0_H0 ;  /* 0x200000002d0ba230 */ /* 0x020fe20000000800 */
[----:B------:R-:W-:Y:S01]  /*0630*/  ISETP.GE.AND P4, PT, R12, R25, PT ;  /* 0x000000190c00720c */ /* 0x000fe20003f86270 */
[----:B------:R-:W4:Y:S01]  /*0640*/  @!P6 LDG.E.U16 R40, desc[UR4][R40.64] ;  /* 0x000000042828e981 */ /* 0x000f22000c1e1500 */
[----:B--2---:R-:W-:-:S03]  /*0650*/  @!P5 IMAD.WIDE.U32 R42, R10, 0x2, R22 ;  /* 0x000000020a2ad825 */ /* 0x004fc600078e0016 */
[----:B------:R0:W2:Y:S01]  /*0660*/  @!P5 LDG.E.U16 R20, desc[UR4][R52.64] ;  /* 0x000000043414d981 */ /* 0x0000a2000c1e1500 */
[----:B------:R-:W-:-:S03]  /*0670*/  @!P3 IMAD.WIDE.U32 R44, R14, 0x2, R22 ;  /* 0x000000020e2cb825 */ /* 0x000fc600078e0016 */
[----:B------:R-:W2:Y:S04]  /*0680*/  @!P5 LDG.E.U16 R43, desc[UR4][R42.64] ;  /* 0x000000042a2bd981 */ /* 0x000ea8000c1e1500 */
[----:B------:R-:W5:Y:S01]  /*0690*/  @!P4 LDC.64 R50, c[0x0][0x390] ;  /* 0x0000e400ff32cb82 */ /* 0x000f620000000a00 */
[----:B-1----:R-:W-:-:S04]  /*06a0*/  @!P3 IMAD.WIDE.U32 R48, R14, 0x2, R48 ;  /* 0x000000020e30b825 */ /* 0x002fc800078e0030 */
[----:B---3--:R-:W-:Y:S02]  /*06b0*/  @!P0 HADD2 R15, R16.H0_H0, R27.H0_H0 ;  /* 0x2000001b100f8230 */ /* 0x008fe40000000800 */
[----:B------:R-:W3:Y:S04]  /*06c0*/  @!P3 LDG.E.U16 R27, desc[UR4][R44.64] ;  /* 0x000000042c1bb981 */ /* 0x000ee8000c1e1500 */
[----:B------:R-:W3:Y:S01]  /*06d0*/  @!P3 LDG.E.U16 R0, desc[UR4][R48.64] ;  /* 0x000000043000b981 */ /* 0x000ee2000c1e1500 */
[----:B------:R-:W-:-:S05]  /*06e0*/  @!P4 IMAD.WIDE.U32 R46, R12, 0x2, R22 ;  /* 0x000000020c2ec825 */ /* 0x000fca00078e0016 */
[----:B------:R-:W4:Y:S01]  /*06f0*/  @!P4 LDG.E.U16 R41, desc[UR4][R46.64] ;  /* 0x000000042e29c981 */ /* 0x000f22000c1e1500 */
[----:B-----5:R-:W-:-:S05]  /*0700*/  @!P4 IMAD.WIDE.U32 R50, R12, 0x2, R50 ;  /* 0x000000020c32c825 */ /* 0x020fca00078e0032 */
[----:B------:R-:W4:Y:S01]  /*0710*/  @!P4 LDG.E.U16 R24, desc[UR4][R50.64] ;  /* 0x000000043218c981 */ /* 0x000f22000c1e1500 */
[----:B------:R-:W-:-:S04]  /*0720*/  IADD3 R16, PT, PT, R14, UR7, RZ ;  /* 0x000000070e107c10 */ /* 0x000fc8000fffe0ff */
[----:B------:R-:W-:-:S13]  /*0730*/  ISETP.GE.AND P2, PT, R16, R25, PT ;  /* 0x000000191000720c */ /* 0x000fda0003f46270 */
[----:B0-----:R-:W0:Y:S02]  /*0740*/  @!P2 LDC.64 R52, c[0x0][0x390] ;  /* 0x0000e400ff34ab82 */ /* 0x001e240000000a00 */
[----:B0-----:R-:W-:-:S04]  /*0750*/  @!P2 IMAD.WIDE.U32 R54, R16, 0x2, R52 ;  /* 0x000000021036a825 */ /* 0x001fc800078e0034 */
[C---:B------:R-:W-:Y:S01]  /*0760*/  @!P2 IMAD.WIDE.U32 R52, R16.reuse, 0x2, R22 ;  /* 0x000000021034a825 */ /* 0x040fe200078e0016 */
[----:B------:R0:W5:Y:S04]  /*0770*/  @!P2 LDG.E.U16 R42, desc[UR4][R54.64] ;  /* 0x00000004362aa981 */ /* 0x000168000c1e1500 */
[----:B------:R1:W5:Y:S01]  /*0780*/  @!P2 LDG.E.U16 R51, desc[UR4][R52.64] ;  /* 0x000000043433a981 */ /* 0x000362000c1e1500 */
[----:B------:R-:W-:Y:S02]  /*0790*/  P2R R38, PR, RZ, 0x2 ;  /* 0x00000002ff267803 */ /* 0x000fe40000000000 */
[----:B------:R-:W-:Y:S02]  /*07a0*/  P2R R31, PR, RZ, 0x1 ;  /* 0x00000001ff1f7803 */ /* 0x000fe40000000000 */
[----:B------:R-:W-:Y:S01]  /*07b0*/  P2R R30, PR, RZ, 0x40 ;  /* 0x00000040ff1e7803 */ /* 0x000fe20000000000 */
[----:B--2---:R-:W-:Y:S01]  /*07c0*/  @!P5 HADD2 R18, R43.H0_H0, R20.H0_H0 ;  /* 0x200000142b12d230 */ /* 0x004fe20000000800 */
[----:B------:R-:W-:-:S04]  /*07d0*/  IADD3 R20, PT, PT, R16, UR7, RZ ;  /* 0x0000000710147c10 */ /* 0x000fc8000fffe0ff */
[C---:B------:R-:W-:Y:S01]  /*07e0*/  ISETP.GE.AND P1, PT, R20.reuse, R25, PT ;  /* 0x000000191400720c */ /* 0x040fe20003f26270 */
[----:B---3--:R-:W-:Y:S01]  /*07f0*/  @!P3 HADD2 R21, R27.H0_H0, R0.H0_H0 ;  /* 0x200000001b15b230 */ /* 0x008fe20000000800 */
[----:B------:R-:W-:-:S04]  /*0800*/  IADD3 R27, PT, PT, R20, UR7, RZ ;  /* 0x00000007141b7c10 */ /* 0x000fc8000fffe0ff */
[----:B------:R-:W-:-:S07]  /*0810*/  ISETP.GE.AND P0, PT, R27, R25, PT ;  /* 0x000000191b00720c */ /* 0x000fce0003f06270 */
[----:B------:R-:W2:Y:S08]  /*0820*/  @!P1 LDC.64 R56, c[0x0][0x390] ;  /* 0x0000e400ff389b82 */ /* 0x000eb00000000a00 */
[----:B0-----:R-:W0:Y:S01]  /*0830*/  @!P0 LDC.64 R54, c[0x0][0x390] ;  /* 0x0000e400ff368b82 */ /* 0x001e220000000a00 */
[----:B-1----:R-:W-:-:S04]  /*0840*/  @!P1 IMAD.WIDE.U32 R52, R20, 0x2, R22 ;  /* 0x0000000214349825 */ /* 0x002fc800078e0016 */
[----:B----4-:R-:W-:Y:S01]  /*0850*/  @!P4 HADD2 R19, R41.H0_H0, R24.H0_H0 ;  /* 0x200000182913c230 */ /* 0x010fe20000000800 */
[----:B------:R1:W3:Y:S01]  /*0860*/  @!P1 LDG.E.U16 R43, desc[UR4][R52.64] ;  /* 0x00000004342b9981 */ /* 0x0002e2000c1e1500 */
[----:B--2---:R-:W-:-:S04]  /*0870*/  @!P1 IMAD.WIDE.U32 R56, R20, 0x2, R56 ;  /* 0x0000000214389825 */ /* 0x004fc800078e0038 */
[C---:B-1----:R-:W-:Y:S01]  /*0880*/  @!P0 IMAD.WIDE.U32 R52, R27.reuse, 0x2, R22 ;  /* 0x000000021b348825 */ /* 0x042fe200078e0016 */
[----:B------:R-:W3:Y:S04]  /*0890*/  @!P1 LDG.E.U16 R24, desc[UR4][R56.64] ;  /* 0x0000000438189981 */ /* 0x000ee8000c1e1500 */
[----:B------:R-:W2:Y:S01]  /*08a0*/  @!P0 LDG.E.U16 R41, desc[UR4][R52.64] ;  /* 0x0000000434298981 */ /* 0x000ea2000c1e1500 */
[----:B0-----:R-:W-:-:S05]  /*08b0*/  @!P0 IMAD.WIDE.U32 R54, R27, 0x2, R54 ;  /* 0x000000021b368825 */ /* 0x001fca00078e0036 */
[----:B------:R-:W2:Y:S01]  /*08c0*/  @!P0 LDG.E.U16 R0, desc[UR4][R54.64] ;  /* 0x0000000436008981 */ /* 0x000ea2000c1e1500 */
[----:B------:R-:W-:Y:S01]  /*08d0*/  @!P6 HADD2 R17, R40.H0_H0, R39.H0_H0 ;  /* 0x200000272811e230 */ /* 0x000fe20000000800 */
[----:B------:R-:W-:Y:S02]  /*08e0*/  P2R R39, PR, RZ, 0x40 ;  /* 0x00000040ff277803 */ /* 0x000fe40000000000 */
[----:B------:R-:W-:-:S04]  /*08f0*/  ISETP.NE.AND P6, PT, R31, RZ, PT ;  /* 0x000000ff1f00720c */ /* 0x000fc80003fc5270 */
        /* <DEDUP_REMOVED lines=15> */
[----:B------:R-:W-:Y:S01]  /*09f0*/  ISETP.GE.AND P6, PT, R2, R25, PT ;  /* 0x000000190200720c */ /* 0x000fe20003fc6270 */
[----:B-----5:R-:W-:Y:S02]  /*0a00*/  @!P2 HADD2 R26, R51.H0_H0, R42.H0_H0 ;  /* 0x2000002a331aa230 */ /* 0x020fe40000000800 */
[----:B------:R-:W-:-:S10]  /*0a10*/  HFMA2 R42, -RZ, RZ, 0, 0 ;  /* 0x00000000ff2a7431 */ /* 0x000fd400000001ff */
[----:B------:R-:W-:-:S05]  /*0a20*/  @!P6 HADD2.F32 R51, -RZ, R4.H0_H0 ;  /* 0x20000004ff33e230 */ /* 0x000fca0000004100 */
[----:B------:R-:W-:Y:S01]  /*0a30*/  @!P6 FADD.FTZ R42, RZ, R51 ;  /* 0x00000033ff2ae221 */ /* 0x000fe20000010000 */
[----:B------:R-:W-:-:S13]  /*0a40*/  ISETP.NE.AND P6, PT, R50, RZ, PT ;  /* 0x000000ff3200720c */ /* 0x000fda0003fc5270 */
[----:B------:R-:W-:-:S05]  /*0a50*/  @!P6 HADD2.F32 R51, -RZ, R5.H0_H0 ;  /* 0x20000005ff33e230 */ /* 0x000fca0000004100 */
[----:B------:R-:W-:Y:S01]  /*0a60*/  @!P6 FADD.FTZ R42, R42, R51 ;  /* 0x000000332a2ae221 */ /* 0x000fe20000010000 */
        /* <DEDUP_REMOVED lines=21> */
[----:B------:R-:W-:Y:S01]  /*0bc0*/  ISETP.NE.AND P6, PT, R39, RZ, PT ;  /* 0x000000ff2700720c */ /* 0x000fe20003fc5270 */
[----:B------:R-:W-:-:S12]  /*0bd0*/  @!P4 HADD2.F32 R45, -RZ, R19.H0_H0 ;  /* 0x20000013ff2dc230 */ /* 0x000fd80000004100 */
[----:B------:R-:W-:-:S05]  /*0be0*/  @!P6 HADD2.F32 R39, -RZ, R17.H0_H0 ;  /* 0x20000011ff27e230 */ /* 0x000fca0000004100 */
[----:B------:R-:W-:Y:S01]  /*0bf0*/  @!P6 FADD.FTZ R42, R42, R39 ;  /* 0x000000272a2ae221 */ /* 0x000fe20000010000 */
[----:B------:R-:W-:-:S05]  /*0c00*/  @!P5 HADD2.F32 R39, -RZ, R18.H0_H0 ;  /* 0x20000012ff27d230 */ /* 0x000fca0000004100 */
[----:B------:R-:W-:-:S04]  /*0c10*/  @!P5 FADD.FTZ R42, R42, R39 ;  /* 0x000000272a2ad221 */ /* 0x000fc80000010000 */
[----:B------:R-:W-:Y:S01]  /*0c20*/  @!P4 FADD.FTZ R42, R42, R45 ;  /* 0x0000002d2a2ac221 */ /* 0x000fe20000010000 */
[----:B------:R-:W-:-:S05]  /*0c30*/  @!P3 HADD2.F32 R45, -RZ, R21.H0_H0 ;  /* 0x20000015ff2db230 */ /* 0x000fca0000004100 */
[----:B------:R-:W-:Y:S01]  /*0c40*/  @!P3 FADD.FTZ R42, R42, R45 ;  /* 0x0000002d2a2ab221 */ /* 0x000fe20000010000 */
[----:B---3--:R-:W-:Y:S02]  /*0c50*/  @!P1 HADD2 R28, R43.H0_H0, R24.H0_H0 ;  /* 0x200000182b1c9230 */ /* 0x008fe40000000800 */
[----:B------:R-:W-:-:S05]  /*0c60*/  @!P2 HADD2.F32 R43, -RZ, R26.H0_H0 ;  /* 0x2000001aff2ba230 */ /* 0x000fca0000004100 */
[----:B------:R-:W-:Y:S01]  /*0c70*/  @!P2 FADD.FTZ R42, R42, R43 ;  /* 0x0000002b2a2aa221 */ /* 0x000fe20000010000 */
[----:B--2---:R-:W-:Y:S02]  /*0c80*/  @!P0 HADD2 R29, R41.H0_H0, R0.H0_H0 ;  /* 0x20000000291d8230 */ /* 0x004fe40000000800 */
[----:B------:R-:W-:-:S03]  /*0c90*/  @!P1 HADD2.F32 R41, -RZ, R28.H0_H0 ;  /* 0x2000001cff299230 */ /* 0x000fc60000004100 */
[----:B------:R-:W-:Y:S02]  /*0ca0*/  @!P0 HADD2.F32 R43, -RZ, R29.H0_H0 ;  /* 0x2000001dff2b8230 */ /* 0x000fe40000004100 */
        /* <DEDUP_REMOVED lines=10> */
[----:B------:R-:W-:Y:S01]  /*0d50*/  LOP3.LUT P6, R42, R2, 0x1f, RZ, 0xc0, !PT ;  /* 0x0000001f022a7812 */ /* 0x000fe200078cc0ff */
[----:B0-----:R-:W-:-:S05]  /*0d60*/  FADD.FTZ R45, R54, R45 ;  /* 0x0000002d362d7221 */ /* 0x001fca0000010000 */
[----:B------:R-:W0:Y:S01]  /*0d70*/  SHFL.BFLY PT, R0, R45, 0x1, 0x1f ;  /* 0x0c201f002d007f89 */ /* 0x000e2200000e0000 */
[----:B------:R-:W-:-:S06]  /*0d80*/  MOV R41, 0x400 ;  /* 0x0000040000297802 */ /* 0x000fcc0000000f00 */
[----:B------:R-:W-:-:S04]  /*0d90*/  @!P6 IADD3 R43, PT, PT, R41, 0x8, RZ ;  /* 0x00000008292be810 */ /* 0x000fc80007ffe0ff */
[----:B-1----:R-:W-:-:S04]  /*0da0*/  @!P6 LEA R43, R40, R43, 0x18 ;  /* 0x0000002b282be211 */ /* 0x002fc800078ec0ff */
[----:B------:R-:W-:Y:S02]  /*0db0*/  @!P6 LEA.HI R44, R2, R43, RZ, 0x1d ;  /* 0x0000002b022ce211 */ /* 0x000fe400078fe8ff */
[----:B------:R-:W-:Y:S01]  /*0dc0*/  I2FP.F32.U32 R43, R2 ;  /* 0x00000002002b7245 */ /* 0x000fe20000201000 */
[----:B0-----:R-:W-:Y:S01]  /*0dd0*/  FADD.FTZ R24, R45, R0 ;  /* 0x000000002d187221 */ /* 0x001fe20000010000 */
[----:B------:R-:W-:-:S05]  /*0de0*/  I2FP.F32.U32 R0, UR7 ;  /* 0x0000000700007c45 */ /* 0x000fca0008201000 */
[----:B------:R-:W-:Y:S01]  /*0df0*/  FMUL.FTZ R0, R0, 0.03125 ;  /* 0x3d00000000007820 */ /* 0x000fe20000410000 */
[----:B------:R-:W-:Y:S01]  /*0e00*/  @!P6 STS [R44], R24 ;  /* 0x000000182c00e388 */ /* 0x000fe20000000800 */
[----:B------:R-:W-:Y:S03]  /*0e10*/  BAR.SYNC.DEFER_BLOCKING 0x0 ;  /* 0x0000000000007b1d */ /* 0x000fe60000010000 */
[----:B------:R-:W-:-:S13]  /*0e20*/  FSETP.GT.FTZ.AND P6, PT, R0, R43, PT ;  /* 0x0000002b0000720b */ /* 0x000fda0003fd4000 */
[----:B------:R-:W-:Y:S02]  /*0e30*/  @P6 SHF.L.U32 R43, R2, 0x2, RZ ;  /* 0x00000002022b6819 */ /* 0x000fe400000006ff */
[----:B------:R-:W-:Y:S02]  /*0e40*/  @P6 IADD3 R45, PT, PT, R41, 0x8, RZ ;  /* 0x00000008292d6810 */ /* 0x000fe40007ffe0ff */
[----:B------:R-:W-:Y:S02]  /*0e50*/  @P6 LOP3.LUT R43, R43, 0x7c, RZ, 0xc0, !PT ;  /* 0x0000007c2b2b6812 */ /* 0x000fe400078ec0ff */
[----:B------:R-:W-:Y:S02]  /*0e60*/  @P6 LEA R0, R40, R45, 0x18 ;  /* 0x0000002d28006211 */ /* 0x000fe400078ec0ff */
[----:B------:R-:W-:Y:S02]  /*0e70*/  MOV R45, RZ ;  /* 0x000000ff002d7202 */ /* 0x000fe40000000f00 */
[----:B------:R-:W-:-:S05]  /*0e80*/  @P6 IADD3 R43, PT, PT, R0, R43, RZ ;  /* 0x0000002b002b6210 */ /* 0x000fca0007ffe0ff */
[----:B------:R-:W0:Y:S04]  /*0e90*/  @P6 LDS R45, [R43] ;  /* 0x000000002b2d6984 */ /* 0x000e280000000800 */
[----:B0-----:R-:W0:Y:S02]  /*0ea0*/  SHFL.BFLY PT, R44, R45, 0x10, 0x1f ;  /* 0x0e001f002d2c7f89 */ /* 0x001e2400000e0000 */
[----:B0-----:R-:W-:-:S05]  /*0eb0*/  FADD.FTZ R44, R44, R45 ;  /* 0x0000002d2c2c7221 */ /* 0x001fca0000010000 */
[----:B------:R-:W0:Y:S01]  /*0ec0*/  SHFL.BFLY PT, R24, R44, 0x8, 0x1f ;  /* 0x0d001f002c187f89 */ /* 0x000e2200000e0000 */
[----:B------:R-:W-:Y:S02]  /*0ed0*/  P2R R39, PR, RZ, 0x20 ;  /* 0x00000020ff277803 */ /* 0x000fe40000000000 */
[----:B------:R-:W-:Y:S01]  /*0ee0*/  ISETP.NE.AND P5, PT, R31, RZ, PT ;  /* 0x000000ff1f00720c */ /* 0x000fe20003fa5270 */
[----:B0-----:R-:W-:-:S05]  /*0ef0*/  FADD.FTZ R24, R44, R24 ;  /* 0x000000182c187221 */ /* 0x001fca0000010000 */
[----:B------:R-:W0:Y:S01]  /*0f00*/  SHFL.BFLY PT, R0, R24, 0x4, 0x1f ;  /* 0x0c801f0018007f89 */ /* 0x000e2200000e0000 */
[----:B------:R-:W-:Y:S02]  /*0f10*/  P2R R46, PR, RZ, 0x20 ;  /* 0x00000020ff2e7803 */ /* 0x000fe40000000000 */
[----:B------:R-:W-:-:S04]  /*0f20*/  ISETP.NE.AND P5, PT, R38, RZ, PT ;  /* 0x000000ff2600720c */ /* 0x000fc80003fa5270 */
[----:B------:R-:W-:Y:S02]  /*0f30*/  P2R R47, PR, RZ, 0x20 ;  /* 0x00000020ff2f7803 */ /* 0x000fe40000000000 */
[----:B------:R-:W-:-:S04]  /*0f40*/  ISETP.NE.AND P5, PT, R37, RZ, PT ;  /* 0x000000ff2500720c */ /* 0x000fc80003fa5270 */
[----:B------:R-:W-:Y:S02]  /*0f50*/  P2R R48, PR, RZ, 0x20 ;  /* 0x00000020ff307803 */ /* 0x000fe40000000000 */
[----:B------:R-:W-:Y:S01]  /*0f60*/  ISETP.NE.AND P5, PT, R36, RZ, PT ;  /* 0x000000ff2400720c */ /* 0x000fe20003fa5270 */
[----:B0-----:R-:W-:-:S03]  /*0f70*/  FADD.FTZ R0, R24, R0 ;  /* 0x0000000018007221 */ /* 0x001fc60000010000 */
[----:B------:R-:W-:Y:S02]  /*0f80*/  P2R R49, PR, RZ, 0x20 ;  /* 0x00000020ff317803 */ /* 0x000fe40000000000 */
[----:B------:R-:W-:Y:S01]  /*0f90*/  ISETP.NE.AND P5, PT, R35, RZ, PT ;  /* 0x000000ff2300720c */ /* 0x000fe20003fa5270 */
[----:B------:R-:W0:Y:S03]  /*0fa0*/  SHFL.BFLY PT, R45, R0, 0x2, 0x1f ;  /* 0x0c401f00002d7f89 */ /* 0x000e2600000e0000 */
[----:B------:R-:W-:Y:S02]  /*0fb0*/  P2R R50, PR, RZ, 0x20 ;  /* 0x00000020ff327803 */ /* 0x000fe40000000000 */
[----:B------:R-:W-:-:S04]  /*0fc0*/  ISETP.NE.AND P5, PT, R34, RZ, PT ;  /* 0x000000ff2200720c */ /* 0x000fc80003fa5270 */
[----:B------:R-:W-:Y:S02]  /*0fd0*/  P2R R51, PR, RZ, 0x20 ;  /* 0x00000020ff337803 */ /* 0x000fe40000000000 */
[----:B------:R-:W-:-:S04]  /*0fe0*/  ISETP.NE.AND P5, PT, R33, RZ, PT ;  /* 0x000000ff2100720c */ /* 0x000fc80003fa5270 */
[----:B------:R-:W-:Y:S02]  /*0ff0*/  P2R R52, PR, RZ, 0x20 ;  /* 0x00000020ff347803 */ /* 0x000fe40000000000 */
[----:B------:R-:W-:-:S04]  /*1000*/  ISETP.NE.AND P5, PT, R32, RZ, PT ;  /* 0x000000ff2000720c */ /* 0x000fc80003fa5270 */
[----:B------:R-:W-:Y:S02]  /*1010*/  P2R R53, PR, RZ, 0x20 ;  /* 0x00000020ff357803 */ /* 0x000fe40000000000 */
[----:B------:R-:W-:Y:S01]  /*1020*/  ISETP.NE.AND P5, PT, R2, RZ, PT ;  /* 0x000000ff0200720c */ /* 0x000fe20003fa5270 */
[----:B0-----:R-:W-:-:S05]  /*1030*/  FADD.FTZ R45, R0, R45 ;  /* 0x0000002d002d7221 */ /* 0x001fca0000010000 */
[----:B------:R-:W0:Y:S07]  /*1040*/  SHFL.BFLY PT, R24, R45, 0x1, 0x1f ;  /* 0x0c201f002d187f89 */ /* 0x000e2e00000e0000 */
[----:B------:R-:W-:-:S04]  /*1050*/  @!P5 I2FP.F32.S32 R44, R25 ;  /* 0x00000019002cd245 */ /* 0x000fc80000201400 */
[----:B------:R1:W2:Y:S02]  /*1060*/  @!P5 MUFU.RCP R0, R44 ;  /* 0x0000002c0000d308 */ /* 0x0002a40000001000 */
[----:B-1----:R-:W-:Y:S01]  /*1070*/  LEA R44, R40, R41, 0x18 ;  /* 0x00000029282c7211 */ /* 0x002fe200078ec0ff */
[----:B0-----:R-:W-:-:S04]  /*1080*/  FADD.FTZ R24, R45, R24 ;  /* 0x000000182d187221 */ /* 0x001fc80000010000 */
[----:B--2---:R-:W-:-:S05]  /*1090*/  @!P5 FMUL.FTZ R45, R24, R0 ;  /* 0x00000000182dd220 */ /* 0x004fca0000410000 */
[----:B------:R-:W-:Y:S01]  /*10a0*/  @!P5 STS [R44], R45 ;  /* 0x0000002d2c00d388 */ /* 0x000fe20000000800 */
[----:B------:R-:W-:Y:S01]  /*10b0*/  BAR.SYNC.DEFER_BLOCKING 0x0 ;  /* 0x0000000000007b1d */ /* 0x000fe20000010000 */
[----:B------:R-:W-:-:S05]  /*10c0*/  ISETP.GE.AND P5, PT, R2, R25, PT ;  /* 0x000000190200720c */ /* 0x000fca0003fa6270 */
[----:B------:R-:W0:Y:S08]  /*10d0*/  LDS R45, [R44] ;  /* 0x000000002c2d7984 */ /* 0x000e300000000800 */
[----:B------:R-:W-:Y:S02]  /*10e0*/  @!P5 HADD2.F32 R0, -RZ, R4.H0_H0 ;  /* 0x20000004ff00d230 */ /* 0x000fe40000004100 */
[----:B------:R-:W-:-:S03]  /*10f0*/  HFMA2 R24, -RZ, RZ, 0, 0 ;  /* 0x00000000ff187431 */ /* 0x000fc600000001ff */
[----:B0-----:R-:W-:-:S04]  /*1100*/  @!P5 FADD.FTZ R0, R0, -R45 ;  /* 0x8000002d0000d221 */ /* 0x001fc80000010000 */
[----:B------:R-:W-:Y:S01]  /*1110*/  @!P5 FFMA.FTZ R24, R0, R0, RZ ;  /* 0x000000000018d223 */ /* 0x000fe200000100ff */
[----:B------:R-:W-:-:S13]  /*1120*/  ISETP.NE.AND P5, PT, R53, RZ, PT ;  /* 0x000000ff3500720c */ /* 0x000fda0003fa5270 */
[----:B------:R-:W-:-:S05]  /*1130*/  @!P5 HADD2.F32 R0, -RZ, R5.H0_H0 ;  /* 0x20000005ff00d230 */ /* 0x000fca0000004100 */
[----:B------:R-:W-:-:S04]  /*1140*/  @!P5 FADD.FTZ R53, R0, -R45 ;  /* 0x8000002d0035d221 */ /* 0x000fc80000010000 */
[----:B------:R-:W-:Y:S01]  /*1150*/  @!P5 FFMA.FTZ R24, R53, R53, R24 ;  /* 0x000000353518d223 */ /* 0x000fe20000010018 */
        /* <DEDUP_REMOVED lines=24> */
[----:B------:R-:W-:Y:S02]  /*12e0*/  ISETP.NE.AND P5, PT, R46, RZ, PT ;  /* 0x000000ff2e00720c */ /* 0x000fe40003fa5270 */
[----:B------:R-:W-:Y:S02]  /*12f0*/  P2R R43, PR, RZ, 0x40 ;  /* 0x00000040ff2b7803 */ /* 0x000fe40000000000 */
[----:B------:R-:W-:-:S09]  /*1300*/  ISETP.NE.AND P6, PT, R30, RZ, PT ;  /* 0x000000ff1e00720c */ /* 0x000fd20003fc5270 */
[----:B------:R-:W-:-:S05]  /*1310*/  @!P5 HADD2.F32 R0, -RZ, R15.H0_H0 ;  /* 0x2000000fff00d230 */ /* 0x000fca0000004100 */
[----:B------:R-:W-:-:S04]  /*1320*/  @!P5 FADD.FTZ R47, R0, -R45 ;  /* 0x8000002d002fd221 */ /* 0x000fc80000010000 */
[----:B------:R-:W-:Y:S01]  /*1330*/  @!P5 FFMA.FTZ R24, R47, R47, R24 ;  /* 0x0000002f2f18d223 */ /* 0x000fe20000010018 */
[----:B------:R-:W-:Y:S01]  /*1340*/  ISETP.NE.AND P5, PT, R39, RZ, PT ;  /* 0x000000ff2700720c */ /* 0x000fe20003fa5270 */
[----:B------:R-:W-:-:S05]  /*1350*/  @!P6 HADD2.F32 R0, -RZ, R17.H0_H0 ;  /* 0x20000011ff00e230 */ /* 0x000fca0000004100 */
[----:B------:R-:W-:-:S07]  /*1360*/  @!P6 FADD.FTZ R39, R0, -R45 ;  /* 0x8000002d0027e221 */ /* 0x000fce0000010000 */
        /* <DEDUP_REMOVED lines=17> */
[----:B------:R-:W-:-:S04]  /*1480*/  @!P0 FADD.FTZ R45, R0, -R45 ;  /* 0x8000002d002d8221 */ /* 0x000fc80000010000 */
        /* <DEDUP_REMOVED lines=8> */
[----:B------:R-:W-:Y:S01]  /*1510*/  ISETP.NE.AND P6, PT, R42, RZ, PT ;  /* 0x000000ff2a00720c */ /* 0x000fe20003fc5270 */
        /* <DEDUP_REMOVED lines=46> */
[----:B0-----:R-:W-:-:S04]  /*1800*/  IMAD.WIDE.U32 R44, R2, 0x2, R40 ;  /* 0x00000002022c7825 */ /* 0x001fc800078e0028 */
[----:B------:R-:W0:Y:S02]  /*1810*/  LDC.64 R40, c[0x0][0x3a0] ;  /* 0x0000e800ff287b82 */ /* 0x000e240000000a00 */
[----:B------:R-:W3:Y:S01]  /*1820*/  LDG.E.U16 R44, desc[UR4][R44.64] ;  /* 0x000000042c2c7981 */ /* 0x000ee2000c1e1500 */
[----:B0-----:R-:W-:-:S06]  /*1830*/  IMAD.WIDE.U32 R40, R2, 0x2, R40 ;  /* 0x0000000202287825 */ /* 0x001fcc00078e0028 */
[----:B------:R-:W4:Y:S01]  /*1840*/  LDG.E.U16 R40, desc[UR4][R40.64] ;  /* 0x0000000428287981 */ /* 0x000f22000c1e1500 */
[----:B------:R-:W-:-:S05]  /*1850*/  HADD2.F32 R39, -RZ, R4.H0_H0 ;  /* 0x20000004ff277230 */ /* 0x000fca0000004100 */
[----:B-1----:R-:W-:-:S04]  /*1860*/  FADD.FTZ R4, R39, -R24 ;  /* 0x8000001827047221 */ /* 0x002fc80000010000 */
[----:B------:R-:W-:Y:S01]  /*1870*/  FMUL.FTZ R4, R4, R25 ;  /* 0x0000001904047220 */ /* 0x000fe20000410000 */
[----:B---3--:R-:W-:Y:S02]  /*1880*/  HADD2.F32 R39, -RZ, R44.H0_H0 ;  /* 0x2000002cff277230 */ /* 0x008fe40000004100 */
[----:B----4-:R-:W-:-:S05]  /*1890*/  HADD2.F32 R47, -RZ, R40.H0_H0 ;  /* 0x20000028ff2f7230 */ /* 0x010fca0000004100 */
[----:B------:R-:W-:Y:S01]  /*18a0*/  FFMA.FTZ R4, R4, R39, R47 ;  /* 0x0000002704047223 */ /* 0x000fe2000001002f */
[----:B--2---:R-:W-:-:S05]  /*18b0*/  HADD2.F32 R39, -RZ, R42.H0_H0 ;  /* 0x2000002aff277230 */ /* 0x004fca0000004100 */
[----:B------:R-:W-:Y:S01]  /*18c0*/  FADD.FTZ R4, R4, R39 ;  /* 0x0000002704047221 */ /* 0x000fe20000010000 */
[----:B------:R-:W-:-:S04]  /*18d0*/  IMAD.WIDE.U32 R40, R2, 0x2, R22 ;  /* 0x0000000202287825 */ /* 0x000fc800078e0016 */
[----:B------:R-:W-:-:S05]  /*18e0*/  F2FP.F16.F32.PACK_AB R4, RZ, R4 ;  /* 0x00000004ff04723e */ /* 0x000fca00000000ff */
[----:B------:R0:W-:Y:S02]  /*18f0*/  STG.E.U16 desc[UR4][R40.64], R4 ;  /* 0x0000000428007986 */ /* 0x0001e4000c101504 */
.L_x_196:
[----:B------:R-:W-:Y:S05]  /*1900*/  BSYNC.RECONVERGENT B0 ;  /* 0x0000000000007941 */ /* 0x000fea0003800200 */
.L_x_195:
[----:B------:R-:W-:Y:S01]  /*1910*/  ISETP.NE.AND P6, PT, R32, RZ, PT ;  /* 0x000000ff2000720c */ /* 0x000fe20003fc5270 */
[----:B------:R-:W-:-:S12]  /*1920*/  BSSY.RECONVERGENT B0, `(.L_x_197) ;  /* 0x000001b000007945 */ /* 0x000fd80003800200 */
[----:B------:R-:W-:Y:S05]  /*1930*/  @P6 BRA `(.L_x_198) ;  /* 0x0000000000646947 */ /* 0x000fea0003800000 */
[----:B------:R-:W2:Y:S01]  /*1940*/  S2R R39, SR_TID.X ;  /* 0x0000000000277919 */ /* 0x000ea20000002100 */
[----:B------:R-:W3:Y:S01]  /*1950*/  LDCU.64 UR8, c[0x0][0x388] ;  /* 0x00007100ff0877ac */ /* 0x000ee20008000a00 */
[----:B--2---:R-:W-:-:S04]  /*1960*/  IADD3 R39, PT, PT, R39, UR7, RZ ;  /* 0x0000000727277c10 */ /* 0x004fc8000fffe0ff */
[----:B------:R-:W-:-:S04]  /*1970*/  IADD3 R2, P6, PT, R3, R39, RZ ;  /* 0x0000002703027210 */ /* 0x000fc80007fde0ff */
[----:B0-----:R-:W-:Y:S02]  /*1980*/  IADD3.X R41, PT, PT, RZ, R0, RZ, P6, !PT ;  /* 0x00000000ff297210 */ /* 0x001fe400037fe4ff */
[----:B---3--:R-:W-:-:S04]  /*1990*/  LEA R42, P6, R2, UR8, 0x1 ;  /* 0x00000008022a7c11 */ /* 0x008fc8000f8c08ff */
        /* <DEDUP_REMOVED lines=19> */
.L_x_198:
[----:B------:R-:W-:Y:S05]  /*1ad0*/  BSYNC.RECONVERGENT B0 ;  /* 0x0000000000007941 */ /* 0x000fea0003800200 */
.L_x_197:
[----:B------:R-:W-:Y:S01]  /*1ae0*/  ISETP.NE.AND P6, PT, R33, RZ, PT ;  /* 0x000000ff2100720c */ /* 0x000fe20003fc5270 */
[----:B------:R-:W-:-:S12]  /*1af0*/  BSSY.RECONVERGENT B0, `(.L_x_199) ;  /* 0x000001c000007945 */ /* 0x000fd80003800200 */
[----:B------:R-:W-:Y:S05]  /*1b00*/  @P6 BRA `(.L_x_200) ;  /* 0x0000000000686947 */ /* 0x000fea0003800000 */
[----:B--2---:R-:W2:Y:S01]  /*1b10*/  S2R R2, SR_TID.X ;  /* 0x0000000000027919 */ /* 0x004ea20000002100 */
[----:B------:R-:W3:Y:S01]  /*1b20*/  LDCU.64 UR8, c[0x0][0x388] ;  /* 0x00007100ff0877ac */ /* 0x000ee20008000a00 */
[----:B--2---:R-:W-:-:S04]  /*1b30*/  IADD3 R2, PT, PT, R2, UR7, RZ ;  /* 0x0000000702027c10 */ /* 0x004fc8000fffe0ff */
[----:B------:R-:W-:-:S04]  /*1b40*/  IADD3 R39, PT, PT, R2, UR7, RZ ;  /* 0x0000000702277c10 */ /* 0x000fc8000fffe0ff */
[----:B------:R-:W-:-:S04]  /*1b50*/  IADD3 R2, P6, PT, R3, R39, RZ ;  /* 0x0000002703027210 */ /* 0x000fc80007fde0ff */
[----:B------:R-:W-:Y:S02]  /*1b60*/  IADD3.X R5, PT, PT, RZ, R0, RZ, P6, !PT ;  /* 0x00000000ff057210 */ /* 0x000fe400037fe4ff */
[----:B---3--:R-:W-:-:S04]  /*1b70*/  LEA R32, P6, R2, UR8, 0x1 ;  /* 0x0000000802207c11 */ /* 0x008fc8000f8c08ff */
[----:B------:R-:W-:Y:S02]  /*1b80*/  LEA.HI.X R33, R2, UR9, R5, 0x1, P6 ;  /* 0x0000000902217c11 */ /* 0x000fe4000b0f0c05 */
[----:B0-----:R-:W0:Y:S03]  /*1b90*/  LDC.64 R4, c[0x0][0x398] ;  /* 0x0000e600ff047b82 */ /* 0x001e260000000a00 */
        /* <DEDUP_REMOVED lines=17> */
.L_x_200:
[----:B------:R-:W-:Y:S05]  /*1cb0*/  BSYNC.RECONVERGENT B0 ;  /* 0x0000000000007941 */ /* 0x000fea0003800200 */
.L_x_199:
[----:B------:R-:W-:Y:S01]  /*1cc0*/  ISETP.NE.AND P6, PT, R34, RZ, PT ;  /* 0x000000ff2200720c */ /* 0x000fe20003fc5270 */
[----:B------:R-:W-:-:S12]  /*1cd0*/  BSSY.RECONVERGENT B0, `(.L_x_201) ;  /* 0x000001d000007945 */ /* 0x000fd80003800200 */
[----:B------:R-:W-:Y:S05]  /*1ce0*/  @P6 BRA `(.L_x_202) ;  /* 0x00000000006c6947 */ /* 0x000fea0003800000 */
[----:B--23--:R-:W2:Y:S01]  /*1cf0*/  S2R R2, SR_TID.X ;  /* 0x0000000000027919 */ /* 0x00cea20000002100 */
[----:B------:R-:W3:Y:S01]  /*1d00*/  LDCU.64 UR8, c[0x0][0x388] ;  /* 0x00007100ff0877ac */ /* 0x000ee20008000a00 */
[----:B--2---:R-:W-:-:S04]  /*1d10*/  IADD3 R2, PT, PT, R2, UR7, RZ ;  /* 0x0000000702027c10 */ /* 0x004fc8000fffe0ff */
[----:B------:R-:W-:-:S04]  /*1d20*/  IADD3 R2, PT, PT, R2, UR7, RZ ;  /* 0x0000000702027c10 */ /* 0x000fc8000fffe0ff */
        /* <DEDUP_REMOVED lines=23> */
.L_x_202:
[----:B------:R-:W-:Y:S05]  /*1ea0*/  BSYNC.RECONVERGENT B0 ;  /* 0x0000000000007941 */ /* 0x000fea0003800200 */
.L_x_201:
[----:B------:R-:W-:Y:S01]  /*1eb0*/  ISETP.NE.AND P6, PT, R35, RZ, PT ;  /* 0x000000ff2300720c */ /* 0x000fe20003fc5270 */
[----:B------:R-:W-:-:S12]  /*1ec0*/  BSSY.RECONVERGENT B0, `(.L_x_203) ;  /* 0x000001e000007945 */ /* 0x000fd80003800200 */
[----:B------:R-:W-:Y:S05]  /*1ed0*/  @P6 BRA `(.L_x_204) ;  /* 0x0000000000706947 */ /* 0x000fea0003800000 */
[----:B--234-:R-:W2:Y:S01]  /*1ee0*/  S2R R2, SR_TID.X ;  /* 0x0000000000027919 */ /* 0x01cea20000002100 */
[----:B------:R-:W3:Y:S01]  /*1ef0*/  LDCU.64 UR8, c[0x0][0x388] ;  /* 0x00007100ff0877ac */ /* 0x000ee20008000a00 */
[----:B------:R-:W4:Y:S01]  /*1f00*/  LDC.64 R6, c[0x0][0x398] ;  /* 0x0000e600ff067b82 */ /* 0x000f220000000a00 */
[----:B--2---:R-:W-:-:S04]  /*1f10*/  IADD3 R2, PT, PT, R2, UR7, RZ ;  /* 0x0000000702027c10 */ /* 0x004fc8000fffe0ff */
[----:B------:R-:W-:-:S04]  /*1f20*/  IADD3 R2, PT, PT, R2, UR7, RZ ;  /* 0x0000000702027c10 */ /* 0x000fc8000fffe0ff */
[----:B------:R-:W-:-:S04]  /*1f30*/  IADD3 R2, PT, PT, R2, UR7, RZ ;  /* 0x0000000702027c10 */ /* 0x000fc8000fffe0ff */
[----:B------:R-:W-:-:S04]  /*1f40*/  IADD3 R35, PT, PT, R2, UR7, RZ ;  /* 0x0000000702237c10 */ /* 0x000fc8000fffe0ff */
[----:B------:R-:W-:Y:S01]  /*1f50*/  IADD3 R2, P6, PT, R3, R35, RZ ;  /* 0x0000002303027210 */ /* 0x000fe20007fde0ff */
[----:B----4-:R-:W-:-:S03]  /*1f60*/  IMAD.WIDE.U32 R6, R35, 0x2, R6 ;  /* 0x0000000223067825 */ /* 0x010fc600078e0006 */
[----:B------:R-:W-:Y:S02]  /*1f70*/  IADD3.X R5, PT, PT, RZ, R0, RZ, P6, !PT ;  /* 0x00000000ff057210 */ /* 0x000fe400037fe4ff */
[C---:B---3--:R-:W-:Y:S01]  /*1f80*/  LEA R32, P6, R2.reuse, UR8, 0x1 ;  /* 0x0000000802207c11 */ /* 0x048fe2000f8c08ff */
[----:B------:R-:W2:Y:S03]  /*1f90*/  LDG.E.U16 R6, desc[UR4][R6.64] ;  /* 0x0000000406067981 */ /* 0x000ea6000c1e1500 */
[----:B------:R-:W-:Y:S02]  /*1fa0*/  LEA.HI.X R33, R2, UR9, R5, 0x1, P6 ;  /* 0x0000000902217c11 */ /* 0x000fe4000b0f0c05 */
[----:B0-----:R-:W0:Y:S03]  /*1fb0*/  LDC.64 R4, c[0x0][0x3a0] ;  /* 0x0000e800ff047b82 */ /* 0x001e260000000a00 */
        /* <DEDUP_REMOVED lines=14> */
.L_x_204:
[----:B------:R-:W-:Y:S05]  /*20a0*/  BSYNC.RECONVERGENT B0 ;  /* 0x0000000000007941 */ /* 0x000fea0003800200 */
.L_x_203:
[----:B------:R-:W-:Y:S01]  /*20b0*/  ISETP.NE.AND P6, PT, R36, RZ, PT ;  /* 0x000000ff2400720c */ /* 0x000fe20003fc5270 */
[----:B------:R-:W-:-:S12]  /*20c0*/  BSSY.RECONVERGENT B0, `(.L_x_205) ;  /* 0x000001f000007945 */ /* 0x000fd80003800200 */
[----:B------:R-:W-:Y:S05]  /*20d0*/  @P6 BRA `(.L_x_206) ;  /* 0x0000000000746947 */ /* 0x000fea0003800000 */
[----:B0-234-:R-:W0:Y:S01]  /*20e0*/  S2R R2, SR_TID.X ;  /* 0x0000000000027919 */ /* 0x01de220000002100 */
[----:B------:R-:W2:Y:S01]  /*20f0*/  LDCU.64 UR8, c[0x0][0x388] ;  /* 0x00007100ff0877ac */ /* 0x000ea20008000a00 */
[----:B------:R-:W3:Y:S01]  /*2100*/  LDC.64 R6, c[0x0][0x398] ;  /* 0x0000e600ff067b82 */ /* 0x000ee20000000a00 */
[----:B0-----:R-:W-:-:S04]  /*2110*/  IADD3 R2, PT, PT, R2, UR7, RZ ;  /* 0x0000000702027c10 */ /* 0x001fc8000fffe0ff */
[----:B------:R-:W-:-:S04]  /*2120*/  IADD3 R2, PT, PT, R2, UR7, RZ ;  /* 0x0000000702027c10 */ /* 0x000fc8000fffe0ff */
[----:B------:R-:W-:-:S04]  /*2130*/  IADD3 R2, PT, PT, R2, UR7, RZ ;  /* 0x0000000702027c10 */ /* 0x000fc8000fffe0ff */
[----:B------:R-:W-:-:S04]  /*2140*/  IADD3 R2, PT, PT, R2, UR7, RZ ;  /* 0x0000000702027c10 */ /* 0x000fc8000fffe0ff */
[----:B------:R-:W-:-:S04]  /*2150*/  IADD3 R35, PT, PT, R2, UR7, RZ ;  /* 0x0000000702237c10 */ /* 0x000fc8000fffe0ff */
        /* <DEDUP_REMOVED lines=21> */
.L_x_206:
[----:B------:R-:W-:Y:S05]  /*22b0*/  BSYNC.RECONVERGENT B0 ;  /* 0x0000000000007941 */ /* 0x000fea0003800200 */
.L_x_205:
        /* <DEDUP_REMOVED lines=33> */
.L_x_208:
[----:B------:R-:W-:Y:S05]  /*24d0*/  BSYNC.RECONVERGENT B0 ;  /* 0x0000000000007941 */ /* 0x000fea0003800200 */
.L_x_207:
        /* <DEDUP_REMOVED lines=34> */
.L_x_210:
[----:B------:R-:W-:Y:S05]  /*2700*/  BSYNC.RECONVERGENT B0 ;  /* 0x0000000000007941 */ /* 0x000fea0003800200 */
.L_x_209:
[----:B------:R-:W-:Y:S01]  /*2710*/  ISETP.NE.AND P6, PT, R31, RZ, PT ;  /* 0x000000ff1f00720c */ /* 0x000fe20003fc5270 */
[----:B------:R-:W-:-:S12]  /*2720*/  BSSY.RECONVERGENT B0, `(.L_x_211) ;  /* 0x0000022000007945 */ /* 0x000fd80003800200 */
[----:B------:R-:W-:Y:S05]  /*2730*/  @P6 BRA `(.L_x_212) ;  /* 0x0000000000806947 */ /* 0x000fea0003800000 */
[----:B0-234-:R-:W0:Y:S01]  /*2740*/  S2R R2, SR_TID.X ;  /* 0x0000000000027919 */ /* 0x01de220000002100 */
[----:B------:R-:W2:Y:S01]  /*2750*/  LDC.64 R8, c[0x0][0x398] ;  /* 0x0000e600ff087b82 */ /* 0x000ea20000000a00 */
[----:B------:R-:W3:Y:S07]  /*2760*/  LDCU.64 UR8, c[0x0][0x388] ;  /* 0x00007100ff0877ac */ /* 0x000eee0008000a00 */
[----:B------:R-:W4:Y:S01]  /*2770*/  LDC.64 R6, c[0x0][0x3a0] ;  /* 0x0000e800ff067b82 */ /* 0x000f220000000a00 */
        /* <DEDUP_REMOVED lines=11> */
[----:B----4-:R-:W-:Y:S01]  /*2830*/  IMAD.WIDE.U32 R6, R11, 0x2, R6 ;  /* 0x000000020b067825 */ /* 0x010fe200078e0006 */
[C---:B---3--:R-:W-:Y:S01]  /*2840*/  LEA R4, P6, R2.reuse, UR8, 0x1 ;  /* 0x0000000802047c11 */ /* 0x048fe2000f8c08ff */
        /* <DEDUP_REMOVED lines=15> */
.L_x_212:
[----:B------:R-:W-:Y:S05]  /*2940*/  BSYNC.RECONVERGENT B0 ;  /* 0x0000000000007941 */ /* 0x000fea0003800200 */
.L_x_211:
        /* <DEDUP_REMOVED lines=36> */
.L_x_214:
[----:B------:R-:W-:Y:S05]  /*2b90*/  BSYNC.RECONVERGENT B0 ;  /* 0x0000000000007941 */ /* 0x000fea0003800200 */
.L_x_213:
[----:B------:R-:W-:Y:S04]  /*2ba0*/  BSSY.RECONVERGENT B0, `(.L_x_215) ;  /* 0x0000019000007945 */ /* 0x000fe80003800200 */
[----:B------:R-:W-:Y:S05]  /*2bb0*/  @P5 BRA `(.L_x_216) ;  /* 0x00000000005c5947 */ /* 0x000fea0003800000 */
[----:B0-----:R-:W0:Y:S01]  /*2bc0*/  LDC.64 R6, c[0x0][0x398] ;  /* 0x0000e600ff067b82 */ /* 0x001e220000000a00 */
[----:B------:R-:W5:Y:S01]  /*2bd0*/  LDCU.64 UR6, c[0x0][0x388] ;  /* 0x00007100ff0677ac */ /* 0x000f620008000a00 */
[----:B--234-:R-:W-:-:S04]  /*2be0*/  IADD3 R2, P5, PT, R3, R10, RZ ;  /* 0x0000000a03027210 */ /* 0x01cfc80007fbe0ff */
[----:B------:R-:W-:Y:S02]  /*2bf0*/  IADD3.X R5, PT, PT, RZ, R0, RZ, P5, !PT ;  /* 0x00000000ff057210 */ /* 0x000fe40002ffe4ff */
[----:B------:R-:W2:Y:S01]  /*2c00*/  LDC.64 R8, c[0x0][0x3a0] ;  /* 0x0000e800ff087b82 */ /* 0x000ea20000000a00 */
[----:B-----5:R-:W-:-:S04]  /*2c10*/  LEA R4, P5, R2, UR6, 0x1 ;  /* 0x0000000602047c11 */ /* 0x020fc8000f8a08ff */
        /* <DEDUP_REMOVED lines=17> */
.L_x_216:
[----:B------:R-:W-:Y:S05]  /*2d30*/  BSYNC.RECONVERGENT B0 ;  /* 0x0000000000007941 */ /* 0x000fea0003800200 */
.L_x_215:
        /* <DEDUP_REMOVED lines=25> */
.L_x_218:
[----:B------:R-:W-:Y:S05]  /*2ed0*/  BSYNC.RECONVERGENT B0 ;  /* 0x0000000000007941 */ /* 0x000fea0003800200 */
.L_x_217:
[----:B------:R-:W-:Y:S04]  /*2ee0*/  BSSY.RECONVERGENT B0, `(.L_x_219) ;  /* 0x0000019000007945 */ /* 0x000fe80003800200 */
        /* <DEDUP_REMOVED lines=24> */
.L_x_220:
[----:B------:R-:W-:Y:S05]  /*3070*/  BSYNC.RECONVERGENT B0 ;  /* 0x0000000000007941 */ /* 0x000fea0003800200 */
.L_x_219:
        /* <DEDUP_REMOVED lines=25> */
.L_x_222:
[----:B------:R-:W-:Y:S05]  /*3210*/  BSYNC.RECONVERGENT B0 ;  /* 0x0000000000007941 */ /* 0x000fea0003800200 */
.L_x_221:
        /* <DEDUP_REMOVED lines=25> */
.L_x_224:
[----:B------:R-:W-:Y:S05]  /*33b0*/  BSYNC.RECONVERGENT B0 ;  /* 0x0000000000007941 */ /* 0x000fea0003800200 */
.L_x_223:
[----:B------:R-:W-:Y:S05]  /*33c0*/  @P0 EXIT ;  /* 0x000000000000094d */ /* 0x000fea0003800000 */
        /* <DEDUP_REMOVED lines=24> */
.L_x_225:
        /* <DEDUP_REMOVED lines=11> */
.L_x_2553:


//--------------------- .text._ZN17fastertransformer29add_bias_layernorm_add_res_e2ILi16EEEvP6float2PKS1_S4_S4_S4_fi --------------------------
	.section	.text._ZN17fastertransformer29add_bias_layernorm_add_res_e2ILi16EEEvP6float2PKS1_S4_S4_S4_fi,"ax",@progbits
	.align	128
        .global         _ZN17fastertransformer29add_bias_layernorm_add_res_e2ILi16EEEvP6float2PKS1_S4_S4_S4_fi
        .type           _ZN17fastertransformer29add_bias_layernorm_add_res_e2ILi16EEEvP6float2PKS1_S4_S4_S4_fi,@function
        .size           _ZN17fastertransformer29add_bias_layernorm_add_res_e2ILi16EEEvP6float2PKS1_S4_S4_S4_fi,(.L_x_2554 - _ZN17fastertransformer29add_bias_layernorm_add_res_e2ILi16EEEvP6float2PKS1_S4_S4_S4_fi)
        .other          _ZN17fastertransformer29add_bias_layernorm_add_res_e2ILi16EEEvP6float2PKS1_S4_S4_S4_fi,@"STO_CUDA_ENTRY STV_DEFAULT"
_ZN17fastertransformer29add_bias_layernorm_add_res_e2ILi16EEEvP6float2PKS1_S4_S4_S4_fi:
.text._ZN17fastertransformer29add_bias_layernorm_add_res_e2ILi16EEEvP6float2PKS1_S4_S4_S4_fi:
        /* <DEDUP_REMOVED lines=10> */
[----:B--2---:R-:W-:-:S03]  /*00a0*/  IADD3 R31, PT, PT, R0, UR5, RZ ;  /* 0x00000005001f7c10 */ /* 0x004fc6000fffe0ff */
[----:B-----5:R-:W-:-:S08]  /*00b0*/  IMAD.WIDE R58, R39, 0x8, R58 ;  /* 0x00000008273a7825 */ /* 0x020fd000078e023a */
[----:B------:R-:W0:Y:S01]  /*00c0*/  @P6 LDC.64 R26, c[0x0][0x390] ;  /* 0x0000e400ff1a6b82 */ /* 0x000e220000000a00 */
[----:B------:R-:W-:Y:S01]  /*00d0*/  @P6 IMAD.WIDE.U32 R28, R0, 0x8, R58 ;  /* 0x00000008001c6825 */ /* 0x000fe200078e003a */
[----:B------:R-:W-:-:S05]  /*00e0*/  ISETP.GE.AND P4, PT, R31, R41, PT ;  /* 0x000000291f00720c */ /* 0x000fca0003f86270 */
[----:B---3--:R-:W2:Y:S08]  /*00f0*/  @P6 LDG.E.64 R28, desc[UR6][R28.64] ;  /* 0x000000061c1c6981 */ /* 0x008eb0000c1e1b00 */
[----:B------:R-:W1:Y:S01]  /*0100*/  @!P4 LDC.64 R36, c[0x0][0x390] ;  /* 0x0000e400ff24cb82 */ /* 0x000e620000000a00 */
[----:B0-----:R-:W-:-:S06]  /*0110*/  @P6 IMAD.WIDE.U32 R26, R0, 0x8, R26 ;  /* 0x00000008001a6825 */ /* 0x001fcc00078e001a */
[----:B------:R-:W2:Y:S01]  /*0120*/  @P6 LDG.E.64 R26, desc[UR6][R26.64] ;  /* 0x000000061a1a6981 */ /* 0x000ea2000c1e1b00 */
[----:B------:R-:W-:-:S06]  /*0130*/  @!P4 IMAD.WIDE.U32 R34, R31, 0x8, R58 ;  /* 0x000000081f22c825 */ /* 0x000fcc00078e003a */
[----:B------:R-:W3:Y:S01]  /*0140*/  @!P4 LDG.E.64 R34, desc[UR6][R34.64] ;  /* 0x000000062222c981 */ /* 0x000ee2000c1e1b00 */
[----:B-1----:R-:W-:-:S06]  /*0150*/  @!P4 IMAD.WIDE.U32 R36, R31, 0x8, R36 ;  /* 0x000000081f24c825 */ /* 0x002fcc00078e0024 */
[----:B------:R-:W3:Y:S01]  /*0160*/  @!P4 LDG.E.64 R36, desc[UR6][R36.64] ;  /* 0x000000062424c981 */ /* 0x000ee2000c1e1b00 */
[----:B------:R-:W-:-:S04]  /*0170*/  IADD3 R47, PT, PT, R31, UR5, RZ ;  /* 0x000000051f2f7c10 */ /* 0x000fc8000fffe0ff */
[----:B------:R-:W-:-:S13]  /*0180*/  ISETP.GE.AND P3, PT, R47, R41, PT ;  /* 0x000000292f00720c */ /* 0x000fda0003f66270 */
[----:B------:R-:W0:Y:S01]  /*0190*/  @!P3 LDC.64 R32, c[0x0][0x390] ;  /* 0x0000e400ff20bb82 */ /* 0x000e220000000a00 */
[----:B------:R-:W-:-:S06]  /*01a0*/  @!P3 IMAD.WIDE.U32 R30, R47, 0x8, R58 ;  /* 0x000000082f1eb825 */ /* 0x000fcc00078e003a */
[----:B------:R-:W4:Y:S01]  /*01b0*/  @!P3 LDG.E.64 R30, desc[UR6][R30.64] ;  /* 0x000000061e1eb981 */ /* 0x000f22000c1e1b00 */
[C---:B0-----:R-:W-:Y:S01]  /*01c0*/  @!P3 IMAD.WIDE.U32 R32, R47.reuse, 0x8, R32 ;  /* 0x000000082f20b825 */ /* 0x041fe200078e0020 */
[----:B------:R-:W-:-:S04]  /*01d0*/  IADD3 R47, PT, PT, R47, UR5, RZ ;  /* 0x000000052f2f7c10 */ /* 0x000fc8000fffe0ff */
[----:B------:R-:W-:Y:S01]  /*01e0*/  ISETP.GE.AND P2, PT, R47, R41, PT ;  /* 0x000000292f00720c */ /* 0x000fe20003f46270 */
[----:B------:R-:W4:Y:S01]  /*01f0*/  @!P3 LDG.E.64 R32, desc[UR6][R32.64] ;  /* 0x000000062020b981 */ /* 0x000f22000c1e1b00 */
[----:B--2---:R-:W-:Y:S01]  /*0200*/  @P6 FADD.FTZ R52, R28, R26 ;  /* 0x0000001a1c346221 */ /* 0x004fe20000010000 */
[----:B------:R-:W-:-:S10]  /*0210*/  @P6 FADD.FTZ R51, R29, R27 ;  /* 0x0000001b1d336221 */ /* 0x000fd40000010000 */
        /* <DEDUP_REMOVED lines=12> */
[----:B0-----:R-:W-:-:S06]  /*02e0*/  @!P1 IMAD.WIDE.U32 R36, R47, 0x8, R36 ;  /* 0x000000082f249825 */ /* 0x001fcc00078e0024 */
[----:B------:R-:W3:Y:S01]  /*02f0*/  @!P1 LDG.E.64 R36, desc[UR6][R36.64] ;  /* 0x0000000624249981 */ /* 0x000ee2000c1e1b00 */
[----:B------:R-:W-:-:S04]  /*0300*/  IADD3 R47, PT, PT, R47, UR5, RZ ;  /* 0x000000052f2f7c10 */ /* 0x000fc8000fffe0ff */
[C---:B------:R-:W-:Y:S02]  /*0310*/  IADD3 R55, PT, PT, R47.reuse, UR5, RZ ;  /* 0x000000052f377c10 */ /* 0x040fe4000fffe0ff */
[-C--:B------:R-:W-:Y:S02]  /*0320*/  ISETP.GE.AND P0, PT, R47, R41.reuse, PT ;  /* 0x000000292f00720c */ /* 0x080fe40003f06270 */
[----:B------:R-:W-:Y:S01]  /*0330*/  ISETP.GE.AND P5, PT, R55, R41, PT ;  /* 0x000000293700720c */ /* 0x000fe20003fa6270 */
[----:B----4-:R-:W-:Y:S01]  /*0340*/  @!P3 FADD.FTZ R40, R30, R32 ;  /* 0x000000201e28b221 */ /* 0x010fe20000010000 */
[----:B------:R-:W-:-:S09]  /*0350*/  @!P3 FADD.FTZ R45, R31, R33 ;  /* 0x000000211f2db221 */ /* 0x000fd20000010000 */
[----:B------:R-:W0:Y:S01]  /*0360*/  @!P0 LDC.64 R32, c[0x0][0x390] ;  /* 0x0000e400ff208b82 */ /* 0x000e220000000a00 */
[----:B------:R-:W-:Y:S02]  /*0370*/  HFMA2 R60, -RZ, RZ, 0, 0 ;  /* 0x00000000ff3c7431 */ /* 0x000fe400000001ff */
[----:B------:R-:W-:Y:S01]  /*0380*/  @!P0 IMAD.WIDE.U32 R30, R47, 0x8, R58 ;  /* 0x000000082f1e8825 */ /* 0x000fe200078e003a */
[----:B------:R-:W-:-:S05]  /*0390*/  IADD3 R57, PT, PT, R55, UR5, RZ ;  /* 0x0000000537397c10 */ /* 0x000fca000fffe0ff */
[----:B------:R-:W4:Y:S01]  /*03a0*/  @!P0 LDG.E.64 R30, desc[UR6][R30.64] ;  /* 0x000000061e1e8981 */ /* 0x000f22000c1e1b00 */
[----:B0-----:R-:W-:-:S06]  /*03b0*/  @!P0 IMAD.WIDE.U32 R32, R47, 0x8, R32 ;  /* 0x000000082f208825 */ /* 0x001fcc00078e0020 */
[----:B------:R-:W4:Y:S01]  /*03c0*/  @!P0 LDG.E.64 R32, desc[UR6][R32.64] ;  /* 0x0000000620208981 */ /* 0x000f22000c1e1b00 */
[----:B--2---:R-:W-:Y:S01]  /*03d0*/  @!P2 FADD.FTZ R38, R26, R28 ;  /* 0x0000001c1a26a221 */ /* 0x004fe20000010000 */
[----:B------:R-:W-:Y:S02]  /*03e0*/  @!P2 FADD.FTZ R43, R27, R29 ;  /* 0x0000001d1b2ba221 */ /* 0x000fe40000010000 */
[----:B------:R-:W0:Y:S01]  /*03f0*/  @!P5 LDC.64 R28, c[0x0][0x390] ;  /* 0x0000e400ff1cdb82 */ /* 0x000e220000000a00 */
[----:B------:R-:W-:Y:S01]  /*0400*/  @P6 FADD.FTZ R26, R52, R51 ;  /* 0x00000033341a6221 */ /* 0x000fe20000010000 */
[----:B------:R-:W-:-:S03]  /*0410*/  @!P4 FADD.FTZ R27, R48, R49 ;  /* 0x00000031301bc221 */ /* 0x000fc60000010000 */
[----:B------:R-:W-:-:S04]  /*0420*/  @P6 FADD.FTZ R60, RZ, R26 ;  /* 0x0000001aff3c6221 */ /* 0x000fc80000010000 */
[----:B------:R-:W-:Y:S01]  /*0430*/  @!P4 FADD.FTZ R60, R60, R27 ;  /* 0x0000001b3c3cc221 */ /* 0x000fe20000010000 */
[----:B------:R-:W-:Y:S01]  /*0440*/  @!P5 IMAD.WIDE.U32 R26, R55, 0x8, R58 ;  /* 0x00000008371ad825 */ /* 0x000fe200078e003a */
[----:B------:R-:W-:-:S05]  /*0450*/  ISETP.GE.AND P6, PT, R57, R41, PT ;  /* 0x000000293900720c */ /* 0x000fca0003fc6270 */
[----:B------:R-:W2:Y:S01]  /*0460*/  @!P5 LDG.E.64 R26, desc[UR6][R26.64] ;  /* 0x000000061a1ad981 */ /* 0x000ea2000c1e1b00 */
[----:B0-----:R-:W-:-:S06]  /*0470*/  @!P5 IMAD.WIDE.U32 R28, R55, 0x8, R28 ;  /* 0x00000008371cd825 */ /* 0x001fcc00078e001c */
[----:B------:R-:W2:Y:S01]  /*0480*/  @!P5 LDG.E.64 R28, desc[UR6][R28.64] ;  /* 0x000000061c1cd981 */ /* 0x000ea2000c1e1b00 */
[----:B---3--:R-:W-:Y:S01]  /*0490*/  @!P1 FADD.FTZ R24, R34, R36 ;  /* 0x0000002422189221 */ /* 0x008fe20000010000 */
[----:B------:R-:W-:Y:S02]  /*04a0*/  @!P1 FADD.FTZ R3, R35, R37 ;  /* 0x0000002523039221 */ /* 0x000fe40000010000 */
[----:B------:R-:W0:Y:S01]  /*04b0*/  @!P6 LDC.64 R36, c[0x0][0x390] ;  /* 0x0000e400ff24eb82 */ /* 0x000e220000000a00 */
[----:B------:R-:W-:-:S04]  /*04c0*/  @!P3 FADD.FTZ R35, R40, R45 ;  /* 0x0000002d2823b221 */ /* 0x000fc80000010000 */
[----:B------:R-:W-:Y:S01]  /*04d0*/  @!P3 FADD.FTZ R60, R60, R35 ;  /* 0x000000233c3cb221 */ /* 0x000fe20000010000 */
[----:B------:R-:W-:-:S13]  /*04e0*/  ISETP.GE.AND P3, PT, R57, R41, PT ;  /* 0x000000293900720c */ /* 0x000fda0003f66270 */
[----:B------:R-:W-:-:S04]  /*04f0*/  @!P3 IMAD.WIDE.U32 R34, R57, 0x8, R58 ;  /* 0x000000083922b825 */ /* 0x000fc800078e003a */
[C---:B0-----:R-:W-:Y:S02]  /*0500*/  @!P3 IMAD.WIDE.U32 R36, R57.reuse, 0x8, R36 ;  /* 0x000000083924b825 */ /* 0x041fe400078e0024 */
[----:B------:R-:W3:Y:S04]  /*0510*/  @!P3 LDG.E.64 R34, desc[UR6][R34.64] ;  /* 0x000000062222b981 */ /* 0x000ee8000c1e1b00 */
[----:B------:R-:W3:Y:S01]  /*0520*/  @!P3 LDG.E.64 R36, desc[UR6][R36.64] ;  /* 0x000000062424b981 */ /* 0x000ee2000c1e1b00 */
[----:B------:R-:W-:-:S04]  /*0530*/  IADD3 R61, PT, PT, R57, UR5, RZ ;  /* 0x00000005393d7c10 */ /* 0x000fc8000fffe0ff */
[C---:B------:R-:W-:Y:S02]  /*0540*/  IADD3 R54, PT, PT, R61.reuse, UR5, RZ ;  /* 0x000000053d367c10 */ /* 0x040fe4000fffe0ff */
[----:B------:R-:W-:Y:S02]  /*0550*/  P2R R44, PR, RZ, 0x40 ;  /* 0x00000040ff2c7803 */ /* 0x000fe40000000000 */
[-C--:B------:R-:W-:Y:S02]  /*0560*/  ISETP.GE.AND P4, PT, R61, R41.reuse, PT ;  /* 0x000000293d00720c */ /* 0x080fe40003f86270 */
[----:B------:R-:W-:Y:S01]  /*0570*/  ISETP.GE.AND P6, PT, R54, R41, PT ;  /* 0x000000293600720c */ /* 0x000fe20003fc6270 */
[----:B----4-:R-:W-:Y:S01]  /*0580*/  @!P0 FADD.FTZ R5, R30, R32 ;  /* 0x000000201e058221 */ /* 0x010fe20000010000 */
[----:B------:R-:W-:-:S09]  /*0590*/  @!P0 FADD.FTZ R2, R31, R33 ;  /* 0x000000211f028221 */ /* 0x000fd20000010000 */
[----:B------:R-:W0:Y:S01]  /*05a0*/  @!P4 LDC.64 R32, c[0x0][0x390] ;  /* 0x0000e400ff20cb82 */ /* 0x000e220000000a00 */
[----:B------:R-:W-:-:S04]  /*05b0*/  @!P2 FADD.FTZ R31, R38, R43 ;  /* 0x0000002b261fa221 */ /* 0x000fc80000010000 */
[----:B------:R-:W-:Y:S01]  /*05c0*/  @!P2 FADD.FTZ R60, R60, R31 ;  /* 0x0000001f3c3ca221 */ /* 0x000fe20000010000 */
[----:B------:R-:W-:Y:S01]  /*05d0*/  @!P4 IMAD.WIDE.U32 R30, R61, 0x8, R58 ;  /* 0x000000083d1ec825 */ /* 0x000fe200078e003a */
[----:B------:R-:W-:-:S05]  /*05e0*/  P2R R42, PR, RZ, 0x20 ;  /* 0x00000020ff2a7803 */ /* 0x000fca0000000000 */
[----:B------:R-:W4:Y:S01]  /*05f0*/  @!P4 LDG.E.64 R30, desc[UR6][R30.64] ;  /* 0x000000061e1ec981 */ /* 0x000f22000c1e1b00 */
[----:B0-----:R-:W-:-:S06]  /*0600*/  @!P4 IMAD.WIDE.U32 R32, R61, 0x8, R32 ;  /* 0x000000083d20c825 */ /* 0x001fcc00078e0020 */
[----:B------:R-:W4:Y:S01]  /*0610*/  @!P4 LDG.E.64 R32, desc[UR6][R32.64] ;  /* 0x000000062020c981 */ /* 0x000f22000c1e1b00 */
[----:B--2---:R-:W-:Y:S01]  /*0620*/  @!P5 FADD.FTZ R7, R26, R28 ;  /* 0x0000001c1a07d221 */ /* 0x004fe20000010000 */
[----:B------:R-:W-:Y:S02]  /*0630*/  @!P5 FADD.FTZ R4, R27, R29 ;  /* 0x0000001d1b04d221 */ /* 0x000fe40000010000 */
[----:B------:R-:W0:Y:S01]  /*0640*/  @!P6 LDC.64 R26, c[0x0][0x390] ;  /* 0x0000e400ff1aeb82 */ /* 0x000e220000000a00 */
[----:B------:R-:W-:-:S04]  /*0650*/  @!P1 FADD.FTZ R29, R24, R3 ;  /* 0x00000003181d9221 */ /* 0x000fc80000010000 */
[----:B------:R-:W-:Y:S01]  /*0660*/  @!P1 FADD.FTZ R60, R60, R29 ;  /* 0x0000001d3c3c9221 */ /* 0x000fe20000010000 */
        /* <DEDUP_REMOVED lines=9> */
[----:B------:R-:W-:-:S04]  /*0700*/  @!P0 FADD.FTZ R35, R5, R2 ;  /* 0x0000000205238221 */ /* 0x000fc80000010000 */
[----:B------:R-:W-:Y:S01]  /*0710*/  @!P0 FADD.FTZ R60, R60, R35 ;  /* 0x000000233c3c8221 */ /* 0x000fe20000010000 */
[----:B------:R-:W-:-:S06]  /*0720*/  @!P5 IMAD.WIDE.U32 R34, R54, 0x8, R58 ;  /* 0x000000083622d825 */ /* 0x000fcc00078e003a */
[----:B------:R-:W3:Y:S01]  /*0730*/  @!P5 LDG.E.64 R34, desc[UR6][R34.64] ;  /* 0x000000062222d981 */ /* 0x000ee2000c1e1b00 */
[----:B0-----:R-:W-:-:S06]  /*0740*/  @!P5 IMAD.WIDE.U32 R36, R54, 0x8, R36 ;  /* 0x000000083624d825 */ /* 0x001fcc00078e0024 */
[----:B------:R-:W3:Y:S01]  /*0750*/  @!P5 LDG.E.64 R36, desc[UR6][R36.64] ;  /* 0x000000062424d981 */ /* 0x000ee2000c1e1b00 */
[----:B------:R-:W-:-:S04]  /*0760*/  IADD3 R54, PT, PT, R54, UR5, RZ ;  /* 0x0000000536367c10 */ /* 0x000fc8000fffe0ff */
[----:B------:R-:W-:Y:S01]  /*0770*/  ISETP.GE.AND P0, PT, R54, R41, PT ;  /* 0x000000293600720c */ /* 0x000fe20003f06270 */
[----:B----4-:R-:W-:Y:S01]  /*0780*/  @!P4 FADD.FTZ R11, R30, R32 ;  /* 0x000000201e0bc221 */ /* 0x010fe20000010000 */
[----:B------:R-:W-:-:S11]  /*0790*/  @!P4 FADD.FTZ R8, R31, R33 ;  /* 0x000000211f08c221 */ /* 0x000fd60000010000 */
[----:B------:R-:W0:Y:S01]  /*07a0*/  @!P0 LDC.64 R30, c[0x0][0x390] ;  /* 0x0000e400ff1e8b82 */ /* 0x000e220000000a00 */
[----:B------:R-:W-:-:S06]  /*07b0*/  @!P0 IMAD.WIDE.U32 R32, R54, 0x8, R58 ;  /* 0x0000000836208825 */ /* 0x000fcc00078e003a */
[----:B------:R-:W4:Y:S01]  /*07c0*/  @!P0 LDG.E.64 R32, desc[UR6][R32.64] ;  /* 0x0000000620208981 */ /* 0x000f22000c1e1b00 */
[----:B0-----:R-:W-:-:S06]  /*07d0*/  @!P0 IMAD.WIDE.U32 R30, R54, 0x8, R30 ;  /* 0x00000008361e8825 */ /* 0x001fcc00078e001e */
[----:B------:R-:W4:Y:S01]  /*07e0*/  @!P0 LDG.E.64 R30, desc[UR6][R30.64] ;  /* 0x000000061e1e8981 */ /* 0x000f22000c1e1b00 */
[----:B--2---:R-:W-:Y:S01]  /*07f0*/  @!P6 FADD.FTZ R10, R29, R27 ;  /* 0x0000001b1d0ae221 */ /* 0x004fe20000010000 */
[----:B------:R-:W-:-:S04]  /*0800*/  IADD3 R29, PT, PT, R54, UR5, RZ ;  /* 0x00000005361d7c10 */ /* 0x000fc8000fffe0ff */
[C---:B------:R-:W-:Y:S02]  /*0810*/  ISETP.GE.AND P1, PT, R29.reuse, R41, PT ;  /* 0x000000291d00720c */ /* 0x040fe40003f26270 */
[----:B------:R-:W-:Y:S01]  /*0820*/  IADD3 R54, PT, PT, R29, UR5, RZ ;  /* 0x000000051d367c10 */ /* 0x000fe2000fffe0ff */
[----:B------:R-:W-:-:S03]  /*0830*/  @!P6 FADD.FTZ R13, R28, R26 ;  /* 0x0000001a1c0de221 */ /* 0x000fc60000010000 */
[----:B------:R-:W-:-:S07]  /*0840*/  ISETP.GE.AND P2, PT, R54, R41, PT ;  /* 0x000000293600720c */ /* 0x000fce0003f46270 */
[----:B------:R-:W0:Y:S01]  /*0850*/  @!P1 LDC.64 R26, c[0x0][0x390] ;  /* 0x0000e400ff1a9b82 */ /* 0x000e220000000a00 */
[----:B---3--:R-:W-:Y:S01]  /*0860*/  @!P5 FADD.FTZ R15, R34, R36 ;  /* 0x00000024220fd221 */ /* 0x008fe20000010000 */
[----:B------:R-:W-:-:S06]  /*0870*/  @!P5 FADD.FTZ R12, R35, R37 ;  /* 0x00000025230cd221 */ /* 0x000fcc0000010000 */
[----:B------:R-:W1:Y:S01]  /*0880*/  @!P2 LDC.64 R36, c[0x0][0x390] ;  /* 0x0000e400ff24ab82 */ /* 0x000e620000000a00 */
[----:B0-----:R-:W-:-:S04]  /*0890*/  @!P1 IMAD.WIDE.U32 R64, R29, 0x8, R26 ;  /* 0x000000081d409825 */ /* 0x001fc800078e001a */
[--C-:B------:R-:W-:Y:S02]  /*08a0*/  @!P1 IMAD.WIDE.U32 R26, R29, 0x8, R58.reuse ;  /* 0x000000081d1a9825 */ /* 0x100fe400078e003a */
[----:B------:R-:W2:Y:S04]  /*08b0*/  @!P1 LDG.E.64 R28, desc[UR6][R64.64] ;  /* 0x00000006401c9981 */ /* 0x000ea8000c1e1b00 */
[----:B------:R-:W2:Y:S01]  /*08c0*/  @!P1 LDG.E.64 R26, desc[UR6][R26.64] ;  /* 0x000000061a1a9981 */ /* 0x000ea2000c1e1b00 */
[----:B------:R-:W-:-:S06]  /*08d0*/  @!P2 IMAD.WIDE.U32 R34, R54, 0x8, R58 ;  /* 0x000000083622a825 */ /* 0x000fcc00078e003a */
[----:B------:R-:W3:Y:S01]  /*08e0*/  @!P2 LDG.E.64 R34, desc[UR6][R34.64] ;  /* 0x000000062222a981 */ /* 0x000ee2000c1e1b00 */
[----:B-1----:R-:W-:-:S06]  /*08f0*/  @!P2 IMAD.WIDE.U32 R36, R54, 0x8, R36 ;  /* 0x000000083624a825 */ /* 0x002fcc00078e0024 */
[----:B------:R-:W3:Y:S01]  /*0900*/  @!P2 LDG.E.64 R36, desc[UR6][R36.64] ;  /* 0x000000062424a981 */ /* 0x000ee2000c1e1b00 */
[----:B------:R-:W-:-:S04]  /*0910*/  IADD3 R56, PT, PT, R54, UR5, RZ ;  /* 0x0000000536387c10 */ /* 0x000fc8000fffe0ff */
[----:B------:R-:W-:Y:S01]  /*0920*/  ISETP.GE.AND P3, PT, R56, R41, PT ;  /* 0x000000293800720c */ /* 0x000fe20003f66270 */
[----:B----4-:R-:W-:Y:S01]  /*0930*/  @!P0 FADD.FTZ R17, R32, R30 ;  /* 0x0000001e20118221 */ /* 0x010fe20000010000 */
[----:B------:R-:W-:-:S11]  /*0940*/  @!P0 FADD.FTZ R14, R33, R31 ;  /* 0x0000001f210e8221 */ /* 0x000fd60000010000 */
[----:B------:R-:W0:Y:S01]  /*0950*/  @!P3 LDC.64 R30, c[0x0][0x390] ;  /* 0x0000e400ff1ebb82 */ /* 0x000e220000000a00 */
[----:B------:R-:W-:Y:S01]  /*0960*/  P2R R46, PR, RZ, 0x10 ;  /* 0x00000010ff2e7803 */ /* 0x000fe20000000000 */
[----:B--2---:R-:W-:Y:S01]  /*0970*/  @!P1 FADD.FTZ R19, R26, R28 ;  /* 0x0000001c1a139221 */ /* 0x004fe20000010000 */
[----:B------:R-:W-:Y:S01]  /*0980*/  @!P1 FADD.FTZ R16, R27, R29 ;  /* 0x0000001d1b109221 */ /* 0x000fe20000010000 */
[----:B------:R-:W-:-:S04]  /*0990*/  @!P3 IMAD.WIDE.U32 R28, R56, 0x8, R58 ;  /* 0x00000008381cb825 */ /* 0x000fc800078e003a */
[----:B0-----:R-:W-:Y:S02]  /*09a0*/  @!P3 IMAD.WIDE.U32 R26, R56, 0x8, R30 ;  /* 0x00000008381ab825 */ /* 0x001fe400078e001e */
[----:B------:R-:W2:Y:S04]  /*09b0*/  @!P3 LDG.E.64 R28, desc[UR6][R28.64] ;  /* 0x000000061c1cb981 */ /* 0x000ea8000c1e1b00 */
[----:B------:R-:W2:Y:S01]  /*09c0*/  @!P3 LDG.E.64 R26, desc[UR6][R26.64] ;  /* 0x000000061a1ab981 */ /* 0x000ea2000c1e1b00 */
[----:B---3--:R-:W-:Y:S01]  /*09d0*/  @!P2 FADD.FTZ R21, R34, R36 ;  /* 0x000000242215a221 */ /* 0x008fe20000010000 */
[----:B------:R-:W-:-:S04]  /*09e0*/  IADD3 R34, PT, PT, R56, UR5, RZ ;  /* 0x0000000538227c10 */ /* 0x000fc8000fffe0ff */
[----:B------:R-:W-:-:S13]  /*09f0*/  ISETP.GE.AND P4, PT, R34, R41, PT ;  /* 0x000000292200720c */ /* 0x000fda0003f86270 */
[----:B------:R-:W0:Y:S02]  /*0a00*/  @!P4 LDC.64 R30, c[0x0][0x390] ;  /* 0x0000e400ff1ecb82 */ /* 0x000e240000000a00 */
[----:B0-----:R-:W-:-:S04]  /*0a10*/  @!P4 IMAD.WIDE.U32 R32, R34, 0x8, R30 ;  /* 0x000000082220c825 */ /* 0x001fc800078e001e */
[----:B------:R-:W-:Y:S02]  /*0a20*/  @!P4 IMAD.WIDE.U32 R30, R34, 0x8, R58 ;  /* 0x00000008221ec825 */ /* 0x000fe400078e003a */
[----:B------:R-:W3:Y:S04]  /*0a30*/  @!P4 LDG.E.64 R32, desc[UR6][R32.64] ;  /* 0x000000062020c981 */ /* 0x000ee8000c1e1b00 */
[----:B------:R-:W3:Y:S01]  /*0a40*/  @!P4 LDG.E.64 R30, desc[UR6][R30.64] ;  /* 0x000000061e1ec981 */ /* 0x000ee2000c1e1b00 */
[----:B------:R-:W-:Y:S02]  /*0a50*/  P2R R64, PR, RZ, 0x1 ;  /* 0x00000001ff407803 */ /* 0x000fe40000000000 */
[----:B------:R-:W-:Y:S02]  /*0a60*/  ISETP.GE.AND P0, PT, R55, R41, PT ;  /* 0x000000293700720c */ /* 0x000fe40003f06270 */
[----:B------:R-:W-:-:S02]  /*0a70*/  P2R R50, PR, RZ, 0x20 ;  /* 0x00000020ff327803 */ /* 0x000fc40000000000 */
[----:B------:R-:W-:Y:S02]  /*0a80*/  P2R R63, PR, RZ, 0x20 ;  /* 0x00000020ff3f7803 */ /* 0x000fe40000000000 */
[-C--:B------:R-:W-:Y:S02]  /*0a90*/  ISETP.GE.AND P5, PT, R57, R41.reuse, PT ;  /* 0x000000293900720c */ /* 0x080fe40003fa6270 */
[----:B------:R-:W-:Y:S02]  /*0aa0*/  P2R R47, PR, RZ, 0x40 ;  /* 0x00000040ff2f7803 */ /* 0x000fe40000000000 */
[----:B------:R-:W-:Y:S02]  /*0ab0*/  P2R R62, PR, RZ, 0x40 ;  /* 0x00000040ff3e7803 */ /* 0x000fe40000000000 */
[----:B------:R-:W-:Y:S01]  /*0ac0*/  ISETP.GE.AND P6, PT, R61, R41, PT ;  /* 0x000000293d00720c */ /* 0x000fe20003fc6270 */
[----:B------:R-:W-:Y:S01]  /*0ad0*/  @!P2 FADD.FTZ R18, R35, R37 ;  /* 0x000000252312a221 */ /* 0x000fe20000010000 */
[----:B--2---:R-:W-:Y:S01]  /*0ae0*/  @!P3 FADD.FTZ R20, R29, R27 ;  /* 0x0000001b1d14b221 */ /* 0x004fe20000010000 */
[----:B------:R-:W-:-:S04]  /*0af0*/  @!P0 FADD.FTZ R29, R7, R4 ;  /* 0x00000004071d8221 */ /* 0x000fc80000010000 */
[----:B------:R-:W-:Y:S01]  /*0b00*/  @!P5 FADD.FTZ R27, R9, R6 ;  /* 0x00000006091bd221 */ /* 0x000fe20000010000 */
[----:B------:R-:W-:-:S04]  /*0b10*/  @!P0 FADD.FTZ R60, R60, R29 ;  /* 0x0000001d3c3c8221 */ /* 0x000fc80000010000 */
[----:B------:R-:W-:Y:S01]  /*0b20*/  @!P5 FADD.FTZ R60, R60, R27 ;  /* 0x0000001b3c3cd221 */ /* 0x000fe20000010000 */
[----:B------:R-:W-:-:S04]  /*0b30*/  @!P6 FADD.FTZ R27, R11, R8 ;  /* 0x000000080b1be221 */ /* 0x000fc80000010000 */
[----:B------:R-:W-:Y:S01]  /*0b40*/  @!P6 FADD.FTZ R60, R60, R27 ;  /* 0x0000001b3c3ce221 */ /* 0x000fe20000010000 */
[----:B------:R-:W-:Y:S02]  /*0b50*/  ISETP.NE.AND P6, PT, R62, RZ, PT ;  /* 0x000000ff3e00720c */ /* 0x000fe40003fc5270 */
[----:B------:R-:W-:Y:S02]  /*0b60*/  ISETP.NE.AND P5, PT, R63, RZ, PT ;  /* 0x000000ff3f00720c */ /* 0x000fe40003fa5270 */
[----:B------:R-:W-:-:S09]  /*0b70*/  ISETP.NE.AND P0, PT, R64, RZ, PT ;  /* 0x000000ff4000720c */ /* 0x000fd20003f05270 */
        /* <DEDUP_REMOVED lines=11> */
[----:B------:R-:W-:Y:S01]  /*0c30*/  @!P3 FADD.FTZ R27, R23, R20 ;  /* 0x00000014171bb221 */ /* 0x000fe20000010000 */
[----:B---3--:R-:W-:Y:S01]  /*0c40*/  @!P4 FADD.FTZ R25, R30, R32 ;  /* 0x000000201e19c221 */ /* 0x008fe20000010000 */
[----:B------:R-:W-:Y:S02]  /*0c50*/  @!P4 FADD.FTZ R22, R31, R33 ;  /* 0x000000211f16c221 */ /* 0x000fe40000010000 */
[----:B------:R-:W-:Y:S02]  /*0c60*/  @!P3 FADD.FTZ R60, R60, R27 ;  /* 0x0000001b3c3cb221 */ /* 0x000fe40000010000 */
        /* <DEDUP_REMOVED lines=43> */
[----:B------:R-:W-:Y:S01]  /*0f20*/  @!P6 LEA R37, R26, R27, 0x18 ;  /* 0x0000001b1a25e211 */ /* 0x000fe200078ec0ff */
[----:B0-----:R-:W-:-:S04]  /*0f30*/  FADD.FTZ R28, R36, R29 ;  /* 0x0000001d241c7221 */ /* 0x001fc80000010000 */
[----:B-1----:R-:W-:-:S05]  /*0f40*/  @!P6 FMUL.FTZ R32, R28, R35 ;  /* 0x000000231c20e220 */ /* 0x002fca0000410000 */
[----:B------:R-:W-:Y:S01]  /*0f50*/  @!P6 STS [R37], R32 ;  /* 0x000000202500e388 */ /* 0x000fe20000000800 */
[----:B------:R-:W-:-:S04]  /*0f60*/  MOV R29, 0x400 ;  /* 0x00000400001d7802 */ /* 0x000fc80000000f00 */
[----:B------:R-:W-:Y:S01]  /*0f70*/  LEA R28, R26, R29, 0x18 ;  /* 0x0000001d1a1c7211 */ /* 0x000fe200078ec0ff */
[----:B------:R-:W-:Y:S01]  /*0f80*/  BAR.SYNC.DEFER_BLOCKING 0x0 ;  /* 0x0000000000007b1d */ /* 0x000fe20000010000 */
[----:B------:R-:W-:-:S05]  /*0f90*/  IADD3 R30, PT, PT, R41, -R0, RZ ;  /* 0x80000000291e7210 */ /* 0x000fca0007ffe0ff */
[----:B------:R-:W0:Y:S01]  /*0fa0*/  LDS R27, [R28] ;  /* 0x000000001c1b7984 */ /* 0x000e220000000800 */
[----:B------:R-:W-:Y:S01]  /*0fb0*/  ISETP.GE.AND P6, PT, R30, 0x1, PT ;  /* 0x000000011e00780c */ /* 0x000fe20003fc6270 */
[----:B------:R-:W-:-:S12]  /*0fc0*/  USHF.L.U32 UR4, UR5, 0x1, URZ ;  /* 0x0000000105047899 */ /* 0x000fd800080006ff */
[----:B0-----:R-:W-:-:S04]  /*0fd0*/  @P6 FADD.FTZ R31, R51, -R27 ;  /* 0x8000001b331f6221 */ /* 0x001fc80000010000 */
[----:B------:R-:W-:Y:S01]  /*0fe0*/  @P6 FMUL.FTZ R36, R31, R31 ;  /* 0x0000001f1f246220 */ /* 0x000fe20000410000 */
[----:B------:R-:W-:-:S04]  /*0ff0*/  @P6 FADD.FTZ R31, R52, -R27 ;  /* 0x8000001b341f6221 */ /* 0x000fc80000010000 */
[----:B------:R-:W-:Y:S01]  /*1000*/  @P6 FFMA.FTZ R36, R31, R31, R36 ;  /* 0x0000001f1f246223 */ /* 0x000fe20000010024 */
[----:B------:R-:W-:-:S03]  /*1010*/  HFMA2 R31, -RZ, RZ, 0, 0 ;  /* 0x00000000ff1f7431 */ /* 0x000fc600000001ff */
[----:B------:R-:W-:Y:S01]  /*1020*/  @P6 FADD.FTZ R31, RZ, R36 ;  /* 0x00000024ff1f6221 */ /* 0x000fe20000010000 */
[----:B------:R-:W-:-:S13]  /*1030*/  ISETP.LE.AND P6, PT, R30, UR5, PT ;  /* 0x000000051e007c0c */ /* 0x000fda000bfc3270 */
[----:B------:R-:W-:-:S04]  /*1040*/  @!P6 FADD.FTZ R32, R49, -R27 ;  /* 0x8000001b3120e221 */ /* 0x000fc80000010000 */
[----:B------:R-:W-:Y:S01]  /*1050*/  @!P6 FMUL.FTZ R33, R32, R32 ;  /* 0x000000202021e220 */ /* 0x000fe20000410000 */
[----:B------:R-:W-:-:S04]  /*1060*/  @!P6 FADD.FTZ R32, R48, -R27 ;  /* 0x8000001b3020e221 */ /* 0x000fc80000010000 */
[----:B------:R-:W-:-:S04]  /*1070*/  @!P6 FFMA.FTZ R32, R32, R32, R33 ;  /* 0x000000202020e223 */ /* 0x000fc80000010021 */
[----:B------:R-:W-:Y:S01]  /*1080*/  @!P6 FADD.FTZ R31, R31, R32 ;  /* 0x000000201f1fe221 */ /* 0x000fe20000010000 */
[----:B------:R-:W-:Y:S01]  /*1090*/  ISETP.LE.AND P6, PT, R30, UR4, PT ;  /* 0x000000041e007c0c */ /* 0x000fe2000bfc3270 */
[----:B------:R-:W-:-:S12]  /*10a0*/  UIMAD UR4, UR5, 0x3, URZ ;  /* 0x00000003050478a4 */ /* 0x000fd8000f8e02ff */
[----:B------:R-:W-:-:S04]  /*10b0*/  @!P6 FADD.FTZ R32, R45, -R27 ;  /* 0x8000001b2d20e221 */ /* 0x000fc80000010000 */
[----:B------:R-:W-:Y:S01]  /*10c0*/  @!P6 FMUL.FTZ R33, R32, R32 ;  /* 0x000000202021e220 */ /* 0x000fe20000410000 */
[----:B------:R-:W-:-:S04]  /*10d0*/  @!P6 FADD.FTZ R32, R40, -R27 ;  /* 0x8000001b2820e221 */ /* 0x000fc80000010000 */
[----:B------:R-:W-:-:S04]  /*10e0*/  @!P6 FFMA.FTZ R32, R32, R32, R33 ;  /* 0x000000202020e223 */ /* 0x000fc80000010021 */
[----:B------:R-:W-:Y:S01]  /*10f0*/  @!P6 FADD.FTZ R31, R31, R32 ;  /* 0x000000201f1fe221 */ /* 0x000fe20000010000 */
[----:B------:R-:W-:Y:S01]  /*1100*/  ISETP.LE.AND P6, PT, R30, UR4, PT ;  /* 0x000000041e007c0c */ /* 0x000fe2000bfc3270 */
[----:B------:R-:W-:-:S12]  /*1110*/  USHF.L.U32 UR4, UR5, 0x2, URZ ;  /* 0x0000000205047899 */ /* 0x000fd800080006ff */
        /* <DEDUP_REMOVED lines=142> */
[----:B------:R-:W2:Y:S04]  /*1a00*/  LDG.E.64 R32, desc[UR6][R36.64] ;  /* 0x0000000624207981 */ /* 0x000ea8000c1e1b00 */
[----:B------:R-:W3:Y:S01]  /*1a10*/  LDG.E.64 R30, desc[UR6][R30.64] ;  /* 0x000000061e1e7981 */ /* 0x000ee2000c1e1b00 */
[----:B0-----:R-:W-:-:S06]  /*1a20*/  IMAD.WIDE.U32 R28, R0, 0x8, R28 ;  /* 0x00000008001c7825 */ /* 0x001fcc00078e001c */
[----:B------:R-:W3:Y:S01]  /*1a30*/  LDG.E.64 R28, desc[UR6][R28.64] ;  /* 0x000000061c1c7981 */ /* 0x000ee2000c1e1b00 */
[----:B-1----:R-:W-:-:S04]  /*1a40*/  FADD.FTZ R52, R52, -R26 ;  /* 0x8000001a34347221 */ /* 0x002fc80000010000 */
[----:B------:R-:W-:Y:S01]  /*1a50*/  FMUL.FTZ R53, R52, R27 ;  /* 0x0000001b34357220 */ /* 0x000fe20000410000 */
[----:B------:R-:W-:-:S04]  /*1a60*/  FADD.FTZ R52, R51, -R26 ;  /* 0x8000001a33347221 */ /* 0x000fc80000010000 */
[----:B------:R-:W-:Y:S01]  /*1a70*/  FMUL.FTZ R52, R52, R27 ;  /* 0x0000001b34347220 */ /* 0x000fe20000410000 */
[----:B---3--:R-:W-:-:S03]  /*1a80*/  FFMA.FTZ R53, R28, R53, R30 ;  /* 0x000000351c357223 */ /* 0x008fc6000001001e */
[----:B------:R-:W-:Y:S01]  /*1a90*/  FFMA.FTZ R60, R29, R52, R31 ;  /* 0x000000341d3c7223 */ /* 0x000fe2000001001f */
[----:B--2---:R-:W-:Y:S01]  /*1aa0*/  FADD.FTZ R32, R32, R53 ;  /* 0x0000003520207221 */ /* 0x004fe20000010000 */
[----:B------:R-:W-:-:S04]  /*1ab0*/  IMAD.WIDE.U32 R52, R0, 0x8, R58 ;  /* 0x0000000800347825 */ /* 0x000fc800078e003a */
[----:B------:R-:W-:-:S05]  /*1ac0*/  FADD.FTZ R33, R33, R60 ;  /* 0x0000003c21217221 */ /* 0x000fca0000010000 */
[----:B------:R0:W-:Y:S02]  /*1ad0*/  STG.E.64 desc[UR6][R52.64], R32 ;  /* 0x0000002034007986 */ /* 0x0001e4000c101b06 */
.L_x_227:
[----:B------:R-:W-:Y:S05]  /*1ae0*/  BSYNC.RECONVERGENT B0 ;  /* 0x0000000000007941 */ /* 0x000fea0003800200 */
.L_x_226:
[----:B------:R-:W2:Y:S01]  /*1af0*/  LDCU UR4, c[0x0][0x360] ;  /* 0x00006c00ff0477ac */ /* 0x000ea20008000800 */
[----:B------:R-:W-:Y:S01]  /*1b00*/  BSSY.RECONVERGENT B0, `(.L_x_228) ;  /* 0x000001d000007945 */ /* 0x000fe20003800200 */
[----:B--2---:R-:W-:-:S04]  /*1b10*/  IADD3 R28, PT, PT, R0, UR4, RZ ;  /* 0x00000004001c7c10 */ /* 0x004fc8000fffe0ff */
[----:B------:R-:W-:-:S13]  /*1b20*/  ISETP.GE.AND P5, PT, R28, R41, PT ;  /* 0x000000291c00720c */ /* 0x000fda0003fa6270 */
[----:B------:R-:W-:Y:S05]  /*1b30*/  @P5 BRA `(.L_x_229) ;  /* 0x0000000000645947 */ /* 0x000fea0003800000 */
[----:B------:R-:W2:Y:S01]  /*1b40*/  LDCU UR4, c[0x0][0x360] ;  /* 0x00006c00ff0477ac */ /* 0x000ea20008000800 */
[----:B------:R-:W3:Y:S01]  /*1b50*/  LDC.64 R30, c[0x0][0x3a0] ;  /* 0x0000e800ff1e7b82 */ /* 0x000ee20000000a00 */
[----:B------:R-:W4:Y:S01]  /*1b60*/  LDCU.64 UR8, c[0x0][0x388] ;  /* 0x00007100ff0877ac */ /* 0x000f220008000a00 */
[----:B--2---:R-:W-:-:S04]  /*1b70*/  IADD3 R51, PT, PT, R0, UR4, RZ ;  /* 0x0000000400337c10 */ /* 0x004fc8000fffe0ff */
[CC--:B------:R-:W-:Y:S02]  /*1b80*/  IADD3 RZ, P5, PT, R39.reuse, R51.reuse, RZ ;  /* 0x0000003327ff7210 */ /* 0x0c0fe40007fbe0ff */
[----:B------:R-:W-:Y:S01]  /*1b90*/  IADD3 R29, PT, PT, R39, R51, RZ ;  /* 0x00000033271d7210 */ /* 0x000fe20007ffe0ff */
[----:B---3--:R-:W-:Y:S01]  /*1ba0*/  IMAD.WIDE.U32 R30, R51, 0x8, R30 ;  /* 0x00000008331e7825 */ /* 0x008fe200078e001e */
[----:B------:R-:W-:Y:S02]  /*1bb0*/  IADD3.X R28, PT, PT, RZ, R35, RZ, P5, !PT ;  /* 0x00000023ff1c7210 */ /* 0x000fe40002ffe4ff */
[----:B----4-:R-:W-:-:S03]  /*1bc0*/  LEA R36, P5, R29, UR8, 0x3 ;  /* 0x000000081d247c11 */ /* 0x010fc6000f8a18ff */
[----:B------:R-:W2:Y:S01]  /*1bd0*/  LDG.E.64 R30, desc[UR6][R30.64] ;  /* 0x000000061e1e7981 */ /* 0x000ea2000c1e1b00 */
[----:B------:R-:W-:Y:S02]  /*1be0*/  LEA.HI.X R37, R29, UR9, R28, 0x3, P5 ;  /* 0x000000091d257c11 */ /* 0x000fe4000a8f1c1c */
[----:B------:R-:W3:Y:S03]  /*1bf0*/  LDC.64 R28, c[0x0][0x398] ;  /* 0x0000e600ff1c7b82 */ /* 0x000ee60000000a00 */
[----:B0-----:R-:W4:Y:S01]  /*1c00*/  LDG.E.64 R32, desc[UR6][R36.64] ;  /* 0x0000000624207981 */ /* 0x001f22000c1e1b00 */
[----:B---3--:R-:W-:-:S06]  /*1c10*/  IMAD.WIDE.U32 R28, R51, 0x8, R28 ;  /* 0x00000008331c7825 */ /* 0x008fcc00078e001c */
[----:B------:R-:W2:Y:S01]  /*1c20*/  LDG.E.64 R28, desc[UR6][R28.64] ;  /* 0x000000061c1c7981 */ /* 0x000ea2000c1e1b00 */
[----:B-1----:R-:W-:-:S04]  /*1c30*/  FADD.FTZ R48, R48, -R26 ;  /* 0x8000001a30307221 */ /* 0x002fc80000010000 */
[----:B------:R-:W-:Y:S01]  /*1c40*/  FMUL.FTZ R53, R48, R27 ;  /* 0x0000001b30357220 */ /* 0x000fe20000410000 */
[----:B------:R-:W-:-:S04]  /*1c50*/  FADD.FTZ R48, R49, -R26 ;  /* 0x8000001a31307221 */ /* 0x000fc80000010000 */
[----:B------:R-:W-:Y:S01]  /*1c60*/  FMUL.FTZ R48, R48, R27 ;  /* 0x0000001b30307220 */ /* 0x000fe20000410000 */
[----:B--2---:R-:W-:-:S03]  /*1c70*/  FFMA.FTZ R53, R28, R53, R30 ;  /* 0x000000351c357223 */ /* 0x004fc6000001001e */
[----:B------:R-:W-:Y:S01]  /*1c80*/  FFMA.FTZ R52, R29, R48, R31 ;  /* 0x000000301d347223 */ /* 0x000fe2000001001f */
[----:B------:R-:W-:-:S04]  /*1c90*/  IMAD.WIDE.U32 R48, R51, 0x8, R58 ;  /* 0x0000000833307825 */ /* 0x000fc800078e003a */
[----:B----4-:R-:W-:Y:S01]  /*1ca0*/  FADD.FTZ R32, R32, R53 ;  /* 0x0000003520207221 */ /* 0x010fe20000010000 */
[----:B------:R-:W-:-:S05]  /*1cb0*/  FADD.FTZ R33, R33, R52 ;  /* 0x0000003421217221 */ /* 0x000fca0000010000 */
[----:B------:R2:W-:Y:S02]  /*1cc0*/  STG.E.64 desc[UR6][R48.64], R32 ;  /* 0x0000002030007986 */ /* 0x0005e4000c101b06 */
.L_x_229:
[----:B------:R-:W-:Y:S05]  /*1cd0*/  BSYNC.RECONVERGENT B0 ;  /* 0x0000000000007941 */ /* 0x000fea0003800200 */
.L_x_228:
[----:B------:R-:W3:Y:S01]  /*1ce0*/  LDC R29, c[0x0][0x360] ;  /* 0x0000d800ff1d7b82 */ /* 0x000ee20000000800 */
[----:B------:R-:W-:Y:S01]  /*1cf0*/  BSSY.RECONVERGENT B0, `(.L_x_230) ;  /* 0x000001c000007945 */ /* 0x000fe20003800200 */
[----:B---3--:R-:W-:-:S04]  /*1d00*/  IADD3 R28, PT, PT, R29, R29, R0 ;  /* 0x0000001d1d1c7210 */ /* 0x008fc80007ffe000 */
[----:B------:R-:W-:-:S13]  /*1d10*/  ISETP.GE.AND P5, PT, R28, R41, PT ;  /* 0x000000291c00720c */ /* 0x000fda0003fa6270 */
[----:B------:R-:W-:Y:S05]  /*1d20*/  @P5 BRA `(.L_x_231) ;  /* 0x0000000000605947 */ /* 0x000fea0003800000 */
[----:B--2---:R-:W2:Y:S01]  /*1d30*/  LDC R49, c[0x0][0x360] ;  /* 0x0000d800ff317b82 */ /* 0x004ea20000000800 */
[----:B------:R-:W3:Y:S07]  /*1d40*/  LDCU.64 UR8, c[0x0][0x388] ;  /* 0x00007100ff0877ac */ /* 0x000eee0008000a00 */
[----:B------:R-:W4:Y:S01]  /*1d50*/  LDC.64 R30, c[0x0][0x3a0] ;  /* 0x0000e800ff1e7b82 */ /* 0x000f220000000a00 */
[----:B--2---:R-:W-:-:S04]  /*1d60*/  IADD3 R49, PT, PT, R49, R49, R0 ;  /* 0x0000003131317210 */ /* 0x004fc80007ffe000 */
[----:B------:R-:W-:-:S04]  /*1d70*/  IADD3 R28, P5, PT, R39, R49, RZ ;  /* 0x00000031271c7210 */ /* 0x000fc80007fbe0ff */
[----:B------:R-:W-:Y:S01]  /*1d80*/  IADD3.X R29, PT, PT, RZ, R35, RZ, P5, !PT ;  /* 0x00000023ff1d7210 */ /* 0x000fe20002ffe4ff */
[----:B----4-:R-:W-:Y:S01]  /*1d90*/  IMAD.WIDE.U32 R30, R49, 0x8, R30 ;  /* 0x00000008311e7825 */ /* 0x010fe200078e001e */
[----:B---3--:R-:W-:-:S04]  /*1da0*/  LEA R36, P5, R28, UR8, 0x3 ;  /* 0x000000081c247c11 */ /* 0x008fc8000f8a18ff */
[----:B------:R-:W-:Y:S01]  /*1db0*/  LEA.HI.X R37, R28, UR9, R29, 0x3, P5 ;  /* 0x000000091c257c11 */ /* 0x000fe2000a8f1c1d */
[----:B------:R-:W2:Y:S01]  /*1dc0*/  LDG.E.64 R30, desc[UR6][R30.64] ;  /* 0x000000061e1e7981 */ /* 0x000ea2000c1e1b00 */
        /* <DEDUP_REMOVED lines=14> */
.L_x_231:
[----:B------:R-:W-:Y:S05]  /*1eb0*/  BSYNC.RECONVERGENT B0 ;  /* 0x0000000000007941 */ /* 0x000fea0003800200 */
.L_x_230:
[----:B------:R-:W4:Y:S01]  /*1ec0*/  LDC R29, c[0x0][0x360] ;  /* 0x0000d800ff1d7b82 */ /* 0x000f220000000800 */
[----:B------:R-:W-:Y:S01]  /*1ed0*/  BSSY.RECONVERGENT B0, `(.L_x_232) ;  /* 0x000001e000007945 */ /* 0x000fe20003800200 */
[----:B----4-:R-:W-:-:S04]  /*1ee0*/  IADD3 R28, PT, PT, R29, R29, R0 ;  /* 0x0000001d1d1c7210 */ /* 0x010fc80007ffe000 */
[----:B------:R-:W-:-:S04]  /*1ef0*/  IADD3 R28, PT, PT, R28, R29, RZ ;  /* 0x0000001d1c1c7210 */ /* 0x000fc80007ffe0ff */
[----:B------:R-:W-:-:S13]  /*1f00*/  ISETP.GE.AND P5, PT, R28, R41, PT ;  /* 0x000000291c00720c */ /* 0x000fda0003fa6270 */
[----:B------:R-:W-:Y:S05]  /*1f10*/  @P5 BRA `(.L_x_233) ;  /* 0x0000000000645947 */ /* 0x000fea0003800000 */
[----:B------:R-:W2:Y:S01]  /*1f20*/  LDC R28, c[0x0][0x360] ;  /* 0x0000d800ff1c7b82 */ /* 0x000ea20000000800 */
[----:B------:R-:W4:Y:S07]  /*1f30*/  LDCU.64 UR8, c[0x0][0x388] ;  /* 0x00007100ff0877ac */ /* 0x000f2e0008000a00 */
[----:B------:R-:W5:Y:S01]  /*1f40*/  LDC.64 R30, c[0x0][0x3a0] ;  /* 0x0000e800ff1e7b82 */ /* 0x000f620000000a00 */
[----:B--23--:R-:W-:-:S04]  /*1f50*/  IADD3 R49, PT, PT, R28, R28, R0 ;  /* 0x0000001c1c317210 */ /* 0x00cfc80007ffe000 */
[----:B------:R-:W-:-:S04]  /*1f60*/  IADD3 R49, PT, PT, R49, R28, RZ ;  /* 0x0000001c31317210 */ /* 0x000fc80007ffe0ff */
[----:B------:R-:W-:Y:S01]  /*1f70*/  IADD3 R28, P5, PT, R39, R49, RZ ;  /* 0x00000031271c7210 */ /* 0x000fe20007fbe0ff */
[----:B-----5:R-:W-:-:S03]  /*1f80*/  IMAD.WIDE.U32 R30, R49, 0x8, R30 ;  /* 0x00000008311e7825 */ /* 0x020fc600078e001e */
[----:B------:R-:W-:Y:S02]  /*1f90*/  IADD3.X R29, PT, PT, RZ, R35, RZ, P5, !PT ;  /* 0x00000023ff1d7210 */ /* 0x000fe40002ffe4ff */
[C---:B----4-:R-:W-:Y:S01]  /*1fa0*/  LEA R36, P5, R28.reuse, UR8, 0x3 ;  /* 0x000000081c247c11 */ /* 0x050fe2000f8a18ff */
        /* <DEDUP_REMOVED lines=13> */
[----:B----4-:R-:W-:Y:S01]  /*2080*/  FADD.FTZ R32, R32, R43 ;  /* 0x0000002b20207221 */ /* 0x010fe20000010000 */
[----:B------:R-:W-:-:S05]  /*2090*/  FADD.FTZ R33, R33, R40 ;  /* 0x0000002821217221 */ /* 0x000fca0000010000 */
[----:B------:R4:W-:Y:S02]  /*20a0*/  STG.E.64 desc[UR6][R48.64], R32 ;  /* 0x0000002030007986 */ /* 0x0009e4000c101b06 */
.L_x_233:
[----:B------:R-:W-:Y:S05]  /*20b0*/  BSYNC.RECONVERGENT B0 ;  /* 0x0000000000007941 */ /* 0x000fea0003800200 */
.L_x_232:
[----:B------:R-:W5:Y:S01]  /*20c0*/  LDC R29, c[0x0][0x360] ;  /* 0x0000d800ff1d7b82 */ /* 0x000f620000000800 */
[----:B------:R-:W-:Y:S01]  /*20d0*/  BSSY.RECONVERGENT B0, `(.L_x_234) ;  /* 0x000001e000007945 */ /* 0x000fe20003800200 */
[----:B-----5:R-:W-:-:S04]  /*20e0*/  IADD3 R28, PT, PT, R29, R29, R0 ;  /* 0x0000001d1d1c7210 */ /* 0x020fc80007ffe000 */
[----:B------:R-:W-:-:S04]  /*20f0*/  IADD3 R28, PT, PT, R29, R28, R29 ;  /* 0x0000001c1d1c7210 */ /* 0x000fc80007ffe01d */
[----:B------:R-:W-:-:S13]  /*2100*/  ISETP.GE.AND P5, PT, R28, R41, PT ;  /* 0x000000291c00720c */ /* 0x000fda0003fa6270 */
[----:B------:R-:W-:Y:S05]  /*2110*/  @P5 BRA `(.L_x_235) ;  /* 0x0000000000645947 */ /* 0x000fea0003800000 */
[----:B------:R-:W2:Y:S01]  /*2120*/  LDC R28, c[0x0][0x360] ;  /* 0x0000d800ff1c7b82 */ /* 0x000ea20000000800 */
[----:B------:R-:W5:Y:S07]  /*2130*/  LDCU.64 UR8, c[0x0][0x388] ;  /* 0x00007100ff0877ac */ /* 0x000f6e0008000a00 */
[----:B------:R-:W0:Y:S01]  /*2140*/  LDC.64 R30, c[0x0][0x3a0] ;  /* 0x0000e800ff1e7b82 */ /* 0x000e220000000a00 */
[----:B--234-:R-:W-:-:S04]  /*2150*/  IADD3 R49, PT, PT, R28, R28, R0 ;  /* 0x0000001c1c317210 */ /* 0x01cfc80007ffe000 */
[----:B------:R-:W-:-:S04]  /*2160*/  IADD3 R49, PT, PT, R28, R49, R28 ;  /* 0x000000311c317210 */ /* 0x000fc80007ffe01c */
[----:B------:R-:W-:Y:S01]  /*2170*/  IADD3 R28, P5, PT, R39, R49, RZ ;  /* 0x00000031271c7210 */ /* 0x000fe20007fbe0ff */
[----:B0-----:R-:W-:-:S03]  /*2180*/  IMAD.WIDE.U32 R30, R49, 0x8, R30 ;  /* 0x00000008311e7825 */ /* 0x001fc600078e001e */
[----:B------:R-:W-:Y:S02]  /*2190*/  IADD3.X R29, PT, PT, RZ, R35, RZ, P5, !PT ;  /* 0x00000023ff1d7210 */ /* 0x000fe40002ffe4ff */
[C---:B-----5:R-:W-:Y:S01]  /*21a0*/  LEA R36, P5, R28.reuse, UR8, 0x3 ;  /* 0x000000081c247c11 */ /* 0x060fe2000f8a18ff */
        /* <DEDUP_REMOVED lines=16> */
.L_x_235:
[----:B------:R-:W-:Y:S05]  /*22b0*/  BSYNC.RECONVERGENT B0 ;  /* 0x0000000000007941 */ /* 0x000fea0003800200 */
.L_x_234:
[----:B------:R-:W5:Y:S01]  /*22c0*/  LDC R3, c[0x0][0x360] ;  /* 0x0000d800ff037b82 */ /* 0x000f620000000800 */
[----:B------:R-:W-:Y:S01]  /*22d0*/  BSSY.RECONVERGENT B0, `(.L_x_236) ;  /* 0x000001c000007945 */ /* 0x000fe20003800200 */
[----:B-----5:R-:W-:-:S04]  /*22e0*/  IADD3 R0, PT, PT, R3, R3, R0 ;  /* 0x0000000303007210 */ /* 0x020fc80007ffe000 */
[----:B------:R-:W-:-:S04]  /*22f0*/  IADD3 R0, PT, PT, R3, R0, R3 ;  /* 0x0000000003007210 */ /* 0x000fc80007ffe003 */
[----:B------:R-:W-:-:S04]  /*2300*/  IADD3 R3, PT, PT, R0, R3, RZ ;  /* 0x0000000300037210 */ /* 0x000fc80007ffe0ff */
[----:B------:R-:W-:-:S13]  /*2310*/  ISETP.GE.AND P5, PT, R3, R41, PT ;  /* 0x000000290300720c */ /* 0x000fda0003fa6270 */
[----:B------:R-:W-:Y:S05]  /*2320*/  @P5 BRA `(.L_x_237) ;  /* 0x0000000000585947 */ /* 0x000fea0003800000 */
[----:B------:R-:W5:Y:S01]  /*2330*/  LDCU.64 UR8, c[0x0][0x388] ;  /* 0x00007100ff0877ac */ /* 0x000f620008000a00 */
[----:B------:R-:W-:Y:S01]  /*2340*/  IADD3 R0, P5, PT, R39, R3, RZ ;  /* 0x0000000327007210 */ /* 0x000fe20007fbe0ff */
[----:B------:R-:W0:Y:S03]  /*2350*/  LDC.64 R30, c[0x0][0x3a0] ;  /* 0x0000e800ff1e7b82 */ /* 0x000e260000000a00 */
[----:B------:R-:W-:Y:S02]  /*2360*/  IADD3.X R29, PT, PT, RZ, R35, RZ, P5, !PT ;  /* 0x00000023ff1d7210 */ /* 0x000fe40002ffe4ff */
[----:B-----5:R-:W-:-:S04]  /*2370*/  LEA R36, P5, R0, UR8, 0x3 ;  /* 0x0000000800247c11 */ /* 0x020fc8000f8a18ff */
[----:B------:R-:W-:Y:S02]  /*2380*/  LEA.HI.X R37, R0, UR9, R29, 0x3, P5 ;  /* 0x0000000900257c11 */ /* 0x000fe4000a8f1c1d */
[----:B------:R-:W5:Y:S01]  /*2390*/  LDC.64 R28, c[0x0][0x398] ;  /* 0x0000e600ff1c7b82 */ /* 0x000f620000000a00 */
[C---:B0-----:R-:W-:Y:S02]  /*23a0*/  IMAD.WIDE.U32 R30, R3.reuse, 0x8, R30 ;  /* 0x00000008031e7825 */ /* 0x041fe400078e001e */
[----:B--234-:R-:W2:Y:S04]  /*23b0*/  LDG.E.64 R32, desc[UR6][R36.64] ;  /* 0x0000000624207981 */ /* 0x01cea8000c1e1b00 */
[----:B------:R-:W3:Y:S01]  /*23c0*/  LDG.E.64 R30, desc[UR6][R30.64] ;  /* 0x000000061e1e7981 */ /* 0x000ee2000c1e1b00 */
[----:B-----5:R-:W-:-:S06]  /*23d0*/  IMAD.WIDE.U32 R28, R3, 0x8, R28 ;  /* 0x00000008031c7825 */ /* 0x020fcc00078e001c */
        /* <DEDUP_REMOVED lines=11> */
.L_x_237:
[----:B------:R-:W-:Y:S05]  /*2490*/  BSYNC.RECONVERGENT B0 ;  /* 0x0000000000007941 */ /* 0x000fea0003800200 */
.L_x_236:
[----:B------:R-:W-:Y:S01]  /*24a0*/  ISETP.NE.AND P5, PT, R42, RZ, PT ;  /* 0x000000ff2a00720c */ /* 0x000fe20003fa5270 */
[----:B------:R-:W-:-:S12]  /*24b0*/  BSSY.RECONVERGENT B0, `(.L_x_238) ;  /* 0x000001f000007945 */ /* 0x000fd80003800200 */
[----:B------:R-:W-:Y:S05]  /*24c0*/  @P5 BRA `(.L_x_239) ;  /* 0x0000000000745947 */ /* 0x000fea0003800000 */
[----:B------:R-:W5:Y:S01]  /*24d0*/  S2R R0, SR_TID.X ;  /* 0x0000000000007919 */ /* 0x000f620000002100 */
[----:B------:R-:W1:Y:S01]  /*24e0*/  LDCU.64 UR8, c[0x0][0x388] ;  /* 0x00007100ff0877ac */ /* 0x000e620008000a00 */
[----:B------:R-:W1:Y:S01]  /*24f0*/  LDC.64 R28, c[0x0][0x3a0] ;  /* 0x0000e800ff1c7b82 */ /* 0x000e620000000a00 */
[----:B-----5:R-:W-:-:S04]  /*2500*/  IADD3 R0, PT, PT, R0, UR5, RZ ;  /* 0x0000000500007c10 */ /* 0x020fc8000fffe0ff */
[----:B------:R-:W-:-:S04]  /*2510*/  IADD3 R0, PT, PT, R0, UR5, RZ ;  /* 0x0000000500007c10 */ /* 0x000fc8000fffe0ff */
[----:B------:R-:W-:-:S04]  /*2520*/  IADD3 R0, PT, PT, R0, UR5, RZ ;  /* 0x0000000500007c10 */ /* 0x000fc8000fffe0ff */
[----:B------:R-:W-:-:S04]  /*2530*/  IADD3 R0, PT, PT, R0, UR5, RZ ;  /* 0x0000000500007c10 */ /* 0x000fc8000fffe0ff */
[----:B------:R-:W-:-:S04]  /*2540*/  IADD3 R0, PT, PT, R0, UR5, RZ ;  /* 0x0000000500007c10 */ /* 0x000fc8000fffe0ff */
[----:B0-234-:R-:W-:-:S04]  /*2550*/  IADD3 R33, PT, PT, R0, UR5, RZ ;  /* 0x0000000500217c10 */ /* 0x01dfc8000fffe0ff */
[----:B------:R-:W-:Y:S01]  /*2560*/  IADD3 R0, P5, PT, R39, R33, RZ ;  /* 0x0000002127007210 */ /* 0x000fe20007fbe0ff */
[----:B-1----:R-:W-:-:S03]  /*2570*/  IMAD.WIDE.U32 R28, R33, 0x8, R28 ;  /* 0x00000008211c7825 */ /* 0x002fc600078e001c */
[----:B------:R-:W-:Y:S02]  /*2580*/  IADD3.X R3, PT, PT, RZ, R35, RZ, P5, !PT ;  /* 0x00000023ff037210 */ /* 0x000fe40002ffe4ff */
[C---:B------:R-:W-:Y:S01]  /*2590*/  LEA R30, P5, R0.reuse, UR8, 0x3 ;  /* 0x00000008001e7c11 */ /* 0x040fe2000f8a18ff */
[----:B------:R-:W2:Y:S03]  /*25a0*/  LDG.E.64 R28, desc[UR6][R28.64] ;  /* 0x000000061c1c7981 */ /* 0x000ea6000c1e1b00 */
[----:B------:R-:W-:Y:S02]  /*25b0*/  LEA.HI.X R31, R0, UR9, R3, 0x3, P5 ;  /* 0x00000009001f7c11 */ /* 0x000fe4000a8f1c03 */
[----:B------:R-:W0:Y:S04]  /*25c0*/  LDC.64 R2, c[0x0][0x398] ;  /* 0x0000e600ff027b82 */ /* 0x000e280000000a00 */
[----:B------:R-:W3:Y:S01]  /*25d0*/  LDG.E.64 R30, desc[UR6][R30.64] ;  /* 0x000000061e1e7981 */ /* 0x000ee2000c1e1b00 */
[----:B0-----:R-:W-:-:S06]  /*25e0*/  IMAD.WIDE.U32 R2, R33, 0x8, R2 ;  /* 0x0000000821027825 */ /* 0x001fcc00078e0002 */
        /* <DEDUP_REMOVED lines=11> */
.L_x_239:
[----:B------:R-:W-:Y:S05]  /*26a0*/  BSYNC.RECONVERGENT B0 ;  /* 0x0000000000007941 */ /* 0x000fea0003800200 */
.L_x_238:
[----:B------:R-:W-:Y:S01]  /*26b0*/  ISETP.NE.AND P5, PT, R44, RZ, PT ;  /* 0x000000ff2c00720c */ /* 0x000fe20003fa5270 */
[----:B------:R-:W-:-:S12]  /*26c0*/  BSSY.RECONVERGENT B0, `(.L_x_240) ;  /* 0x0000020000007945 */ /* 0x000fd80003800200 */
[----:B------:R-:W-:Y:S05]  /*26d0*/  @P5 BRA `(.L_x_241) ;  /* 0x0000000000785947 */ /* 0x000fea0003800000 */
[----:B------:R-:W5:Y:S01]  /*26e0*/  S2R R0, SR_TID.X ;  /* 0x0000000000007919 */ /* 0x000f620000002100 */
[----:B------:R-:W1:Y:S01]  /*26f0*/  LDCU.64 UR8, c[0x0][0x388] ;  /* 0x00007100ff0877ac */ /* 0x000e620008000a00 */
[----:B0-----:R-:W0:Y:S01]  /*2700*/  LDC.64 R4, c[0x0][0x3a0] ;  /* 0x0000e800ff047b82 */ /* 0x001e220000000a00 */
[----:B-----5:R-:W-:-:S04]  /*2710*/  IADD3 R0, PT, PT, R0, UR5, RZ ;  /* 0x0000000500007c10 */ /* 0x020fc8000fffe0ff */
        /* <DEDUP_REMOVED lines=9> */
[C---:B-1----:R-:W-:Y:S01]  /*27b0*/  LEA R28, P5, R0.reuse, UR8, 0x3 ;  /* 0x00000008001c7c11 */ /* 0x042fe2000f8a18ff */
[----:B------:R-:W5:Y:S03]  /*27c0*/  LDG.E.64 R4, desc[UR6][R4.64] ;  /* 0x0000000604047981 */ /* 0x000f66000c1e1b00 */
[----:B------:R-:W-:Y:S02]  /*27d0*/  LEA.HI.X R29, R0, UR9, R3, 0x3, P5 ;  /* 0x00000009001d7c11 */ /* 0x000fe4000a8f1c03 */
[----:B------:R-:W0:Y:S04]  /*27e0*/  LDC.64 R2, c[0x0][0x398] ;  /* 0x0000e600ff027b82 */ /* 0x000e280000000a00 */
[----:B------:R-:W2:Y:S01]  /*27f0*/  LDG.E.64 R28, desc[UR6][R28.64] ;  /* 0x000000061c1c7981 */ /* 0x000ea2000c1e1b00 */
        /* <DEDUP_REMOVED lines=12> */
.L_x_241:
[----:B------:R-:W-:Y:S05]  /*28c0*/  BSYNC.RECONVERGENT B0 ;  /* 0x0000000000007941 */ /* 0x000fea0003800200 */
.L_x_240:
[----:B------:R-:W-:Y:S01]  /*28d0*/  ISETP.NE.AND P5, PT, R46, RZ, PT ;  /* 0x000000ff2e00720c */ /* 0x000fe20003fa5270 */
[----:B------:R-:W-:-:S12]  /*28e0*/  BSSY.RECONVERGENT B0, `(.L_x_242) ;  /* 0x0000021000007945 */ /* 0x000fd80003800200 */
[----:B------:R-:W-:Y:S05]  /*28f0*/  @P5 BRA `(.L_x_243) ;  /* 0x00000000007c5947 */ /* 0x000fea0003800000 */
[----:B------:R-:W5:Y:S01]  /*2900*/  S2R R0, SR_TID.X ;  /* 0x0000000000007919 */ /* 0x000f620000002100 */
[----:B0-----:R-:W0:Y:S01]  /*2910*/  LDC.64 R4, c[0x0][0x398] ;  /* 0x0000e600ff047b82 */ /* 0x001e220000000a00 */
[----:B------:R-:W1:Y:S07]  /*2920*/  LDCU.64 UR8, c[0x0][0x388] ;  /* 0x00007100ff0877ac */ /* 0x000e6e0008000a00 */
[----:B------:R-:W2:Y:S01]  /*2930*/  LDC.64 R6, c[0x0][0x3a0] ;  /* 0x0000e800ff067b82 */ /* 0x000ea20000000a00 */
        /* <DEDUP_REMOVED lines=11> */
[----:B--2---:R-:W-:Y:S01]  /*29f0*/  IMAD.WIDE.U32 R6, R29, 0x8, R6 ;  /* 0x000000081d067825 */ /* 0x004fe200078e0006 */
[C---:B-1----:R-:W-:Y:S01]  /*2a00*/  LEA R2, P5, R0.reuse, UR8, 0x3 ;  /* 0x0000000800027c11 */ /* 0x042fe2000f8a18ff */
[----:B------:R-:W2:Y:S03]  /*2a10*/  LDG.E.64 R4, desc[UR6][R4.64] ;  /* 0x0000000604047981 */ /* 0x000ea6000c1e1b00 */
[----:B------:R-:W-:Y:S01]  /*2a20*/  LEA.HI.X R3, R0, UR9, R3, 0x3, P5 ;  /* 0x0000000900037c11 */ /* 0x000fe2000a8f1c03 */
[----:B------:R-:W2:Y:S05]  /*2a30*/  LDG.E.64 R6, desc[UR6][R6.64] ;  /* 0x0000000606067981 */ /* 0x000eaa000c1e1b00 */
[----:B------:R-:W5:Y:S01]  /*2a40*/  LDG.E.64 R2, desc[UR6][R2.64] ;  /* 0x0000000602027981 */ /* 0x000f62000c1e1b00 */
        /* <DEDUP_REMOVED lines=10> */
.L_x_243:
[----:B------:R-:W-:Y:S05]  /*2af0*/  BSYNC.RECONVERGENT B0 ;  /* 0x0000000000007941 */ /* 0x000fea0003800200 */
.L_x_242:
        /* <DEDUP_REMOVED lines=35> */
.L_x_245:
[----:B------:R-:W-:Y:S05]  /*2d30*/  BSYNC.RECONVERGENT B0 ;  /* 0x0000000000007941 */ /* 0x000fea0003800200 */
.L_x_244:
        /* <DEDUP_REMOVED lines=36> */
.L_x_247:
[----:B------:R-:W-:Y:S05]  /*2f80*/  BSYNC.RECONVERGENT B0 ;  /* 0x0000000000007941 */ /* 0x000fea0003800200 */
.L_x_246:
[----:B------:R-:W-:Y:S04]  /*2f90*/  BSSY.RECONVERGENT B0, `(.L_x_248) ;  /* 0x0000024000007945 */ /* 0x000fe80003800200 */
        /* <DEDUP_REMOVED lines=35> */
.L_x_249:
[----:B------:R-:W-:Y:S05]  /*31d0*/  BSYNC.RECONVERGENT B0 ;  /* 0x0000000000007941 */ /* 0x000fea0003800200 */
.L_x_248:
        /* <DEDUP_REMOVED lines=37> */
.L_x_251:
[----:B------:R-:W-:Y:S05]  /*3430*/  BSYNC.RECONVERGENT B0 ;  /* 0x0000000000007941 */ /* 0x000fea0003800200 */
.L_x_250:
        /* <DEDUP_REMOVED lines=23> */
[----:B------:R0:W-:Y:S02]  /*35b0*/  STG.E.64 desc[UR6][R54.64], R8 ;  /* 0x0000000836007986 */ /* 0x0001e4000c101b06 */
.L_x_253:
[----:B------:R-:W-:Y:S05]  /*35c0*/  BSYNC.RECONVERGENT B0 ;  /* 0x0000000000007941 */ /* 0x000fea0003800200 */
.L_x_252:
        /* <DEDUP_REMOVED lines=24> */
.L_x_255:
[----:B------:R-:W-:Y:S05]  /*3750*/  BSYNC.RECONVERGENT B0 ;  /* 0x0000000000007941 */ /* 0x000fea0003800200 */
.L_x_254:
        /* <DEDUP_REMOVED lines=24> */
.L_x_256:
        /* <DEDUP_REMOVED lines=10> */
.L_x_2554:


//--------------------- .text._ZN17fastertransformer29add_bias_layernorm_add_res_e2ILi16EEEvP7__half2PKS1_S4_S4_S4_fi --------------------------
	.section	.text._ZN17fastertransformer29add_bias_layernorm_add_res_e2ILi16EEEvP7__half2PKS1_S4_S4_S4_fi,"ax",@progbits
	.align	128
        .global         _ZN17fastertransformer29add_bias_layernorm_add_res_e2ILi16EEEvP7__half2PKS1_S4_S4_S4_fi
        .type           _ZN17fastertransformer29add_bias_layernorm_add_res_e2ILi16EEEvP7__half2PKS1_S4_S4_S4_fi,@function
        .size           _ZN17fastertransformer29add_bias_layernorm_add_res_e2ILi16EEEvP7__half2PKS1_S4_S4_S4_fi,(.L_x_2555 - _ZN17fastertransformer29add_bias_layernorm_add_res_e2ILi16EEEvP7__half2PKS1_S4_S4_S4_fi)
        .other          _ZN17fastertransformer29add_bias_layernorm_add_res_e2ILi16EEEvP7__half2PKS1_S4_S4_S4_fi,@"STO_CUDA_ENTRY STV_DEFAULT"
_ZN17fastertransformer29add_bias_layernorm_add_res_e2ILi16EEEvP7__half2PKS1_S4_S4_S4_fi:
.text._ZN17fastertransformer29add_bias_layernorm_add_res_e2ILi16EEEvP7__half2PKS1_S4_S4_S4_fi:
        /* <DEDUP_REMOVED lines=11> */
[C---:B------:R-:W-:Y:S02]  /*00b0*/  IADD3 R33, PT, PT, R41.reuse, UR5, RZ ;  /* 0x0000000529217c10 */ /* 0x040fe4000fffe0ff */
[-C--:B------:R-:W-:Y:S01]  /*00c0*/  ISETP.GE.AND P4, PT, R41, R3.reuse, PT ;  /* 0x000000032900720c */ /* 0x080fe20003f86270 */
[----:B-----5:R-:W-:Y:S01]  /*00d0*/  IMAD.WIDE R22, R5, 0x4, R22 ;  /* 0x0000000405167825 */ /* 0x020fe200078e0216 */
[----:B------:R-:W-:-:S03]  /*00e0*/  ISETP.GE.AND P3, PT, R33, R3, PT ;  /* 0x000000032100720c */ /* 0x000fc60003f66270 */
[----:B------:R-:W0:Y:S01]  /*00f0*/  @P5 LDC.64 R30, c[0x0][0x390] ;  /* 0x0000e400ff1e5b82 */ /* 0x000e220000000a00 */
[----:B------:R-:W-:Y:S01]  /*0100*/  IADD3 R43, PT, PT, R33, UR5, RZ ;  /* 0x00000005212b7c10 */ /* 0x000fe2000fffe0ff */
[----:B------:R-:W-:-:S06]  /*0110*/  @P5 IMAD.WIDE.U32 R36, R2, 0x4, R22 ;  /* 0x0000000402245825 */ /* 0x000fcc00078e0016 */
[----:B------:R-:W1:Y:S08]  /*0120*/  @!P4 LDC.64 R38, c[0x0][0x390] ;  /* 0x0000e400ff26cb82 */ /* 0x000e700000000a00 */
[----:B------:R-:W2:Y:S01]  /*0130*/  @!P3 LDC.64 R26, c[0x0][0x390] ;  /* 0x0000e400ff1abb82 */ /* 0x000ea20000000a00 */
[----:B------:R-:W-:Y:S01]  /*0140*/  ISETP.GE.AND P0, PT, R43, R3, PT ;  /* 0x000000032b00720c */ /* 0x000fe20003f06270 */
[----:B---3--:R-:W3:Y:S01]  /*0150*/  @P5 LDG.E R29, desc[UR6][R36.64] ;  /* 0x00000006241d5981 */ /* 0x008ee2000c1e1900 */
[----:B0-----:R-:W-:-:S05]  /*0160*/  @P5 IMAD.WIDE.U32 R30, R2, 0x4, R30 ;  /* 0x00000004021e5825 */ /* 0x001fca00078e001e */
[----:B------:R0:W3:Y:S06]  /*0170*/  @P5 LDG.E R14, desc[UR6][R30.64] ;  /* 0x000000061e0e5981 */ /* 0x0000ec000c1e1900 */
[----:B------:R-:W4:Y:S01]  /*0180*/  @!P0 LDC.64 R24, c[0x0][0x390] ;  /* 0x0000e400ff188b82 */ /* 0x000f220000000a00 */
[----:B0-----:R-:W-:-:S04]  /*0190*/  @!P3 IMAD.WIDE.U32 R30, R33, 0x4, R22 ;  /* 0x00000004211eb825 */ /* 0x001fc800078e0016 */
[----:B--2---:R-:W-:Y:S02]  /*01a0*/  @!P3 IMAD.WIDE.U32 R26, R33, 0x4, R26 ;  /* 0x00000004211ab825 */ /* 0x004fe400078e001a */
[----:B------:R-:W2:Y:S04]  /*01b0*/  @!P3 LDG.E R31, desc[UR6][R30.64] ;  /* 0x000000061e1fb981 */ /* 0x000ea8000c1e1900 */
[----:B------:R-:W2:Y:S01]  /*01c0*/  @!P3 LDG.E R26, desc[UR6][R26.64] ;  /* 0x000000061a1ab981 */ /* 0x000ea2000c1e1900 */
[----:B-1----:R-:W-:-:S04]  /*01d0*/  @!P4 IMAD.WIDE.U32 R38, R41, 0x4, R38 ;  /* 0x000000042926c825 */ /* 0x002fc800078e0026 */
[----:B------:R-:W-:Y:S01]  /*01e0*/  @!P4 IMAD.WIDE.U32 R40, R41, 0x4, R22 ;  /* 0x000000042928c825 */ /* 0x000fe200078e0016 */
[----:B------:R-:W5:Y:S03]  /*01f0*/  @!P4 LDG.E R18, desc[UR6][R38.64] ;  /* 0x000000062612c981 */ /* 0x000f66000c1e1900 */
[C---:B----4-:R-:W-:Y:S01]  /*0200*/  @!P0 IMAD.WIDE.U32 R32, R43.reuse, 0x4, R24 ;  /* 0x000000042b208825 */ /* 0x050fe200078e0018 */
[----:B------:R0:W5:Y:S03]  /*0210*/  @!P4 LDG.E R35, desc[UR6][R40.64] ;  /* 0x000000062823c981 */ /* 0x000166000c1e1900 */
[C---:B------:R-:W-:Y:S02]  /*0220*/  @!P0 IMAD.WIDE.U32 R36, R43.reuse, 0x4, R22 ;  /* 0x000000042b248825 */ /* 0x040fe400078e0016 */
[----:B------:R-:W4:Y:S04]  /*0230*/  @!P0 LDG.E R32, desc[UR6][R32.64] ;  /* 0x0000000620208981 */ /* 0x000f28000c1e1900 */
[----:B------:R-:W4:Y:S01]  /*0240*/  @!P0 LDG.E R37, desc[UR6][R36.64] ;  /* 0x0000000624258981 */ /* 0x000f22000c1e1900 */
[----:B------:R-:W-:-:S04]  /*0250*/  IADD3 R43, PT, PT, R43, UR5, RZ ;  /* 0x000000052b2b7c10 */ /* 0x000fc8000fffe0ff */
[----:B------:R-:W-:-:S13]  /*0260*/  ISETP.GE.AND P1, PT, R43, R3, PT ;  /* 0x000000032b00720c */ /* 0x000fda0003f26270 */
[----:B------:R-:W0:Y:S02]  /*0270*/  @!P1 LDC.64 R24, c[0x0][0x390] ;  /* 0x0000e400ff189b82 */ /* 0x000e240000000a00 */
[----:B0-----:R-:W-:-:S04]  /*0280*/  @!P1 IMAD.WIDE.U32 R40, R43, 0x4, R24 ;  /* 0x000000042b289825 */ /* 0x001fc800078e0018 */
[C---:B------:R-:W-:Y:S02]  /*0290*/  @!P1 IMAD.WIDE.U32 R24, R43.reuse, 0x4, R22 ;  /* 0x000000042b189825 */ /* 0x040fe400078e0016 */
[----:B------:R-:W4:Y:S04]  /*02a0*/  @!P1 LDG.E R40, desc[UR6][R40.64] ;  /* 0x0000000628289981 */ /* 0x000f28000c1e1900 */
[----:B------:R0:W4:Y:S01]  /*02b0*/  @!P1 LDG.E R30, desc[UR6][R24.64] ;  /* 0x00000006181e9981 */ /* 0x000122000c1e1900 */
[----:B---3--:R-:W-:Y:S01]  /*02c0*/  @P5 HFMA2 R4, R29, 1, 1, R14 ;  /* 0x3c003c001d045831 */ /* 0x008fe2000000000e */
[----:B------:R-:W-:-:S04]  /*02d0*/  IADD3 R29, PT, PT, R43, UR5, RZ ;  /* 0x000000052b1d7c10 */ /* 0x000fc8000fffe0ff */
[----:B------:R-:W-:Y:S01]  /*02e0*/  ISETP.GE.AND P2, PT, R29, R3, PT ;  /* 0x000000031d00720c */ /* 0x000fe20003f46270 */
[--C-:B------:R-:W-:Y:S02]  /*02f0*/  @P5 HADD2.F32 R14, -RZ, R4.reuse.H0_H0 ;  /* 0x20000004ff0e5230 */ /* 0x100fe40000004100 */
[----:B------:R-:W-:-:S05]  /*0300*/  @P5 HADD2.F32 R27, -RZ, R4.H1_H1 ;  /* 0x30000004ff1b5230 */ /* 0x000fca0000004100 */
[----:B------:R-:W-:Y:S01]  /*0310*/  @P5 FADD.FTZ R14, R14, R27 ;  /* 0x0000001b0e0e5221 */ /* 0x000fe20000010000 */
[----:B--2---:R-:W-:-:S04]  /*0320*/  @!P3 HADD2 R7, R31, R26 ;  /* 0x0000001a1f07b230 */ /* 0x004fc80000000000 */
[----:B------:R-:W1:Y:S01]  /*0330*/  @!P2 LDC.64 R26, c[0x0][0x390] ;  /* 0x0000e400ff1aab82 */ /* 0x000e620000000a00 */
[----:B------:R-:W-:-:S04]  /*0340*/  IADD3 R38, PT, PT, R29, UR5, RZ ;  /* 0x000000051d267c10 */ /* 0x000fc8000fffe0ff */
[----:B------:R-:W-:Y:S01]  /*0350*/  IADD3 R43, PT, PT, R38, UR5, RZ ;  /* 0x00000005262b7c10 */ /* 0x000fe2000fffe0ff */
[----:B-----5:R-:W-:Y:S01]  /*0360*/  @!P4 HFMA2 R6, R35, 1, 1, R18 ;  /* 0x3c003c002306c831 */ /* 0x020fe20000000012 */
[----:B------:R-:W-:Y:S01]  /*0370*/  MOV R35, RZ ;  /* 0x000000ff00237202 */ /* 0x000fe20000000f00 */
[----:B------:R-:W-:Y:S01]  /*0380*/  @P5 FADD.FTZ R35, RZ, R14 ;  /* 0x0000000eff235221 */ /* 0x000fe20000010000 */
[----:B------:R-:W-:Y:S01]  /*0390*/  ISETP.GE.AND P5, PT, R43, R3, PT ;  /* 0x000000032b00720c */ /* 0x000fe20003fa6270 */
[----:B----4-:R-:W-:Y:S02]  /*03a0*/  @!P0 HFMA2 R8, R37, 1, 1, R32 ;  /* 0x3c003c0025088831 */ /* 0x010fe40000000020 */
[----:B------:R-:W-:-:S05]  /*03b0*/  @!P2 IMAD.WIDE.U32 R36, R29, 0x4, R22 ;  /* 0x000000041d24a825 */ /* 0x000fca00078e0016 */
[----:B------:R2:W3:Y:S01]  /*03c0*/  @!P2 LDG.E R39, desc[UR6][R36.64] ;  /* 0x000000062427a981 */ /* 0x0004e2000c1e1900 */
[----:B-1----:R-:W-:-:S04]  /*03d0*/  @!P2 IMAD.WIDE.U32 R26, R29, 0x4, R26 ;  /* 0x000000041d1aa825 */ /* 0x002fc800078e001a */
[----:B------:R-:W1:Y:S01]  /*03e0*/  @!P5 LDC.64 R44, c[0x0][0x390] ;  /* 0x0000e400ff2cdb82 */ /* 0x000e620000000a00 */
[----:B------:R4:W3:Y:S01]  /*03f0*/  @!P2 LDG.E R14, desc[UR6][R26.64] ;  /* 0x000000061a0ea981 */ /* 0x0008e2000c1e1900 */
[--C-:B------:R-:W-:Y:S02]  /*0400*/  @!P4 HADD2.F32 R18, -RZ, R6.reuse.H0_H0 ;  /* 0x20000006ff12c230 */ /* 0x100fe40000004100 */
[----:B0-----:R-:W-:Y:S01]  /*0410*/  @!P4 HADD2.F32 R25, -RZ, R6.H1_H1 ;  /* 0x30000006ff19c230 */ /* 0x001fe20000004100 */
[----:B------:R-:W-:Y:S01]  /*0420*/  ISETP.GE.AND P6, PT, R38, R3, PT ;  /* 0x000000032600720c */ /* 0x000fe20003fc6270 */
[----:B--2---:R-:W-:-:S04]  /*0430*/  @!P5 IMAD.WIDE.U32 R36, R43, 0x4, R22 ;  /* 0x000000042b24d825 */ /* 0x004fc800078e0016 */
[----:B------:R-:W-:Y:S02]  /*0440*/  @!P4 FADD.FTZ R18, R18, R25 ;  /* 0x000000191212c221 */ /* 0x000fe40000010000 */
[----:B------:R-:W2:Y:S02]  /*0450*/  @!P5 LDG.E R37, desc[UR6][R36.64] ;  /* 0x000000062425d981 */ /* 0x000ea4000c1e1900 */
[----:B------:R-:W-:-:S04]  /*0460*/  @!P4 FADD.FTZ R35, R35, R18 ;  /* 0x000000122323c221 */ /* 0x000fc80000010000 */
[----:B------:R-:W0:Y:S01]  /*0470*/  @!P6 LDC.64 R24, c[0x0][0x390] ;  /* 0x0000e400ff18eb82 */ /* 0x000e220000000a00 */
[----:B-1----:R-:W-:-:S05]  /*0480*/  @!P5 IMAD.WIDE.U32 R44, R43, 0x4, R44 ;  /* 0x000000042b2cd825 */ /* 0x002fca00078e002c */
[----:B------:R-:W2:Y:S01]  /*0490*/  @!P5 LDG.E R18, desc[UR6][R44.64] ;  /* 0x000000062c12d981 */ /* 0x000ea2000c1e1900 */
[----:B----4-:R-:W-:Y:S01]  /*04a0*/  @!P6 IMAD.WIDE.U32 R26, R38, 0x4, R22 ;  /* 0x00000004261ae825 */ /* 0x010fe200078e0016 */
[----:B------:R-:W-:-:S04]  /*04b0*/  IADD3 R41, PT, PT, R43, UR5, RZ ;  /* 0x000000052b297c10 */ /* 0x000fc8000fffe0ff */
[----:B------:R-:W4:Y:S01]  /*04c0*/  @!P6 LDG.E R20, desc[UR6][R26.64] ;  /* 0x000000061a14e981 */ /* 0x000f22000c1e1900 */
[----:B------:R-:W-:Y:S01]  /*04d0*/  ISETP.GE.AND P4, PT, R41, R3, PT ;  /* 0x000000032900720c */ /* 0x000fe20003f86270 */
[----:B0-----:R-:W-:-:S05]  /*04e0*/  @!P6 IMAD.WIDE.U32 R24, R38, 0x4, R24 ;  /* 0x000000042618e825 */ /* 0x001fca00078e0018 */
[----:B------:R0:W4:Y:S07]  /*04f0*/  @!P6 LDG.E R29, desc[UR6][R24.64] ;  /* 0x00000006181de981 */ /* 0x00012e000c1e1900 */
[----:B0-----:R-:W0:Y:S01]  /*0500*/  @!P4 LDC.64 R24, c[0x0][0x390] ;  /* 0x0000e400ff18cb82 */ /* 0x001e220000000a00 */
[----:B------:R-:W-:Y:S02]  /*0510*/  @!P1 HFMA2 R9, R30, 1, 1, R40 ;  /* 0x3c003c001e099831 */ /* 0x000fe40000000028 */
[----:B0-----:R-:W-:-:S04]  /*0520*/  @!P4 IMAD.WIDE.U32 R26, R41, 0x4, R24 ;  /* 0x00000004291ac825 */ /* 0x001fc800078e0018 */
[----:B------:R-:W-:Y:S01]  /*0530*/  @!P4 IMAD.WIDE.U32 R24, R41, 0x4, R22 ;  /* 0x000000042918c825 */ /* 0x000fe200078e0016 */
[----:B------:R-:W5:Y:S04]  /*0540*/  @!P4 LDG.E R40, desc[UR6][R26.64] ;  /* 0x000000061a28c981 */ /* 0x000f68000c1e1900 */
[----:B------:R0:W5:Y:S01]  /*0550*/  @!P4 LDG.E R45, desc[UR6][R24.64] ;  /* 0x00000006182dc981 */ /* 0x000162000c1e1900 */
[--C-:B------:R-:W-:Y:S02]  /*0560*/  @!P3 HADD2.F32 R33, -RZ, R7.reuse.H0_H0 ;  /* 0x20000007ff21b230 */ /* 0x100fe40000004100 */
[----:B------:R-:W-:-:S05]  /*0570*/  @!P3 HADD2.F32 R42, -RZ, R7.H1_H1 ;  /* 0x30000007ff2ab230 */ /* 0x000fca0000004100 */
[----:B------:R-:W-:Y:S01]  /*0580*/  @!P3 FADD.FTZ R42, R33, R42 ;  /* 0x0000002a212ab221 */ /* 0x000fe20000010000 */
[----:B------:R-:W-:-:S03]  /*0590*/  @!P1 HADD2.F32 R30, -RZ, R9.H0_H0 ;  /* 0x20000009ff1e9230 */ /* 0x000fc60000004100 */
[----:B------:R-:W-:Y:S01]  /*05a0*/  @!P3 FADD.FTZ R35, R35, R42 ;  /* 0x0000002a2323b221 */ /* 0x000fe20000010000 */
[----:B------:R-:W-:-:S04]  /*05b0*/  IADD3 R44, PT, PT, R41, UR5, RZ ;  /* 0x00000005292c7c10 */ /* 0x000fc8000fffe0ff */
[C---:B------:R-:W-:Y:S02]  /*05c0*/  IADD3 R42, PT, PT, R44.reuse, UR5, RZ ;  /* 0x000000052c2a7c10 */ /* 0x040fe4000fffe0ff */
[----:B------:R-:W-:Y:S02]  /*05d0*/  P2R R31, PR, RZ, 0x40 ;  /* 0x00000040ff1f7803 */ /* 0x000fe40000000000 */
[-C--:B------:R-:W-:Y:S02]  /*05e0*/  ISETP.GE.AND P3, PT, R43, R3.reuse, PT ;  /* 0x000000032b00720c */ /* 0x080fe40003f66270 */
[-C--:B------:R-:W-:Y:S02]  /*05f0*/  ISETP.GE.AND P6, PT, R44, R3.reuse, PT ;  /* 0x000000032c00720c */ /* 0x080fe40003fc6270 */
[----:B------:R-:W-:Y:S02]  /*0600*/  P2R R32, PR, RZ, 0x20 ;  /* 0x00000020ff207803 */ /* 0x000fe40000000000 */
[----:B------:R-:W-:Y:S01]  /*0610*/  ISETP.GE.AND P5, PT, R42, R3, PT ;  /* 0x000000032a00720c */ /* 0x000fe20003fa6270 */
[----:B---3--:R-:W-:-:S02]  /*0620*/  @!P2 HADD2 R10, R39, R14 ;  /* 0x0000000e270aa230 */ /* 0x008fc40000000000 */
[--C-:B------:R-:W-:Y:S02]  /*0630*/  @!P0 HADD2.F32 R14, -RZ, R8.reuse.H0_H0 ;  /* 0x20000008ff0e8230 */ /* 0x100fe40000004100 */
[----:B------:R-:W-:-:S05]  /*0640*/  @!P0 HADD2.F32 R39, -RZ, R8.H1_H1 ;  /* 0x30000008ff278230 */ /* 0x000fca0000004100 */
[----:B------:R-:W-:Y:S01]  /*0650*/  @!P0 FADD.FTZ R14, R14, R39 ;  /* 0x000000270e0e8221 */ /* 0x000fe20000010000 */
[----:B------:R-:W-:Y:S02]  /*0660*/  @!P1 HADD2.F32 R39, -RZ, R9.H1_H1 ;  /* 0x30000009ff279230 */ /* 0x000fe40000004100 */
[--C-:B0-----:R-:W-:Y:S02]  /*0670*/  @!P2 HADD2.F32 R25, -RZ, R10.reuse.H1_H1 ;  /* 0x3000000aff19a230 */ /* 0x101fe40000004100 */
[----:B------:R-:W-:Y:S01]  /*0680*/  @!P0 FADD.FTZ R35, R35, R14 ;  /* 0x0000000e23238221 */ /* 0x000fe20000010000 */
[----:B------:R-:W-:Y:S02]  /*0690*/  @!P2 HADD2.F32 R14, -RZ, R10.H0_H0 ;  /* 0x2000000aff0ea230 */ /* 0x000fe40000004100 */
[----:B------:R-:W-:-:S04]  /*06a0*/  @!P1 FADD.FTZ R30, R30, R39 ;  /* 0x000000271e1e9221 */ /* 0x000fc80000010000 */
[----:B------:R-:W-:Y:S01]  /*06b0*/  @!P1 FADD.FTZ R35, R35, R30 ;  /* 0x0000001e23239221 */ /* 0x000fe20000010000 */
[----:B------:R-:W-:Y:S02]  /*06c0*/  @!P2 FADD.FTZ R14, R14, R25 ;  /* 0x000000190e0ea221 */ /* 0x000fe40000010000 */
[----:B------:R-:W0:Y:S02]  /*06d0*/  @!P5 LDC.64 R24, c[0x0][0x390] ;  /* 0x0000e400ff18db82 */ /* 0x000e240000000a00 */
[----:B------:R-:W-:Y:S01]  /*06e0*/  @!P2 FADD.FTZ R35, R35, R14 ;  /* 0x0000000e2323a221 */ /* 0x000fe20000010000 */
[----:B------:R-:W-:-:S04]  /*06f0*/  IADD3 R14, PT, PT, R42, UR5, RZ ;  /* 0x000000052a0e7c10 */ /* 0x000fc8000fffe0ff */
[-C--:B------:R-:W-:Y:S01]  /*0700*/  ISETP.GE.AND P0, PT, R14, R3.reuse, PT ;  /* 0x000000030e00720c */ /* 0x080fe20003f06270 */
[----:B--2---:R-:W-:Y:S02]  /*0710*/  @!P3 HADD2 R12, R37, R18 ;  /* 0x00000012250cb230 */ /* 0x004fe40000000000 */
[----:B------:R-:W1:Y:S10]  /*0720*/  @!P6 LDC.64 R36, c[0x0][0x390] ;  /* 0x0000e400ff24eb82 */ /* 0x000e740000000a00 */
[----:B------:R-:W2:Y:S01]  /*0730*/  @!P0 LDC.64 R26, c[0x0][0x390] ;  /* 0x0000e400ff1a8b82 */ /* 0x000ea20000000a00 */
[----:B------:R-:W-:Y:S01]  /*0740*/  ISETP.GE.AND P1, PT, R38, R3, PT ;  /* 0x000000032600720c */ /* 0x000fe20003f26270 */
[----:B0-----:R-:W-:-:S05]  /*0750*/  @!P5 IMAD.WIDE.U32 R24, R42, 0x4, R24 ;  /* 0x000000042a18d825 */ /* 0x001fca00078e0018 */
[----:B------:R0:W3:Y:S01]  /*0760*/  @!P5 LDG.E R18, desc[UR6][R24.64] ;  /* 0x000000061812d981 */ /* 0x0000e2000c1e1900 */
[----:B-1----:R-:W-:-:S06]  /*0770*/  @!P6 IMAD.WIDE.U32 R36, R44, 0x4, R36 ;  /* 0x000000042c24e825 */ /* 0x002fcc00078e0024 */
[----:B----4-:R-:W-:Y:S01]  /*0780*/  @!P1 HFMA2 R11, R20, 1, 1, R29 ;  /* 0x3c003c00140b9831 */ /* 0x010fe2000000001d */
[----:B------:R1:W4:Y:S01]  /*0790*/  @!P6 LDG.E R39, desc[UR6][R36.64] ;  /* 0x000000062427e981 */ /* 0x000322000c1e1900 */
[----:B0-----:R-:W-:-:S04]  /*07a0*/  @!P5 IMAD.WIDE.U32 R24, R42, 0x4, R22 ;  /* 0x000000042a18d825 */ /* 0x001fc800078e0016 */
[----:B--2---:R-:W-:-:S04]  /*07b0*/  @!P0 IMAD.WIDE.U32 R26, R14, 0x4, R26 ;  /* 0x000000040e1a8825 */ /* 0x004fc800078e001a */
[--C-:B-1----:R-:W-:Y:S01]  /*07c0*/  @!P6 IMAD.WIDE.U32 R36, R44, 0x4, R22.reuse ;  /* 0x000000042c24e825 */ /* 0x102fe200078e0016 */
[----:B------:R0:W2:Y:S05]  /*07d0*/  @!P0 LDG.E R20, desc[UR6][R26.64] ;  /* 0x000000061a148981 */ /* 0x0000aa000c1e1900 */
[----:B------:R-:W4:Y:S01]  /*07e0*/  @!P6 LDG.E R36, desc[UR6][R36.64] ;  /* 0x000000062424e981 */ /* 0x000f22000c1e1900 */
[C---:B0-----:R-:W-:Y:S01]  /*07f0*/  @!P0 IMAD.WIDE.U32 R26, R14.reuse, 0x4, R22 ;  /* 0x000000040e1a8825 */ /* 0x041fe200078e0016 */
[----:B------:R-:W-:Y:S02]  /*0800*/  IADD3 R14, PT, PT, R14, UR5, RZ ;  /* 0x000000050e0e7c10 */ /* 0x000fe4000fffe0ff */
[----:B------:R0:W3:Y:S02]  /*0810*/  @!P5 LDG.E R37, desc[UR6][R24.64] ;  /* 0x000000061825d981 */ /* 0x0000e4000c1e1900 */
[----:B------:R-:W-:-:S02]  /*0820*/  ISETP.GE.AND P1, PT, R14, R3, PT ;  /* 0x000000030e00720c */ /* 0x000fc40003f26270 */
[----:B------:R1:W2:Y:S11]  /*0830*/  @!P0 LDG.E R42, desc[UR6][R26.64] ;  /* 0x000000061a2a8981 */ /* 0x0002b6000c1e1900 */
[----:B0-----:R-:W0:Y:S01]  /*0840*/  @!P1 LDC.64 R24, c[0x0][0x390] ;  /* 0x0000e400ff189b82 */ /* 0x001e220000000a00 */
[----:B-----5:R-:W-:-:S02]  /*0850*/  @!P4 HFMA2 R13, R45, 1, 1, R40 ;  /* 0x3c003c002d0dc831 */ /* 0x020fc40000000028 */
[----:B-1----:R-:W-:-:S04]  /*0860*/  @!P1 IMAD.WIDE.U32 R26, R14, 0x4, R22 ;  /* 0x000000040e1a9825 */ /* 0x002fc800078e0016 */
[----:B0-----:R-:W-:-:S06]  /*0870*/  @!P1 IMAD.WIDE.U32 R44, R14, 0x4, R24 ;  /* 0x000000040e2c9825 */ /* 0x001fcc00078e0018 */
[----:B------:R-:W5:Y:S04]  /*0880*/  @!P1 LDG.E R45, desc[UR6][R44.64] ;  /* 0x000000062c2d9981 */ /* 0x000f68000c1e1900 */
[----:B------:R0:W5:Y:S01]  /*0890*/  @!P1 LDG.E R44, desc[UR6][R26.64] ;  /* 0x000000061a2c9981 */ /* 0x000162000c1e1900 */
[----:B------:R-:W-:-:S04]  /*08a0*/  IADD3 R14, PT, PT, R14, UR5, RZ ;  /* 0x000000050e0e7c10 */ /* 0x000fc8000fffe0ff */
[----:B------:R-:W-:-:S13]  /*08b0*/  ISETP.GE.AND P2, PT, R14, R3, PT ;  /* 0x000000030e00720c */ /* 0x000fda0003f46270 */
[----:B------:R-:W1:Y:S01]  /*08c0*/  @!P2 LDC.64 R24, c[0x0][0x390] ;  /* 0x0000e400ff18ab82 */ /* 0x000e620000000a00 */
[----:B0-----:R-:W-:Y:S01]  /*08d0*/  @!P2 IMAD.WIDE.U32 R26, R14, 0x4, R22 ;  /* 0x000000040e1aa825 */ /* 0x001fe200078e0016 */
[----:B------:R-:W-:-:S03]  /*08e0*/  P2R R33, PR, RZ, 0x10 ;  /* 0x00000010ff217803 */ /* 0x000fc60000000000 */
[----:B-1----:R-:W-:-:S04]  /*08f0*/  @!P2 IMAD.WIDE.U32 R24, R14, 0x4, R24 ;  /* 0x000000040e18a825 */ /* 0x002fc800078e0018 */
[----:B----4-:R-:W-:Y:S02]  /*0900*/  @!P6 HADD2 R15, R36, R39 ;  /* 0x00000027240fe230 */ /* 0x010fe40000000000 */
[----:B------:R0:W4:Y:S01]  /*0910*/  @!P2 LDG.E R36, desc[UR6][R26.64] ;  /* 0x000000061a24a981 */ /* 0x000122000c1e1900 */
[----:B---3--:R-:W-:-:S03]  /*0920*/  @!P5 HFMA2 R16, R37, 1, 1, R18 ;  /* 0x3c003c002510d831 */ /* 0x008fc60000000012 */
[----:B------:R1:W4:Y:S01]  /*0930*/  @!P2 LDG.E R37, desc[UR6][R24.64] ;  /* 0x000000061825a981 */ /* 0x000322000c1e1900 */
[----:B------:R-:W-:Y:S01]  /*0940*/  IADD3 R18, PT, PT, R14, UR5, RZ ;  /* 0x000000050e127c10 */ /* 0x000fe2000fffe0ff */
[----:B--2---:R-:W-:-:S03]  /*0950*/  @!P0 HADD2 R17, R42, R20 ;  /* 0x000000142a118230 */ /* 0x004fc60000000000 */
[C---:B------:R-:W-:Y:S02]  /*0960*/  IADD3 R20, PT, PT, R18.reuse, UR5, RZ ;  /* 0x0000000512147c10 */ /* 0x040fe4000fffe0ff */
[-C--:B------:R-:W-:Y:S02]  /*0970*/  ISETP.GE.AND P3, PT, R18, R3.reuse, PT ;  /* 0x000000031200720c */ /* 0x080fe40003f66270 */
[----:B------:R-:W-:-:S11]  /*0980*/  ISETP.GE.AND P4, PT, R20, R3, PT ;  /* 0x000000031400720c */ /* 0x000fd60003f86270 */
[----:B0-----:R-:W0:Y:S08]  /*0990*/  @!P3 LDC.64 R26, c[0x0][0x390] ;  /* 0x0000e400ff1abb82 */ /* 0x001e300000000a00 */
[----:B-1----:R-:W1:Y:S01]  /*09a0*/  @!P4 LDC.64 R24, c[0x0][0x390] ;  /* 0x0000e400ff18cb82 */ /* 0x002e620000000a00 */
[----:B------:R-:W-:Y:S02]  /*09b0*/  P2R R42, PR, RZ, 0x1 ;  /* 0x00000001ff2a7803 */ /* 0x000fe40000000000 */
[----:B------:R-:W-:Y:S01]  /*09c0*/  ISETP.GE.AND P0, PT, R38, R3, PT ;  /* 0x000000032600720c */ /* 0x000fe20003f06270 */
[----:B-----5:R-:W-:-:S02]  /*09d0*/  @!P1 HFMA2 R19, R44, 1, 1, R45 ;  /* 0x3c003c002c139831 */ /* 0x020fc4000000002d */
[----:B0-----:R-:W-:-:S04]  /*09e0*/  @!P3 IMAD.WIDE.U32 R44, R18, 0x4, R26 ;  /* 0x00000004122cb825 */ /* 0x001fc800078e001a */
[----:B-1----:R-:W-:Y:S02]  /*09f0*/  @!P4 IMAD.WIDE.U32 R24, R20, 0x4, R24 ;  /* 0x000000041418c825 */ /* 0x002fe400078e0018 */
[----:B------:R-:W2:Y:S02]  /*0a00*/  @!P3 LDG.E R44, desc[UR6][R44.64] ;  /* 0x000000062c2cb981 */ /* 0x000ea4000c1e1900 */
[----:B------:R-:W-:-:S06]  /*0a10*/  @!P3 IMAD.WIDE.U32 R26, R18, 0x4, R22 ;  /* 0x00000004121ab825 */ /* 0x000fcc00078e0016 */
[----:B------:R-:W2:Y:S04]  /*0a20*/  @!P3 LDG.E R27, desc[UR6][R26.64] ;  /* 0x000000061a1bb981 */ /* 0x000ea8000c1e1900 */
[----:B------:R0:W3:Y:S02]  /*0a30*/  @!P4 LDG.E R45, desc[UR6][R24.64] ;  /* 0x00000006182dc981 */ /* 0x0000e4000c1e1900 */
[----:B0-----:R-:W-:-:S05]  /*0a40*/  @!P4 IMAD.WIDE.U32 R24, R20, 0x4, R22 ;  /* 0x000000041418c825 */ /* 0x001fca00078e0016 */
[----:B------:R0:W3:Y:S01]  /*0a50*/  @!P4 LDG.E R38, desc[UR6][R24.64] ;  /* 0x000000061826c981 */ /* 0x0000e2000c1e1900 */
[----:B------:R-:W-:Y:S02]  /*0a60*/  P2R R30, PR, RZ, 0x40 ;  /* 0x00000040ff1e7803 */ /* 0x000fe40000000000 */
[----:B------:R-:W-:Y:S02]  /*0a70*/  P2R R40, PR, RZ, 0x40 ;  /* 0x00000040ff287803 */ /* 0x000fe40000000000 */
[-C--:B------:R-:W-:Y:S02]  /*0a80*/  ISETP.GE.AND P6, PT, R43, R3.reuse, PT ;  /* 0x000000032b00720c */ /* 0x080fe40003fc6270 */
[----:B------:R-:W-:Y:S02]  /*0a90*/  P2R R29, PR, RZ, 0x20 ;  /* 0x00000020ff1d7803 */ /* 0x000fe40000000000 */
[----:B------:R-:W-:Y:S02]  /*0aa0*/  P2R R39, PR, RZ, 0x20 ;  /* 0x00000020ff277803 */ /* 0x000fe40000000000 */
[----:B------:R-:W-:-:S07]  /*0ab0*/  ISETP.GE.AND P5, PT, R41, R3, PT ;  /* 0x000000032900720c */ /* 0x000fce0003fa6270 */
[----:B------:R-:W-:-:S06]  /*0ac0*/  @!P6 HADD2.F32 R41, -RZ, R12.H1_H1 ;  /* 0x3000000cff29e230 */ /* 0x000fcc0000004100 */
[----:B------:R-:W-:Y:S02]  /*0ad0*/  @!P5 HADD2.F32 R26, -RZ, R13.H0_H0 ;  /* 0x2000000dff1ad230 */ /* 0x000fe40000004100 */
[----:B----4-:R-:W-:Y:S02]  /*0ae0*/  @!P2 HADD2 R0, R36, R37 ;  /* 0x000000252400a230 */ /* 0x010fe40000000000 */
[--C-:B------:R-:W-:Y:S02]  /*0af0*/  @!P0 HADD2.F32 R36, -RZ, R11.reuse.H0_H0 ;  /* 0x2000000bff248230 */ /* 0x100fe40000004100 */
[----:B------:R-:W-:-:S05]  /*0b00*/  @!P0 HADD2.F32 R37, -RZ, R11.H1_H1 ;  /* 0x3000000bff258230 */ /* 0x000fca0000004100 */
[----:B------:R-:W-:Y:S01]  /*0b10*/  @!P0 FADD.FTZ R36, R36, R37 ;  /* 0x0000002524248221 */ /* 0x000fe20000010000 */
[----:B------:R-:W-:-:S03]  /*0b20*/  @!P6 HADD2.F32 R37, -RZ, R12.H0_H0 ;  /* 0x2000000cff25e230 */ /* 0x000fc60000004100 */
[----:B------:R-:W-:Y:S02]  /*0b30*/  @!P0 FADD.FTZ R35, R35, R36 ;  /* 0x0000002423238221 */ /* 0x000fe40000010000 */
[----:B------:R-:W-:Y:S01]  /*0b40*/  @!P6 FADD.FTZ R36, R37, R41 ;  /* 0x000000292524e221 */ /* 0x000fe20000010000 */
[----:B------:R-:W-:-:S03]  /*0b50*/  @!P5 HADD2.F32 R37, -RZ, R13.H1_H1 ;  /* 0x3000000dff25d230 */ /* 0x000fc60000004100 */
[----:B------:R-:W-:Y:S01]  /*0b60*/  @!P6 FADD.FTZ R35, R35, R36 ;  /* 0x000000242323e221 */ /* 0x000fe20000010000 */
[----:B------:R-:W-:Y:S01]  /*0b70*/  ISETP.NE.AND P6, PT, R40, RZ, PT ;  /* 0x000000ff2800720c */ /* 0x000fe20003fc5270 */
[----:B------:R-:W-:-:S04]  /*0b80*/  @!P5 FADD.FTZ R26, R26, R37 ;  /* 0x000000251a1ad221 */ /* 0x000fc80000010000 */
[----:B------:R-:W-:Y:S01]  /*0b90*/  @!P5 FADD.FTZ R35, R35, R26 ;  /* 0x0000001a2323d221 */ /* 0x000fe20000010000 */
[----:B------:R-:W-:Y:S02]  /*0ba0*/  ISETP.NE.AND P5, PT, R39, RZ, PT ;  /* 0x000000ff2700720c */ /* 0x000fe40003fa5270 */
[----:B------:R-:W-:-:S05]  /*0bb0*/  ISETP.NE.AND P0, PT, R42, RZ, PT ;  /* 0x000000ff2a00720c */ /* 0x000fca0003f05270 */
[--C-:B0-----:R-:W-:Y:S02]  /*0bc0*/  @!P6 HADD2.F32 R24, -RZ, R15.reuse.H0_H0 ;  /* 0x2000000fff18e230 */ /* 0x101fe40000004100 */
[----:B------:R-:W-:-:S04]  /*0bd0*/  @!P6 HADD2.F32 R25, -RZ, R15.H1_H1 ;  /* 0x3000000fff19e230 */ /* 0x000fc80000004100 */
[--C-:B------:R-:W-:Y:S02]  /*0be0*/  @!P5 HADD2.F32 R26, -RZ, R16.reuse.H1_H1 ;  /* 0x30000010ff1ad230 */ /* 0x100fe40000004100 */
[----:B------:R-:W-:Y:S01]  /*0bf0*/  @!P6 FADD.FTZ R24, R24, R25 ;  /* 0x000000191818e221 */ /* 0x000fe20000010000 */
[----:B------:R-:W-:-:S03]  /*0c00*/  @!P5 HADD2.F32 R25, -RZ, R16.H0_H0 ;  /* 0x20000010ff19d230 */ /* 0x000fc60000004100 */
[----:B------:R-:W-:Y:S01]  /*0c10*/  @!P6 FADD.FTZ R35, R35, R24 ;  /* 0x000000182323e221 */ /* 0x000fe20000010000 */
[--C-:B------:R-:W-:Y:S02]  /*0c20*/  @!P0 HADD2.F32 R24, -RZ, R17.reuse.H0_H0 ;  /* 0x20000011ff188230 */ /* 0x100fe40000004100 */
[----:B------:R-:W-:Y:S01]  /*0c30*/  @!P5 FADD.FTZ R26, R25, R26 ;  /* 0x0000001a191ad221 */ /* 0x000fe20000010000 */
[----:B------:R-:W-:-:S03]  /*0c40*/  @!P0 HADD2.F32 R25, -RZ, R17.H1_H1 ;  /* 0x30000011ff198230 */ /* 0x000fc60000004100 */
[----:B------:R-:W-:Y:S01]  /*0c50*/  @!P5 FADD.FTZ R35, R35, R26 ;  /* 0x0000001a2323d221 */ /* 0x000fe20000010000 */
[--C-:B------:R-:W-:Y:S02]  /*0c60*/  @!P1 HADD2.F32 R26, -RZ, R19.reuse.H1_H1 ;  /* 0x30000013ff1a9230 */ /* 0x100fe40000004100 */
[----:B------:R-:W-:Y:S01]  /*0c70*/  @!P0 FADD.FTZ R24, R24, R25 ;  /* 0x0000001918188221 */ /* 0x000fe20000010000 */
[----:B------:R-:W-:-:S03]  /*0c80*/  @!P1 HADD2.F32 R25, -RZ, R19.H0_H0 ;  /* 0x20000013ff199230 */ /* 0x000fc60000004100 */
[----:B------:R-:W-:Y:S01]  /*0c90*/  @!P0 FADD.FTZ R35, R35, R24 ;  /* 0x0000001823238221 */ /* 0x000fe20000010000 */
[--C-:B------:R-:W-:Y:S02]  /*0ca0*/  @!P2 HADD2.F32 R24, -RZ, R0.reuse.H0_H0 ;  /* 0x20000000ff18a230 */ /* 0x100fe40000004100 */
[----:B------:R-:W-:Y:S01]  /*0cb0*/  @!P1 FADD.FTZ R26, R25, R26 ;  /* 0x0000001a191a9221 */ /* 0x000fe20000010000 */
[----:B------:R-:W-:-:S03]  /*0cc0*/  @!P2 HADD2.F32 R25, -RZ, R0.H1_H1 ;  /* 0x30000000ff19a230 */ /* 0x000fc60000004100 */
[----:B------:R-:W-:Y:S02]  /*0cd0*/  @!P1 FADD.FTZ R35, R35, R26 ;  /* 0x0000001a23239221 */ /* 0x000fe40000010000 */
[----:B------:R-:W-:Y:S01]  /*0ce0*/  @!P2 FADD.FTZ R24, R24, R25 ;  /* 0x000000191818a221 */ /* 0x000fe20000010000 */
[----:B--2---:R-:W-:-:S05]  /*0cf0*/  @!P3 HFMA2 R21, R27, 1, 1, R44 ;  /* 0x3c003c001b15b831 */ /* 0x004fca000000002c */
[--C-:B------:R-:W-:Y:S02]  /*0d00*/  @!P3 HADD2.F32 R25, -RZ, R21.reuse.H0_H0 ;  /* 0x20000015ff19b230 */ /* 0x100fe40000004100 */
[----:B------:R-:W-:Y:S02]  /*0d10*/  @!P3 HADD2.F32 R26, -RZ, R21.H1_H1 ;  /* 0x30000015ff1ab230 */ /* 0x000fe40000004100 */
[----:B------:R-:W-:-:S03]  /*0d20*/  @!P2 FADD.FTZ R35, R35, R24 ;  /* 0x000000182323a221 */ /* 0x000fc60000010000 */
[----:B------:R-:W-:Y:S01]  /*0d30*/  @!P3 FADD.FTZ R26, R25, R26 ;  /* 0x0000001a191ab221 */ /* 0x000fe20000010000 */
[----:B---3--:R-:W-:-:S05]  /*0d40*/  @!P4 HFMA2 R28, R38, 1, 1, R45 ;  /* 0x3c003c00261cc831 */ /* 0x008fca000000002d */
[--C-:B------:R-:W-:Y:S02]  /*0d50*/  @!P4 HADD2.F32 R27, -RZ, R28.reuse.H0_H0 ;  /* 0x2000001cff1bc230 */ /* 0x100fe40000004100 */
[----:B------:R-:W-:Y:S02]  /*0d60*/  @!P4 HADD2.F32 R36, -RZ, R28.H1_H1 ;  /* 0x3000001cff24c230 */ /* 0x000fe40000004100 */
[----:B------:R-:W-:-:S03]  /*0d70*/  @!P3 FADD.FTZ R35, R35, R26 ;  /* 0x0000001a2323b221 */ /* 0x000fc60000010000 */
        /* <DEDUP_REMOVED lines=10> */
[----:B------:R-:W-:Y:S01]  /*0e20*/  LOP3.LUT P6, RZ, R2, 0x1f, RZ, 0xc0, !PT ;  /* 0x0000001f02ff7812 */ /* 0x000fe200078cc0ff */
[----:B0-----:R-:W-:-:S05]  /*0e30*/  FADD.FTZ R37, R36, R25 ;  /* 0x0000001924257221 */ /* 0x001fca0000010000 */
[----:B------:R-:W0:Y:S01]  /*0e40*/  SHFL.BFLY PT, R26, R37, 0x1, 0x1f ;  /* 0x0c201f00251a7f89 */ /* 0x000e2200000e0000 */
[----:B------:R-:W-:Y:S02]  /*0e50*/  MOV R25, 0x400 ;  /* 0x0000040000197802 */ /* 0x000fe40000000f00 */
[----:B------:R-:W-:-:S04]  /*0e60*/  I2FP.F32.U32 R38, UR5 ;  /* 0x0000000500267c45 */ /* 0x000fc80008201000 */
[----:B------:R-:W-:-:S04]  /*0e70*/  @!P6 IADD3 R27, PT, PT, R25, 0x8, RZ ;  /* 0x00000008191be810 */ /* 0x000fc80007ffe0ff */
[----:B-1----:R-:W-:Y:S01]  /*0e80*/  @!P6 LEA R27, R24, R27, 0x18 ;  /* 0x0000001b181be211 */ /* 0x002fe200078ec0ff */
        /* <DEDUP_REMOVED lines=9> */
[----:B------:R-:W-:Y:S02]  /*0f20*/  @P5 LEA R36, R24, R39, 0x18 ;  /* 0x0000002718245211 */ /* 0x000fe400078ec0ff */
        /* <DEDUP_REMOVED lines=19> */
[----:B------:R0:W-:Y:S01]  /*1060*/  @!P6 STS [R37], R36 ;  /* 0x000000242500e388 */ /* 0x0001e20000000800 */
[----:B------:R-:W-:-:S04]  /*1070*/  MOV R27, 0x400 ;  /* 0x00000400001b7802 */ /* 0x000fc80000000f00 */
[----:B------:R-:W-:Y:S01]  /*1080*/  LEA R26, R24, R27, 0x18 ;  /* 0x0000001b181a7211 */ /* 0x000fe200078ec0ff */
[----:B------:R-:W-:Y:S01]  /*1090*/  BAR.SYNC.DEFER_BLOCKING 0x0 ;  /* 0x0000000000007b1d */ /* 0x000fe20000010000 */
[----:B------:R-:W-:-:S05]  /*10a0*/  IADD3 R35, PT, PT, R3, -R2, RZ ;  /* 0x8000000203237210 */ /* 0x000fca0007ffe0ff */
[----:B------:R-:W1:Y:S01]  /*10b0*/  LDS R25, [R26] ;  /* 0x000000001a197984 */ /* 0x000e620000000800 */
[----:B------:R-:W-:-:S13]  /*10c0*/  ISETP.GE.AND P6, PT, R35, 0x1, PT ;  /* 0x000000012300780c */ /* 0x000fda0003fc6270 */
[--C-:B------:R-:W-:Y:S02]  /*10d0*/  @P6 HADD2.F32 R40, -RZ, R4.reuse.H1_H1 ;  /* 0x30000004ff286230 */ /* 0x100fe40000004100 */
[----:B------:R-:W-:Y:S02]  /*10e0*/  @P6 HADD2.F32 R38, -RZ, R4.H0_H0 ;  /* 0x20000004ff266230 */ /* 0x000fe40000004100 */
[----:B0-----:R-:W-:Y:S02]  /*10f0*/  HFMA2 R36, -RZ, RZ, 0, 0 ;  /* 0x00000000ff247431 */ /* 0x001fe400000001ff */
[--C-:B-1----:R-:W-:Y:S01]  /*1100*/  @P6 FADD.FTZ R39, R40, -R25.reuse ;  /* 0x8000001928276221 */ /* 0x102fe20000010000 */
[----:B------:R-:W-:-:S03]  /*1110*/  @P6 FADD.FTZ R38, R38, -R25 ;  /* 0x8000001926266221 */ /* 0x000fc60000010000 */
[----:B------:R-:W-:-:S04]  /*1120*/  @P6 FMUL.FTZ R39, R39, R39 ;  /* 0x0000002727276220 */ /* 0x000fc80000410000 */
[----:B------:R-:W-:-:S04]  /*1130*/  @P6 FFMA.FTZ R39, R38, R38, R39 ;  /* 0x0000002626276223 */ /* 0x000fc80000010027 */
        /* <DEDUP_REMOVED lines=193> */
[----:B------:R-:W-:-:S05]  /*1d50*/  HADD2.F32 R39, -RZ, R4.H0_H0 ;  /* 0x20000004ff277230 */ /* 0x000fca0000004100 */
[----:B-1----:R-:W-:-:S04]  /*1d60*/  FADD.FTZ R40, R39, -R24 ;  /* 0x8000001827287221 */ /* 0x002fc80000010000 */
[----:B------:R-:W-:Y:S01]  /*1d70*/  FMUL.FTZ R41, R40, R25 ;  /* 0x0000001928297220 */ /* 0x000fe20000410000 */
[--C-:B---3--:R-:W-:Y:S02]  /*1d80*/  HADD2.F32 R39, -RZ, R34.reuse.H0_H0 ;  /* 0x20000022ff277230 */ /* 0x108fe40000004100 */
[----:B------:R-:W-:Y:S02]  /*1d90*/  HADD2.F32 R34, -RZ, R34.H1_H1 ;  /* 0x30000022ff227230 */ /* 0x000fe40000004100 */
[----:B----4-:R-:W-:-:S05]  /*1da0*/  HADD2.F32 R40, -RZ, R26.H0_H0 ;  /* 0x2000001aff287230 */ /* 0x010fca0000004100 */
[----:B------:R-:W-:Y:S01]  /*1db0*/  FFMA.FTZ R39, R39, R41, R40 ;  /* 0x0000002927277223 */ /* 0x000fe20000010028 */
[----:B------:R-:W-:Y:S02]  /*1dc0*/  HADD2.F32 R41, -RZ, R4.H1_H1 ;  /* 0x30000004ff297230 */ /* 0x000fe40000004100 */
[----:B------:R-:W-:-:S03]  /*1dd0*/  HADD2.F32 R27, -RZ, R26.H1_H1 ;  /* 0x3000001aff1b7230 */ /* 0x000fc60000004100 */
[----:B------:R-:W-:-:S04]  /*1de0*/  FADD.FTZ R4, R41, -R24 ;  /* 0x8000001829047221 */ /* 0x000fc80000010000 */
[----:B------:R-:W-:Y:S01]  /*1df0*/  FMUL.FTZ R4, R4, R25 ;  /* 0x0000001904047220 */ /* 0x000fe20000410000 */
[----:B--2---:R-:W-:-:S03]  /*1e00*/  HADD2.F32 R26, -RZ, R36.H1_H1 ;  /* 0x30000024ff1a7230 */ /* 0x004fc60000004100 */
[----:B------:R-:W-:Y:S01]  /*1e10*/  FFMA.FTZ R27, R34, R4, R27 ;  /* 0x00000004221b7223 */ /* 0x000fe2000001001b */
[----:B------:R-:W-:-:S03]  /*1e20*/  HADD2.F32 R4, -RZ, R36.H0_H0 ;  /* 0x20000024ff047230 */ /* 0x000fc60000004100 */
[----:B------:R-:W-:Y:S02]  /*1e30*/  FADD.FTZ R35, R26, R27 ;  /* 0x0000001b1a237221 */ /* 0x000fe40000010000 */
[----:B------:R-:W-:Y:S01]  /*1e40*/  FADD.FTZ R4, R4, R39 ;  /* 0x0000002704047221 */ /* 0x000fe20000010000 */
[----:B------:R-:W-:-:S04]  /*1e50*/  IMAD.WIDE.U32 R26, R2, 0x4, R22 ;  /* 0x00000004021a7825 */ /* 0x000fc800078e0016 */
[----:B------:R-:W-:-:S05]  /*1e60*/  F2FP.F16.F32.PACK_AB R35, R35, R4 ;  /* 0x000000042323723e */ /* 0x000fca00000000ff */
[----:B------:R0:W-:Y:S02]  /*1e70*/  STG.E desc[UR6][R26.64], R35 ;  /* 0x000000231a007986 */ /* 0x0001e4000c101906 */
.L_x_258:
[----:B------:R-:W-:Y:S05]  /*1e80*/  BSYNC.RECONVERGENT B0 ;  /* 0x0000000000007941 */ /* 0x000fea0003800200 */
.L_x_257:
        /* <DEDUP_REMOVED lines=9> */
[CC--:B------:R-:W-:Y:S02]  /*1f20*/  IADD3 RZ, P5, PT, R5.reuse, R39.reuse, RZ ;  /* 0x0000002705ff7210 */ /* 0x0c0fe40007fbe0ff */
[----:B------:R-:W-:Y:S01]  /*1f30*/  IADD3 R27, PT, PT, R5, R39, RZ ;  /* 0x00000027051b7210 */ /* 0x000fe20007ffe0ff */
[----:B0-----:R-:W-:Y:S01]  /*1f40*/  IMAD.WIDE.U32 R34, R39, 0x4, R34 ;  /* 0x0000000427227825 */ /* 0x001fe200078e0022 */
[----:B------:R-:W-:Y:S02]  /*1f50*/  IADD3.X R4, PT, PT, RZ, R38, RZ, P5, !PT ;  /* 0x00000026ff047210 */ /* 0x000fe40002ffe4ff */
[----:B---3--:R-:W-:-:S03]  /*1f60*/  LEA R36, P5, R27, UR8, 0x2 ;  /* 0x000000081b247c11 */ /* 0x008fc6000f8a10ff */
[----:B------:R-:W2:Y:S01]  /*1f70*/  LDG.E R34, desc[UR6][R34.64] ;  /* 0x0000000622227981 */ /* 0x000ea2000c1e1900 */
[----:B------:R-:W-:Y:S02]  /*1f80*/  LEA.HI.X R37, R27, UR9, R4, 0x2, P5 ;  /* 0x000000091b257c11 */ /* 0x000fe4000a8f1404 */
[----:B------:R-:W0:Y:S03]  /*1f90*/  LDC.64 R26, c[0x0][0x3a0] ;  /* 0x0000e800ff1a7b82 */ /* 0x000e260000000a00 */
[----:B------:R-:W3:Y:S01]  /*1fa0*/  LDG.E R36, desc[UR6][R36.64] ;  /* 0x0000000624247981 */ /* 0x000ee2000c1e1900 */
[----:B0-----:R-:W-:-:S06]  /*1fb0*/  IMAD.WIDE.U32 R26, R39, 0x4, R26 ;  /* 0x00000004271a7825 */ /* 0x001fcc00078e001a */
[----:B------:R-:W4:Y:S01]  /*1fc0*/  LDG.E R26, desc[UR6][R26.64] ;  /* 0x000000061a1a7981 */ /* 0x000f22000c1e1900 */
[----:B------:R-:W-:-:S05]  /*1fd0*/  HADD2.F32 R41, -RZ, R6.H0_H0 ;  /* 0x20000006ff297230 */ /* 0x000fca0000004100 */
[----:B-1----:R-:W-:-:S04]  /*1fe0*/  FADD.FTZ R4, R41, -R24 ;  /* 0x8000001829047221 */ /* 0x002fc80000010000 */
[----:B------:R-:W-:Y:S01]  /*1ff0*/  FMUL.FTZ R40, R4, R25 ;  /* 0x0000001904287220 */ /* 0x000fe20000410000 */
[--C-:B--2---:R-:W-:Y:S02]  /*2000*/  HADD2.F32 R4, -RZ, R34.reuse.H0_H0 ;  /* 0x20000022ff047230 */ /* 0x104fe40000004100 */
[----:B------:R-:W-:Y:S02]  /*2010*/  HADD2.F32 R34, -RZ, R34.H1_H1 ;  /* 0x30000022ff227230 */ /* 0x000fe40000004100 */
[----:B----4-:R-:W-:-:S05]  /*2020*/  HADD2.F32 R41, -RZ, R26.H0_H0 ;  /* 0x2000001aff297230 */ /* 0x010fca0000004100 */
[----:B------:R-:W-:Y:S01]  /*2030*/  FFMA.FTZ R4, R4, R40, R41 ;  /* 0x0000002804047223 */ /* 0x000fe20000010029 */
[----:B------:R-:W-:Y:S02]  /*2040*/  HADD2.F32 R41, -RZ, R6.H1_H1 ;  /* 0x30000006ff297230 */ /* 0x000fe40000004100 */
[----:B------:R-:W-:-:S03]  /*2050*/  HADD2.F32 R27, -RZ, R26.H1_H1 ;  /* 0x3000001aff1b7230 */ /* 0x000fc60000004100 */
[----:B------:R-:W-:-:S04]  /*2060*/  FADD.FTZ R6, R41, -R24 ;  /* 0x8000001829067221 */ /* 0x000fc80000010000 */
        /* <DEDUP_REMOVED lines=9> */
.L_x_260:
[----:B------:R-:W-:Y:S05]  /*2100*/  BSYNC.RECONVERGENT B0 ;  /* 0x0000000000007941 */ /* 0x000fea0003800200 */
.L_x_259:
[----:B0-2---:R-:W0:Y:S01]  /*2110*/  LDC R27, c[0x0][0x360] ;  /* 0x0000d800ff1b7b82 */ /* 0x005e220000000800 */
        /* <DEDUP_REMOVED lines=9> */
[----:B------:R-:W-:Y:S01]  /*21b0*/  IADD3.X R27, PT, PT, RZ, R38, RZ, P5, !PT ;  /* 0x00000026ff1b7210 */ /* 0x000fe20002ffe4ff */
[----:B---3--:R-:W-:Y:S01]  /*21c0*/  IMAD.WIDE.U32 R34, R39, 0x4, R34 ;  /* 0x0000000427227825 */ /* 0x008fe200078e0022 */
[----:B--2---:R-:W-:-:S04]  /*21d0*/  LEA R36, P5, R4, UR8, 0x2 ;  /* 0x0000000804247c11 */ /* 0x004fc8000f8a10ff */
        /* <DEDUP_REMOVED lines=14> */
[----:B----4-:R-:W-:-:S05]  /*22c0*/  HADD2.F32 R7, -RZ, R26.H0_H0 ;  /* 0x2000001aff077230 */ /* 0x010fca0000004100 */
[----:B------:R-:W-:Y:S01]  /*22d0*/  FFMA.FTZ R41, R4, R6, R7 ;  /* 0x0000000604297223 */ /* 0x000fe20000010007 */
[----:B------:R-:W-:Y:S02]  /*22e0*/  HADD2.F32 R7, -RZ, R26.H1_H1 ;  /* 0x3000001aff077230 */ /* 0x000fe40000004100 */
        /* <DEDUP_REMOVED lines=8> */
.L_x_262:
[----:B------:R-:W-:Y:S05]  /*2370*/  BSYNC.RECONVERGENT B0 ;  /* 0x0000000000007941 */ /* 0x000fea0003800200 */
.L_x_261:
[----:B0-----:R-:W0:Y:S01]  /*2380*/  LDC R7, c[0x0][0x360] ;  /* 0x0000d800ff077b82 */ /* 0x001e220000000800 */
[----:B------:R-:W-:Y:S01]  /*2390*/  BSSY.RECONVERGENT B0, `(.L_x_263) ;  /* 0x0000027000007945 */ /* 0x000fe20003800200 */
[----:B0-----:R-:W-:-:S04]  /*23a0*/  IADD3 R4, PT, PT, R7, R7, R2 ;  /* 0x0000000707047210 */ /* 0x001fc80007ffe002 */
        /* <DEDUP_REMOVED lines=37> */
.L_x_264:
[----:B------:R-:W-:Y:S05]  /*2600*/  BSYNC.RECONVERGENT B0 ;  /* 0x0000000000007941 */ /* 0x000fea0003800200 */
.L_x_263:
        /* <DEDUP_REMOVED lines=40> */
.L_x_266:
[----:B------:R-:W-:Y:S05]  /*2890*/  BSYNC.RECONVERGENT B0 ;  /* 0x0000000000007941 */ /* 0x000fea0003800200 */
.L_x_265:
[----:B0-----:R-:W0:Y:S01]  /*28a0*/  LDC R7, c[0x0][0x360] ;  /* 0x0000d800ff077b82 */ /* 0x001e220000000800 */
        /* <DEDUP_REMOVED lines=31> */
[----:B------:R-:W-:Y:S02]  /*2aa0*/  HADD2.F32 R7, -RZ, R2.H1_H1 ;  /* 0x30000002ff077230 */ /* 0x000fe40000004100 */
[--C-:B---3--:R-:W-:Y:S02]  /*2ab0*/  HADD2.F32 R2, -RZ, R8.reuse.H0_H0 ;  /* 0x20000008ff027230 */ /* 0x108fe40000004100 */
[----:B------:R-:W-:Y:S01]  /*2ac0*/  FFMA.FTZ R35, R4, R26, R35 ;  /* 0x0000001a04237223 */ /* 0x000fe20000010023 */
[----:B------:R-:W-:Y:S02]  /*2ad0*/  HADD2.F32 R8, -RZ, R8.H1_H1 ;  /* 0x30000008ff087230 */ /* 0x000fe40000004100 */
[----:B------:R-:W-:Y:S01]  /*2ae0*/  FFMA.FTZ R7, R10, R34, R7 ;  /* 0x000000220a077223 */ /* 0x000fe20000010007 */
[----:B------:R-:W-:-:S03]  /*2af0*/  FADD.FTZ R35, R2, R35 ;  /* 0x0000002302237221 */ /* 0x000fc60000010000 */
[----:B------:R-:W-:Y:S01]  /*2b00*/  FADD.FTZ R8, R8, R7 ;  /* 0x0000000708087221 */ /* 0x000fe20000010000 */
[----:B------:R-:W-:-:S04]  /*2b10*/  IMAD.WIDE.U32 R2, R27, 0x4, R22 ;  /* 0x000000041b027825 */ /* 0x000fc800078e0016 */
[----:B------:R-:W-:-:S05]  /*2b20*/  F2FP.F16.F32.PACK_AB R35, R8, R35 ;  /* 0x000000230823723e */ /* 0x000fca00000000ff */
[----:B------:R0:W-:Y:S02]  /*2b30*/  STG.E desc[UR6][R2.64], R35 ;  /* 0x0000002302007986 */ /* 0x0001e4000c101906 */
.L_x_268:
[----:B------:R-:W-:Y:S05]  /*2b40*/  BSYNC.RECONVERGENT B0 ;  /* 0x0000000000007941 */ /* 0x000fea0003800200 */
.L_x_267:
[----:B------:R-:W-:Y:S01]  /*2b50*/  ISETP.NE.AND P5, PT, R31, RZ, PT ;  /* 0x000000ff1f00720c */ /* 0x000fe20003fa5270 */
[----:B------:R-:W-:-:S12]  /*2b60*/  BSSY.RECONVERGENT B0, `(.L_x_269) ;  /* 0x0000028000007945 */ /* 0x000fd80003800200 */
[----:B------:R-:W-:Y:S05]  /*2b70*/  @P5 BRA `(.L_x_270) ;  /* 0x0000000000985947 */ /* 0x000fea0003800000 */
[----:B0-----:R-:W0:Y:S01]  /*2b80*/  S2R R2, SR_TID.X ;  /* 0x0000000000027919 */ /* 0x001e220000002100 */
        /* <DEDUP_REMOVED lines=37> */
.L_x_270:
[----:B------:R-:W-:Y:S05]  /*2de0*/  BSYNC.RECONVERGENT B0 ;  /* 0x0000000000007941 */ /* 0x000fea0003800200 */
.L_x_269:
[----:B------:R-:W-:Y:S01]  /*2df0*/  ISETP.NE.AND P5, PT, R32, RZ, PT ;  /* 0x000000ff2000720c */ /* 0x000fe20003fa5270 */
[----:B------:R-:W-:-:S12]  /*2e00*/  BSSY.RECONVERGENT B0, `(.L_x_271) ;  /* 0x0000029000007945 */ /* 0x000fd80003800200 */
[----:B------:R-:W-:Y:S05]  /*2e10*/  @P5 BRA `(.L_x_272) ;  /* 0x00000000009c5947 */ /* 0x000fea0003800000 */
[----:B0-2---:R-:W0:Y:S01]  /*2e20*/  S2R R2, SR_TID.X ;  /* 0x0000000000027919 */ /* 0x005e220000002100 */
        /* <DEDUP_REMOVED lines=25> */
[--C-:B--2---:R-:W-:Y:S02]  /*2fc0*/  HADD2.F32 R4, -RZ, R8.reuse.H0_H0 ;  /* 0x20000008ff047230 */ /* 0x104fe40000004100 */
[----:B------:R-:W-:Y:S02]  /*2fd0*/  HADD2.F32 R10, -RZ, R8.H1_H1 ;  /* 0x30000008ff0a7230 */ /* 0x000fe40000004100 */
[----:B---3--:R-:W-:-:S02]  /*2fe0*/  HADD2.F32 R27, -RZ, R6.H0_H0 ;  /* 0x20000006ff1b7230 */ /* 0x008fc40000004100 */
[----:B------:R-:W-:Y:S02]  /*2ff0*/  HADD2.F32 R9, -RZ, R6.H1_H1 ;  /* 0x30000006ff097230 */ /* 0x000fe40000004100 */
[--C-:B----4-:R-:W-:Y:S02]  /*3000*/  HADD2.F32 R3, -RZ, R2.reuse.H0_H0 ;  /* 0x20000002ff037230 */ /* 0x110fe40000004100 */
        /* <DEDUP_REMOVED lines=8> */
.L_x_272:
[----:B------:R-:W-:Y:S05]  /*3090*/  BSYNC.RECONVERGENT B0 ;  /* 0x0000000000007941 */ /* 0x000fea0003800200 */
.L_x_271:
[----:B------:R-:W-:Y:S01]  /*30a0*/  ISETP.NE.AND P5, PT, R33, RZ, PT ;  /* 0x000000ff2100720c */ /* 0x000fe20003fa5270 */
[----:B------:R-:W-:-:S12]  /*30b0*/  BSSY.RECONVERGENT B0, `(.L_x_273) ;  /* 0x000002a000007945 */ /* 0x000fd80003800200 */
[----:B------:R-:W-:Y:S05]  /*30c0*/  @P5 BRA `(.L_x_274) ;  /* 0x0000000000a05947 */ /* 0x000fea0003800000 */
[----:B0-23--:R-:W0:Y:S01]  /*30d0*/  S2R R2, SR_TID.X ;  /* 0x0000000000027919 */ /* 0x00de220000002100 */
        /* <DEDUP_REMOVED lines=26> */
[----:B--2---:R-:W-:Y:S02]  /*3280*/  HADD2.F32 R13, -RZ, R8.H0_H0 ;  /* 0x20000008ff0d7230 */ /* 0x004fe40000004100 */
[--C-:B---3--:R-:W-:Y:S02]  /*3290*/  HADD2.F32 R3, -RZ, R2.reuse.H0_H0 ;  /* 0x20000002ff037230 */ /* 0x108fe40000004100 */
[----:B------:R-:W-:-:S02]  /*32a0*/  HADD2.F32 R2, -RZ, R2.H1_H1 ;  /* 0x30000002ff027230 */ /* 0x000fc40000004100 */
[--C-:B----4-:R-:W-:Y:S02]  /*32b0*/  HADD2.F32 R10, -RZ, R6.reuse.H0_H0 ;  /* 0x20000006ff0a7230 */ /* 0x110fe40000004100 */
[----:B------:R-:W-:Y:S02]  /*32c0*/  HADD2.F32 R11, -RZ, R6.H1_H1 ;  /* 0x30000006ff0b7230 */ /* 0x000fe40000004100 */
[----:B------:R-:W-:Y:S02]  /*32d0*/  HADD2.F32 R6, -RZ, R8.H1_H1 ;  /* 0x30000008ff067230 */ /* 0x000fe40000004100 */
[----:B------:R-:W-:-:S03]  /*32e0*/  FFMA.FTZ R10, R10, R12, R13 ;  /* 0x0000000c0a0a7223 */ /* 0x000fc6000001000d */
[----:B------:R-:W-:Y:S01]  /*32f0*/  FFMA.FTZ R11, R11, R26, R6 ;  /* 0x0000001a0b0b7223 */ /* 0x000fe20000010006 */
[----:B------:R-:W-:-:S03]  /*3300*/  FADD.FTZ R10, R3, R10 ;  /* 0x0000000a030a7221 */ /* 0x000fc60000010000 */
[----:B------:R-:W-:Y:S01]  /*3310*/  FADD.FTZ R11, R2, R11 ;  /* 0x0000000b020b7221 */ /* 0x000fe20000010000 */
[----:B------:R-:W-:-:S04]  /*3320*/  IMAD.WIDE.U32 R2, R4, 0x4, R22 ;  /* 0x0000000404027825 */ /* 0x000fc800078e0016 */
[----:B------:R-:W-:-:S05]  /*3330*/  F2FP.F16.F32.PACK_AB R11, R11, R10 ;  /* 0x0000000a0b0b723e */ /* 0x000fca00000000ff */
[----:B------:R4:W-:Y:S02]  /*3340*/  STG.E desc[UR6][R2.64], R11 ;  /* 0x0000000b02007986 */ /* 0x0009e4000c101906 */
.L_x_274:
[----:B------:R-:W-:Y:S05]  /*3350*/  BSYNC.RECONVERGENT B0 ;  /* 0x0000000000007941 */ /* 0x000fea0003800200 */
.L_x_273:
        /* <DEDUP_REMOVED lines=36> */
[--C-:B----4-:R-:W-:Y:S02]  /*35a0*/  HADD2.F32 R3, -RZ, R6.reuse.H0_H0 ;  /* 0x20000006ff037230 */ /* 0x110fe40000004100 */
[----:B------:R-:W-:Y:S01]  /*35b0*/  FFMA.FTZ R9, R8, R26, R9 ;  /* 0x0000001a08097223 */ /* 0x000fe20000010009 */
[----:B------:R-:W-:Y:S02]  /*35c0*/  HADD2.F32 R6, -RZ, R6.H1_H1 ;  /* 0x30000006ff067230 */ /* 0x000fe40000004100 */
[----:B------:R-:W-:Y:S01]  /*35d0*/  FADD.FTZ R4, R3, R4 ;  /* 0x0000000403047221 */ /* 0x000fe20000010000 */
[----:B------:R-:W-:-:S04]  /*35e0*/  IMAD.WIDE.U32 R2, R2, 0x4, R22 ;  /* 0x0000000402027825 */ /* 0x000fc800078e0016 */
[----:B------:R-:W-:-:S05]  /*35f0*/  FADD.FTZ R9, R6, R9 ;  /* 0x0000000906097221 */ /* 0x000fca0000010000 */
[----:B------:R-:W-:-:S05]  /*3600*/  F2FP.F16.F32.PACK_AB R9, R9, R4 ;  /* 0x000000040909723e */ /* 0x000fca00000000ff */
[----:B------:R0:W-:Y:S02]  /*3610*/  STG.E desc[UR6][R2.64], R9 ;  /* 0x0000000902007986 */ /* 0x0001e4000c101906 */
.L_x_276:
[----:B------:R-:W-:Y:S05]  /*3620*/  BSYNC.RECONVERGENT B0 ;  /* 0x0000000000007941 */ /* 0x000fea0003800200 */
.L_x_275:
        /* <DEDUP_REMOVED lines=45> */
.L_x_278:
[----:B------:R-:W-:Y:S05]  /*3900*/  BSYNC.RECONVERGENT B0 ;  /* 0x0000000000007941 */ /* 0x000fea0003800200 */
.L_x_277:
[----:B------:R-:W-:Y:S04]  /*3910*/  BSSY.RECONVERGENT B0, `(.L_x_279) ;  /* 0x000002d000007945 */ /* 0x000fe80003800200 */
        /* <DEDUP_REMOVED lines=44> */
.L_x_280:
[----:B------:R-:W-:Y:S05]  /*3be0*/  BSYNC.RECONVERGENT B0 ;  /* 0x0000000000007941 */ /* 0x000fea0003800200 */
.L_x_279:
[----:B------:R-:W-:Y:S04]  /*3bf0*/  BSSY.RECONVERGENT B0, `(.L_x_281) ;  /* 0x000002e000007945 */ /* 0x000fe80003800200 */
[----:B------:R-:W-:Y:S05]  /*3c00*/  @P1 BRA `(.L_x_282) ;  /* 0x0000000000b01947 */ /* 0x000fea0003800000 */
[----:B0-234-:R-:W0:Y:S01]  /*3c10*/  S2R R2, SR_TID.X ;  /* 0x0000000000027919 */ /* 0x01de220000002100 */
[----:B------:R-:W2:Y:S01]  /*3c20*/  LDC.64 R6, c[0x0][0x3a0] ;  /* 0x0000e800ff067b82 */ /* 0x000ea20000000a00 */
[----:B------:R-:W3:Y:S01]  /*3c30*/  LDCU.64 UR8, c[0x0][0x388] ;  /* 0x00007100ff0877ac */ /* 0x000ee20008000a00 */
[----:B0-----:R-:W-:-:S04]  /*3c40*/  IADD3 R2, PT, PT, R2, UR5, RZ ;  /* 0x0000000502027c10 */ /* 0x001fc8000fffe0ff */
[----:B------:R-:W-:-:S04]  /*3c50*/  IADD3 R2, PT, PT, R2, UR5, RZ ;  /* 0x0000000502027c10 */ /* 0x000fc8000fffe0ff */
[----:B------:R-:W-:-:S04]  /*3c60*/  IADD3 R2, PT, PT, R2, UR5, RZ ;  /* 0x0000000502027c10 */ /* 0x000fc8000fffe0ff */
[----:B------:R-:W-:-:S04]  /*3c70*/  IADD3 R2, PT, PT, R2, UR5, RZ ;  /* 0x0000000502027c10 */ /* 0x000fc8000fffe0ff */
[----:B------:R-:W-:-:S04]  /*3c80*/  IADD3 R2, PT, PT, R2, UR5, RZ ;  /* 0x0000000502027c10 */ /* 0x000fc8000fffe0ff */
[----:B------:R-:W-:-:S04]  /*3c90*/  IADD3 R2, PT, PT, R2, UR5, RZ ;  /* 0x0000000502027c10 */ /* 0x000fc8000fffe0ff */
[----:B------:R-:W-:Y:S02]  /*3ca0*/  IADD3 R4, PT, PT, R2, UR5, RZ ;  /* 0x0000000502047c10 */ /* 0x000fe4000fffe0ff */
[----:B------:R-:W0:Y:S02]  /*3cb0*/  LDC.64 R2, c[0x0][0x398] ;  /* 0x0000e600ff027b82 */ /* 0x000e240000000a00 */
        /* <DEDUP_REMOVED lines=8> */
[----:B0-----:R-:W-:Y:S01]  /*3d40*/  IMAD.WIDE.U32 R2, R13, 0x4, R2 ;  /* 0x000000040d027825 */ /* 0x001fe200078e0002 */
        /* <DEDUP_REMOVED lines=24> */
.L_x_282:
[----:B------:R-:W-:Y:S05]  /*3ed0*/  BSYNC.RECONVERGENT B0 ;  /* 0x0000000000007941 */ /* 0x000fea0003800200 */
.L_x_281:
        /* <DEDUP_REMOVED lines=33> */
.L_x_284:
[----:B------:R-:W-:Y:S05]  /*40f0*/  BSYNC.RECONVERGENT B0 ;  /* 0x0000000000007941 */ /* 0x000fea0003800200 */
.L_x_283:
        /* <DEDUP_REMOVED lines=33> */
.L_x_286:
[----:B------:R-:W-:Y:S05]  /*4310*/  BSYNC.RECONVERGENT B0 ;  /* 0x0000000000007941 */ /* 0x000fea0003800200 */
.L_x_285:
        /* <DEDUP_REMOVED lines=31> */
[----:B------:R-:W-:Y:S01]  /*4510*/  STG.E desc[UR6][R20.64], R3 ;  /* 0x0000000314007986 */ /* 0x000fe2000c101906 */
[----:B------:R-:W-:Y:S05]  /*4520*/  EXIT ;  /* 0x000000000000794d */ /* 0x000fea0003800000 */
.L_x_287:
        /* <DEDUP_REMOVED lines=13> */
.L_x_2555:


//--------------------- .text._ZN17fastertransformer26add_bias_layernorm_add_resIfLi8EEEvPT_PKS1_S4_S4_S4_fi --------------------------
	.section	.text._ZN17fastertransformer26add_bias_layernorm_add_resIfLi8EEEvPT_PKS1_S4_S4_S4_fi,"ax",@progbits
	.align	128
        .global         _ZN17fastertransformer26add_bias_layernorm_add_resIfLi8EEEvPT_PKS1_S4_S4_S4_fi
        .type           _ZN17fastertransformer26add_bias_layernorm_add_resIfLi8EEEvPT_PKS1_S4_S4_S4_fi,@function
        .size           _ZN17fastertransformer26add_bias_layernorm_add_resIfLi8EEEvPT_PKS1_S4_S4_S4_fi,(.L_x_2556 - _ZN17fastertransformer26add_bias_layernorm_add_resIfLi8EEEvPT_PKS1_S4_S4_S4_fi)
        .other          _ZN17fastertransformer26add_bias_layernorm_add_resIfLi8EEEvPT_PKS1_S4_S4_S4_fi,@"STO_CUDA_ENTRY STV_DEFAULT"
_ZN17fastertransformer26add_bias_layernorm_add_resIfLi8EEEvPT_PKS1_S4_S4_S4_fi:
.text._ZN17fastertransformer26add_bias_layernorm_add_resIfLi8EEEvPT_PKS1_S4_S4_S4_fi:
[----:B------:R-:W-:Y:S01]  /*0000*/  LDC R1, c[0x0][0x37c] ;  /* 0x0000df00ff017b82 */ /* 0x000fe20000000800 */
[----:B------:R-:W0:Y:S07]  /*0010*/  S2R R17, SR_TID.X ;  /* 0x0000000000117919 */ /* 0x000e2e0000002100 */
[----:B------:R-:W0:Y:S01]  /*0020*/  LDC R10, c[0x0][0x3ac] ;  /* 0x0000eb00ff0a7b82 */ /* 0x000e220000000800 */
[----:B------:R-:W1:Y:S01]  /*0030*/  LDCU UR7, c[0x0][0x360] ;  /* 0x00006c00ff0777ac */ /* 0x000e620008000800 */
[----:B------:R-:W2:Y:S06]  /*0040*/  LDCU.64 UR8, c[0x0][0x358] ;  /* 0x00006b00ff0877ac */ /* 0x000eac0008000a00 */
[----:B------:R-:W3:Y:S08]  /*0050*/  S2UR UR4, SR_CTAID.X ;  /* 0x00000000000479c3 */ /* 0x000ef00000002500 */
[----:B------:R-:W4:Y:S01]  /*0060*/  LDC.64 R12, c[0x0][0x380] ;  /* 0x0000e000ff0c7b82 */ /* 0x000f220000000a00 */
[C---:B0-----:R-:W-:Y:S01]  /*0070*/  ISETP.GE.AND P1, PT, R17.reuse, R10, PT ;  /* 0x0000000a1100720c */ /* 0x041fe20003f26270 */
[----:B---3--:R-:W-:Y:S01]  /*0080*/  IMAD R0, R10, UR4, RZ ;  /* 0x000000040a007c24 */ /* 0x008fe2000f8e02ff */
[----:B-1----:R-:W-:-:S04]  /*0090*/  IADD3 R23, PT, PT, R17, UR7, RZ ;  /* 0x0000000711177c10 */ /* 0x002fc8000fffe0ff */
[----:B------:R-:W-:Y:S01]  /*00a0*/  ISETP.GE.AND P6, PT, R23, R10, PT ;  /* 0x0000000a1700720c */ /* 0x000fe20003fc6270 */
[----:B----4-:R-:W-:-:S06]  /*00b0*/  IMAD.WIDE R12, R0, 0x4, R12 ;  /* 0x00000004000c7825 */ /* 0x010fcc00078e020c */
[----:B------:R-:W0:Y:S01]  /*00c0*/  @!P1 LDC.64 R18, c[0x0][0x390] ;  /* 0x0000e400ff129b82 */ /* 0x000e220000000a00 */
[----:B------:R-:W-:-:S07]  /*00d0*/  @!P1 IMAD.WIDE.U32 R28, R17, 0x4, R12 ;  /* 0x00000004111c9825 */ /* 0x000fce00078e000c */
[----:B------:R-:W1:Y:S01]  /*00e0*/  @!P6 LDC.64 R14, c[0x0][0x390] ;  /* 0x0000e400ff0eeb82 */ /* 0x000e620000000a00 */
[----:B--2---:R-:W2:Y:S01]  /*00f0*/  @!P1 LDG.E R28, desc[UR8][R28.64] ;  /* 0x000000081c1c9981 */ /* 0x004ea2000c1e1900 */
[----:B0-----:R-:W-:-:S05]  /*0100*/  @!P1 IMAD.WIDE.U32 R18, R17, 0x4, R18 ;  /* 0x0000000411129825 */ /* 0x001fca00078e0012 */
[----:B------:R0:W2:Y:S01]  /*0110*/  @!P1 LDG.E R9, desc[UR8][R18.64] ;  /* 0x0000000812099981 */ /* 0x0000a2000c1e1900 */
[----:B-1----:R-:W-:-:S05]  /*0120*/  @!P6 IMAD.WIDE.U32 R14, R23, 0x4, R14 ;  /* 0x00000004170ee825 */ /* 0x002fca00078e000e */
[----:B------:R-:W3:Y:S01]  /*0130*/  @!P6 LDG.E R4, desc[UR8][R14.64] ;  /* 0x000000080e04e981 */ /* 0x000ee2000c1e1900 */
[----:B0-----:R-:W-:-:S06]  /*0140*/  @!P6 IMAD.WIDE.U32 R18, R23, 0x4, R12 ;  /* 0x000000041712e825 */ /* 0x001fcc00078e000c */
[----:B------:R0:W3:Y:S01]  /*0150*/  @!P6 LDG.E R19, desc[UR8][R18.64] ;  /* 0x000000081213e981 */ /* 0x0000e2000c1e1900 */
[----:B------:R-:W-:-:S04]  /*0160*/  IADD3 R20, PT, PT, R23, UR7, RZ ;  /* 0x0000000717147c10 */ /* 0x000fc8000fffe0ff */
[C---:B------:R-:W-:Y:S02]  /*0170*/  ISETP.GE.AND P5, PT, R20.reuse, R10, PT ;  /* 0x0000000a1400720c */ /* 0x040fe40003fa6270 */
[----:B------:R-:W-:-:S04]  /*0180*/  IADD3 R11, PT, PT, R20, UR7, RZ ;  /* 0x00000007140b7c10 */ /* 0x000fc8000fffe0ff */
[C---:B------:R-:W-:Y:S02]  /*0190*/  ISETP.GE.AND P4, PT, R11.reuse, R10, PT ;  /* 0x0000000a0b00720c */ /* 0x040fe40003f86270 */
[----:B0-----:R-:W-:-:S05]  /*01a0*/  IADD3 R18, PT, PT, R11, UR7, RZ ;  /* 0x000000070b127c10 */ /* 0x001fca000fffe0ff */
[----:B------:R-:W0:Y:S01]  /*01b0*/  @!P5 LDC.64 R14, c[0x0][0x390] ;  /* 0x0000e400ff0edb82 */ /* 0x000e220000000a00 */
[----:B------:R-:W-:Y:S01]  /*01c0*/  ISETP.GE.AND P3, PT, R18, R10, PT ;  /* 0x0000000a1200720c */ /* 0x000fe20003f66270 */
[----:B------:R-:W-:-:S05]  /*01d0*/  @!P5 IMAD.WIDE.U32 R24, R20, 0x4, R12 ;  /* 0x000000041418d825 */ /* 0x000fca00078e000c */
[----:B------:R1:W4:Y:S01]  /*01e0*/  @!P5 LDG.E R2, desc[UR8][R24.64] ;  /* 0x000000081802d981 */ /* 0x000322000c1e1900 */
[----:B------:R-:W5:Y:S08]  /*01f0*/  @!P4 LDC.64 R26, c[0x0][0x390] ;  /* 0x0000e400ff1acb82 */ /* 0x000f700000000a00 */
[----:B-1----:R-:W1:Y:S01]  /*0200*/  @!P3 LDC.64 R24, c[0x0][0x390] ;  /* 0x0000e400ff18bb82 */ /* 0x002e620000000a00 */
[----:B0-----:R-:W-:-:S05]  /*0210*/  @!P5 IMAD.WIDE.U32 R14, R20, 0x4, R14 ;  /* 0x00000004140ed825 */ /* 0x001fca00078e000e */
[----:B------:R0:W4:Y:S01]  /*0220*/  @!P5 LDG.E R29, desc[UR8][R14.64] ;  /* 0x000000080e1dd981 */ /* 0x000122000c1e1900 */
[----:B-----5:R-:W-:-:S04]  /*0230*/  @!P4 IMAD.WIDE.U32 R26, R11, 0x4, R26 ;  /* 0x000000040b1ac825 */ /* 0x020fc800078e001a */
[----:B0-----:R-:W-:-:S04]  /*0240*/  @!P4 IMAD.WIDE.U32 R14, R11, 0x4, R12 ;  /* 0x000000040b0ec825 */ /* 0x001fc800078e000c */
[----:B-1----:R-:W-:-:S06]  /*0250*/  @!P3 IMAD.WIDE.U32 R24, R18, 0x4, R24 ;  /* 0x000000041218b825 */ /* 0x002fcc00078e0018 */
[----:B------:R-:W5:Y:S01]  /*0260*/  @!P3 LDG.E R24, desc[UR8][R24.64] ;  /* 0x000000081818b981 */ /* 0x000f62000c1e1900 */
[----:B--2---:R-:W-:-:S03]  /*0270*/  @!P1 FADD.FTZ R16, R28, R9 ;  /* 0x000000091c109221 */ /* 0x004fc60000010000 */
[----:B------:R0:W2:Y:S01]  /*0280*/  @!P4 LDG.E R28, desc[UR8][R14.64] ;  /* 0x000000080e1cc981 */ /* 0x0000a2000c1e1900 */
[----:B---3--:R-:W-:Y:S01]  /*0290*/  @!P6 FADD.FTZ R22, R19, R4 ;  /* 0x000000041316e221 */ /* 0x008fe20000010000 */
[C---:B------:R-:W-:Y:S02]  /*02a0*/  IADD3 R19, PT, PT, R18.reuse, UR7, RZ ;  /* 0x0000000712137c10 */ /* 0x040fe4000fffe0ff */
[----:B------:R1:W2:Y:S02]  /*02b0*/  @!P4 LDG.E R4, desc[UR8][R26.64] ;  /* 0x000000081a04c981 */ /* 0x0002a4000c1e1900 */
[----:B------:R-:W-:Y:S01]  /*02c0*/  ISETP.GE.AND P2, PT, R19, R10, PT ;  /* 0x0000000a1300720c */ /* 0x000fe20003f46270 */
[----:B0-----:R-:W-:-:S05]  /*02d0*/  @!P3 IMAD.WIDE.U32 R14, R18, 0x4, R12 ;  /* 0x00000004120eb825 */ /* 0x001fca00078e000c */
[----:B------:R0:W5:Y:S07]  /*02e0*/  @!P3 LDG.E R25, desc[UR8][R14.64] ;  /* 0x000000080e19b981 */ /* 0x00016e000c1e1900 */
[----:B-1----:R-:W1:Y:S01]  /*02f0*/  @!P2 LDC.64 R26, c[0x0][0x390] ;  /* 0x0000e400ff1aab82 */ /* 0x002e620000000a00 */
[----:B0-----:R-:W-:-:S04]  /*0300*/  @!P2 IMAD.WIDE.U32 R14, R19, 0x4, R12 ;  /* 0x00000004130ea825 */ /* 0x001fc800078e000c */
[----:B-1----:R-:W-:-:S06]  /*0310*/  @!P2 IMAD.WIDE.U32 R26, R19, 0x4, R26 ;  /* 0x00000004131aa825 */ /* 0x002fcc00078e001a */
[----:B------:R-:W3:Y:S04]  /*0320*/  @!P2 LDG.E R26, desc[UR8][R26.64] ;  /* 0x000000081a1aa981 */ /* 0x000ee8000c1e1900 */
[----:B------:R0:W3:Y:S01]  /*0330*/  @!P2 LDG.E R27, desc[UR8][R14.64] ;  /* 0x000000080e1ba981 */ /* 0x0000e2000c1e1900 */
[----:B----4-:R-:W-:Y:S01]  /*0340*/  @!P5 FADD.FTZ R21, R2, R29 ;  /* 0x0000001d0215d221 */ /* 0x010fe20000010000 */
[----:B------:R-:W-:Y:S02]  /*0350*/  IADD3 R2, PT, PT, R19, UR7, RZ ;  /* 0x0000000713027c10 */ /* 0x000fe4000fffe0ff */
[----:B------:R-:W-:Y:S02]  /*0360*/  P2R R9, PR, RZ, 0x2 ;  /* 0x00000002ff097803 */ /* 0x000fe40000000000 */
[----:B------:R-:W-:Y:S01]  /*0370*/  ISETP.GE.AND P1, PT, R2, R10, PT ;  /* 0x0000000a0200720c */ /* 0x000fe20003f26270 */
[----:B--2---:R-:W-:Y:S01]  /*0380*/  @!P4 FADD.FTZ R3, R28, R4 ;  /* 0x000000041c03c221 */ /* 0x004fe20000010000 */
[----:B------:R-:W-:-:S04]  /*0390*/  IADD3 R4, PT, PT, R2, UR7, RZ ;  /* 0x0000000702047c10 */ /* 0x000fc8000fffe0ff */
[----:B------:R-:W-:Y:S01]  /*03a0*/  ISETP.GE.AND P0, PT, R4, R10, PT ;  /* 0x0000000a0400720c */ /* 0x000fe20003f06270 */
[----:B-----5:R-:W-:-:S06]  /*03b0*/  @!P3 FADD.FTZ R5, R25, R24 ;  /* 0x000000181905b221 */ /* 0x020fcc0000010000 */
[----:B------:R-:W1:Y:S08]  /*03c0*/  @!P1 LDC.64 R24, c[0x0][0x390] ;  /* 0x0000e400ff189b82 */ /* 0x000e700000000a00 */
[----:B0-----:R-:W0:Y:S01]  /*03d0*/  @!P0 LDC.64 R14, c[0x0][0x390] ;  /* 0x0000e400ff0e8b82 */ /* 0x001e220000000a00 */
[----:B------:R-:W-:-:S06]  /*03e0*/  @!P0 IMAD.WIDE.U32 R28, R4, 0x4, R12 ;  /* 0x00000004041c8825 */ /* 0x000fcc00078e000c */
[----:B------:R-:W2:Y:S01]  /*03f0*/  @!P0 LDG.E R29, desc[UR8][R28.64] ;  /* 0x000000081c1d8981 */ /* 0x000ea2000c1e1900 */
[----:B-1----:R-:W-:-:S06]  /*0400*/  @!P1 IMAD.WIDE.U32 R24, R2, 0x4, R24 ;  /* 0x0000000402189825 */ /* 0x002fcc00078e0018 */
[----:B------:R-:W4:Y:S01]  /*0410*/  @!P1 LDG.E R25, desc[UR8][R24.64] ;  /* 0x0000000818199981 */ /* 0x000f22000c1e1900 */
[----:B0-----:R-:W-:-:S06]  /*0420*/  @!P0 IMAD.WIDE.U32 R14, R4, 0x4, R14 ;  /* 0x00000004040e8825 */ /* 0x001fcc00078e000e */
[----:B------:R0:W2:Y:S01]  /*0430*/  @!P0 LDG.E R14, desc[UR8][R14.64] ;  /* 0x000000080e0e8981 */ /* 0x0000a2000c1e1900 */
[----:B---3--:R-:W-:Y:S01]  /*0440*/  @!P2 FADD.FTZ R6, R27, R26 ;  /* 0x0000001a1b06a221 */ /* 0x008fe20000010000 */
[----:B------:R-:W-:-:S06]  /*0450*/  @!P1 IMAD.WIDE.U32 R26, R2, 0x4, R12 ;  /* 0x00000004021a9825 */ /* 0x000fcc00078e000c */
[----:B------:R1:W4:Y:S01]  /*0460*/  @!P1 LDG.E R27, desc[UR8][R26.64] ;  /* 0x000000081a1b9981 */ /* 0x000322000c1e1900 */
[----:B------:R-:W-:Y:S01]  /*0470*/  ISETP.NE.AND P1, PT, R9, RZ, PT ;  /* 0x000000ff0900720c */ /* 0x000fe20003f25270 */
[----:B------:R-:W-:-:S03]  /*0480*/  HFMA2 R9, -RZ, RZ, 0, 0 ;  /* 0x00000000ff097431 */ /* 0x000fc600000001ff */
[----:B0-----:R-:W-:-:S09]  /*0490*/  P2R R15, PR, RZ, 0x2 ;  /* 0x00000002ff0f7803 */ /* 0x001fd20000000000 */
[----:B------:R-:W-:Y:S01]  /*04a0*/  @!P1 FADD.FTZ R9, RZ, R16 ;  /* 0x00000010ff099221 */ /* 0x000fe20000010000 */
[----:B------:R-:W-:-:S03]  /*04b0*/  ISETP.GE.AND P1, PT, R2, R10, PT ;  /* 0x0000000a0200720c */ /* 0x000fc60003f26270 */
[----:B------:R-:W-:-:S04]  /*04c0*/  @!P6 FADD.FTZ R9, R9, R22 ;  /* 0x000000160909e221 */ /* 0x000fc80000010000 */
[----:B------:R-:W-:-:S04]  /*04d0*/  @!P5 FADD.FTZ R9, R9, R21 ;  /* 0x000000150909d221 */ /* 0x000fc80000010000 */
[----:B------:R-:W-:-:S04]  /*04e0*/  @!P4 FADD.FTZ R9, R9, R3 ;  /* 0x000000030909c221 */ /* 0x000fc80000010000 */
[----:B------:R-:W-:-:S04]  /*04f0*/  @!P3 FADD.FTZ R9, R9, R5 ;  /* 0x000000050909b221 */ /* 0x000fc80000010000 */
[----:B------:R-:W-:Y:S01]  /*0500*/  @!P2 FADD.FTZ R9, R9, R6 ;  /* 0x000000060909a221 */ /* 0x000fe20000010000 */
[----:B------:R-:W0:Y:S01]  /*0510*/  S2UR UR6, SR_CgaCtaId ;  /* 0x00000000000679c3 */ /* 0x000e220000008800 */
[----:B------:R-:W-:Y:S02]  /*0520*/  UMOV UR4, 0x400 ;  /* 0x0000040000047882 */ /* 0x000fe40000000000 */
[----:B------:R-:W-:-:S04]  /*0530*/  UIADD3 UR5, UPT, UPT, UR4, 0x8, URZ ;  /* 0x0000000804057890 */ /* 0x000fc8000fffe0ff */
[----:B0-----:R-:W-:Y:S01]  /*0540*/  ULEA UR5, UR6, UR5, 0x18 ;  /* 0x0000000506057291 */ /* 0x001fe2000f8ec0ff */
[----:B-1----:R-:W-:Y:S01]  /*0550*/  P2R R26, PR, RZ, 0x20 ;  /* 0x00000020ff1a7803 */ /* 0x002fe20000000000 */
[----:B--2---:R-:W-:Y:S01]  /*0560*/  @!P0 FADD.FTZ R8, R29, R14 ;  /* 0x0000000e1d088221 */ /* 0x004fe20000010000 */
[----:B----4-:R-:W-:-:S04]  /*0570*/  @!P1 FADD.FTZ R7, R27, R25 ;  /* 0x000000191b079221 */ /* 0x010fc80000010000 */
        /* <DEDUP_REMOVED lines=9> */
[----:B------:R-:W-:Y:S01]  /*0610*/  LOP3.LUT P1, R14, R17, 0x1f, RZ, 0xc0, !PT ;  /* 0x0000001f110e7812 */ /* 0x000fe2000782c0ff */
[----:B0-----:R-:W-:-:S05]  /*0620*/  FADD.FTZ R27, R28, R27 ;  /* 0x0000001b1c1b7221 */ /* 0x001fca0000010000 */
[----:B------:R-:W0:Y:S01]  /*0630*/  SHFL.BFLY PT, R29, R27, 0x1, 0x1f ;  /* 0x0c201f001b1d7f89 */ /* 0x000e2200000e0000 */
[----:B------:R-:W-:Y:S02]  /*0640*/  LEA.HI R9, R17, UR5, RZ, 0x1d ;  /* 0x0000000511097c11 */ /* 0x000fe4000f8fe8ff */
[----:B------:R-:W-:-:S05]  /*0650*/  I2FP.F32.U32 R25, UR7 ;  /* 0x0000000700197c45 */ /* 0x000fca0008201000 */
[----:B------:R-:W-:Y:S01]  /*0660*/  FMUL.FTZ R28, R25, 0.03125 ;  /* 0x3d000000191c7820 */ /* 0x000fe20000410000 */
[----:B------:R-:W-:Y:S01]  /*0670*/  I2FP.F32.U32 R25, R17 ;  /* 0x0000001100197245 */ /* 0x000fe20000201000 */
[----:B0-----:R-:W-:-:S05]  /*0680*/  FADD.FTZ R29, R27, R29 ;  /* 0x0000001d1b1d7221 */ /* 0x001fca0000010000 */
[----:B------:R0:W-:Y:S01]  /*0690*/  @!P1 STS [R9], R29 ;  /* 0x0000001d09009388 */ /* 0x0001e20000000800 */
[----:B------:R-:W-:Y:S01]  /*06a0*/  BAR.SYNC.DEFER_BLOCKING 0x0 ;  /* 0x0000000000007b1d */ /* 0x000fe20000010000 */
[----:B------:R-:W-:Y:S02]  /*06b0*/  FSETP.GT.FTZ.AND P5, PT, R28, R25, PT ;  /* 0x000000191c00720b */ /* 0x000fe40003fb4000 */
[----:B------:R-:W-:Y:S02]  /*06c0*/  MOV R27, RZ ;  /* 0x000000ff001b7202 */ /* 0x000fe40000000f00 */
[----:B0-----:R-:W-:-:S09]  /*06d0*/  LEA R29, R14, UR5, 0x2 ;  /* 0x000000050e1d7c11 */ /* 0x001fd2000f8e10ff */
        /* <DEDUP_REMOVED lines=14> */
[----:B------:R-:W-:Y:S01]  /*07c0*/  ULEA UR4, UR6, UR4, 0x18 ;  /* 0x0000000406047291 */ /* 0x000fe2000f8ec0ff */
[----:B0-----:R-:W-:-:S04]  /*07d0*/  FADD.FTZ R9, R28, R9 ;  /* 0x000000091c097221 */ /* 0x001fc80000010000 */
[----:B-1----:R-:W-:-:S05]  /*07e0*/  @!P6 FMUL.FTZ R27, R9, R27 ;  /* 0x0000001b091be220 */ /* 0x002fca0000410000 */
[----:B------:R-:W-:Y:S01]  /*07f0*/  @!P6 STS [UR4], R27 ;  /* 0x0000001bff00e988 */ /* 0x000fe20008000804 */
[----:B------:R-:W-:Y:S06]  /*0800*/  BAR.SYNC.DEFER_BLOCKING 0x0 ;  /* 0x0000000000007b1d */ /* 0x000fec0000010000 */
[----:B------:R-:W0:Y:S01]  /*0810*/  LDS R25, [UR4] ;  /* 0x00000004ff197984 */ /* 0x000e220008000800 */
        /* <DEDUP_REMOVED lines=32> */
[----:B------:R-:W-:Y:S02]  /*0a20*/  UMOV UR5, 0x400 ;  /* 0x0000040000057882 */ /* 0x000fe40000000000 */
[----:B------:R-:W-:Y:S01]  /*0a30*/  UIADD3 UR5, UPT, UPT, UR5, 0x8, URZ ;  /* 0x0000000805057890 */ /* 0x000fe2000fffe0ff */
[----:B0-----:R-:W-:-:S05]  /*0a40*/  FADD.FTZ R28, R27, R28 ;  /* 0x0000001c1b1c7221 */ /* 0x001fca0000010000 */
[----:B------:R-:W0:Y:S01]  /*0a50*/  SHFL.BFLY PT, R9, R28, 0x1, 0x1f ;  /* 0x0c201f001c097f89 */ /* 0x000e2200000e0000 */
[----:B------:R-:W-:Y:S01]  /*0a60*/  ISETP.NE.AND P1, PT, R14, RZ, PT ;  /* 0x000000ff0e00720c */ /* 0x000fe20003f25270 */
[----:B------:R-:W-:Y:S01]  /*0a70*/  ULEA UR5, UR6, UR5, 0x18 ;  /* 0x0000000506057291 */ /* 0x000fe2000f8ec0ff */
[----:B0-----:R-:W-:-:S05]  /*0a80*/  FADD.FTZ R9, R28, R9 ;  /* 0x000000091c097221 */ /* 0x001fca0000010000 */
[----:B------:R-:W-:-:S06]  /*0a90*/  LEA.HI R28, R17, UR5, RZ, 0x1d ;  /* 0x00000005111c7c11 */ /* 0x000fcc000f8fe8ff */
[----:B------:R0:W-:Y:S01]  /*0aa0*/  @!P1 STS [R28], R9 ;  /* 0x000000091c009388 */ /* 0x0001e20000000800 */
[----:B------:R-:W-:Y:S01]  /*0ab0*/  HFMA2 R25, -RZ, RZ, 0, 0 ;  /* 0x00000000ff197431 */ /* 0x000fe200000001ff */
[----:B------:R-:W-:Y:S01]  /*0ac0*/  BAR.SYNC.DEFER_BLOCKING 0x0 ;  /* 0x0000000000007b1d */ /* 0x000fe20000010000 */
[----:B------:R-:W-:-:S13]  /*0ad0*/  ISETP.NE.AND P1, PT, R15, RZ, PT ;  /* 0x000000ff0f00720c */ /* 0x000fda0003f25270 */
[----:B------:R-:W1:Y:S01]  /*0ae0*/  @!P1 LDC.64 R14, c[0x0][0x388] ;  /* 0x0000e200ff0e9b82 */ /* 0x000e620000000a00 */
[----:B------:R-:W2:Y:S01]  /*0af0*/  @P5 LDS R25, [R29] ;  /* 0x000000001d195984 */ /* 0x000ea20000000800 */
[----:B0-----:R-:W-:Y:S02]  /*0b00*/  SHF.R.S32.HI R9, RZ, 0x1f, R0 ;  /* 0x0000001fff097819 */ /* 0x001fe40000011400 */
[----:B------:R-:W-:-:S04]  /*0b10*/  @!P1 IADD3 R27, P5, PT, R0, R17, RZ ;  /* 0x00000011001b9210 */ /* 0x000fc80007fbe0ff */
[----:B------:R-:W-:Y:S02]  /*0b20*/  @!P1 IADD3.X R28, PT, PT, RZ, R9, RZ, P5, !PT ;  /* 0x00000009ff1c9210 */ /* 0x000fe40002ffe4ff */
[----:B-1----:R-:W-:-:S04]  /*0b30*/  @!P1 LEA R14, P5, R27, R14, 0x2 ;  /* 0x0000000e1b0e9211 */ /* 0x002fc800078a10ff */
[----:B------:R-:W-:Y:S02]  /*0b40*/  @!P1 LEA.HI.X R15, R27, R15, R28, 0x2, P5 ;  /* 0x0000000f1b0f9211 */ /* 0x000fe400028f141c */
[----:B------:R-:W-:Y:S02]  /*0b50*/  ISETP.NE.AND P5, PT, R26, RZ, PT ;  /* 0x000000ff1a00720c */ /* 0x000fe40003fa5270 */
[----:B--2---:R-:W0:Y:S02]  /*0b60*/  SHFL.BFLY PT, R26, R25, 0x10, 0x1f ;  /* 0x0e001f00191a7f89 */ /* 0x004e2400000e0000 */
[----:B0-----:R-:W-:-:S05]  /*0b70*/  FADD.FTZ R26, R26, R25 ;  /* 0x000000191a1a7221 */ /* 0x001fca0000010000 */
[----:B------:R-:W0:Y:S02]  /*0b80*/  SHFL.BFLY PT, R27, R26, 0x8, 0x1f ;  /* 0x0d001f001a1b7f89 */ /* 0x000e2400000e0000 */
[----:B0-----:R-:W-:-:S05]  /*0b90*/  FADD.FTZ R27, R26, R27 ;  /* 0x0000001b1a1b7221 */ /* 0x001fca0000010000 */
[----:B------:R-:W0:Y:S02]  /*0ba0*/  SHFL.BFLY PT, R28, R27, 0x4, 0x1f ;  /* 0x0c801f001b1c7f89 */ /* 0x000e2400000e0000 */
[----:B0-----:R-:W-:-:S05]  /*0bb0*/  FADD.FTZ R28, R27, R28 ;  /* 0x0000001c1b1c7221 */ /* 0x001fca0000010000 */
[----:B------:R-:W0:Y:S02]  /*0bc0*/  SHFL.BFLY PT, R29, R28, 0x2, 0x1f ;  /* 0x0c401f001c1d7f89 */ /* 0x000e2400000e0000 */
[----:B0-----:R-:W-:-:S05]  /*0bd0*/  FADD.FTZ R29, R28, R29 ;  /* 0x0000001d1c1d7221 */ /* 0x001fca0000010000 */
[----:B------:R-:W0:Y:S01]  /*0be0*/  SHFL.BFLY PT, R26, R29, 0x1, 0x1f ;  /* 0x0c201f001d1a7f89 */ /* 0x000e2200000e0000 */
[----:B------:R-:W-:-:S04]  /*0bf0*/  @!P6 I2FP.F32.S32 R28, R10 ;  /* 0x0000000a001ce245 */ /* 0x000fc80000201400 */
[----:B------:R-:W1:Y:S01]  /*0c00*/  @!P6 MUFU.RCP R25, R28 ;  /* 0x0000001c0019e308 */ /* 0x000e620000001000 */
[----:B0-----:R-:W-:Y:S02]  /*0c10*/  FADD.FTZ R26, R29, R26 ;  /* 0x0000001a1d1a7221 */ /* 0x001fe40000010000 */
[----:B------:R-:W1:Y:S02]  /*0c20*/  @!P6 LDC R29, c[0x0][0x3a8] ;  /* 0x0000ea00ff1deb82 */ /* 0x000e640000000800 */
[----:B-1----:R-:W-:-:S06]  /*0c30*/  @!P6 FFMA.FTZ R29, R26, R25, R29 ;  /* 0x000000191a1de223 */ /* 0x002fcc000001001d */
[----:B------:R-:W0:Y:S01]  /*0c40*/  @!P1 LDC.64 R26, c[0x0][0x398] ;  /* 0x0000e600ff1a9b82 */ /* 0x000e220000000a00 */
[----:B------:R-:W1:Y:S02]  /*0c50*/  @!P6 MUFU.RSQ R29, R29 ;  /* 0x0000001d001de308 */ /* 0x000e640000001400 */
[----:B-1----:R-:W-:Y:S05]  /*0c60*/  @!P6 STS [UR4+0x4], R29 ;  /* 0x0000041dff00e988 */ /* 0x002fea0008000804 */
[----:B------:R-:W-:Y:S01]  /*0c70*/  BAR.SYNC.DEFER_BLOCKING 0x0 ;  /* 0x0000000000007b1d */ /* 0x000fe20000010000 */
[----:B------:R-:W-:-:S07]  /*0c80*/  ISETP.NE.AND P6, PT, R24, RZ, PT ;  /* 0x000000ff1800720c */ /* 0x000fce0003fc5270 */
[----:B------:R-:W1:Y:S01]  /*0c90*/  @!P1 LDC.64 R24, c[0x0][0x3a0] ;  /* 0x0000e800ff189b82 */ /* 0x000e620000000a00 */
[----:B0-----:R-:W-:-:S06]  /*0ca0*/  @!P1 IMAD.WIDE.U32 R26, R17, 0x4, R26 ;  /* 0x00000004111a9825 */ /* 0x001fcc00078e001a */
[----:B------:R-:W2:Y:S04]  /*0cb0*/  @!P1 LDG.E R26, desc[UR8][R26.64] ;  /* 0x000000081a1a9981 */ /* 0x000ea8000c1e1900 */
[----:B------:R0:W3:Y:S01]  /*0cc0*/  @!P1 LDG.E R28, desc[UR8][R14.64] ;  /* 0x000000080e1c9981 */ /* 0x0000e2000c1e1900 */
[----:B-1----:R-:W-:-:S06]  /*0cd0*/  @!P1 IMAD.WIDE.U32 R24, R17, 0x4, R24 ;  /* 0x0000000411189825 */ /* 0x002fcc00078e0018 */
[----:B------:R-:W2:Y:S04]  /*0ce0*/  @!P1 LDG.E R25, desc[UR8][R24.64] ;  /* 0x0000000818199981 */ /* 0x000ea8000c1e1900 */
[----:B0-----:R-:W0:Y:S02]  /*0cf0*/  LDS.64 R14, [UR4] ;  /* 0x00000004ff0e7984 */ /* 0x001e240008000a00 */
[----:B0-----:R-:W-:-:S04]  /*0d00*/  @!P1 FADD.FTZ R16, R16, -R14 ;  /* 0x8000000e10109221 */ /* 0x001fc80000010000 */
[----:B------:R-:W-:-:S04]  /*0d10*/  @!P1 FMUL.FTZ R16, R16, R15 ;  /* 0x0000000f10109220 */ /* 0x000fc80000410000 */
[----:B--2---:R-:W-:Y:S01]  /*0d20*/  @!P1 FFMA.FTZ R29, R26, R16, R25 ;  /* 0x000000101a1d9223 */ /* 0x004fe20000010019 */
[----:B------:R-:W-:Y:S01]  /*0d30*/  @!P1 IMAD.WIDE.U32 R16, R17, 0x4, R12 ;  /* 0x0000000411109825 */ /* 0x000fe200078e000c */
[----:B------:R-:W0:Y:S03]  /*0d40*/  @!P6 LDC.64 R24, c[0x0][0x3a0] ;  /* 0x0000e800ff18eb82 */ /* 0x000e260000000a00 */
[----:B---3--:R-:W-:-:S05]  /*0d50*/  @!P1 FADD.FTZ R29, R28, R29 ;  /* 0x0000001d1c1d9221 */ /* 0x008fca0000010000 */
[----:B------:R1:W-:Y:S02]  /*0d60*/  @!P1 STG.E desc[UR8][R16.64], R29 ;  /* 0x0000001d10009986 */ /* 0x0003e4000c101908 */
[----:B-1----:R-:W1:Y:S01]  /*0d70*/  @!P6 LDC.64 R16, c[0x0][0x388] ;  /* 0x0000e200ff10eb82 */ /* 0x002e620000000a00 */
[----:B------:R-:W-:-:S04]  /*0d80*/  @!P6 IADD3 R28, P1, PT, R0, R23, RZ ;  /* 0x00000017001ce210 */ /* 0x000fc80007f3e0ff */
[----:B------:R-:W-:Y:S02]  /*0d90*/  @!P6 IADD3.X R26, PT, PT, RZ, R9, RZ, P1, !PT ;  /* 0x00000009ff1ae210 */ /* 0x000fe40000ffe4ff */
[----:B-1----:R-:W-:-:S04]  /*0da0*/  @!P6 LEA R16, P1, R28, R16, 0x2 ;  /* 0x000000101c10e211 */ /* 0x002fc800078210ff */
[----:B------:R-:W-:Y:S02]  /*0db0*/  @!P6 LEA.HI.X R17, R28, R17, R26, 0x2, P1 ;  /* 0x000000111c11e211 */ /* 0x000fe400008f141a */
[----:B------:R-:W1:Y:S01]  /*0dc0*/  @!P6 LDC.64 R26, c[0x0][0x398] ;  /* 0x0000e600ff1aeb82 */ /* 0x000e620000000a00 */
[C---:B0-----:R-:W-:Y:S02]  /*0dd0*/  @!P6 IMAD.WIDE.U32 R24, R23.reuse, 0x4, R24 ;  /* 0x000000041718e825 */ /* 0x041fe400078e0018 */
[----:B------:R-:W2:Y:S04]  /*0de0*/  @!P6 LDG.E R16, desc[UR8][R16.64] ;  /* 0x000000081010e981 */ /* 0x000ea8000c1e1900 */
        /* <DEDUP_REMOVED lines=9> */
[----:B------:R-:W1:Y:S01]  /*0e80*/  @!P5 LDC.64 R24, c[0x0][0x3a0] ;  /* 0x0000e800ff18db82 */ /* 0x000e620000000a00 */
[----:B------:R2:W-:Y:S07]  /*0e90*/  @!P6 STG.E desc[UR8][R16.64], R29 ;  /* 0x0000001d1000e986 */ /* 0x0005ee000c101908 */
[----:B--2---:R-:W2:Y:S01]  /*0ea0*/  @!P5 LDC.64 R16, c[0x0][0x388] ;  /* 0x0000e200ff10db82 */ /* 0x004ea20000000a00 */
[----:B0-----:R-:W-:Y:S01]  /*0eb0*/  @!P5 IMAD.WIDE.U32 R26, R20, 0x4, R26 ;  /* 0x00000004141ad825 */ /* 0x001fe200078e001a */
[----:B------:R-:W-:-:S05]  /*0ec0*/  @!P5 IADD3 R22, P1, PT, R0, R20, RZ ;  /* 0x000000140016d210 */ /* 0x000fca0007f3e0ff */
[----:B------:R-:W3:Y:S01]  /*0ed0*/  @!P5 LDG.E R26, desc[UR8][R26.64] ;  /* 0x000000081a1ad981 */ /* 0x000ee2000c1e1900 */
[----:B-1----:R-:W-:Y:S01]  /*0ee0*/  @!P5 IMAD.WIDE.U32 R24, R20, 0x4, R24 ;  /* 0x000000041418d825 */ /* 0x002fe200078e0018 */
[----:B------:R-:W-:-:S05]  /*0ef0*/  @!P5 IADD3.X R23, PT, PT, RZ, R9, RZ, P1, !PT ;  /* 0x00000009ff17d210 */ /* 0x000fca0000ffe4ff */
[----:B------:R-:W3:Y:S01]  /*0f00*/  @!P5 LDG.E R25, desc[UR8][R24.64] ;  /* 0x000000081819d981 */ /* 0x000ee2000c1e1900 */
[----:B--2---:R-:W-:-:S04]  /*0f10*/  @!P5 LEA R16, P1, R22, R16, 0x2 ;  /* 0x000000101610d211 */ /* 0x004fc800078210ff */
[----:B------:R-:W-:-:S05]  /*0f20*/  @!P5 LEA.HI.X R17, R22, R17, R23, 0x2, P1 ;  /* 0x000000111611d211 */ /* 0x000fca00008f1417 */
[----:B------:R0:W2:Y:S01]  /*0f30*/  @!P5 LDG.E R28, desc[UR8][R16.64] ;  /* 0x00000008101cd981 */ /* 0x0000a2000c1e1900 */
[----:B------:R-:W-:-:S04]  /*0f40*/  @!P5 FADD.FTZ R22, R21, -R14 ;  /* 0x8000000e1516d221 */ /* 0x000fc80000010000 */
[----:B------:R-:W-:Y:S01]  /*0f50*/  @!P5 FMUL.FTZ R22, R22, R15 ;  /* 0x0000000f1616d220 */ /* 0x000fe20000410000 */
[----:B0-----:R-:W0:Y:S03]  /*0f60*/  @!P4 LDC.64 R16, c[0x0][0x388] ;  /* 0x0000e200ff10cb82 */ /* 0x001e260000000a00 */
[----:B---3--:R-:W-:-:S05]  /*0f70*/  @!P5 FFMA.FTZ R21, R26, R22, R25 ;  /* 0x000000161a15d223 */ /* 0x008fca0000010019 */
[----:B------:R-:W1:Y:S08]  /*0f80*/  @!P4 LDC.64 R24, c[0x0][0x398] ;  /* 0x0000e600ff18cb82 */ /* 0x000e700000000a00 */
[----:B------:R-:W3:Y:S01]  /*0f90*/  @!P4 LDC.64 R22, c[0x0][0x3a0] ;  /* 0x0000e800ff16cb82 */ /* 0x000ee20000000a00 */
[----:B--2---:R-:W-:Y:S01]  /*0fa0*/  @!P5 FADD.FTZ R29, R28, R21 ;  /* 0x000000151c1dd221 */ /* 0x004fe20000010000 */
[----:B------:R-:W-:-:S05]  /*0fb0*/  @!P5 IMAD.WIDE.U32 R20, R20, 0x4, R12 ;  /* 0x000000041414d825 */ /* 0x000fca00078e000c */
[----:B------:R2:W-:Y:S01]  /*0fc0*/  @!P5 STG.E desc[UR8][R20.64], R29 ;  /* 0x0000001d1400d986 */ /* 0x0005e2000c101908 */
[----:B-1----:R-:W-:-:S06]  /*0fd0*/  @!P4 IMAD.WIDE.U32 R24, R11, 0x4, R24 ;  /* 0x000000040b18c825 */ /* 0x002fcc00078e0018 */
[----:B------:R-:W4:Y:S01]  /*0fe0*/  @!P4 LDG.E R24, desc[UR8][R24.64] ;  /* 0x000000081818c981 */ /* 0x000f22000c1e1900 */
[----:B--2---:R-:W-:Y:S01]  /*0ff0*/  @!P4 IADD3 R20, P1, PT, R0, R11, RZ ;  /* 0x0000000b0014c210 */ /* 0x004fe20007f3e0ff */
[----:B---3--:R-:W-:-:S03]  /*1000*/  @!P4 IMAD.WIDE.U32 R22, R11, 0x4, R22 ;  /* 0x000000040b16c825 */ /* 0x008fc600078e0016 */
[----:B------:R-:W-:Y:S02]  /*1010*/  @!P4 IADD3.X R21, PT, PT, RZ, R9, RZ, P1, !PT ;  /* 0x00000009ff15c210 */ /* 0x000fe40000ffe4ff */
[C---:B0-----:R-:W-:Y:S01]  /*1020*/  @!P4 LEA R16, P1, R20.reuse, R16, 0x2 ;  /* 0x000000101410c211 */ /* 0x041fe200078210ff */
[----:B------:R0:W4:Y:S03]  /*1030*/  @!P4 LDG.E R27, desc[UR8][R22.64] ;  /* 0x00000008161bc981 */ /* 0x000126000c1e1900 */
[----:B------:R-:W-:Y:S02]  /*1040*/  @!P4 LEA.HI.X R17, R20, R17, R21, 0x2, P1 ;  /* 0x000000111411c211 */ /* 0x000fe400008f1415 */
[----:B------:R-:W1:Y:S03]  /*1050*/  @!P3 LDC.64 R20, c[0x0][0x3a0] ;  /* 0x0000e800ff14bb82 */ /* 0x000e660000000a00 */
[----:B------:R2:W3:Y:S05]  /*1060*/  @!P4 LDG.E R26, desc[UR8][R16.64] ;  /* 0x00000008101ac981 */ /* 0x0004ea000c1e1900 */
[----:B0-----:R-:W0:Y:S08]  /*1070*/  @!P3 LDC.64 R22, c[0x0][0x398] ;  /* 0x0000e600ff16bb82 */ /* 0x001e300000000a00 */
[----:B--2---:R-:W2:Y:S01]  /*1080*/  @!P3 LDC.64 R16, c[0x0][0x388] ;  /* 0x0000e200ff10bb82 */ /* 0x004ea20000000a00 */
[----:B------:R-:W-:-:S04]  /*1090*/  @!P4 FADD.FTZ R28, R3, -R14 ;  /* 0x8000000e031cc221 */ /* 0x000fc80000010000 */
[----:B------:R-:W-:Y:S01]  /*10a0*/  @!P4 FMUL.FTZ R28, R28, R15 ;  /* 0x0000000f1c1cc220 */ /* 0x000fe20000410000 */
[----:B------:R-:W-:Y:S01]  /*10b0*/  @!P3 IADD3 R3, P1, PT, R0, R18, RZ ;  /* 0x000000120003b210 */ /* 0x000fe20007f3e0ff */
[----:B-1----:R-:W-:-:S04]  /*10c0*/  @!P3 IMAD.WIDE.U32 R20, R18, 0x4, R20 ;  /* 0x000000041214b825 */ /* 0x002fc800078e0014 */
[----:B0-----:R-:W-:Y:S01]  /*10d0*/  @!P3 IMAD.WIDE.U32 R22, R18, 0x4, R22 ;  /* 0x000000041216b825 */ /* 0x001fe200078e0016 */
[----:B--2---:R-:W-:-:S03]  /*10e0*/  @!P3 LEA R16, P5, R3, R16, 0x2 ;  /* 0x000000100310b211 */ /* 0x004fc600078a10ff */
[----:B----4-:R-:W-:Y:S01]  /*10f0*/  @!P4 FFMA.FTZ R27, R24, R28, R27 ;  /* 0x0000001c181bc223 */ /* 0x010fe2000001001b */
[----:B------:R-:W-:Y:S01]  /*1100*/  @!P4 IMAD.WIDE.U32 R24, R11, 0x4, R12 ;  /* 0x000000040b18c825 */ /* 0x000fe200078e000c */
[----:B------:R-:W-:-:S03]  /*1110*/  @!P3 IADD3.X R28, PT, PT, RZ, R9, RZ, P1, !PT ;  /* 0x00000009ff1cb210 */ /* 0x000fc60000ffe4ff */
[----:B---3--:R-:W-:Y:S01]  /*1120*/  @!P4 FADD.FTZ R26, R26, R27 ;  /* 0x0000001b1a1ac221 */ /* 0x008fe20000010000 */
[----:B------:R-:W-:-:S04]  /*1130*/  @!P3 LEA.HI.X R17, R3, R17, R28, 0x2, P5 ;  /* 0x000000110311b211 */ /* 0x000fc800028f141c */
[----:B------:R0:W-:Y:S04]  /*1140*/  @!P4 STG.E desc[UR8][R24.64], R26 ;  /* 0x0000001a1800c986 */ /* 0x0001e8000c101908 */
[----:B------:R1:W2:Y:S04]  /*1150*/  @!P3 LDG.E R3, desc[UR8][R22.64] ;  /* 0x000000081603b981 */ /* 0x0002a8000c1e1900 */
[----:B------:R3:W2:Y:S04]  /*1160*/  @!P3 LDG.E R28, desc[UR8][R20.64] ;  /* 0x00000008141cb981 */ /* 0x0006a8000c1e1900 */
[----:B------:R4:W5:Y:S01]  /*1170*/  @!P3 LDG.E R11, desc[UR8][R16.64] ;  /* 0x00000008100bb981 */ /* 0x000962000c1e1900 */
[----:B-1----:R-:W1:Y:S08]  /*1180*/  @!P2 LDC.64 R22, c[0x0][0x398] ;  /* 0x0000e600ff16ab82 */ /* 0x002e700000000a00 */
[----:B---3--:R-:W3:Y:S08]  /*1190*/  @!P2 LDC.64 R20, c[0x0][0x3a0] ;  /* 0x0000e800ff14ab82 */ /* 0x008ef00000000a00 */
[----:B----4-:R-:W4:Y:S01]  /*11a0*/  @!P2 LDC.64 R16, c[0x0][0x388] ;  /* 0x0000e200ff10ab82 */ /* 0x010f220000000a00 */
[----:B------:R-:W-:-:S04]  /*11b0*/  @!P3 FADD.FTZ R5, R5, -R14 ;  /* 0x8000000e0505b221 */ /* 0x000fc80000010000 */
[----:B------:R-:W-:Y:S01]  /*11c0*/  @!P3 FMUL.FTZ R5, R5, R15 ;  /* 0x0000000f0505b220 */ /* 0x000fe20000410000 */
[----:B0-----:R-:W-:-:S04]  /*11d0*/  @!P3 IMAD.WIDE.U32 R24, R18, 0x4, R12 ;  /* 0x000000041218b825 */ /* 0x001fc800078e000c */
[----:B-1----:R-:W-:-:S04]  /*11e0*/  @!P2 IMAD.WIDE.U32 R22, R19, 0x4, R22 ;  /* 0x000000041316a825 */ /* 0x002fc800078e0016 */
[----:B---3--:R-:W-:-:S04]  /*11f0*/  @!P2 IMAD.WIDE.U32 R20, R19, 0x4, R20 ;  /* 0x000000041314a825 */ /* 0x008fc800078e0014 */
[----:B--2---:R-:W-:Y:S01]  /*1200*/  @!P3 FFMA.FTZ R28, R3, R5, R28 ;  /* 0x00000005031cb223 */ /* 0x004fe2000001001c */
[----:B------:R-:W-:-:S03]  /*1210*/  @!P2 IADD3 R3, P1, PT, R0, R19, RZ ;  /* 0x000000130003a210 */ /* 0x000fc60007f3e0ff */
[----:B-----5:R-:W-:Y:S01]  /*1220*/  @!P3 FADD.FTZ R5, R11, R28 ;  /* 0x0000001c0b05b221 */ /* 0x020fe20000010000 */
[----:B------:R-:W-:Y:S02]  /*1230*/  @!P2 IADD3.X R11, PT, PT, RZ, R9, RZ, P1, !PT ;  /* 0x00000009ff0ba210 */ /* 0x000fe40000ffe4ff */
        /* <DEDUP_REMOVED lines=15> */
[----:B------:R-:W1:Y:S01]  /*1330*/  LDC.64 R16, c[0x0][0x398] ;  /* 0x0000e600ff107b82 */ /* 0x000e620000000a00 */
[----:B------:R-:W2:Y:S01]  /*1340*/  LDCU.64 UR4, c[0x0][0x388] ;  /* 0x00007100ff0477ac */ /* 0x000ea20008000a00 */
[----:B0-----:R-:W-:-:S04]  /*1350*/  IADD3 R3, P1, PT, R0, R2, RZ ;  /* 0x0000000200037210 */ /* 0x001fc80007f3e0ff */
[----:B------:R-:W-:Y:S02]  /*1360*/  IADD3.X R6, PT, PT, RZ, R9, RZ, P1, !PT ;  /* 0x00000009ff067210 */ /* 0x000fe40000ffe4ff */
        /* <DEDUP_REMOVED lines=13> */
[----:B------:R1:W-:Y:S02]  /*1440*/  STG.E desc[UR8][R2.64], R5 ;  /* 0x0000000502007986 */ /* 0x0003e4000c101908 */
.L_x_289:
[----:B------:R-:W-:Y:S05]  /*1450*/  BSYNC.RECONVERGENT B0 ;  /* 0x0000000000007941 */ /* 0x000fea0003800200 */
.L_x_288:
[----:B------:R-:W-:Y:S05]  /*1460*/  @P0 EXIT ;  /* 0x000000000000094d */ /* 0x000fea0003800000 */
[----:B01----:R-:W0:Y:S01]  /*1470*/  LDC.64 R2, c[0x0][0x398] ;  /* 0x0000e600ff027b82 */ /* 0x003e220000000a00 */
        /* <DEDUP_REMOVED lines=16> */
[----:B------:R-:W-:Y:S01]  /*1580*/  STG.E desc[UR8][R4.64], R9 ;  /* 0x0000000904007986 */ /* 0x000fe2000c101908 */
[----:B------:R-:W-:Y:S05]  /*1590*/  EXIT ;  /* 0x000000000000794d */ /* 0x000fea0003800000 */
.L_x_290:
        /* <DEDUP_REMOVED lines=14> */
.L_x_2556:


//--------------------- .text._ZN17fastertransformer26add_bias_layernorm_add_resI6__halfLi8EEEvPT_PKS2_S5_S5_S5_fi --------------------------
	.section	.text._ZN17fastertransformer26add_bias_layernorm_add_resI6__halfLi8EEEvPT_PKS2_S5_S5_S5_fi,"ax",@progbits
	.align	128
        .global         _ZN17fastertransformer26add_bias_layernorm_add_resI6__halfLi8EEEvPT_PKS2_S5_S5_S5_fi
        .type           _ZN17fastertransformer26add_bias_layernorm_add_resI6__halfLi8EEEvPT_PKS2_S5_S5_S5_fi,@function
        .size           _ZN17fastertransformer26add_bias_layernorm_add_resI6__halfLi8EEEvPT_PKS2_S5_S5_S5_fi,(.L_x_2557 - _ZN17fastertransformer26add_bias_layernorm_add_resI6__halfLi8EEEvPT_PKS2_S5_S5_S5_fi)
        .other          _ZN17fastertransformer26add_bias_layernorm_add_resI6__halfLi8EEEvPT_PKS2_S5_S5_S5_fi,@"STO_CUDA_ENTRY STV_DEFAULT"
_ZN17fastertransformer26add_bias_layernorm_add_resI6__halfLi8EEEvPT_PKS2_S5_S5_S5_fi:
.text._ZN17fastertransformer26add_bias_layernorm_add_resI6__halfLi8EEEvPT_PKS2_S5_S5_S5_fi:
        /* <DEDUP_REMOVED lines=13> */
[----:B------:R-:W-:-:S05]  /*00d0*/  @!P6 IMAD.WIDE.U32 R32, R0, 0x2, R30 ;  /* 0x000000020020e825 */ /* 0x000fca00078e001e */
[----:B--2---:R1:W2:Y:S02]  /*00e0*/  @!P6 LDG.E.U16 R6, desc[UR8][R32.64] ;  /* 0x000000082006e981 */ /* 0x0042a4000c1e1500 */
[----:B------:R-:W3:Y:S01]  /*00f0*/  @!P0 LDC.64 R18, c[0x0][0x390] ;  /* 0x0000e400ff128b82 */ /* 0x000ee20000000a00 */
[----:B0-----:R-:W-:-:S06]  /*0100*/  @!P6 IMAD.WIDE.U32 R20, R0, 0x2, R20 ;  /* 0x000000020014e825 */ /* 0x001fcc00078e0014 */
[----:B------:R-:W2:Y:S01]  /*0110*/  @!P6 LDG.E.U16 R21, desc[UR8][R20.64] ;  /* 0x000000081415e981 */ /* 0x000ea2000c1e1500 */
[----:B------:R-:W-:-:S04]  /*0120*/  @!P0 IMAD.WIDE.U32 R24, R17, 0x2, R30 ;  /* 0x0000000211188825 */ /* 0x000fc800078e001e */
[C---:B---3--:R-:W-:Y:S02]  /*0130*/  @!P0 IMAD.WIDE.U32 R18, R17.reuse, 0x2, R18 ;  /* 0x0000000211128825 */ /* 0x048fe400078e0012 */
[----:B------:R-:W3:Y:S04]  /*0140*/  @!P0 LDG.E.U16 R24, desc[UR8][R24.64] ;  /* 0x0000000818188981 */ /* 0x000ee8000c1e1500 */
[----:B------:R0:W3:Y:S01]  /*0150*/  @!P0 LDG.E.U16 R23, desc[UR8][R18.64] ;  /* 0x0000000812178981 */ /* 0x0000e2000c1e1500 */
[----:B------:R-:W-:Y:S02]  /*0160*/  IADD3 R26, PT, PT, R17, UR7, RZ ;  /* 0x00000007111a7c10 */ /* 0x000fe4000fffe0ff */
[----:B------:R-:W-:Y:S02]  /*0170*/  P2R R13, PR, RZ, 0x1 ;  /* 0x00000001ff0d7803 */ /* 0x000fe40000000000 */
[----:B------:R-:W-:-:S02]  /*0180*/  ISETP.GE.AND P0, PT, R26, R15, PT ;  /* 0x0000000f1a00720c */ /* 0x000fc40003f06270 */
[----:B------:R-:W-:-:S04]  /*0190*/  IADD3 R28, PT, PT, R26, UR7, RZ ;  /* 0x000000071a1c7c10 */ /* 0x000fc8000fffe0ff */
[C---:B------:R-:W-:Y:S02]  /*01a0*/  ISETP.GE.AND P1, PT, R28.reuse, R15, PT ;  /* 0x0000000f1c00720c */ /* 0x040fe40003f26270 */
[----:B------:R-:W-:-:S05]  /*01b0*/  IADD3 R34, PT, PT, R28, UR7, RZ ;  /* 0x000000071c227c10 */ /* 0x000fca000fffe0ff */
[----:B------:R-:W4:Y:S01]  /*01c0*/  @!P0 LDC.64 R38, c[0x0][0x390] ;  /* 0x0000e400ff268b82 */ /* 0x000f220000000a00 */
[----:B------:R-:W-:-:S04]  /*01d0*/  IADD3 R2, PT, PT, R34, UR7, RZ ;  /* 0x0000000722027c10 */ /* 0x000fc8000fffe0ff */
[----:B------:R-:W-:-:S03]  /*01e0*/  IADD3 R4, PT, PT, R2, UR7, RZ ;  /* 0x0000000702047c10 */ /* 0x000fc6000fffe0ff */
[----:B-1----:R-:W1:Y:S01]  /*01f0*/  @!P1 LDC.64 R32, c[0x0][0x390] ;  /* 0x0000e400ff209b82 */ /* 0x002e620000000a00 */
[-C--:B------:R-:W-:Y:S02]  /*0200*/  ISETP.GE.AND P4, PT, R4, R15.reuse, PT ;  /* 0x0000000f0400720c */ /* 0x080fe40003f86270 */
[-C--:B------:R-:W-:Y:S02]  /*0210*/  ISETP.GE.AND P2, PT, R34, R15.reuse, PT ;  /* 0x0000000f2200720c */ /* 0x080fe40003f46270 */
[----:B------:R-:W-:-:S11]  /*0220*/  ISETP.GE.AND P3, PT, R2, R15, PT ;  /* 0x0000000f0200720c */ /* 0x000fd60003f66270 */
[----:B0-----:R-:W0:Y:S01]  /*0230*/  @!P2 LDC.64 R18, c[0x0][0x390] ;  /* 0x0000e400ff12ab82 */ /* 0x001e220000000a00 */
[----:B----4-:R-:W-:-:S04]  /*0240*/  @!P0 IMAD.WIDE.U32 R38, R26, 0x2, R38 ;  /* 0x000000021a268825 */ /* 0x010fc800078e0026 */
[----:B------:R-:W-:Y:S01]  /*0250*/  @!P0 IMAD.WIDE.U32 R26, R26, 0x2, R30 ;  /* 0x000000021a1a8825 */ /* 0x000fe200078e001e */
[----:B------:R-:W4:Y:S02]  /*0260*/  @!P0 LDG.E.U16 R14, desc[UR8][R38.64] ;  /* 0x00000008260e8981 */ /* 0x000f24000c1e1500 */
[----:B------:R-:W5:Y:S01]  /*0270*/  @!P3 LDC.64 R36, c[0x0][0x390] ;  /* 0x0000e400ff24bb82 */ /* 0x000f620000000a00 */
[C---:B-1----:R-:W-:Y:S02]  /*0280*/  @!P1 IMAD.WIDE.U32 R32, R28.reuse, 0x2, R32 ;  /* 0x000000021c209825 */ /* 0x042fe400078e0020 */
[----:B------:R-:W4:Y:S02]  /*0290*/  @!P0 LDG.E.U16 R27, desc[UR8][R26.64] ;  /* 0x000000081a1b8981 */ /* 0x000f24000c1e1500 */
[----:B------:R-:W-:Y:S02]  /*02a0*/  @!P1 IMAD.WIDE.U32 R28, R28, 0x2, R30 ;  /* 0x000000021c1c9825 */ /* 0x000fe400078e001e */
[----:B------:R-:W4:Y:S04]  /*02b0*/  @!P1 LDG.E.U16 R17, desc[UR8][R32.64] ;  /* 0x0000000820119981 */ /* 0x000f28000c1e1500 */
[----:B------:R1:W4:Y:S02]  /*02c0*/  @!P1 LDG.E.U16 R22, desc[UR8][R28.64] ;  /* 0x000000081c169981 */ /* 0x000324000c1e1500 */
[----:B-1----:R-:W-:-:S02]  /*02d0*/  P2R R28, PR, RZ, 0x2 ;  /* 0x00000002ff1c7803 */ /* 0x002fc40000000000 */
[----:B------:R-:W-:Y:S01]  /*02e0*/  ISETP.NE.AND P1, PT, R13, RZ, PT ;  /* 0x000000ff0d00720c */ /* 0x000fe20003f25270 */
[----:B0-----:R-:W-:-:S04]  /*02f0*/  @!P2 IMAD.WIDE.U32 R18, R34, 0x2, R18 ;  /* 0x000000022212a825 */ /* 0x001fc800078e0012 */
[----:B------:R-:W-:Y:S02]  /*0300*/  @!P2 IMAD.WIDE.U32 R34, R34, 0x2, R30 ;  /* 0x000000022222a825 */ /* 0x000fe400078e001e */
[----:B------:R-:W4:Y:S02]  /*0310*/  @!P2 LDG.E.U16 R18, desc[UR8][R18.64] ;  /* 0x000000081212a981 */ /* 0x000f24000c1e1500 */
[----:B-----5:R-:W-:-:S05]  /*0320*/  @!P3 IMAD.WIDE.U32 R36, R2, 0x2, R36 ;  /* 0x000000020224b825 */ /* 0x020fca00078e0024 */
[----:B------:R0:W5:Y:S02]  /*0330*/  @!P3 LDG.E.U16 R19, desc[UR8][R36.64] ;  /* 0x000000082413b981 */ /* 0x000164000c1e1500 */
[----:B0-----:R-:W-:-:S04]  /*0340*/  @!P4 IMAD.WIDE.U32 R36, R4, 0x2, R30 ;  /* 0x000000020424c825 */ /* 0x001fc800078e001e */
[----:B--2---:R-:W-:Y:S01]  /*0350*/  @!P6 HADD2 R5, R6.H0_H0, R21.H0_H0 ;  /* 0x200000150605e230 */ /* 0x004fe20000000800 */
[----:B------:R-:W-:Y:S01]  /*0360*/  IADD3 R6, PT, PT, R4, UR7, RZ ;  /* 0x0000000704067c10 */ /* 0x000fe2000fffe0ff */
[----:B------:R-:W0:Y:S03]  /*0370*/  @!P4 LDC.64 R20, c[0x0][0x390] ;  /* 0x0000e400ff14cb82 */ /* 0x000e260000000a00 */
[----:B------:R-:W-:-:S13]  /*0380*/  ISETP.GE.AND P5, PT, R6, R15, PT ;  /* 0x0000000f0600720c */ /* 0x000fda0003fa6270 */
[----:B------:R-:W1:Y:S01]  /*0390*/  @!P5 LDC.64 R32, c[0x0][0x390] ;  /* 0x0000e400ff20db82 */ /* 0x000e620000000a00 */
[----:B---3--:R-:W-:Y:S02]  /*03a0*/  @!P1 HADD2 R7, R24.H0_H0, R23.H0_H0 ;  /* 0x2000001718079230 */ /* 0x008fe40000000800 */
[----:B------:R-:W-:Y:S01]  /*03b0*/  @!P3 IMAD.WIDE.U32 R24, R2, 0x2, R30 ;  /* 0x000000020218b825 */ /* 0x000fe200078e001e */
[----:B------:R-:W2:Y:S03]  /*03c0*/  @!P4 LDG.E.U16 R23, desc[UR8][R36.64] ;  /* 0x000000082417c981 */ /* 0x000ea6000c1e1500 */
[----:B0-----:R-:W-:Y:S02]  /*03d0*/  @!P4 IMAD.WIDE.U32 R20, R4, 0x2, R20 ;  /* 0x000000020414c825 */ /* 0x001fe400078e0014 */
[----:B------:R-:W5:Y:S04]  /*03e0*/  @!P3 LDG.E.U16 R24, desc[UR8][R24.64] ;  /* 0x000000081818b981 */ /* 0x000f68000c1e1500 */
[----:B------:R-:W2:Y:S04]  /*03f0*/  @!P4 LDG.E.U16 R20, desc[UR8][R20.64] ;  /* 0x000000081414c981 */ /* 0x000ea8000c1e1500 */
[----:B------:R1:W3:Y:S02]  /*0400*/  @!P2 LDG.E.U16 R21, desc[UR8][R34.64] ;  /* 0x000000082215a981 */ /* 0x0002e4000c1e1500 */
[----:B-1----:R-:W-:-:S04]  /*0410*/  @!P5 IMAD.WIDE.U32 R34, R6, 0x2, R32 ;  /* 0x000000020622d825 */ /* 0x002fc800078e0020 */
[----:B------:R-:W-:Y:S01]  /*0420*/  @!P5 IMAD.WIDE.U32 R32, R6, 0x2, R30 ;  /* 0x000000020620d825 */ /* 0x000fe200078e001e */
[----:B------:R-:W3:Y:S04]  /*0430*/  @!P5 LDG.E.U16 R25, desc[UR8][R34.64] ;  /* 0x000000082219d981 */ /* 0x000ee8000c1e1500 */
[----:B------:R-:W3:Y:S01]  /*0440*/  @!P5 LDG.E.U16 R26, desc[UR8][R32.64] ;  /* 0x00000008201ad981 */ /* 0x000ee2000c1e1500 */
[----:B----4-:R-:W-:Y:S02]  /*0450*/  @!P0 HADD2 R8, R27.H0_H0, R14.H0_H0 ;  /* 0x2000000e1b088230 */ /* 0x010fe40000000800 */
[----:B------:R-:W-:Y:S02]  /*0460*/  @!P6 HADD2.F32 R27, -RZ, R5.H0_H0 ;  /* 0x20000005ff1be230 */ /* 0x000fe40000004100 */
[----:B------:R-:W-:-:S02]  /*0470*/  HFMA2 R14, -RZ, RZ, 0, 0 ;  /* 0x00000000ff0e7431 */ /* 0x000fc400000001ff */
[----:B------:R-:W-:Y:S01]  /*0480*/  @!P1 HADD2.F32 R29, -RZ, R7.H0_H0 ;  /* 0x20000007ff1d9230 */ /* 0x000fe20000004100 */
[----:B------:R-:W-:Y:S01]  /*0490*/  ISETP.NE.AND P1, PT, R28, RZ, PT ;  /* 0x000000ff1c00720c */ /* 0x000fe20003f25270 */
[----:B------:R-:W-:Y:S01]  /*04a0*/  @!P6 FADD.FTZ R14, RZ, R27 ;  /* 0x0000001bff0ee221 */ /* 0x000fe20000010000 */
[----:B------:R-:W-:Y:S02]  /*04b0*/  P2R R27, PR, RZ, 0x40 ;  /* 0x00000040ff1b7803 */ /* 0x000fe40000000000 */
[----:B------:R-:W-:-:S09]  /*04c0*/  ISETP.NE.AND P6, PT, R13, RZ, PT ;  /* 0x000000ff0d00720c */ /* 0x000fd20003fc5270 */
[----:B------:R-:W-:Y:S02]  /*04d0*/  @!P1 HADD2 R16, R22.H0_H0, R17.H0_H0 ;  /* 0x2000001116109230 */ /* 0x000fe40000000800 */
[----:B------:R-:W-:Y:S02]  /*04e0*/  @!P0 HADD2.F32 R17, -RZ, R8.H0_H0 ;  /* 0x20000008ff118230 */ /* 0x000fe40000004100 */
[----:B------:R-:W-:-:S04]  /*04f0*/  @!P6 FADD.FTZ R14, R14, R29 ;  /* 0x0000001d0e0ee221 */ /* 0x000fc80000010000 */
[----:B------:R-:W-:Y:S01]  /*0500*/  @!P0 FADD.FTZ R14, R14, R17 ;  /* 0x000000110e0e8221 */ /* 0x000fe20000010000 */
[----:B------:R-:W0:Y:S01]  /*0510*/  S2UR UR6, SR_CgaCtaId ;  /* 0x00000000000679c3 */ /* 0x000e220000008800 */
[----:B------:R-:W-:Y:S02]  /*0520*/  UMOV UR4, 0x400 ;  /* 0x0000040000047882 */ /* 0x000fe40000000000 */
[----:B------:R-:W-:-:S04]  /*0530*/  UIADD3 UR5, UPT, UPT, UR4, 0x8, URZ ;  /* 0x0000000804057890 */ /* 0x000fc8000fffe0ff */
[----:B0-----:R-:W-:Y:S01]  /*0540*/  ULEA UR5, UR6, UR5, 0x18 ;  /* 0x0000000506057291 */ /* 0x001fe2000f8ec0ff */
[----:B-----5:R-:W-:Y:S02]  /*0550*/  @!P3 HADD2 R10, R24.H0_H0, R19.H0_H0 ;  /* 0x20000013180ab230 */ /* 0x020fe40000000800 */
[----:B--2---:R-:W-:-:S03]  /*0560*/  @!P4 HADD2 R11, R23.H0_H0, R20.H0_H0 ;  /* 0x20000014170bc230 */ /* 0x004fc60000000800 */
[----:B------:R-:W-:Y:S02]  /*0570*/  @!P3 HADD2.F32 R19, -RZ, R10.H0_H0 ;  /* 0x2000000aff13b230 */ /* 0x000fe40000004100 */
[----:B---3--:R-:W-:Y:S02]  /*0580*/  @!P2 HADD2 R9, R21.H0_H0, R18.H0_H0 ;  /* 0x200000121509a230 */ /* 0x008fe40000000800 */
[----:B------:R-:W-:-:S03]  /*0590*/  @!P1 HADD2.F32 R21, -RZ, R16.H0_H0 ;  /* 0x20000010ff159230 */ /* 0x000fc60000004100 */
[----:B------:R-:W-:Y:S02]  /*05a0*/  @!P2 HADD2.F32 R17, -RZ, R9.H0_H0 ;  /* 0x20000009ff11a230 */ /* 0x000fe40000004100 */
[----:B------:R-:W-:-:S04]  /*05b0*/  @!P1 FADD.FTZ R14, R14, R21 ;  /* 0x000000150e0e9221 */ /* 0x000fc80000010000 */
[----:B------:R-:W-:Y:S01]  /*05c0*/  @!P2 FADD.FTZ R14, R14, R17 ;  /* 0x000000110e0ea221 */ /* 0x000fe20000010000 */
[----:B------:R-:W-:-:S03]  /*05d0*/  @!P4 HADD2.F32 R17, -RZ, R11.H0_H0 ;  /* 0x2000000bff11c230 */ /* 0x000fc60000004100 */
[----:B------:R-:W-:Y:S01]  /*05e0*/  @!P3 FADD.FTZ R14, R14, R19 ;  /* 0x000000130e0eb221 */ /* 0x000fe20000010000 */
[----:B------:R-:W-:-:S03]  /*05f0*/  @!P5 HADD2 R12, R26.H0_H0, R25.H0_H0 ;  /* 0x200000191a0cd230 */ /* 0x000fc60000000800 */
[----:B------:R-:W-:Y:S02]  /*0600*/  @!P4 FADD.FTZ R14, R14, R17 ;  /* 0x000000110e0ec221 */ /* 0x000fe40000010000 */
[----:B------:R-:W-:-:S05]  /*0610*/  @!P5 HADD2.F32 R19, -RZ, R12.H0_H0 ;  /* 0x2000000cff13d230 */ /* 0x000fca0000004100 */
        /* <DEDUP_REMOVED lines=12> */
[----:B------:R-:W-:Y:S01]  /*06e0*/  I2FP.F32.U32 R14, UR7 ;  /* 0x00000007000e7c45 */ /* 0x000fe20008201000 */
[----:B0-----:R-:W-:-:S05]  /*06f0*/  FADD.FTZ R22, R20, R23 ;  /* 0x0000001714167221 */ /* 0x001fca0000010000 */
[----:B------:R-:W-:Y:S01]  /*0700*/  @!P6 STS [R17], R22 ;  /* 0x000000161100e388 */ /* 0x000fe20000000800 */
[----:B------:R-:W-:Y:S01]  /*0710*/  FMUL.FTZ R23, R14, 0.03125 ;  /* 0x3d0000000e177820 */ /* 0x000fe20000410000 */
[----:B------:R-:W-:Y:S01]  /*0720*/  I2FP.F32.U32 R14, R0 ;  /* 0x00000000000e7245 */ /* 0x000fe20000201000 */
[----:B------:R-:W-:Y:S03]  /*0730*/  BAR.SYNC.DEFER_BLOCKING 0x0 ;  /* 0x0000000000007b1d */ /* 0x000fe60000010000 */
[----:B------:R-:W-:Y:S02]  /*0740*/  FSETP.GT.FTZ.AND P6, PT, R23, R14, PT ;  /* 0x0000000e1700720b */ /* 0x000fe40003fd4000 */
[----:B------:R-:W-:Y:S02]  /*0750*/  MOV R20, RZ ;  /* 0x000000ff00147202 */ /* 0x000fe40000000f00 */
[----:B------:R-:W-:-:S09]  /*0760*/  LEA R19, R18, UR5, 0x2 ;  /* 0x0000000512137c11 */ /* 0x000fd2000f8e10ff */
        /* <DEDUP_REMOVED lines=18> */
[----:B------:R-:W-:Y:S01]  /*0890*/  BAR.SYNC.DEFER_BLOCKING 0x0 ;  /* 0x0000000000007b1d */ /* 0x000fe20000010000 */
[----:B------:R-:W-:-:S05]  /*08a0*/  ISETP.NE.AND P6, PT, R27, RZ, PT ;  /* 0x000000ff1b00720c */ /* 0x000fca0003fc5270 */
[----:B------:R-:W0:Y:S01]  /*08b0*/  LDS R22, [UR4] ;  /* 0x00000004ff167984 */ /* 0x000e220008000800 */
[----:B------:R-:W-:Y:S02]  /*08c0*/  P2R R21, PR, RZ, 0x2 ;  /* 0x00000002ff157803 */ /* 0x000fe40000000000 */
[----:B------:R-:W-:-:S05]  /*08d0*/  ISETP.NE.AND P1, PT, R13, RZ, PT ;  /* 0x000000ff0d00720c */ /* 0x000fca0003f25270 */
[----:B------:R-:W-:Y:S02]  /*08e0*/  @!P6 HADD2.F32 R23, -RZ, R5.H0_H0 ;  /* 0x20000005ff17e230 */ /* 0x000fe40000004100 */
[----:B------:R-:W-:-:S06]  /*08f0*/  HFMA2 R20, -RZ, RZ, 0, 0 ;  /* 0x00000000ff147431 */ /* 0x000fcc00000001ff */
[----:B------:R-:W-:Y:S02]  /*0900*/  @!P1 HADD2.F32 R27, -RZ, R7.H0_H0 ;  /* 0x20000007ff1b9230 */ /* 0x000fe40000004100 */
[----:B------:R-:W-:Y:S02]  /*0910*/  @!P0 HADD2.F32 R25, -RZ, R8.H0_H0 ;  /* 0x20000008ff198230 */ /* 0x000fe40000004100 */
[----:B0-----:R-:W-:-:S04]  /*0920*/  @!P6 FADD.FTZ R14, R23, -R22 ;  /* 0x80000016170ee221 */ /* 0x001fc80000010000 */
[----:B------:R-:W-:Y:S01]  /*0930*/  @!P6 FFMA.FTZ R20, R14, R14, RZ ;  /* 0x0000000e0e14e223 */ /* 0x000fe200000100ff */
[----:B------:R-:W-:Y:S02]  /*0940*/  P2R R14, PR, RZ, 0x40 ;  /* 0x00000040ff0e7803 */ /* 0x000fe40000000000 */
[----:B------:R-:W-:Y:S01]  /*0950*/  ISETP.NE.AND P6, PT, R24, RZ, PT ;  /* 0x000000ff1800720c */ /* 0x000fe20003fc5270 */
[--C-:B------:R-:W-:Y:S01]  /*0960*/  @!P1 FADD.FTZ R23, R27, -R22.reuse ;  /* 0x800000161b179221 */ /* 0x100fe20000010000 */
[----:B------:R-:W-:Y:S02]  /*0970*/  ISETP.NE.AND P1, PT, R21, RZ, PT ;  /* 0x000000ff1500720c */ /* 0x000fe40003f25270 */
[----:B------:R-:W-:Y:S02]  /*0980*/  P2R R24, PR, RZ, 0x40 ;  /* 0x00000040ff187803 */ /* 0x000fe40000000000 */
[----:B------:R-:W-:Y:S01]  /*0990*/  ISETP.NE.AND P6, PT, R13, RZ, PT ;  /* 0x000000ff0d00720c */ /* 0x000fe20003fc5270 */
[----:B------:R-:W-:-:S08]  /*09a0*/  @!P0 FADD.FTZ R25, R25, -R22 ;  /* 0x8000001619198221 */ /* 0x000fd00000010000 */
[----:B------:R-:W-:-:S04]  /*09b0*/  @!P1 HADD2.F32 R21, -RZ, R16.H0_H0 ;  /* 0x20000010ff159230 */ /* 0x000fc80000004100 */
[----:B------:R-:W-:Y:S01]  /*09c0*/  @!P6 FFMA.FTZ R20, R23, R23, R20 ;  /* 0x000000171714e223 */ /* 0x000fe20000010014 */
[----:B------:R-:W-:Y:S02]  /*09d0*/  @!P2 HADD2.F32 R23, -RZ, R9.H0_H0 ;  /* 0x20000009ff17a230 */ /* 0x000fe40000004100 */
[----:B------:R-:W-:Y:S01]  /*09e0*/  @!P1 FADD.FTZ R21, R21, -R22 ;  /* 0x8000001615159221 */ /* 0x000fe20000010000 */
[----:B------:R-:W-:Y:S01]  /*09f0*/  @!P0 FFMA.FTZ R20, R25, R25, R20 ;  /* 0x0000001919148223 */ /* 0x000fe20000010014 */
[----:B------:R-:W-:Y:S02]  /*0a00*/  @!P3 HADD2.F32 R25, -RZ, R10.H0_H0 ;  /* 0x2000000aff19b230 */ /* 0x000fe40000004100 */
[----:B------:R-:W-:Y:S01]  /*0a10*/  @!P2 FADD.FTZ R23, R23, -R22 ;  /* 0x800000161717a221 */ /* 0x000fe20000010000 */
[----:B------:R-:W-:Y:S01]  /*0a20*/  @!P1 FFMA.FTZ R20, R21, R21, R20 ;  /* 0x0000001515149223 */ /* 0x000fe20000010014 */
[----:B------:R-:W-:Y:S02]  /*0a30*/  @!P4 HADD2.F32 R27, -RZ, R11.H0_H0 ;  /* 0x2000000bff1bc230 */ /* 0x000fe40000004100 */
[----:B------:R-:W-:Y:S01]  /*0a40*/  @!P3 FADD.FTZ R21, R25, -R22 ;  /* 0x800000161915b221 */ /* 0x000fe20000010000 */
[----:B------:R-:W-:Y:S01]  /*0a50*/  @!P2 FFMA.FTZ R20, R23, R23, R20 ;  /* 0x000000171714a223 */ /* 0x000fe20000010014 */
[----:B------:R-:W-:-:S02]  /*0a60*/  @!P5 HADD2.F32 R25, -RZ, R12.H0_H0 ;  /* 0x2000000cff19d230 */ /* 0x000fc40000004100 */
[----:B------:R-:W-:Y:S01]  /*0a70*/  @!P4 FADD.FTZ R23, R27, -R22 ;  /* 0x800000161b17c221 */ /* 0x000fe20000010000 */
[----:B------:R-:W-:Y:S02]  /*0a80*/  @!P3 FFMA.FTZ R20, R21, R21, R20 ;  /* 0x000000151514b223 */ /* 0x000fe40000010014 */
[----:B------:R-:W-:Y:S02]  /*0a90*/  @!P5 FADD.FTZ R21, R25, -R22 ;  /* 0x800000161915d221 */ /* 0x000fe40000010000 */
        /* <DEDUP_REMOVED lines=11> */
[----:B------:R-:W0:Y:S02]  /*0b50*/  SHFL.BFLY PT, R25, R26, 0x1, 0x1f ;  /* 0x0c201f001a197f89 */ /* 0x000e2400000e0000 */
[----:B0-----:R-:W-:-:S05]  /*0b60*/  FADD.FTZ R28, R26, R25 ;  /* 0x000000191a1c7221 */ /* 0x001fca0000010000 */
[----:B------:R-:W-:Y:S01]  /*0b70*/  @!P6 STS [R17], R28 ;  /* 0x0000001c1100e388 */ /* 0x000fe20000000800 */
[----:B------:R-:W-:Y:S01]  /*0b80*/  BAR.SYNC.DEFER_BLOCKING 0x0 ;  /* 0x0000000000007b1d */ /* 0x000fe20000010000 */
[----:B------:R-:W-:Y:S02]  /*0b90*/  ISETP.NE.AND P6, PT, R24, RZ, PT ;  /* 0x000000ff1800720c */ /* 0x000fe40003fc5270 */
[----:B------:R-:W-:-:S11]  /*0ba0*/  MOV R18, RZ ;  /* 0x000000ff00127202 */ /* 0x000fd60000000f00 */
        /* <DEDUP_REMOVED lines=10> */
[----:B0-----:R-:W-:-:S05]  /*0c50*/  FADD.FTZ R22, R23, R22 ;  /* 0x0000001617167221 */ /* 0x001fca0000010000 */
[----:B------:R-:W0:Y:S01]  /*0c60*/  SHFL.BFLY PT, R17, R22, 0x1, 0x1f ;  /* 0x0c201f0016117f89 */ /* 0x000e2200000e0000 */
[----:B------:R-:W-:-:S04]  /*0c70*/  @!P6 I2FP.F32.S32 R19, R15 ;  /* 0x0000000f0013e245 */ /* 0x000fc80000201400 */
[----:B------:R-:W1:Y:S01]  /*0c80*/  @!P6 MUFU.RCP R18, R19 ;  /* 0x000000130012e308 */ /* 0x000e620000001000 */
[----:B0-----:R-:W-:-:S04]  /*0c90*/  FADD.FTZ R17, R22, R17 ;  /* 0x0000001116117221 */ /* 0x001fc80000010000 */
[----:B-1----:R-:W-:-:S06]  /*0ca0*/  @!P6 FFMA.FTZ R18, R17, R18, R24 ;  /* 0x000000121112e223 */ /* 0x002fcc0000010018 */
[----:B------:R-:W0:Y:S02]  /*0cb0*/  @!P6 MUFU.RSQ R18, R18 ;  /* 0x000000120012e308 */ /* 0x000e240000001400 */
[----:B0-----:R0:W-:Y:S01]  /*0cc0*/  @!P6 STS [UR4+0x4], R18 ;  /* 0x00000412ff00e988 */ /* 0x0011e20008000804 */
[----:B------:R-:W-:Y:S01]  /*0cd0*/  BAR.SYNC.DEFER_BLOCKING 0x0 ;  /* 0x0000000000007b1d */ /* 0x000fe20000010000 */
[----:B------:R-:W-:Y:S02]  /*0ce0*/  ISETP.NE.AND P6, PT, R14, RZ, PT ;  /* 0x000000ff0e00720c */ /* 0x000fe40003fc5270 */
[----:B------:R-:W-:-:S03]  /*0cf0*/  SHF.R.S32.HI R17, RZ, 0x1f, R3 ;  /* 0x0000001fff117819 */ /* 0x000fc60000011403 */
[----:B------:R-:W-:Y:S01]  /*0d00*/  BSSY.RECONVERGENT B0, `(.L_x_291) ;  /* 0x000001a000007945 */ /* 0x000fe20003800200 */
[----:B------:R-:W1:Y:S07]  /*0d10*/  LDS.64 R14, [UR4] ;  /* 0x00000004ff0e7984 */ /* 0x000e6e0008000a00 */
[----:B0-----:R-:W-:Y:S05]  /*0d20*/  @P6 BRA `(.L_x_292) ;  /* 0x00000000005c6947 */ /* 0x001fea0003800000 */
        /* <DEDUP_REMOVED lines=8> */
[----:B------:R-:W2:Y:S04]  /*0db0*/  LDG.E.U16 R22, desc[UR8][R22.64] ;  /* 0x0000000816167981 */ /* 0x000ea8000c1e1500 */
        /* <DEDUP_REMOVED lines=14> */
.L_x_292:
[----:B------:R-:W-:Y:S05]  /*0ea0*/  BSYNC.RECONVERGENT B0 ;  /* 0x0000000000007941 */ /* 0x000fea0003800200 */
.L_x_291:
[----:B------:R-:W-:Y:S01]  /*0eb0*/  ISETP.NE.AND P6, PT, R13, RZ, PT ;  /* 0x000000ff0d00720c */ /* 0x000fe20003fc5270 */
[----:B------:R-:W-:-:S12]  /*0ec0*/  BSSY.RECONVERGENT B0, `(.L_x_293) ;  /* 0x000001b000007945 */ /* 0x000fd80003800200 */
[----:B------:R-:W-:Y:S05]  /*0ed0*/  @P6 BRA `(.L_x_294) ;  /* 0x0000000000646947 */ /* 0x000fea0003800000 */
[----:B0-----:R-:W0:Y:S01]  /*0ee0*/  S2R R5, SR_TID.X ;  /* 0x0000000000057919 */ /* 0x001e220000002100 */
[----:B------:R-:W2:Y:S01]  /*0ef0*/  LDC.64 R22, c[0x0][0x398] ;  /* 0x0000e600ff167b82 */ /* 0x000ea20000000a00 */
[----:B------:R-:W3:Y:S07]  /*0f00*/  LDCU.64 UR4, c[0x0][0x388] ;  /* 0x00007100ff0477ac */ /* 0x000eee0008000a00 */
[----:B------:R-:W4:Y:S01]  /*0f10*/  LDC.64 R18, c[0x0][0x3a0] ;  /* 0x0000e800ff127b82 */ /* 0x000f220000000a00 */
[----:B0-----:R-:W-:-:S04]  /*0f20*/  IADD3 R5, PT, PT, R5, UR7, RZ ;  /* 0x0000000705057c10 */ /* 0x001fc8000fffe0ff */
        /* <DEDUP_REMOVED lines=20> */
.L_x_294:
[----:B------:R-:W-:Y:S05]  /*1070*/  BSYNC.RECONVERGENT B0 ;  /* 0x0000000000007941 */ /* 0x000fea0003800200 */
.L_x_293:
[----:B------:R-:W-:Y:S04]  /*1080*/  BSSY.RECONVERGENT B0, `(.L_x_295) ;  /* 0x000001c000007945 */ /* 0x000fe80003800200 */
[----:B------:R-:W-:Y:S05]  /*1090*/  @P0 BRA `(.L_x_296) ;  /* 0x0000000000680947 */ /* 0x000fea0003800000 */
[----:B--2---:R-:W2:Y:S01]  /*10a0*/  S2R R0, SR_TID.X ;  /* 0x0000000000007919 */ /* 0x004ea20000002100 */
[----:B------:R-:W3:Y:S01]  /*10b0*/  LDC.64 R22, c[0x0][0x398] ;  /* 0x0000e600ff167b82 */ /* 0x000ee20000000a00 */
[----:B------:R-:W4:Y:S07]  /*10c0*/  LDCU.64 UR4, c[0x0][0x388] ;  /* 0x00007100ff0477ac */ /* 0x000f2e0008000a00 */
[----:B0-----:R-:W0:Y:S01]  /*10d0*/  LDC.64 R18, c[0x0][0x3a0] ;  /* 0x0000e800ff127b82 */ /* 0x001e220000000a00 */
[----:B--2---:R-:W-:-:S04]  /*10e0*/  IADD3 R0, PT, PT, R0, UR7, RZ ;  /* 0x0000000700007c10 */ /* 0x004fc8000fffe0ff */
[----:B------:R-:W-:-:S04]  /*10f0*/  IADD3 R5, PT, PT, R0, UR7, RZ ;  /* 0x0000000700057c10 */ /* 0x000fc8000fffe0ff */
[----:B------:R-:W-:Y:S01]  /*1100*/  IADD3 R0, P0, PT, R3, R5, RZ ;  /* 0x0000000503007210 */ /* 0x000fe20007f1e0ff */
[----:B---3--:R-:W-:-:S03]  /*1110*/  IMAD.WIDE.U32 R22, R5, 0x2, R22 ;  /* 0x0000000205167825 */ /* 0x008fc600078e0016 */
[----:B------:R-:W-:Y:S01]  /*1120*/  IADD3.X R7, PT, PT, RZ, R17, RZ, P0, !PT ;  /* 0x00000011ff077210 */ /* 0x000fe200007fe4ff */
[----:B0-----:R-:W-:Y:S01]  /*1130*/  IMAD.WIDE.U32 R18, R5, 0x2, R18 ;  /* 0x0000000205127825 */ /* 0x001fe200078e0012 */
        /* <DEDUP_REMOVED lines=16> */
.L_x_296:
[----:B------:R-:W-:Y:S05]  /*1240*/  BSYNC.RECONVERGENT B0 ;  /* 0x0000000000007941 */ /* 0x000fea0003800200 */
.L_x_295:
[----:B------:R-:W-:Y:S04]  /*1250*/  BSSY.RECONVERGENT B0, `(.L_x_297) ;  /* 0x000001d000007945 */ /* 0x000fe80003800200 */
[----:B------:R-:W-:Y:S05]  /*1260*/  @P1 BRA `(.L_x_298) ;  /* 0x00000000006c1947 */ /* 0x000fea0003800000 */
[----:B--23--:R-:W2:Y:S01]  /*1270*/  S2R R0, SR_TID.X ;  /* 0x0000000000007919 */ /* 0x00cea20000002100 */
[----:B------:R-:W3:Y:S01]  /*1280*/  LDC.64 R22, c[0x0][0x398] ;  /* 0x0000e600ff167b82 */ /* 0x000ee20000000a00 */
[----:B------:R-:W4:Y:S07]  /*1290*/  LDCU.64 UR4, c[0x0][0x388] ;  /* 0x00007100ff0477ac */ /* 0x000f2e0008000a00 */
[----:B0-----:R-:W0:Y:S01]  /*12a0*/  LDC.64 R18, c[0x0][0x3a0] ;  /* 0x0000e800ff127b82 */ /* 0x001e220000000a00 */
[----:B--2---:R-:W-:-:S04]  /*12b0*/  IADD3 R0, PT, PT, R0, UR7, RZ ;  /* 0x0000000700007c10 */ /* 0x004fc8000fffe0ff */
[----:B------:R-:W-:-:S04]  /*12c0*/  IADD3 R0, PT, PT, R0, UR7, RZ ;  /* 0x0000000700007c10 */ /* 0x000fc8000fffe0ff */
        /* <DEDUP_REMOVED lines=21> */
.L_x_298:
[----:B------:R-:W-:Y:S05]  /*1420*/  BSYNC.RECONVERGENT B0 ;  /* 0x0000000000007941 */ /* 0x000fea0003800200 */
.L_x_297:
[----:B------:R-:W-:Y:S04]  /*1430*/  BSSY.RECONVERGENT B0, `(.L_x_299) ;  /* 0x000001e000007945 */ /* 0x000fe80003800200 */
[----:B------:R-:W-:Y:S05]  /*1440*/  @P2 BRA `(.L_x_300) ;  /* 0x0000000000702947 */ /* 0x000fea0003800000 */
[----:B--234-:R-:W2:Y:S01]  /*1450*/  S2R R0, SR_TID.X ;  /* 0x0000000000007919 */ /* 0x01cea20000002100 */
[----:B------:R-:W3:Y:S01]  /*1460*/  LDC.64 R20, c[0x0][0x398] ;  /* 0x0000e600ff147b82 */ /* 0x000ee20000000a00 */
[----:B------:R-:W4:Y:S07]  /*1470*/  LDCU.64 UR4, c[0x0][0x388] ;  /* 0x00007100ff0477ac */ /* 0x000f2e0008000a00 */
[----:B------:R-:W5:Y:S01]  /*1480*/  LDC.64 R22, c[0x0][0x3a0] ;  /* 0x0000e800ff167b82 */ /* 0x000f620000000a00 */
[----:B--2---:R-:W-:-:S04]  /*1490*/  IADD3 R0, PT, PT, R0, UR7, RZ ;  /* 0x0000000700007c10 */ /* 0x004fc8000fffe0ff */
[----:B------:R-:W-:-:S04]  /*14a0*/  IADD3 R0, PT, PT, R0, UR7, RZ ;  /* 0x0000000700007c10 */ /* 0x000fc8000fffe0ff */
[----:B------:R-:W-:-:S04]  /*14b0*/  IADD3 R0, PT, PT, R0, UR7, RZ ;  /* 0x0000000700007c10 */ /* 0x000fc8000fffe0ff */
[----:B0-----:R-:W-:-:S04]  /*14c0*/  IADD3 R5, PT, PT, R0, UR7, RZ ;  /* 0x0000000700057c10 */ /* 0x001fc8000fffe0ff */
[----:B------:R-:W-:Y:S01]  /*14d0*/  IADD3 R0, P0, PT, R3, R5, RZ ;  /* 0x0000000503007210 */ /* 0x000fe20007f1e0ff */
[----:B---3--:R-:W-:-:S03]  /*14e0*/  IMAD.WIDE.U32 R20, R5, 0x2, R20 ;  /* 0x0000000205147825 */ /* 0x008fc600078e0014 */
[----:B------:R-:W-:Y:S01]  /*14f0*/  IADD3.X R7, PT, PT, RZ, R17, RZ, P0, !PT ;  /* 0x00000011ff077210 */ /* 0x000fe200007fe4ff */
[----:B-----5:R-:W-:Y:S01]  /*1500*/  IMAD.WIDE.U32 R22, R5, 0x2, R22 ;  /* 0x0000000205167825 */ /* 0x020fe200078e0016 */
        /* <DEDUP_REMOVED lines=16> */
.L_x_300:
[----:B------:R-:W-:Y:S05]  /*1610*/  BSYNC.RECONVERGENT B0 ;  /* 0x0000000000007941 */ /* 0x000fea0003800200 */
.L_x_299:
[----:B------:R-:W-:Y:S04]  /*1620*/  BSSY.RECONVERGENT B0, `(.L_x_301) ;  /* 0x0000019000007945 */ /* 0x000fe80003800200 */
[----:B------:R-:W-:Y:S05]  /*1630*/  @P3 BRA `(.L_x_302) ;  /* 0x00000000005c3947 */ /* 0x000fea0003800000 */
[----:B------:R-:W5:Y:S01]  /*1640*/  LDC.64 R20, c[0x0][0x398] ;  /* 0x0000e600ff147b82 */ /* 0x000f620000000a00 */
[----:B------:R-:W1:Y:S01]  /*1650*/  LDCU.64 UR4, c[0x0][0x388] ;  /* 0x00007100ff0477ac */ /* 0x000e620008000a00 */
[----:B0-234-:R-:W-:-:S04]  /*1660*/  IADD3 R0, P0, PT, R3, R2, RZ ;  /* 0x0000000203007210 */ /* 0x01dfc80007f1e0ff */
[----:B------:R-:W-:Y:S02]  /*1670*/  IADD3.X R5, PT, PT, RZ, R17, RZ, P0, !PT ;  /* 0x00000011ff057210 */ /* 0x000fe400007fe4ff */
[----:B------:R-:W0:Y:S01]  /*1680*/  LDC.64 R18, c[0x0][0x3a0] ;  /* 0x0000e800ff127b82 */ /* 0x000e220000000a00 */
[----:B-1----:R-:W-:-:S04]  /*1690*/  LEA R8, P0, R0, UR4, 0x1 ;  /* 0x0000000400087c11 */ /* 0x002fc8000f8008ff */
[----:B------:R-:W-:Y:S01]  /*16a0*/  LEA.HI.X R9, R0, UR5, R5, 0x1, P0 ;  /* 0x0000000500097c11 */ /* 0x000fe200080f0c05 */
[----:B-----5:R-:W-:-:S04]  /*16b0*/  IMAD.WIDE.U32 R20, R2, 0x2, R20 ;  /* 0x0000000202147825 */ /* 0x020fc800078e0014 */
[----:B------:R-:W2:Y:S01]  /*16c0*/  LDG.E.U16 R8, desc[UR8][R8.64] ;  /* 0x0000000808087981 */ /* 0x000ea2000c1e1500 */
[----:B0-----:R-:W-:-:S03]  /*16d0*/  IMAD.WIDE.U32 R18, R2, 0x2, R18 ;  /* 0x0000000202127825 */ /* 0x001fc600078e0012 */
[----:B------:R-:W3:Y:S04]  /*16e0*/  LDG.E.U16 R20, desc[UR8][R20.64] ;  /* 0x0000000814147981 */ /* 0x000ee8000c1e1500 */
[----:B------:R-:W4:Y:S01]  /*16f0*/  LDG.E.U16 R18, desc[UR8][R18.64] ;  /* 0x0000000812127981 */ /* 0x000f22000c1e1500 */
[----:B------:R-:W-:-:S05]  /*1700*/  HADD2.F32 R5, -RZ, R10.H0_H0 ;  /* 0x2000000aff057230 */ /* 0x000fca0000004100 */
[----:B------:R-:W-:-:S04]  /*1710*/  FADD.FTZ R0, R5, -R14 ;  /* 0x8000000e05007221 */ /* 0x000fc80000010000 */
        /* <DEDUP_REMOVED lines=9> */
.L_x_302:
[----:B------:R-:W-:Y:S05]  /*17b0*/  BSYNC.RECONVERGENT B0 ;  /* 0x0000000000007941 */ /* 0x000fea0003800200 */
.L_x_301:
        /* <DEDUP_REMOVED lines=25> */
.L_x_304:
[----:B------:R-:W-:Y:S05]  /*1950*/  BSYNC.RECONVERGENT B0 ;  /* 0x0000000000007941 */ /* 0x000fea0003800200 */
.L_x_303:
[----:B------:R-:W-:Y:S05]  /*1960*/  @P5 EXIT ;  /* 0x000000000000594d */ /* 0x000fea0003800000 */
        /* <DEDUP_REMOVED lines=22> */
[----:B------:R-:W-:Y:S01]  /*1ad0*/  STG.E.U16 desc[UR8][R6.64], R0 ;  /* 0x0000000006007986 */ /* 0x000fe2000c101508 */
[----:B------:R-:W-:Y:S05]  /*1ae0*/  EXIT ;  /* 0x000000000000794d */ /* 0x000fea0003800000 */
.L_x_305:
        /* <DEDUP_REMOVED lines=9> */
.L_x_2557:


//--------------------- .text._ZN17fastertransformer29add_bias_layernorm_add_res_e2ILi8EEEvP6float2PKS1_S4_S4_S4_fi --------------------------
	.section	.text._ZN17fastertransformer29add_bias_layernorm_add_res_e2ILi8EEEvP6float2PKS1_S4_S4_S4_fi,"ax",@progbits
	.align	128
        .global         _ZN17fastertransformer29add_bias_layernorm_add_res_e2ILi8EEEvP6float2PKS1_S4_S4_S4_fi
        .type           _ZN17fastertransformer29add_bias_layernorm_add_res_e2ILi8EEEvP6float2PKS1_S4_S4_S4_fi,@function
        .size           _ZN17fastertransformer29add_bias_layernorm_add_res_e2ILi8EEEvP6float2PKS1_S4_S4_S4_fi,(.L_x_2558 - _ZN17fastertransformer29add_bias_layernorm_add_res_e2ILi8EEEvP6float2PKS1_S4_S4_S4_fi)
        .other          _ZN17fastertransformer29add_bias_layernorm_add_res_e2ILi8EEEvP6float2PKS1_S4_S4_S4_fi,@"STO_CUDA_ENTRY STV_DEFAULT"
_ZN17fastertransformer29add_bias_layernorm_add_res_e2ILi8EEEvP6float2PKS1_S4_S4_S4_fi:
.text._ZN17fastertransformer29add_bias_layernorm_add_res_e2ILi8EEEvP6float2PKS1_S4_S4_S4_fi:
        /* <DEDUP_REMOVED lines=24> */
[----:B------:R-:W-:-:S04]  /*0180*/  IADD3 R34, PT, PT, R37, UR5, RZ ;  /* 0x0000000525227c10 */ /* 0x000fc8000fffe0ff */
[-C--:B------:R-:W-:Y:S02]  /*0190*/  ISETP.GE.AND P0, PT, R34, R35.reuse, PT ;  /* 0x000000232200720c */ /* 0x080fe40003f06270 */
[----:B------:R-:W-:-:S13]  /*01a0*/  ISETP.GE.AND P5, PT, R37, R35, PT ;  /* 0x000000232500720c */ /* 0x000fda0003fa6270 */
[----:B------:R-:W0:Y:S01]  /*01b0*/  @!P5 LDC.64 R24, c[0x0][0x390] ;  /* 0x0000e400ff18db82 */ /* 0x000e220000000a00 */
[----:B------:R-:W-:Y:S01]  /*01c0*/  IADD3 R39, PT, PT, R34, UR5, RZ ;  /* 0x0000000522277c10 */ /* 0x000fe2000fffe0ff */
[----:B------:R-:W-:-:S06]  /*01d0*/  @!P5 IMAD.WIDE.U32 R22, R37, 0x8, R40 ;  /* 0x000000082516d825 */ /* 0x000fcc00078e0028 */
[----:B------:R-:W4:Y:S01]  /*01e0*/  @!P5 LDG.E.64 R22, desc[UR6][R22.64] ;  /* 0x000000061616d981 */ /* 0x000f22000c1e1b00 */
[----:B0-----:R-:W-:-:S06]  /*01f0*/  @!P5 IMAD.WIDE.U32 R24, R37, 0x8, R24 ;  /* 0x000000082518d825 */ /* 0x001fcc00078e0018 */
[----:B------:R-:W4:Y:S01]  /*0200*/  @!P5 LDG.E.64 R24, desc[UR6][R24.64] ;  /* 0x000000061818d981 */ /* 0x000f22000c1e1b00 */
[----:B--2---:R-:W-:Y:S01]  /*0210*/  @P1 FADD.FTZ R16, R20, R18 ;  /* 0x0000001214101221 */ /* 0x004fe20000010000 */
[----:B------:R-:W-:Y:S02]  /*0220*/  @P1 FADD.FTZ R7, R21, R19 ;  /* 0x0000001315071221 */ /* 0x000fe40000010000 */
[----:B------:R-:W0:Y:S01]  /*0230*/  @!P0 LDC.64 R20, c[0x0][0x390] ;  /* 0x0000e400ff148b82 */ /* 0x000e220000000a00 */
        /* <DEDUP_REMOVED lines=8> */
[----:B------:R-:W-:-:S06]  /*02c0*/  @!P1 IMAD.WIDE.U32 R28, R39, 0x8, R40 ;  /* 0x00000008271c9825 */ /* 0x000fcc00078e0028 */
[----:B------:R-:W3:Y:S01]  /*02d0*/  @!P1 LDG.E.64 R28, desc[UR6][R28.64] ;  /* 0x000000061c1c9981 */ /* 0x000ee2000c1e1b00 */
[----:B0-----:R-:W-:-:S06]  /*02e0*/  @!P1 IMAD.WIDE.U32 R26, R39, 0x8, R26 ;  /* 0x00000008271a9825 */ /* 0x001fcc00078e001a */
[----:B------:R-:W3:Y:S01]  /*02f0*/  @!P1 LDG.E.64 R26, desc[UR6][R26.64] ;  /* 0x000000061a1a9981 */ /* 0x000ee2000c1e1b00 */
[----:B------:R-:W-:-:S04]  /*0300*/  IADD3 R34, PT, PT, R39, UR5, RZ ;  /* 0x0000000527227c10 */ /* 0x000fc8000fffe0ff */
[----:B------:R-:W-:-:S04]  /*0310*/  IADD3 R36, PT, PT, R34, UR5, RZ ;  /* 0x0000000522247c10 */ /* 0x000fc8000fffe0ff */
[-C--:B------:R-:W-:Y:S02]  /*0320*/  ISETP.GE.AND P3, PT, R36, R35.reuse, PT ;  /* 0x000000232400720c */ /* 0x080fe40003f66270 */
[----:B------:R-:W-:Y:S01]  /*0330*/  ISETP.GE.AND P2, PT, R34, R35, PT ;  /* 0x000000232200720c */ /* 0x000fe20003f46270 */
[----:B----4-:R-:W-:Y:S01]  /*0340*/  @!P5 FADD.FTZ R11, R22, R24 ;  /* 0x00000018160bd221 */ /* 0x010fe20000010000 */
[----:B------:R-:W-:-:S11]  /*0350*/  @!P5 FADD.FTZ R6, R23, R25 ;  /* 0x000000191706d221 */ /* 0x000fd60000010000 */
[----:B------:R-:W0:Y:S01]  /*0360*/  @!P2 LDC.64 R24, c[0x0][0x390] ;  /* 0x0000e400ff18ab82 */ /* 0x000e220000000a00 */
[C---:B------:R-:W-:Y:S01]  /*0370*/  @!P3 IMAD.WIDE.U32 R42, R36.reuse, 0x8, R40 ;  /* 0x00000008242ab825 */ /* 0x040fe200078e0028 */
[----:B------:R-:W-:-:S03]  /*0380*/  IADD3 R38, PT, PT, R36, UR5, RZ ;  /* 0x0000000524267c10 */ /* 0x000fc6000fffe0ff */
[----:B------:R-:W-:Y:S01]  /*0390*/  @!P2 IMAD.WIDE.U32 R22, R34, 0x8, R40 ;  /* 0x000000082216a825 */ /* 0x000fe200078e0028 */
[----:B------:R-:W-:-:S05]  /*03a0*/  ISETP.GE.AND P4, PT, R38, R35, PT ;  /* 0x000000232600720c */ /* 0x000fca0003f86270 */
[----:B------:R-:W4:Y:S01]  /*03b0*/  @!P2 LDG.E.64 R22, desc[UR6][R22.64] ;  /* 0x000000061616a981 */ /* 0x000f22000c1e1b00 */
[----:B0-----:R-:W-:-:S06]  /*03c0*/  @!P2 IMAD.WIDE.U32 R24, R34, 0x8, R24 ;  /* 0x000000082218a825 */ /* 0x001fcc00078e0018 */
[----:B------:R-:W4:Y:S01]  /*03d0*/  @!P2 LDG.E.64 R24, desc[UR6][R24.64] ;  /* 0x000000061818a981 */ /* 0x000f22000c1e1b00 */
[----:B--2---:R-:W-:Y:S01]  /*03e0*/  @!P0 FADD.FTZ R13, R18, R20 ;  /* 0x00000014120d8221 */ /* 0x004fe20000010000 */
[----:B------:R-:W-:Y:S02]  /*03f0*/  @!P0 FADD.FTZ R8, R19, R21 ;  /* 0x0000001513088221 */ /* 0x000fe40000010000 */
[----:B------:R-:W0:Y:S02]  /*0400*/  @!P3 LDC.64 R18, c[0x0][0x390] ;  /* 0x0000e400ff12bb82 */ /* 0x000e240000000a00 */
[----:B0-----:R-:W-:Y:S02]  /*0410*/  @!P3 IMAD.WIDE.U32 R20, R36, 0x8, R18 ;  /* 0x000000082414b825 */ /* 0x001fe400078e0012 */
[----:B------:R-:W2:Y:S04]  /*0420*/  @!P3 LDG.E.64 R18, desc[UR6][R42.64] ;  /* 0x000000062a12b981 */ /* 0x000ea8000c1e1b00 */
[----:B------:R-:W2:Y:S01]  /*0430*/  @!P3 LDG.E.64 R20, desc[UR6][R20.64] ;  /* 0x000000061414b981 */ /* 0x000ea2000c1e1b00 */
[----:B---3--:R-:W-:Y:S01]  /*0440*/  @!P1 FADD.FTZ R15, R28, R26 ;  /* 0x0000001a1c0f9221 */ /* 0x008fe20000010000 */
[----:B------:R-:W-:-:S02]  /*0450*/  @!P1 FADD.FTZ R10, R29, R27 ;  /* 0x0000001b1d0a9221 */ /* 0x000fc40000010000 */
[----:B------:R-:W0:Y:S01]  /*0460*/  @!P4 LDC.64 R28, c[0x0][0x390] ;  /* 0x0000e400ff1ccb82 */ /* 0x000e220000000a00 */
[----:B------:R-:W-:-:S06]  /*0470*/  @!P4 IMAD.WIDE.U32 R26, R38, 0x8, R40 ;  /* 0x00000008261ac825 */ /* 0x000fcc00078e0028 */
[----:B------:R-:W3:Y:S01]  /*0480*/  @!P4 LDG.E.64 R26, desc[UR6][R26.64] ;  /* 0x000000061a1ac981 */ /* 0x000ee2000c1e1b00 */
[----:B0-----:R-:W-:-:S06]  /*0490*/  @!P4 IMAD.WIDE.U32 R28, R38, 0x8, R28 ;  /* 0x00000008261cc825 */ /* 0x001fcc00078e001c */
[----:B------:R-:W3:Y:S01]  /*04a0*/  @!P4 LDG.E.64 R28, desc[UR6][R28.64] ;  /* 0x000000061c1cc981 */ /* 0x000ee2000c1e1b00 */
[----:B------:R-:W-:Y:S02]  /*04b0*/  P2R R32, PR, RZ, 0x40 ;  /* 0x00000040ff207803 */ /* 0x000fe40000000000 */
[----:B------:R-:W-:Y:S02]  /*04c0*/  P2R R37, PR, RZ, 0x40 ;  /* 0x00000040ff257803 */ /* 0x000fe40000000000 */
[----:B------:R-:W-:Y:S01]  /*04d0*/  ISETP.GT.AND P6, PT, R35, R2, PT ;  /* 0x000000022300720c */ /* 0x000fe20003fc4270 */
[----:B----4-:R-:W-:Y:S01]  /*04e0*/  @!P2 FADD.FTZ R12, R22, R24 ;  /* 0x00000018160ca221 */ /* 0x010fe20000010000 */
[----:B------:R-:W-:Y:S02]  /*04f0*/  HFMA2 R22, -RZ, RZ, 0, 0 ;  /* 0x00000000ff167431 */ /* 0x000fe400000001ff */
[----:B------:R-:W-:Y:S01]  /*0500*/  @!P2 FADD.FTZ R5, R23, R25 ;  /* 0x000000191705a221 */ /* 0x000fe20000010000 */
[----:B------:R-:W-:-:S02]  /*0510*/  I2FP.F32.U32 R25, UR5 ;  /* 0x0000000500197c45 */ /* 0x000fc40008201000 */
[----:B------:R-:W-:Y:S01]  /*0520*/  P2R R30, PR, RZ, 0x20 ;  /* 0x00000020ff1e7803 */ /* 0x000fe20000000000 */
[----:B--2---:R-:W-:-:S05]  /*0530*/  @!P3 FADD.FTZ R0, R18, R20 ;  /* 0x000000141200b221 */ /* 0x004fca0000010000 */
[----:B------:R-:W-:-:S04]  /*0540*/  @P6 FADD.FTZ R18, R16, R7 ;  /* 0x0000000710126221 */ /* 0x000fc80000010000 */
[----:B------:R-:W-:Y:S01]  /*0550*/  @P6 FADD.FTZ R22, RZ, R18 ;  /* 0x00000012ff166221 */ /* 0x000fe20000010000 */
[----:B------:R-:W-:-:S13]  /*0560*/  ISETP.NE.AND P6, PT, R37, RZ, PT ;  /* 0x000000ff2500720c */ /* 0x000fda0003fc5270 */
        /* <DEDUP_REMOVED lines=9> */
[----:B------:R-:W-:Y:S01]  /*0600*/  @!P2 FADD.FTZ R23, R12, R5 ;  /* 0x000000050c17a221 */ /* 0x000fe20000010000 */
[----:B---3--:R-:W-:Y:S01]  /*0610*/  @!P4 FADD.FTZ R17, R26, R28 ;  /* 0x0000001c1a11c221 */ /* 0x008fe20000010000 */
[----:B------:R-:W-:Y:S01]  /*0620*/  @!P4 FADD.FTZ R14, R27, R29 ;  /* 0x0000001d1b0ec221 */ /* 0x000fe20000010000 */
[----:B------:R-:W-:Y:S01]  /*0630*/  @!P3 FADD.FTZ R19, R0, R3 ;  /* 0x000000030013b221 */ /* 0x000fe20000010000 */
        /* <DEDUP_REMOVED lines=11> */
[----:B------:R-:W-:Y:S01]  /*06f0*/  FMUL.FTZ R27, R25, 0.03125 ;  /* 0x3d000000191b7820 */ /* 0x000fe20000410000 */
[----:B------:R-:W-:Y:S01]  /*0700*/  LOP3.LUT P6, RZ, R2, 0x1f, RZ, 0xc0, !PT ;  /* 0x0000001f02ff7812 */ /* 0x000fe200078cc0ff */
[----:B0-----:R-:W-:Y:S02]  /*0710*/  FADD.FTZ R24, R23, R18 ;  /* 0x0000001217187221 */ /* 0x001fe40000010000 */
[----:B------:R-:W0:Y:S03]  /*0720*/  S2R R18, SR_CgaCtaId ;  /* 0x0000000000127919 */ /* 0x000e260000008800 */
[----:B------:R-:W1:Y:S01]  /*0730*/  SHFL.BFLY PT, R25, R24, 0x1, 0x1f ;  /* 0x0c201f0018197f89 */ /* 0x000e6200000e0000 */
[----:B------:R-:W-:-:S06]  /*0740*/  MOV R19, 0x400 ;  /* 0x0000040000137802 */ /* 0x000fcc0000000f00 */
[----:B------:R-:W-:Y:S02]  /*0750*/  @!P6 IADD3 R21, PT, PT, R19, 0x8, RZ ;  /* 0x000000081315e810 */ /* 0x000fe40007ffe0ff */
[----:B------:R-:W-:-:S04]  /*0760*/  I2FP.F32.U32 R22, R2 ;  /* 0x0000000200167245 */ /* 0x000fc80000201000 */
        /* <DEDUP_REMOVED lines=32> */
[----:B------:R-:W-:-:S05]  /*0970*/  SHF.R.S32.HI R21, RZ, 0x1, R33 ;  /* 0x00000001ff157819 */ /* 0x000fca0000011421 */
[----:B------:R-:W0:Y:S01]  /*0980*/  LDS R19, [R20] ;  /* 0x0000000014137984 */ /* 0x000e220000000800 */
[----:B------:R-:W-:-:S04]  /*0990*/  IADD3 R21, PT, PT, R21, -R2, RZ ;  /* 0x8000000215157210 */ /* 0x000fc80007ffe0ff */
[----:B------:R-:W-:Y:S01]  /*09a0*/  ISETP.GE.AND P6, PT, R21, 0x1, PT ;  /* 0x000000011500780c */ /* 0x000fe20003fc6270 */
[----:B------:R-:W-:-:S12]  /*09b0*/  USHF.L.U32 UR4, UR5, 0x1, URZ ;  /* 0x0000000105047899 */ /* 0x000fd800080006ff */
[--C-:B0-----:R-:W-:Y:S01]  /*09c0*/  @P6 FADD.FTZ R22, R7, -R19.reuse ;  /* 0x8000001307166221 */ /* 0x101fe20000010000 */
[----:B------:R-:W-:-:S03]  /*09d0*/  @P6 FADD.FTZ R24, R16, -R19 ;  /* 0x8000001310186221 */ /* 0x000fc60000010000 */
[----:B------:R-:W-:Y:S01]  /*09e0*/  @P6 FMUL.FTZ R25, R22, R22 ;  /* 0x0000001616196220 */ /* 0x000fe20000410000 */
[----:B------:R-:W-:-:S03]  /*09f0*/  HFMA2 R22, -RZ, RZ, 0, 0 ;  /* 0x00000000ff167431 */ /* 0x000fc600000001ff */
[----:B------:R-:W-:-:S04]  /*0a00*/  @P6 FFMA.FTZ R25, R24, R24, R25 ;  /* 0x0000001818196223 */ /* 0x000fc80000010019 */
[----:B------:R-:W-:Y:S01]  /*0a10*/  @P6 FADD.FTZ R22, RZ, R25 ;  /* 0x00000019ff166221 */ /* 0x000fe20000010000 */
[----:B------:R-:W-:-:S13]  /*0a20*/  ISETP.LE.AND P6, PT, R21, UR5, PT ;  /* 0x0000000515007c0c */ /* 0x000fda000bfc3270 */
[--C-:B------:R-:W-:Y:S01]  /*0a30*/  @!P6 FADD.FTZ R24, R4, -R19.reuse ;  /* 0x800000130418e221 */ /* 0x100fe20000010000 */
[----:B------:R-:W-:-:S03]  /*0a40*/  @!P6 FADD.FTZ R23, R9, -R19 ;  /* 0x800000130917e221 */ /* 0x000fc60000010000 */
[----:B------:R-:W-:-:S04]  /*0a50*/  @!P6 FMUL.FTZ R24, R24, R24 ;  /* 0x000000181818e220 */ /* 0x000fc80000410000 */
[----:B------:R-:W-:-:S04]  /*0a60*/  @!P6 FFMA.FTZ R23, R23, R23, R24 ;  /* 0x000000171717e223 */ /* 0x000fc80000010018 */
[----:B------:R-:W-:Y:S01]  /*0a70*/  @!P6 FADD.FTZ R22, R22, R23 ;  /* 0x000000171616e221 */ /* 0x000fe20000010000 */
[----:B------:R-:W-:Y:S01]  /*0a80*/  ISETP.LE.AND P6, PT, R21, UR4, PT ;  /* 0x0000000415007c0c */ /* 0x000fe2000bfc3270 */
[----:B------:R-:W-:-:S12]  /*0a90*/  UIMAD UR4, UR5, 0x3, URZ ;  /* 0x00000003050478a4 */ /* 0x000fd8000f8e02ff */
[--C-:B------:R-:W-:Y:S01]  /*0aa0*/  @!P6 FADD.FTZ R24, R6, -R19.reuse ;  /* 0x800000130618e221 */ /* 0x100fe20000010000 */
[----:B------:R-:W-:-:S03]  /*0ab0*/  @!P6 FADD.FTZ R23, R11, -R19 ;  /* 0x800000130b17e221 */ /* 0x000fc60000010000 */
[----:B------:R-:W-:-:S04]  /*0ac0*/  @!P6 FMUL.FTZ R24, R24, R24 ;  /* 0x000000181818e220 */ /* 0x000fc80000410000 */
[----:B------:R-:W-:-:S04]  /*0ad0*/  @!P6 FFMA.FTZ R23, R23, R23, R24 ;  /* 0x000000171717e223 */ /* 0x000fc80000010018 */
[----:B------:R-:W-:Y:S01]  /*0ae0*/  @!P6 FADD.FTZ R22, R22, R23 ;  /* 0x000000171616e221 */ /* 0x000fe20000010000 */
[----:B------:R-:W-:Y:S01]  /*0af0*/  ISETP.LE.AND P6, PT, R21, UR4, PT ;  /* 0x0000000415007c0c */ /* 0x000fe2000bfc3270 */
[----:B------:R-:W-:-:S12]  /*0b00*/  USHF.L.U32 UR4, UR5, 0x2, URZ ;  /* 0x0000000205047899 */ /* 0x000fd800080006ff */
        /* <DEDUP_REMOVED lines=100> */
.L_x_307:
[----:B------:R-:W-:Y:S05]  /*1150*/  BSYNC.RECONVERGENT B0 ;  /* 0x0000000000007941 */ /* 0x000fea0003800200 */
.L_x_306:
[----:B------:R-:W-:Y:S01]  /*1160*/  ISETP.NE.AND P5, PT, R32, RZ, PT ;  /* 0x000000ff2000720c */ /* 0x000fe20003fa5270 */
[----:B------:R-:W-:-:S12]  /*1170*/  BSSY.RECONVERGENT B0, `(.L_x_308) ;  /* 0x000001a000007945 */ /* 0x000fd80003800200 */
[----:B------:R-:W-:Y:S05]  /*1180*/  @P5 BRA `(.L_x_309) ;  /* 0x0000000000605947 */ /* 0x000fea0003800000 */
[----:B------:R-:W2:Y:S01]  /*1190*/  S2R R27, SR_TID.X ;  /* 0x00000000001b7919 */ /* 0x000ea20000002100 */
[----:B------:R-:W3:Y:S01]  /*11a0*/  LDC.64 R20, c[0x0][0x398] ;  /* 0x0000e600ff147b82 */ /* 0x000ee20000000a00 */
[----:B------:R-:W0:Y:S07]  /*11b0*/  LDCU.64 UR8, c[0x0][0x388] ;  /* 0x00007100ff0877ac */ /* 0x000e2e0008000a00 */
[----:B------:R-:W4:Y:S01]  /*11c0*/  LDC.64 R22, c[0x0][0x3a0] ;  /* 0x0000e800ff167b82 */ /* 0x000f220000000a00 */
[----:B--2---:R-:W-:-:S04]  /*11d0*/  IADD3 R27, PT, PT, R27, UR5, RZ ;  /* 0x000000051b1b7c10 */ /* 0x004fc8000fffe0ff */
[----:B------:R-:W-:Y:S01]  /*11e0*/  IADD3 R2, P5, PT, R31, R27, RZ ;  /* 0x0000001b1f027210 */ /* 0x000fe20007fbe0ff */
[----:B---3--:R-:W-:-:S03]  /*11f0*/  IMAD.WIDE.U32 R20, R27, 0x8, R20 ;  /* 0x000000081b147825 */ /* 0x008fc600078e0014 */
[----:B------:R-:W-:Y:S01]  /*1200*/  IADD3.X R7, PT, PT, RZ, R28, RZ, P5, !PT ;  /* 0x0000001cff077210 */ /* 0x000fe20002ffe4ff */
[----:B----4-:R-:W-:Y:S01]  /*1210*/  IMAD.WIDE.U32 R22, R27, 0x8, R22 ;  /* 0x000000081b167825 */ /* 0x010fe200078e0016 */
[C---:B0-----:R-:W-:Y:S01]  /*1220*/  LEA R24, P5, R2.reuse, UR8, 0x3 ;  /* 0x0000000802187c11 */ /* 0x041fe2000f8a18ff */
[----:B------:R-:W2:Y:S03]  /*1230*/  LDG.E.64 R20, desc[UR6][R20.64] ;  /* 0x0000000614147981 */ /* 0x000ea6000c1e1b00 */
[----:B------:R-:W-:Y:S01]  /*1240*/  LEA.HI.X R25, R2, UR9, R7, 0x3, P5 ;  /* 0x0000000902197c11 */ /* 0x000fe2000a8f1c07 */
[----:B------:R-:W2:Y:S05]  /*1250*/  LDG.E.64 R22, desc[UR6][R22.64] ;  /* 0x0000000616167981 */ /* 0x000eaa000c1e1b00 */
[----:B------:R-:W3:Y:S01]  /*1260*/  LDG.E.64 R24, desc[UR6][R24.64] ;  /* 0x0000000618187981 */ /* 0x000ee2000c1e1b00 */
        /* <DEDUP_REMOVED lines=10> */
.L_x_309:
[----:B------:R-:W-:Y:S05]  /*1310*/  BSYNC.RECONVERGENT B0 ;  /* 0x0000000000007941 */ /* 0x000fea0003800200 */
.L_x_308:
[----:B------:R-:W-:Y:S01]  /*1320*/  ISETP.NE.AND P5, PT, R30, RZ, PT ;  /* 0x000000ff1e00720c */ /* 0x000fe20003fa5270 */
[----:B------:R-:W-:-:S12]  /*1330*/  BSSY.RECONVERGENT B0, `(.L_x_310) ;  /* 0x000001b000007945 */ /* 0x000fd80003800200 */
[----:B------:R-:W-:Y:S05]  /*1340*/  @P5 BRA `(.L_x_311) ;  /* 0x0000000000645947 */ /* 0x000fea0003800000 */
[----:B------:R-:W3:Y:S01]  /*1350*/  S2R R2, SR_TID.X ;  /* 0x0000000000027919 */ /* 0x000ee20000002100 */
[----:B0-----:R-:W0:Y:S01]  /*1360*/  LDC.64 R24, c[0x0][0x398] ;  /* 0x0000e600ff187b82 */ /* 0x001e220000000a00 */
[----:B------:R-:W4:Y:S07]  /*1370*/  LDCU.64 UR8, c[0x0][0x388] ;  /* 0x00007100ff0877ac */ /* 0x000f2e0008000a00 */
[----:B------:R-:W5:Y:S01]  /*1380*/  LDC.64 R22, c[0x0][0x3a0] ;  /* 0x0000e800ff167b82 */ /* 0x000f620000000a00 */
[----:B---3--:R-:W-:-:S04]  /*1390*/  IADD3 R2, PT, PT, R2, UR5, RZ ;  /* 0x0000000502027c10 */ /* 0x008fc8000fffe0ff */
[----:B------:R-:W-:-:S04]  /*13a0*/  IADD3 R7, PT, PT, R2, UR5, RZ ;  /* 0x0000000502077c10 */ /* 0x000fc8000fffe0ff */
[----:B------:R-:W-:Y:S01]  /*13b0*/  IADD3 R2, P5, PT, R31, R7, RZ ;  /* 0x000000071f027210 */ /* 0x000fe20007fbe0ff */
[----:B0-----:R-:W-:-:S03]  /*13c0*/  IMAD.WIDE.U32 R24, R7, 0x8, R24 ;  /* 0x0000000807187825 */ /* 0x001fc600078e0018 */
[----:B------:R-:W-:Y:S01]  /*13d0*/  IADD3.X R9, PT, PT, RZ, R28, RZ, P5, !PT ;  /* 0x0000001cff097210 */ /* 0x000fe20002ffe4ff */
[----:B-----5:R-:W-:Y:S01]  /*13e0*/  IMAD.WIDE.U32 R22, R7, 0x8, R22 ;  /* 0x0000000807167825 */ /* 0x020fe200078e0016 */
[C---:B----4-:R-:W-:Y:S01]  /*13f0*/  LEA R20, P5, R2.reuse, UR8, 0x3 ;  /* 0x0000000802147c11 */ /* 0x050fe2000f8a18ff */
[----:B------:R-:W3:Y:S03]  /*1400*/  LDG.E.64 R24, desc[UR6][R24.64] ;  /* 0x0000000618187981 */ /* 0x000ee6000c1e1b00 */
[----:B------:R-:W-:Y:S01]  /*1410*/  LEA.HI.X R21, R2, UR9, R9, 0x3, P5 ;  /* 0x0000000902157c11 */ /* 0x000fe2000a8f1c09 */
[----:B------:R-:W3:Y:S05]  /*1420*/  LDG.E.64 R22, desc[UR6][R22.64] ;  /* 0x0000000616167981 */ /* 0x000eea000c1e1b00 */
[----:B------:R-:W2:Y:S01]  /*1430*/  LDG.E.64 R20, desc[UR6][R20.64] ;  /* 0x0000000614147981 */ /* 0x000ea2000c1e1b00 */
        /* <DEDUP_REMOVED lines=10> */
.L_x_311:
[----:B------:R-:W-:Y:S05]  /*14e0*/  BSYNC.RECONVERGENT B0 ;  /* 0x0000000000007941 */ /* 0x000fea0003800200 */
.L_x_310:
[----:B------:R-:W-:Y:S04]  /*14f0*/  BSSY.RECONVERGENT B0, `(.L_x_312) ;  /* 0x000001c000007945 */ /* 0x000fe80003800200 */
[----:B------:R-:W-:Y:S05]  /*1500*/  @P0 BRA `(.L_x_313) ;  /* 0x0000000000680947 */ /* 0x000fea0003800000 */
[----:B------:R-:W4:Y:S01]  /*1510*/  S2R R2, SR_TID.X ;  /* 0x0000000000027919 */ /* 0x000f220000002100 */
[----:B------:R-:W5:Y:S01]  /*1520*/  LDC.64 R20, c[0x0][0x3a0] ;  /* 0x0000e800ff147b82 */ /* 0x000f620000000a00 */
[----:B------:R-:W1:Y:S07]  /*1530*/  LDCU.64 UR8, c[0x0][0x388] ;  /* 0x00007100ff0877ac */ /* 0x000e6e0008000a00 */
[----:B0-----:R-:W0:Y:S01]  /*1540*/  LDC.64 R24, c[0x0][0x398] ;  /* 0x0000e600ff187b82 */ /* 0x001e220000000a00 */
[----:B----4-:R-:W-:-:S04]  /*1550*/  IADD3 R2, PT, PT, R2, UR5, RZ ;  /* 0x0000000502027c10 */ /* 0x010fc8000fffe0ff */
[----:B------:R-:W-:-:S04]  /*1560*/  IADD3 R2, PT, PT, R2, UR5, RZ ;  /* 0x0000000502027c10 */ /* 0x000fc8000fffe0ff */
[----:B--23--:R-:W-:-:S04]  /*1570*/  IADD3 R27, PT, PT, R2, UR5, RZ ;  /* 0x00000005021b7c10 */ /* 0x00cfc8000fffe0ff */
[----:B------:R-:W-:Y:S01]  /*1580*/  IADD3 R2, P0, PT, R31, R27, RZ ;  /* 0x0000001b1f027210 */ /* 0x000fe20007f1e0ff */
[----:B-----5:R-:W-:-:S03]  /*1590*/  IMAD.WIDE.U32 R22, R27, 0x8, R20 ;  /* 0x000000081b167825 */ /* 0x020fc600078e0014 */
[----:B------:R-:W-:Y:S01]  /*15a0*/  IADD3.X R7, PT, PT, RZ, R28, RZ, P0, !PT ;  /* 0x0000001cff077210 */ /* 0x000fe200007fe4ff */
[----:B0-----:R-:W-:Y:S01]  /*15b0*/  IMAD.WIDE.U32 R24, R27, 0x8, R24 ;  /* 0x000000081b187825 */ /* 0x001fe200078e0018 */
[C---:B-1----:R-:W-:Y:S01]  /*15c0*/  LEA R6, P0, R2.reuse, UR8, 0x3 ;  /* 0x0000000802067c11 */ /* 0x042fe2000f8018ff */
[----:B------:R-:W2:Y:S03]  /*15d0*/  LDG.E.64 R22, desc[UR6][R22.64] ;  /* 0x0000000616167981 */ /* 0x000ea6000c1e1b00 */
[----:B------:R-:W-:Y:S01]  /*15e0*/  LEA.HI.X R7, R2, UR9, R7, 0x3, P0 ;  /* 0x0000000902077c11 */ /* 0x000fe200080f1c07 */
[----:B------:R-:W2:Y:S05]  /*15f0*/  LDG.E.64 R20, desc[UR6][R24.64] ;  /* 0x0000000618147981 */ /* 0x000eaa000c1e1b00 */
[----:B------:R-:W3:Y:S01]  /*1600*/  LDG.E.64 R6, desc[UR6][R6.64] ;  /* 0x0000000606067981 */ /* 0x000ee2000c1e1b00 */
[--C-:B------:R-:W-:Y:S01]  /*1610*/  FADD.FTZ R2, R13, -R18.reuse ;  /* 0x800000120d027221 */ /* 0x100fe20000010000 */
        /* <DEDUP_REMOVED lines=9> */
.L_x_313:
[----:B------:R-:W-:Y:S05]  /*16b0*/  BSYNC.RECONVERGENT B0 ;  /* 0x0000000000007941 */ /* 0x000fea0003800200 */
.L_x_312:
[----:B------:R-:W-:Y:S04]  /*16c0*/  BSSY.RECONVERGENT B0, `(.L_x_314) ;  /* 0x000001d000007945 */ /* 0x000fe80003800200 */
[----:B------:R-:W-:Y:S05]  /*16d0*/  @P1 BRA `(.L_x_315) ;  /* 0x00000000006c1947 */ /* 0x000fea0003800000 */
[----:B------:R-:W5:Y:S01]  /*16e0*/  S2R R2, SR_TID.X ;  /* 0x0000000000027919 */ /* 0x000f620000002100 */
[----:B----4-:R-:W4:Y:S01]  /*16f0*/  LDC.64 R8, c[0x0][0x398] ;  /* 0x0000e600ff087b82 */ /* 0x010f220000000a00 */
[----:B------:R-:W0:Y:S07]  /*1700*/  LDCU.64 UR8, c[0x0][0x388] ;  /* 0x00007100ff0877ac */ /* 0x000e2e0008000a00 */
[----:B---3--:R-:W3:Y:S01]  /*1710*/  LDC.64 R6, c[0x0][0x3a0] ;  /* 0x0000e800ff067b82 */ /* 0x008ee20000000a00 */
[----:B-----5:R-:W-:-:S04]  /*1720*/  IADD3 R2, PT, PT, R2, UR5, RZ ;  /* 0x0000000502027c10 */ /* 0x020fc8000fffe0ff */
[----:B------:R-:W-:-:S04]  /*1730*/  IADD3 R2, PT, PT, R2, UR5, RZ ;  /* 0x0000000502027c10 */ /* 0x000fc8000fffe0ff */
[----:B------:R-:W-:-:S04]  /*1740*/  IADD3 R2, PT, PT, R2, UR5, RZ ;  /* 0x0000000502027c10 */ /* 0x000fc8000fffe0ff */
[----:B------:R-:W-:-:S04]  /*1750*/  IADD3 R13, PT, PT, R2, UR5, RZ ;  /* 0x00000005020d7c10 */ /* 0x000fc8000fffe0ff */
[----:B------:R-:W-:Y:S01]  /*1760*/  IADD3 R2, P0, PT, R31, R13, RZ ;  /* 0x0000000d1f027210 */ /* 0x000fe20007f1e0ff */
[----:B----4-:R-:W-:-:S03]  /*1770*/  IMAD.WIDE.U32 R22, R13, 0x8, R8 ;  /* 0x000000080d167825 */ /* 0x010fc600078e0008 */
[----:B------:R-:W-:Y:S01]  /*1780*/  IADD3.X R9, PT, PT, RZ, R28, RZ, P0, !PT ;  /* 0x0000001cff097210 */ /* 0x000fe200007fe4ff */
[----:B---3--:R-:W-:Y:S01]  /*1790*/  IMAD.WIDE.U32 R20, R13, 0x8, R6 ;  /* 0x000000080d147825 */ /* 0x008fe200078e0006 */
[C---:B0-----:R-:W-:Y:S01]  /*17a0*/  LEA R8, P0, R2.reuse, UR8, 0x3 ;  /* 0x0000000802087c11 */ /* 0x041fe2000f8018ff */
[----:B------:R-:W3:Y:S03]  /*17b0*/  LDG.E.64 R6, desc[UR6][R22.64] ;  /* 0x0000000616067981 */ /* 0x000ee6000c1e1b00 */
[----:B------:R-:W-:Y:S01]  /*17c0*/  LEA.HI.X R9, R2, UR9, R9, 0x3, P0 ;  /* 0x0000000902097c11 */ /* 0x000fe200080f1c09 */
[----:B------:R-:W3:Y:S05]  /*17d0*/  LDG.E.64 R20, desc[UR6][R20.64] ;  /* 0x0000000614147981 */ /* 0x000eea000c1e1b00 */
[----:B------:R-:W4:Y:S01]  /*17e0*/  LDG.E.64 R8, desc[UR6][R8.64] ;  /* 0x0000000608087981 */ /* 0x000f22000c1e1b00 */
[--C-:B-1----:R-:W-:Y:S01]  /*17f0*/  FADD.FTZ R2, R15, -R18.reuse ;  /* 0x800000120f027221 */ /* 0x102fe20000010000 */
[----:B------:R-:W-:-:S03]  /*1800*/  FADD.FTZ R10, R10, -R18 ;  /* 0x800000120a0a7221 */ /* 0x000fc60000010000 */
[-C--:B------:R-:W-:Y:S01]  /*1810*/  FMUL.FTZ R11, R2, R19.reuse ;  /* 0x00000013020b7220 */ /* 0x080fe20000410000 */
[----:B------:R-:W-:-:S03]  /*1820*/  FMUL.FTZ R10, R10, R19 ;  /* 0x000000130a0a7220 */ /* 0x000fc60000410000 */
[----:B---3--:R-:W-:Y:S01]  /*1830*/  FFMA.FTZ R11, R6, R11, R20 ;  /* 0x0000000b060b7223 */ /* 0x008fe20000010014 */
[----:B------:R-:W-:Y:S01]  /*1840*/  FFMA.FTZ R2, R7, R10, R21 ;  /* 0x0000000a07027223 */ /* 0x000fe20000010015 */
[----:B------:R-:W-:-:S04]  /*1850*/  IMAD.WIDE.U32 R6, R13, 0x8, R40 ;  /* 0x000000080d067825 */ /* 0x000fc800078e0028 */
[----:B----4-:R-:W-:Y:S01]  /*1860*/  FADD.FTZ R10, R8, R11 ;  /* 0x0000000b080a7221 */ /* 0x010fe20000010000 */
[----:B------:R-:W-:-:S05]  /*1870*/  FADD.FTZ R11, R9, R2 ;  /* 0x00000002090b7221 */ /* 0x000fca0000010000 */
[----:B------:R0:W-:Y:S02]  /*1880*/  STG.E.64 desc[UR6][R6.64], R10 ;  /* 0x0000000a06007986 */ /* 0x0001e4000c101b06 */
.L_x_315:
[----:B------:R-:W-:Y:S05]  /*1890*/  BSYNC.RECONVERGENT B0 ;  /* 0x0000000000007941 */ /* 0x000fea0003800200 */
.L_x_314:
[----:B------:R-:W-:Y:S04]  /*18a0*/  BSSY.RECONVERGENT B0, `(.L_x_316) ;  /* 0x0000018000007945 */ /* 0x000fe80003800200 */
[----:B------:R-:W-:Y:S05]  /*18b0*/  @P2 BRA `(.L_x_317) ;  /* 0x0000000000582947 */ /* 0x000fea0003800000 */
[----:B0--3--:R-:W0:Y:S01]  /*18c0*/  LDC.64 R6, c[0x0][0x398] ;  /* 0x0000e600ff067b82 */ /* 0x009e220000000a00 */
[----:B------:R-:W3:Y:S01]  /*18d0*/  LDCU.64 UR4, c[0x0][0x388] ;  /* 0x00007100ff0477ac */ /* 0x000ee20008000a00 */
[----:B------:R-:W-:-:S04]  /*18e0*/  IADD3 R2, P0, PT, R31, R34, RZ ;  /* 0x000000221f027210 */ /* 0x000fc80007f1e0ff */
[----:B----4-:R-:W-:Y:S02]  /*18f0*/  IADD3.X R9, PT, PT, RZ, R28, RZ, P0, !PT ;  /* 0x0000001cff097210 */ /* 0x010fe400007fe4ff */
[----:B------:R-:W4:Y:S01]  /*1900*/  LDC.64 R10, c[0x0][0x3a0] ;  /* 0x0000e800ff0a7b82 */ /* 0x000f220000000a00 */
[----:B---3--:R-:W-:-:S04]  /*1910*/  LEA R8, P0, R2, UR4, 0x3 ;  /* 0x0000000402087c11 */ /* 0x008fc8000f8018ff */
[----:B------:R-:W-:Y:S01]  /*1920*/  LEA.HI.X R9, R2, UR5, R9, 0x3, P0 ;  /* 0x0000000502097c11 */ /* 0x000fe200080f1c09 */
[----:B0-----:R-:W-:-:S05]  /*1930*/  IMAD.WIDE.U32 R6, R34, 0x8, R6 ;  /* 0x0000000822067825 */ /* 0x001fca00078e0006 */
[----:B------:R-:W3:Y:S01]  /*1940*/  LDG.E.64 R8, desc[UR6][R8.64] ;  /* 0x0000000608087981 */ /* 0x000ee2000c1e1b00 */
[----:B----4-:R-:W-:-:S03]  /*1950*/  IMAD.WIDE.U32 R10, R34, 0x8, R10 ;  /* 0x00000008220a7825 */ /* 0x010fc600078e000a */
[----:B------:R-:W4:Y:S04]  /*1960*/  LDG.E.64 R6, desc[UR6][R6.64] ;  /* 0x0000000606067981 */ /* 0x000f28000c1e1b00 */
[----:B------:R-:W4:Y:S01]  /*1970*/  LDG.E.64 R10, desc[UR6][R10.64] ;  /* 0x000000060a0a7981 */ /* 0x000f22000c1e1b00 */
[--C-:B-1----:R-:W-:Y:S01]  /*1980*/  FADD.FTZ R12, R12, -R18.reuse ;  /* 0x800000120c0c7221 */ /* 0x102fe20000010000 */
        /* <DEDUP_REMOVED lines=9> */
.L_x_317:
[----:B------:R-:W-:Y:S05]  /*1a20*/  BSYNC.RECONVERGENT B0 ;  /* 0x0000000000007941 */ /* 0x000fea0003800200 */
.L_x_316:
[----:B------:R-:W-:Y:S04]  /*1a30*/  BSSY.RECONVERGENT B0, `(.L_x_318) ;  /* 0x0000018000007945 */ /* 0x000fe80003800200 */
[----:B------:R-:W-:Y:S05]  /*1a40*/  @P3 BRA `(.L_x_319) ;  /* 0x0000000000583947 */ /* 0x000fea0003800000 */
[----:B0-----:R-:W0:Y:S01]  /*1a50*/  LDC.64 R4, c[0x0][0x398] ;  /* 0x0000e600ff047b82 */ /* 0x001e220000000a00 */
[----:B------:R-:W5:Y:S01]  /*1a60*/  LDCU.64 UR4, c[0x0][0x388] ;  /* 0x00007100ff0477ac */ /* 0x000f620008000a00 */
[----:B------:R-:W-:-:S04]  /*1a70*/  IADD3 R2, P0, PT, R31, R36, RZ ;  /* 0x000000241f027210 */ /* 0x000fc80007f1e0ff */
[----:B----4-:R-:W-:Y:S02]  /*1a80*/  IADD3.X R9, PT, PT, RZ, R28, RZ, P0, !PT ;  /* 0x0000001cff097210 */ /* 0x010fe400007fe4ff */
[----:B---3--:R-:W3:Y:S01]  /*1a90*/  LDC.64 R6, c[0x0][0x3a0] ;  /* 0x0000e800ff067b82 */ /* 0x008ee20000000a00 */
[----:B-----5:R-:W-:-:S04]  /*1aa0*/  LEA R8, P0, R2, UR4, 0x3 ;  /* 0x0000000402087c11 */ /* 0x020fc8000f8018ff */
[----:B------:R-:W-:Y:S01]  /*1ab0*/  LEA.HI.X R9, R2, UR5, R9, 0x3, P0 ;  /* 0x0000000502097c11 */ /* 0x000fe200080f1c09 */
[----:B0-----:R-:W-:-:S05]  /*1ac0*/  IMAD.WIDE.U32 R4, R36, 0x8, R4 ;  /* 0x0000000824047825 */ /* 0x001fca00078e0004 */
[----:B------:R-:W4:Y:S01]  /*1ad0*/  LDG.E.64 R8, desc[UR6][R8.64] ;  /* 0x0000000608087981 */ /* 0x000f22000c1e1b00 */
[----:B---3--:R-:W-:-:S03]  /*1ae0*/  IMAD.WIDE.U32 R6, R36, 0x8, R6 ;  /* 0x0000000824067825 */ /* 0x008fc600078e0006 */
[----:B------:R-:W3:Y:S04]  /*1af0*/  LDG.E.64 R4, desc[UR6][R4.64] ;  /* 0x0000000604047981 */ /* 0x000ee8000c1e1b00 */
[----:B------:R-:W3:Y:S01]  /*1b00*/  LDG.E.64 R6, desc[UR6][R6.64] ;  /* 0x0000000606067981 */ /* 0x000ee2000c1e1b00 */
[--C-:B-1----:R-:W-:Y:S01]  /*1b10*/  FADD.FTZ R0, R0, -R18.reuse ;  /* 0x8000001200007221 */ /* 0x102fe20000010000 */
[----:B------:R-:W-:-:S03]  /*1b20*/  FADD.FTZ R2, R3, -R18 ;  /* 0x8000001203027221 */ /* 0x000fc60000010000 */
[-C--:B------:R-:W-:Y:S01]  /*1b30*/  FMUL.FTZ R3, R0, R19.reuse ;  /* 0x0000001300037220 */ /* 0x080fe20000410000 */
[----:B------:R-:W-:Y:S01]  /*1b40*/  FMUL.FTZ R2, R2, R19 ;  /* 0x0000001302027220 */ /* 0x000fe20000410000 */
[----:B------:R-:W-:-:S04]  /*1b50*/  IMAD.WIDE.U32 R36, R36, 0x8, R40 ;  /* 0x0000000824247825 */ /* 0x000fc800078e0028 */
[----:B---3--:R-:W-:Y:S01]  /*1b60*/  FFMA.FTZ R3, R4, R3, R6 ;  /* 0x0000000304037223 */ /* 0x008fe20000010006 */
[----:B------:R-:W-:-:S03]  /*1b70*/  FFMA.FTZ R0, R5, R2, R7 ;  /* 0x0000000205007223 */ /* 0x000fc60000010007 */
[----:B----4-:R-:W-:Y:S01]  /*1b80*/  FADD.FTZ R2, R8, R3 ;  /* 0x0000000308027221 */ /* 0x010fe20000010000 */
[----:B------:R-:W-:-:S05]  /*1b90*/  FADD.FTZ R3, R9, R0 ;  /* 0x0000000009037221 */ /* 0x000fca0000010000 */
[----:B------:R0:W-:Y:S02]  /*1ba0*/  STG.E.64 desc[UR6][R36.64], R2 ;  /* 0x0000000224007986 */ /* 0x0001e4000c101b06 */
.L_x_319:
[----:B------:R-:W-:Y:S05]  /*1bb0*/  BSYNC.RECONVERGENT B0 ;  /* 0x0000000000007941 */ /* 0x000fea0003800200 */
.L_x_318:
[----:B------:R-:W-:Y:S05]  /*1bc0*/  @P4 EXIT ;  /* 0x000000000000494d */ /* 0x000fea0003800000 */
[----:B0-----:R-:W0:Y:S01]  /*1bd0*/  LDC.64 R2, c[0x0][0x398] ;  /* 0x0000e600ff027b82 */ /* 0x001e220000000a00 */
[----:B------:R-:W3:Y:S01]  /*1be0*/  LDCU.64 UR4, c[0x0][0x388] ;  /* 0x00007100ff0477ac */ /* 0x000ee20008000a00 */
[----:B------:R-:W-:-:S04]  /*1bf0*/  IADD3 R31, P0, PT, R31, R38, RZ ;  /* 0x000000261f1f7210 */ /* 0x000fc80007f1e0ff */
[----:B------:R-:W-:Y:S02]  /*1c00*/  IADD3.X R28, PT, PT, RZ, R28, RZ, P0, !PT ;  /* 0x0000001cff1c7210 */ /* 0x000fe400007fe4ff */
[----:B------:R-:W5:Y:S01]  /*1c10*/  LDC.64 R4, c[0x0][0x3a0] ;  /* 0x0000e800ff047b82 */ /* 0x000f620000000a00 */
[----:B---3--:R-:W-:-:S04]  /*1c20*/  LEA R6, P0, R31, UR4, 0x3 ;  /* 0x000000041f067c11 */ /* 0x008fc8000f8018ff */
[----:B------:R-:W-:Y:S01]  /*1c30*/  LEA.HI.X R7, R31, UR5, R28, 0x3, P0 ;  /* 0x000000051f077c11 */ /* 0x000fe200080f1c1c */
[----:B0-----:R-:W-:-:S05]  /*1c40*/  IMAD.WIDE.U32 R2, R38, 0x8, R2 ;  /* 0x0000000826027825 */ /* 0x001fca00078e0002 */
[----:B------:R-:W3:Y:S01]  /*1c50*/  LDG.E.64 R6, desc[UR6][R6.64] ;  /* 0x0000000606067981 */ /* 0x000ee2000c1e1b00 */
[----:B-----5:R-:W-:-:S03]  /*1c60*/  IMAD.WIDE.U32 R4, R38, 0x8, R4 ;  /* 0x0000000826047825 */ /* 0x020fc600078e0004 */
[----:B------:R-:W5:Y:S04]  /*1c70*/  LDG.E.64 R2, desc[UR6][R2.64] ;  /* 0x0000000602027981 */ /* 0x000f68000c1e1b00 */
[----:B------:R-:W5:Y:S01]  /*1c80*/  LDG.E.64 R4, desc[UR6][R4.64] ;  /* 0x0000000604047981 */ /* 0x000f62000c1e1b00 */
[--C-:B-1----:R-:W-:Y:S01]  /*1c90*/  FADD.FTZ R0, R17, -R18.reuse ;  /* 0x8000001211007221 */ /* 0x102fe20000010000 */
[----:B------:R-:W-:-:S03]  /*1ca0*/  FADD.FTZ R14, R14, -R18 ;  /* 0x800000120e0e7221 */ /* 0x000fc60000010000 */
[-C--:B----4-:R-:W-:Y:S01]  /*1cb0*/  FMUL.FTZ R9, R0, R19.reuse ;  /* 0x0000001300097220 */ /* 0x090fe20000410000 */
[----:B------:R-:W-:Y:S01]  /*1cc0*/  FMUL.FTZ R14, R14, R19 ;  /* 0x000000130e0e7220 */ /* 0x000fe20000410000 */
[----:B------:R-:W-:-:S04]  /*1cd0*/  IMAD.WIDE.U32 R38, R38, 0x8, R40 ;  /* 0x0000000826267825 */ /* 0x000fc800078e0028 */
[----:B-----5:R-:W-:Y:S01]  /*1ce0*/  FFMA.FTZ R9, R2, R9, R4 ;  /* 0x0000000902097223 */ /* 0x020fe20000010004 */
[----:B------:R-:W-:-:S03]  /*1cf0*/  FFMA.FTZ R14, R3, R14, R5 ;  /* 0x0000000e030e7223 */ /* 0x000fc60000010005 */
[----:B---3--:R-:W-:Y:S01]  /*1d00*/  FADD.FTZ R8, R6, R9 ;  /* 0x0000000906087221 */ /* 0x008fe20000010000 */
[----:B------:R-:W-:-:S05]  /*1d10*/  FADD.FTZ R9, R7, R14 ;  /* 0x0000000e07097221 */ /* 0x000fca0000010000 */
[----:B------:R-:W-:Y:S01]  /*1d20*/  STG.E.64 desc[UR6][R38.64], R8 ;  /* 0x0000000826007986 */ /* 0x000fe2000c101b06 */
[----:B------:R-:W-:Y:S05]  /*1d30*/  EXIT ;  /* 0x000000000000794d */ /* 0x000fea0003800000 */
.L_x_320:
        /* <DEDUP_REMOVED lines=12> */
.L_x_2558:


//--------------------- .text._ZN17fastertransformer29add_bias_layernorm_add_res_e2ILi8EEEvP7__half2PKS1_S4_S4_S4_fi --------------------------
	.section	.text._ZN17fastertransformer29add_bias_layernorm_add_res_e2ILi8EEEvP7__half2PKS1_S4_S4_S4_fi,"ax",@progbits
	.align	128
        .global         _ZN17fastertransformer29add_bias_layernorm_add_res_e2ILi8EEEvP7__half2PKS1_S4_S4_S4_fi
        .type           _ZN17fastertransformer29add_bias_layernorm_add_res_e2ILi8EEEvP7__half2PKS1_S4_S4_S4_fi,@function
        .size           _ZN17fastertransformer29add_bias_layernorm_add_res_e2ILi8EEEvP7__half2PKS1_S4_S4_S4_fi,(.L_x_2559 - _ZN17fastertransformer29add_bias_layernorm_add_res_e2ILi8EEEvP7__half2PKS1_S4_S4_S4_fi)
        .other          _ZN17fastertransformer29add_bias_layernorm_add_res_e2ILi8EEEvP7__half2PKS1_S4_S4_S4_fi,@"STO_CUDA_ENTRY STV_DEFAULT"
_ZN17fastertransformer29add_bias_layernorm_add_res_e2ILi8EEEvP7__half2PKS1_S4_S4_S4_fi:
.text._ZN17fastertransformer29add_bias_layernorm_add_res_e2ILi8EEEvP7__half2PKS1_S4_S4_S4_fi:
[----:B------:R-:W-:Y:S01]  /*0000*/  LDC R1, c[0x0][0x37c] ;  /* 0x0000df00ff017b82 */ /* 0x000fe20000000800 */
[----:B------:R-:W0:Y:S07]  /*0010*/  S2R R6, SR_TID.X ;  /* 0x0000000000067919 */ /* 0x000e2e0000002100 */
[----:B------:R-:W1:Y:S01]  /*0020*/  LDC R22, c[0x0][0x3ac] ;  /* 0x0000eb00ff167b82 */ /* 0x000e620000000800 */
[----:B------:R-:W0:Y:S01]  /*0030*/  LDCU UR7, c[0x0][0x360] ;  /* 0x00006c00ff0777ac */ /* 0x000e220008000800 */
[----:B------:R-:W2:Y:S06]  /*0040*/  LDCU.64 UR8, c[0x0][0x358] ;  /* 0x00006b00ff0877ac */ /* 0x000eac0008000a00 */
[----:B------:R-:W3:Y:S08]  /*0050*/  S2UR UR4, SR_CTAID.X ;  /* 0x00000000000479c3 */ /* 0x000ef00000002500 */
[----:B------:R-:W4:Y:S01]  /*0060*/  LDC.64 R12, c[0x0][0x380] ;  /* 0x0000e000ff0c7b82 */ /* 0x000f220000000a00 */
[----:B-1----:R-:W-:-:S02]  /*0070*/  SHF.R.S32.HI R21, RZ, 0x1, R22 ;  /* 0x00000001ff157819 */ /* 0x002fc40000011416 */
[----:B0-----:R-:W-:-:S03]  /*0080*/  IADD3 R16, PT, PT, R6, UR7, RZ ;  /* 0x0000000706107c10 */ /* 0x001fc6000fffe0ff */
[C---:B---3--:R-:W-:Y:S01]  /*0090*/  IMAD R7, R21.reuse, UR4, RZ ;  /* 0x0000000415077c24 */ /* 0x048fe2000f8e02ff */
[----:B------:R-:W-:Y:S02]  /*00a0*/  ISETP.GT.AND P4, PT, R21, R6, PT ;  /* 0x000000061500720c */ /* 0x000fe40003f84270 */
[CC--:B------:R-:W-:Y:S02]  /*00b0*/  ISETP.GE.AND P6, PT, R16.reuse, R21.reuse, PT ;  /* 0x000000151000720c */ /* 0x0c0fe40003fc6270 */
[----:B------:R-:W-:Y:S01]  /*00c0*/  IADD3 R35, PT, PT, R16, UR7, RZ ;  /* 0x0000000710237c10 */ /* 0x000fe2000fffe0ff */
[----:B------:R-:W0:Y:S01]  /*00d0*/  S2UR UR6, SR_CgaCtaId ;  /* 0x00000000000679c3 */ /* 0x000e220000008800 */
[----:B------:R-:W-:Y:S01]  /*00e0*/  UMOV UR4, 0x400 ;  /* 0x0000040000047882 */ /* 0x000fe20000000000 */
[----:B----4-:R-:W-:Y:S01]  /*00f0*/  IMAD.WIDE R12, R7, 0x4, R12 ;  /* 0x00000004070c7825 */ /* 0x010fe200078e020c */
[C---:B------:R-:W-:Y:S02]  /*0100*/  ISETP.GE.AND P0, PT, R35.reuse, R21, PT ;  /* 0x000000152300720c */ /* 0x040fe40003f06270 */
[----:B------:R-:W-:-:S02]  /*0110*/  IADD3 R29, PT, PT, R35, UR7, RZ ;  /* 0x00000007231d7c10 */ /* 0x000fc4000fffe0ff */
[----:B------:R-:W-:Y:S01]  /*0120*/  P2R R20, PR, RZ, 0x40 ;  /* 0x00000040ff147803 */ /* 0x000fe20000000000 */
[----:B------:R-:W1:Y:S01]  /*0130*/  @P4 LDC.64 R4, c[0x0][0x390] ;  /* 0x0000e400ff044b82 */ /* 0x000e620000000a00 */
[----:B------:R-:W-:Y:S01]  /*0140*/  ISETP.GE.AND P1, PT, R29, R21, PT ;  /* 0x000000151d00720c */ /* 0x000fe20003f26270 */
[----:B------:R-:W-:-:S05]  /*0150*/  @P4 IMAD.WIDE.U32 R14, R6, 0x4, R12 ;  /* 0x00000004060e4825 */ /* 0x000fca00078e000c */
[----:B--2---:R-:W2:Y:S01]  /*0160*/  @P4 LDG.E R26, desc[UR8][R14.64] ;  /* 0x000000080e1a4981 */ /* 0x004ea2000c1e1900 */
[----:B------:R-:W3:Y:S08]  /*0170*/  @!P6 LDC.64 R36, c[0x0][0x390] ;  /* 0x0000e400ff24eb82 */ /* 0x000ef00000000a00 */
[----:B------:R-:W4:Y:S01]  /*0180*/  @!P0 LDC.64 R32, c[0x0][0x390] ;  /* 0x0000e400ff208b82 */ /* 0x000f220000000a00 */
[----:B-1----:R-:W-:-:S05]  /*0190*/  @P4 IMAD.WIDE.U32 R4, R6, 0x4, R4 ;  /* 0x0000000406044825 */ /* 0x002fca00078e0004 */
[----:B------:R1:W2:Y:S01]  /*01a0*/  @P4 LDG.E R27, desc[UR8][R4.64] ;  /* 0x00000008041b4981 */ /* 0x0002a2000c1e1900 */
[----:B---3--:R-:W-:-:S04]  /*01b0*/  @!P6 IMAD.WIDE.U32 R36, R16, 0x4, R36 ;  /* 0x000000041024e825 */ /* 0x008fc800078e0024 */
[----:B------:R-:W-:Y:S01]  /*01c0*/  @!P6 IMAD.WIDE.U32 R16, R16, 0x4, R12 ;  /* 0x000000041010e825 */ /* 0x000fe200078e000c */
[----:B------:R-:W3:Y:S01]  /*01d0*/  @!P6 LDG.E R23, desc[UR8][R36.64] ;  /* 0x000000082417e981 */ /* 0x000ee2000c1e1900 */
[----:B-1----:R-:W1:Y:S03]  /*01e0*/  @!P1 LDC.64 R4, c[0x0][0x390] ;  /* 0x0000e400ff049b82 */ /* 0x002e660000000a00 */
[----:B------:R5:W3:Y:S01]  /*01f0*/  @!P6 LDG.E R24, desc[UR8][R16.64] ;  /* 0x000000081018e981 */ /* 0x000ae2000c1e1900 */
[----:B----4-:R-:W-:-:S04]  /*0200*/  @!P0 IMAD.WIDE.U32 R32, R35, 0x4, R32 ;  /* 0x0000000423208825 */ /* 0x010fc800078e0020 */
[--C-:B------:R-:W-:Y:S01]  /*0210*/  @!P0 IMAD.WIDE.U32 R34, R35, 0x4, R12.reuse ;  /* 0x0000000423228825 */ /* 0x100fe200078e000c */
[----:B------:R-:W4:Y:S04]  /*0220*/  @!P0 LDG.E R28, desc[UR8][R32.64] ;  /* 0x00000008201c8981 */ /* 0x000f28000c1e1900 */
[----:B------:R-:W4:Y:S01]  /*0230*/  @!P0 LDG.E R25, desc[UR8][R34.64] ;  /* 0x0000000822198981 */ /* 0x000f22000c1e1900 */
[----:B------:R-:W-:-:S05]  /*0240*/  @!P1 IMAD.WIDE.U32 R30, R29, 0x4, R12 ;  /* 0x000000041d1e9825 */ /* 0x000fca00078e000c */
[----:B------:R-:W4:Y:S01]  /*0250*/  @!P1 LDG.E R14, desc[UR8][R30.64] ;  /* 0x000000081e0e9981 */ /* 0x000f22000c1e1900 */
[----:B-1----:R-:W-:-:S05]  /*0260*/  @!P1 IMAD.WIDE.U32 R4, R29, 0x4, R4 ;  /* 0x000000041d049825 */ /* 0x002fca00078e0004 */
[----:B------:R1:W4:Y:S01]  /*0270*/  @!P1 LDG.E R15, desc[UR8][R4.64] ;  /* 0x00000008040f9981 */ /* 0x000322000c1e1900 */
[----:B------:R-:W-:-:S04]  /*0280*/  IADD3 R29, PT, PT, R29, UR7, RZ ;  /* 0x000000071d1d7c10 */ /* 0x000fc8000fffe0ff */
[C---:B------:R-:W-:Y:S02]  /*0290*/  ISETP.GE.AND P2, PT, R29.reuse, R21, PT ;  /* 0x000000151d00720c */ /* 0x040fe40003f46270 */
[----:B------:R-:W-:-:S04]  /*02a0*/  IADD3 R8, PT, PT, R29, UR7, RZ ;  /* 0x000000071d087c10 */ /* 0x000fc8000fffe0ff */
[----:B------:R-:W-:-:S07]  /*02b0*/  ISETP.GE.AND P3, PT, R8, R21, PT ;  /* 0x000000150800720c */ /* 0x000fce0003f66270 */
[----:B-----5:R-:W5:Y:S01]  /*02c0*/  @!P2 LDC.64 R16, c[0x0][0x390] ;  /* 0x0000e400ff10ab82 */ /* 0x020f620000000a00 */
[----:B-1----:R-:W-:Y:S01]  /*02d0*/  IADD3 R5, PT, PT, R8, UR7, RZ ;  /* 0x0000000708057c10 */ /* 0x002fe2000fffe0ff */
[----:B------:R-:W-:-:S03]  /*02e0*/  @!P2 IMAD.WIDE.U32 R32, R29, 0x4, R12 ;  /* 0x000000041d20a825 */ /* 0x000fc600078e000c */
[----:B------:R-:W-:Y:S01]  /*02f0*/  IADD3 R4, PT, PT, R5, UR7, RZ ;  /* 0x0000000705047c10 */ /* 0x000fe2000fffe0ff */
[----:B-----5:R-:W-:-:S04]  /*0300*/  @!P2 IMAD.WIDE.U32 R16, R29, 0x4, R16 ;  /* 0x000000041d10a825 */ /* 0x020fc800078e0010 */
[----:B------:R-:W-:-:S05]  /*0310*/  @!P3 IMAD.WIDE.U32 R30, R8, 0x4, R12 ;  /* 0x00000004081eb825 */ /* 0x000fca00078e000c */
[----:B------:R-:W5:Y:S01]  /*0320*/  @!P3 LDG.E R29, desc[UR8][R30.64] ;  /* 0x000000081e1db981 */ /* 0x000f62000c1e1900 */
[----:B--2---:R-:W-:Y:S02]  /*0330*/  @P4 HFMA2 R9, R26, 1, 1, R27 ;  /* 0x3c003c001a094831 */ /* 0x004fe4000000001b */
[----:B------:R-:W1:Y:S01]  /*0340*/  @!P3 LDC.64 R26, c[0x0][0x390] ;  /* 0x0000e400ff1abb82 */ /* 0x000e620000000a00 */
[----:B---3--:R-:W-:Y:S01]  /*0350*/  @!P6 HADD2 R10, R24, R23 ;  /* 0x00000017180ae230 */ /* 0x008fe20000000000 */
[----:B------:R-:W-:Y:S01]  /*0360*/  SHF.R.S32.HI R23, RZ, 0x1, R22 ;  /* 0x00000001ff177819 */ /* 0x000fe20000011416 */
[----:B------:R2:W3:Y:S03]  /*0370*/  @!P2 LDG.E R24, desc[UR8][R16.64] ;  /* 0x000000081018a981 */ /* 0x0004e6000c1e1900 */
[-C--:B------:R-:W-:Y:S02]  /*0380*/  ISETP.GE.AND P4, PT, R5, R23.reuse, PT ;  /* 0x000000170500720c */ /* 0x080fe40003f86270 */
[----:B------:R-:W-:Y:S01]  /*0390*/  ISETP.GE.AND P5, PT, R4, R23, PT ;  /* 0x000000170400720c */ /* 0x000fe20003fa6270 */
[----:B----4-:R-:W-:-:S02]  /*03a0*/  @!P0 HFMA2 R11, R25, 1, 1, R28 ;  /* 0x3c003c00190b8831 */ /* 0x010fc4000000001c */
[----:B------:R-:W3:Y:S08]  /*03b0*/  @!P2 LDG.E R25, desc[UR8][R32.64] ;  /* 0x000000082019a981 */ /* 0x000ef0000c1e1900 */
[----:B--2---:R-:W2:Y:S01]  /*03c0*/  @!P4 LDC.64 R16, c[0x0][0x390] ;  /* 0x0000e400ff10cb82 */ /* 0x004ea20000000a00 */
[----:B-1----:R-:W-:-:S06]  /*03d0*/  @!P3 IMAD.WIDE.U32 R26, R8, 0x4, R26 ;  /* 0x00000004081ab825 */ /* 0x002fcc00078e001a */
[----:B------:R-:W5:Y:S01]  /*03e0*/  @!P3 LDG.E R26, desc[UR8][R26.64] ;  /* 0x000000081a1ab981 */ /* 0x000f62000c1e1900 */
[----:B------:R-:W-:Y:S02]  /*03f0*/  @!P1 HADD2 R3, R14, R15 ;  /* 0x0000000f0e039230 */ /* 0x000fe40000000000 */
[----:B------:R-:W1:Y:S01]  /*0400*/  @!P5 LDC.64 R14, c[0x0][0x390] ;  /* 0x0000e400ff0edb82 */ /* 0x000e620000000a00 */
[----:B--2---:R-:W-:-:S05]  /*0410*/  @!P4 IMAD.WIDE.U32 R16, R5, 0x4, R16 ;  /* 0x000000040510c825 */ /* 0x004fca00078e0010 */
[----:B------:R2:W4:Y:S02]  /*0420*/  @!P4 LDG.E R27, desc[UR8][R16.64] ;  /* 0x00000008101bc981 */ /* 0x000524000c1e1900 */
[----:B--2---:R-:W-:-:S04]  /*0430*/  @!P4 IMAD.WIDE.U32 R16, R5, 0x4, R12 ;  /* 0x000000040510c825 */ /* 0x004fc800078e000c */
[C---:B-1----:R-:W-:Y:S01]  /*0440*/  @!P5 IMAD.WIDE.U32 R14, R4.reuse, 0x4, R14 ;  /* 0x00000004040ed825 */ /* 0x042fe200078e000e */
[----:B------:R1:W4:Y:S05]  /*0450*/  @!P4 LDG.E R30, desc[UR8][R16.64] ;  /* 0x00000008101ec981 */ /* 0x00032a000c1e1900 */
[----:B------:R2:W4:Y:S01]  /*0460*/  @!P5 LDG.E R14, desc[UR8][R14.64] ;  /* 0x000000080e0ed981 */ /* 0x000522000c1e1900 */
[----:B-1----:R-:W-:-:S05]  /*0470*/  @!P5 IMAD.WIDE.U32 R16, R4, 0x4, R12 ;  /* 0x000000040410d825 */ /* 0x002fca00078e000c */
[----:B------:R1:W4:Y:S01]  /*0480*/  @!P5 LDG.E R31, desc[UR8][R16.64] ;  /* 0x00000008101fd981 */ /* 0x000322000c1e1900 */
[----:B------:R-:W-:Y:S02]  /*0490*/  P2R R28, PR, RZ, 0x1 ;  /* 0x00000001ff1c7803 */ /* 0x000fe40000000000 */
[----:B------:R-:W-:Y:S01]  /*04a0*/  ISETP.GT.AND P0, PT, R21, R6, PT ;  /* 0x000000061500720c */ /* 0x000fe20003f04270 */
[----:B--2---:R-:W-:Y:S01]  /*04b0*/  @!P6 HADD2.F32 R15, -RZ, R10.H1_H1 ;  /* 0x3000000aff0fe230 */ /* 0x004fe20000004100 */
[----:B------:R-:W-:-:S04]  /*04c0*/  UIADD3 UR5, UPT, UPT, UR4, 0x8, URZ ;  /* 0x0000000804057890 */ /* 0x000fc8000fffe0ff */
[----:B0-----:R-:W-:Y:S01]  /*04d0*/  ULEA UR5, UR6, UR5, 0x18 ;  /* 0x0000000506057291 */ /* 0x001fe2000f8ec0ff */
[----:B---3--:R-:W-:-:S06]  /*04e0*/  @!P2 HFMA2 R2, R25, 1, 1, R24 ;  /* 0x3c003c001902a831 */ /* 0x008fcc0000000018 */
[--C-:B------:R-:W-:Y:S02]  /*04f0*/  @P0 HADD2.F32 R25, -RZ, R9.reuse.H0_H0 ;  /* 0x20000009ff190230 */ /* 0x100fe40000004100 */
[----:B------:R-:W-:-:S05]  /*0500*/  @P0 HADD2.F32 R24, -RZ, R9.H1_H1 ;  /* 0x30000009ff180230 */ /* 0x000fca0000004100 */
[----:B------:R-:W-:Y:S01]  /*0510*/  @P0 FADD.FTZ R25, R25, R24 ;  /* 0x0000001819190221 */ /* 0x000fe20000010000 */
[----:B------:R-:W-:-:S03]  /*0520*/  MOV R24, RZ ;  /* 0x000000ff00187202 */ /* 0x000fc60000000f00 */
[----:B------:R-:W-:Y:S01]  /*0530*/  @P0 FADD.FTZ R24, RZ, R25 ;  /* 0x00000019ff180221 */ /* 0x000fe20000010000 */
[----:B------:R-:W-:Y:S01]  /*0540*/  ISETP.NE.AND P0, PT, R28, RZ, PT ;  /* 0x000000ff1c00720c */ /* 0x000fe20003f05270 */
[----:B-----5:R-:W-:Y:S02]  /*0550*/  @!P3 HFMA2 R0, R29, 1, 1, R26 ;  /* 0x3c003c001d00b831 */ /* 0x020fe4000000001a */
[----:B------:R-:W-:-:S05]  /*0560*/  @!P6 HADD2.F32 R26, -RZ, R10.H0_H0 ;  /* 0x2000000aff1ae230 */ /* 0x000fca0000004100 */
[----:B------:R-:W-:-:S05]  /*0570*/  @!P6 FADD.FTZ R15, R26, R15 ;  /* 0x0000000f1a0fe221 */ /* 0x000fca0000010000 */
[--C-:B-1----:R-:W-:Y:S02]  /*0580*/  @!P0 HADD2.F32 R16, -RZ, R11.reuse.H0_H0 ;  /* 0x2000000bff108230 */ /* 0x102fe40000004100 */
[----:B------:R-:W-:Y:S02]  /*0590*/  @!P0 HADD2.F32 R17, -RZ, R11.H1_H1 ;  /* 0x3000000bff118230 */ /* 0x000fe40000004100 */
[----:B------:R-:W-:Y:S01]  /*05a0*/  @!P6 FADD.FTZ R24, R24, R15 ;  /* 0x0000000f1818e221 */ /* 0x000fe20000010000 */
[--C-:B------:R-:W-:Y:S02]  /*05b0*/  @!P1 HADD2.F32 R15, -RZ, R3.reuse.H0_H0 ;  /* 0x20000003ff0f9230 */ /* 0x100fe40000004100 */
[----:B------:R-:W-:Y:S01]  /*05c0*/  @!P0 FADD.FTZ R17, R16, R17 ;  /* 0x0000001110118221 */ /* 0x000fe20000010000 */
[----:B------:R-:W-:Y:S02]  /*05d0*/  @!P1 HADD2.F32 R16, -RZ, R3.H1_H1 ;  /* 0x30000003ff109230 */ /* 0x000fe40000004100 */
[----:B------:R-:W-:-:S02]  /*05e0*/  @!P2 HADD2.F32 R29, -RZ, R2.H1_H1 ;  /* 0x30000002ff1da230 */ /* 0x000fc40000004100 */
[----:B------:R-:W-:Y:S01]  /*05f0*/  @!P0 FADD.FTZ R24, R24, R17 ;  /* 0x0000001118188221 */ /* 0x000fe20000010000 */
[----:B------:R-:W-:Y:S01]  /*0600*/  @!P1 FADD.FTZ R15, R15, R16 ;  /* 0x000000100f0f9221 */ /* 0x000fe20000010000 */
[----:B------:R-:W-:-:S03]  /*0610*/  @!P2 HADD2.F32 R16, -RZ, R2.H0_H0 ;  /* 0x20000002ff10a230 */ /* 0x000fc60000004100 */
[----:B------:R-:W-:Y:S01]  /*0620*/  @!P1 FADD.FTZ R24, R24, R15 ;  /* 0x0000000f18189221 */ /* 0x000fe20000010000 */
[--C-:B------:R-:W-:Y:S02]  /*0630*/  @!P3 HADD2.F32 R15, -RZ, R0.reuse.H0_H0 ;  /* 0x20000000ff0fb230 */ /* 0x100fe40000004100 */
[----:B------:R-:W-:Y:S01]  /*0640*/  @!P2 FADD.FTZ R29, R16, R29 ;  /* 0x0000001d101da221 */ /* 0x000fe20000010000 */
[----:B------:R-:W-:Y:S02]  /*0650*/  @!P3 HADD2.F32 R16, -RZ, R0.H1_H1 ;  /* 0x30000000ff10b230 */ /* 0x000fe40000004100 */
[----:B----4-:R-:W-:Y:S02]  /*0660*/  @!P4 HFMA2 R18, R30, 1, 1, R27 ;  /* 0x3c003c001e12c831 */ /* 0x010fe4000000001b */
[----:B------:R-:W-:Y:S01]  /*0670*/  @!P2 FADD.FTZ R24, R24, R29 ;  /* 0x0000001d1818a221 */ /* 0x000fe20000010000 */
[----:B------:R-:W-:Y:S02]  /*0680*/  @!P3 FADD.FTZ R15, R15, R16 ;  /* 0x000000100f0fb221 */ /* 0x000fe40000010000 */
[----:B------:R-:W-:-:S02]  /*0690*/  @!P4 HADD2.F32 R27, -RZ, R18.H1_H1 ;  /* 0x30000012ff1bc230 */ /* 0x000fc40000004100 */
[----:B------:R-:W-:Y:S01]  /*06a0*/  @!P3 FADD.FTZ R24, R24, R15 ;  /* 0x0000000f1818b221 */ /* 0x000fe20000010000 */
[----:B------:R-:W-:Y:S02]  /*06b0*/  @!P5 HFMA2 R19, R31, 1, 1, R14 ;  /* 0x3c003c001f13d831 */ /* 0x000fe4000000000e */
[----:B------:R-:W-:-:S03]  /*06c0*/  @!P4 HADD2.F32 R14, -RZ, R18.H0_H0 ;  /* 0x20000012ff0ec230 */ /* 0x000fc60000004100 */
[--C-:B------:R-:W-:Y:S02]  /*06d0*/  @!P5 HADD2.F32 R16, -RZ, R19.reuse.H0_H0 ;  /* 0x20000013ff10d230 */ /* 0x100fe40000004100 */
[----:B------:R-:W-:Y:S01]  /*06e0*/  @!P4 FADD.FTZ R27, R14, R27 ;  /* 0x0000001b0e1bc221 */ /* 0x000fe20000010000 */
[----:B------:R-:W-:-:S03]  /*06f0*/  @!P5 HADD2.F32 R29, -RZ, R19.H1_H1 ;  /* 0x30000013ff1dd230 */ /* 0x000fc60000004100 */
        /* <DEDUP_REMOVED lines=11> */
[----:B------:R-:W-:Y:S01]  /*07b0*/  LOP3.LUT P1, R15, R6, 0x1f, RZ, 0xc0, !PT ;  /* 0x0000001f060f7812 */ /* 0x000fe2000782c0ff */
[----:B0-----:R-:W-:-:S05]  /*07c0*/  FADD.FTZ R16, R27, R16 ;  /* 0x000000101b107221 */ /* 0x001fca0000010000 */
[----:B------:R-:W0:Y:S01]  /*07d0*/  SHFL.BFLY PT, R29, R16, 0x1, 0x1f ;  /* 0x0c201f00101d7f89 */ /* 0x000e2200000e0000 */
[----:B------:R-:W-:Y:S02]  /*07e0*/  LEA.HI R14, R6, UR5, RZ, 0x1d ;  /* 0x00000005060e7c11 */ /* 0x000fe4000f8fe8ff */
[----:B------:R-:W-:Y:S02]  /*07f0*/  I2FP.F32.U32 R26, UR7 ;  /* 0x00000007001a7c45 */ /* 0x000fe40008201000 */
[----:B------:R-:W-:Y:S02]  /*0800*/  I2FP.F32.U32 R24, R6 ;  /* 0x0000000600187245 */ /* 0x000fe40000201000 */
[----:B------:R-:W-:Y:S01]  /*0810*/  P2R R17, PR, RZ, 0x1 ;  /* 0x00000001ff117803 */ /* 0x000fe20000000000 */
[----:B0-----:R-:W-:-:S05]  /*0820*/  FADD.FTZ R31, R16, R29 ;  /* 0x0000001d101f7221 */ /* 0x001fca0000010000 */
[----:B------:R-:W-:Y:S01]  /*0830*/  @!P1 STS [R14], R31 ;  /* 0x0000001f0e009388 */ /* 0x000fe20000000800 */
[----:B------:R-:W-:Y:S01]  /*0840*/  FMUL.FTZ R29, R26, 0.03125 ;  /* 0x3d0000001a1d7820 */ /* 0x000fe20000410000 */
[----:B------:R-:W-:Y:S04]  /*0850*/  BAR.SYNC.DEFER_BLOCKING 0x0 ;  /* 0x0000000000007b1d */ /* 0x000fe80000010000 */
        /* <DEDUP_REMOVED lines=16> */
[----:B------:R-:W-:Y:S01]  /*0960*/  ULEA UR4, UR6, UR4, 0x18 ;  /* 0x0000000406047291 */ /* 0x000fe2000f8ec0ff */
[----:B0-----:R-:W-:-:S04]  /*0970*/  FADD.FTZ R27, R26, R31 ;  /* 0x0000001f1a1b7221 */ /* 0x001fc80000010000 */
[----:B-1----:R-:W-:-:S05]  /*0980*/  @!P6 FMUL.FTZ R27, R27, R28 ;  /* 0x0000001c1b1be220 */ /* 0x002fca0000410000 */
[----:B------:R-:W-:Y:S01]  /*0990*/  @!P6 STS [UR4], R27 ;  /* 0x0000001bff00e988 */ /* 0x000fe20008000804 */
[----:B------:R-:W-:Y:S01]  /*09a0*/  BAR.SYNC.DEFER_BLOCKING 0x0 ;  /* 0x0000000000007b1d */ /* 0x000fe20000010000 */
[----:B------:R-:W-:-:S05]  /*09b0*/  IADD3 R23, PT, PT, R23, -R6, RZ ;  /* 0x8000000617177210 */ /* 0x000fca0007ffe0ff */
[----:B------:R-:W0:Y:S01]  /*09c0*/  LDS R16, [UR4] ;  /* 0x00000004ff107984 */ /* 0x000e220008000800 */
[----:B------:R-:W-:-:S13]  /*09d0*/  ISETP.GE.AND P6, PT, R23, 0x1, PT ;  /* 0x000000011700780c */ /* 0x000fda0003fc6270 */
[--C-:B------:R-:W-:Y:S02]  /*09e0*/  @P6 HADD2.F32 R31, -RZ, R9.reuse.H1_H1 ;  /* 0x30000009ff1f6230 */ /* 0x100fe40000004100 */
[----:B------:R-:W-:-:S03]  /*09f0*/  @P6 HADD2.F32 R29, -RZ, R9.H0_H0 ;  /* 0x20000009ff1d6230 */ /* 0x000fc60000004100 */
[--C-:B0-----:R-:W-:Y:S02]  /*0a00*/  @P6 FADD.FTZ R24, R31, -R16.reuse ;  /* 0x800000101f186221 */ /* 0x101fe40000010000 */
[----:B------:R-:W-:Y:S02]  /*0a10*/  @P6 FADD.FTZ R26, R29, -R16 ;  /* 0x800000101d1a6221 */ /* 0x000fe40000010000 */
[----:B------:R-:W-:Y:S01]  /*0a20*/  @P6 FMUL.FTZ R29, R24, R24 ;  /* 0x00000018181d6220 */ /* 0x000fe20000410000 */
[----:B------:R-:W-:-:S03]  /*0a30*/  HFMA2 R24, -RZ, RZ, 0, 0 ;  /* 0x00000000ff187431 */ /* 0x000fc600000001ff */
        /* <DEDUP_REMOVED lines=74> */
[----:B------:R-:W-:Y:S01]  /*0ee0*/  @!P1 STS [R14], R29 ;  /* 0x0000001d0e009388 */ /* 0x000fe20000000800 */
[----:B------:R-:W-:Y:S01]  /*0ef0*/  MOV R24, RZ ;  /* 0x000000ff00187202 */ /* 0x000fe20000000f00 */
[----:B------:R-:W-:Y:S06]  /*0f00*/  BAR.SYNC.DEFER_BLOCKING 0x0 ;  /* 0x0000000000007b1d */ /* 0x000fec0000010000 */
[----:B------:R-:W0:Y:S01]  /*0f10*/  @P0 LDS R24, [R15] ;  /* 0x000000000f180984 */ /* 0x000e220000000800 */
[----:B------:R-:W-:-:S03]  /*0f20*/  ISETP.NE.AND P0, PT, R17, RZ, PT ;  /* 0x000000ff1100720c */ /* 0x000fc60003f05270 */
[----:B0-----:R-:W0:Y:S02]  /*0f30*/  SHFL.BFLY PT, R17, R24, 0x10, 0x1f ;  /* 0x0e001f0018117f89 */ /* 0x001e2400000e0000 */
[----:B0-----:R-:W-:-:S05]  /*0f40*/  FADD.FTZ R17, R17, R24 ;  /* 0x0000001811117221 */ /* 0x001fca0000010000 */
[----:B------:R-:W0:Y:S02]  /*0f50*/  SHFL.BFLY PT, R16, R17, 0x8, 0x1f ;  /* 0x0d001f0011107f89 */ /* 0x000e2400000e0000 */
[----:B0-----:R-:W-:-:S05]  /*0f60*/  FADD.FTZ R16, R17, R16 ;  /* 0x0000001011107221 */ /* 0x001fca0000010000 */
[----:B------:R-:W0:Y:S02]  /*0f70*/  SHFL.BFLY PT, R23, R16, 0x4, 0x1f ;  /* 0x0c801f0010177f89 */ /* 0x000e2400000e0000 */
[----:B0-----:R-:W-:-:S05]  /*0f80*/  FADD.FTZ R23, R16, R23 ;  /* 0x0000001710177221 */ /* 0x001fca0000010000 */
[----:B------:R-:W0:Y:S01]  /*0f90*/  SHFL.BFLY PT, R26, R23, 0x2, 0x1f ;  /* 0x0c401f00171a7f89 */ /* 0x000e2200000e0000 */
[----:B------:R-:W-:Y:S02]  /*0fa0*/  ISETP.NE.AND P6, PT, R6, RZ, PT ;  /* 0x000000ff0600720c */ /* 0x000fe40003fc5270 */
[----:B------:R-:W-:-:S11]  /*0fb0*/  ISETP.NE.AND P1, PT, R25, RZ, PT ;  /* 0x000000ff1900720c */ /* 0x000fd60003f25270 */
[----:B------:R-:W-:Y:S01]  /*0fc0*/  @!P6 I2FP.F32.S32 R22, R22 ;  /* 0x000000160016e245 */ /* 0x000fe20000201400 */
[----:B0-----:R-:W-:Y:S02]  /*0fd0*/  FADD.FTZ R25, R23, R26 ;  /* 0x0000001a17197221 */ /* 0x001fe40000010000 */
[----:B------:R-:W0:Y:S03]  /*0fe0*/  @!P6 LDC R26, c[0x0][0x3a8] ;  /* 0x0000ea00ff1aeb82 */ /* 0x000e260000000800 */
[----:B------:R-:W1:Y:S01]  /*0ff0*/  SHFL.BFLY PT, R14, R25, 0x1, 0x1f ;  /* 0x0c201f00190e7f89 */ /* 0x000e6200000e0000 */
[----:B------:R-:W0:Y:S01]  /*1000*/  @!P6 MUFU.RCP R22, R22 ;  /* 0x000000160016e308 */ /* 0x000e220000001000 */
[----:B-1----:R-:W-:-:S04]  /*1010*/  FADD.FTZ R15, R25, R14 ;  /* 0x0000000e190f7221 */ /* 0x002fc80000010000 */
[----:B0-----:R-:W-:-:S06]  /*1020*/  @!P6 FFMA.FTZ R17, R15, R22, R26 ;  /* 0x000000160f11e223 */ /* 0x001fcc000001001a */
[----:B------:R-:W0:Y:S02]  /*1030*/  @!P6 MUFU.RSQ R17, R17 ;  /* 0x000000110011e308 */ /* 0x000e240000001400 */
[----:B0-----:R0:W-:Y:S01]  /*1040*/  @!P6 STS [UR4+0x4], R17 ;  /* 0x00000411ff00e988 */ /* 0x0011e20008000804 */
[----:B------:R-:W-:Y:S01]  /*1050*/  BAR.SYNC.DEFER_BLOCKING 0x0 ;  /* 0x0000000000007b1d */ /* 0x000fe20000010000 */
[----:B------:R-:W-:Y:S02]  /*1060*/  ISETP.GT.AND P6, PT, R21, R6, PT ;  /* 0x000000061500720c */ /* 0x000fe40003fc4270 */
[----:B------:R-:W-:-:S03]  /*1070*/  SHF.R.S32.HI R26, RZ, 0x1f, R7 ;  /* 0x0000001fff1a7819 */ /* 0x000fc60000011407 */
[----:B------:R-:W-:Y:S01]  /*1080*/  BSSY.RECONVERGENT B0, `(.L_x_321) ;  /* 0x0000022000007945 */ /* 0x000fe20003800200 */
[----:B------:R-:W1:Y:S07]  /*1090*/  LDS.64 R14, [UR4] ;  /* 0x00000004ff0e7984 */ /* 0x000e6e0008000a00 */
        /* <DEDUP_REMOVED lines=19> */
[--C-:B---3--:R-:W-:Y:S02]  /*11d0*/  HADD2.F32 R21, -RZ, R22.reuse.H0_H0 ;  /* 0x20000016ff157230 */ /* 0x108fe40000004100 */
[----:B------:R-:W-:Y:S02]  /*11e0*/  HADD2.F32 R9, -RZ, R22.H1_H1 ;  /* 0x30000016ff097230 */ /* 0x000fe40000004100 */
[----:B----4-:R-:W-:-:S02]  /*11f0*/  HADD2.F32 R28, -RZ, R16.H0_H0 ;  /* 0x20000010ff1c7230 */ /* 0x010fc40000004100 */
[----:B------:R-:W-:Y:S02]  /*1200*/  HADD2.F32 R22, -RZ, R16.H1_H1 ;  /* 0x30000010ff167230 */ /* 0x000fe40000004100 */
[--C-:B--2---:R-:W-:Y:S02]  /*1210*/  HADD2.F32 R16, -RZ, R24.reuse.H0_H0 ;  /* 0x20000018ff107230 */ /* 0x104fe40000004100 */
        /* <DEDUP_REMOVED lines=8> */
.L_x_322:
[----:B------:R-:W-:Y:S05]  /*12a0*/  BSYNC.RECONVERGENT B0 ;  /* 0x0000000000007941 */ /* 0x000fea0003800200 */
.L_x_321:
[----:B------:R-:W-:Y:S01]  /*12b0*/  ISETP.NE.AND P6, PT, R20, RZ, PT ;  /* 0x000000ff1400720c */ /* 0x000fe20003fc5270 */
[----:B------:R-:W-:-:S12]  /*12c0*/  BSSY.RECONVERGENT B0, `(.L_x_323) ;  /* 0x0000023000007945 */ /* 0x000fd80003800200 */
[----:B------:R-:W-:Y:S05]  /*12d0*/  @P6 BRA `(.L_x_324) ;  /* 0x0000000000846947 */ /* 0x000fea0003800000 */
[----:B------:R-:W2:Y:S01]  /*12e0*/  S2R R9, SR_TID.X ;  /* 0x0000000000097919 */ /* 0x000ea20000002100 */
[----:B------:R-:W3:Y:S01]  /*12f0*/  LDC.64 R22, c[0x0][0x398] ;  /* 0x0000e600ff167b82 */ /* 0x000ee20000000a00 */
[----:B------:R-:W4:Y:S07]  /*1300*/  LDCU.64 UR4, c[0x0][0x388] ;  /* 0x00007100ff0477ac */ /* 0x000f2e0008000a00 */
[----:B0-----:R-:W0:Y:S01]  /*1310*/  LDC.64 R20, c[0x0][0x3a0] ;  /* 0x0000e800ff147b82 */ /* 0x001e220000000a00 */
[----:B--2---:R-:W-:-:S04]  /*1320*/  IADD3 R9, PT, PT, R9, UR7, RZ ;  /* 0x0000000709097c10 */ /* 0x004fc8000fffe0ff */
[----:B------:R-:W-:Y:S01]  /*1330*/  IADD3 R6, P6, PT, R7, R9, RZ ;  /* 0x0000000907067210 */ /* 0x000fe20007fde0ff */
[----:B---3--:R-:W-:-:S03]  /*1340*/  IMAD.WIDE.U32 R22, R9, 0x4, R22 ;  /* 0x0000000409167825 */ /* 0x008fc600078e0016 */
[----:B------:R-:W-:Y:S01]  /*1350*/  IADD3.X R17, PT, PT, RZ, R26, RZ, P6, !PT ;  /* 0x0000001aff117210 */ /* 0x000fe200037fe4ff */
[----:B0-----:R-:W-:Y:S01]  /*1360*/  IMAD.WIDE.U32 R20, R9, 0x4, R20 ;  /* 0x0000000409147825 */ /* 0x001fe200078e0014 */
[C---:B----4-:R-:W-:Y:S01]  /*1370*/  LEA R16, P6, R6.reuse, UR4, 0x2 ;  /* 0x0000000406107c11 */ /* 0x050fe2000f8c10ff */
        /* <DEDUP_REMOVED lines=18> */
[----:B------:R-:W-:-:S03]  /*14a0*/  FADD.FTZ R6, R6, R25 ;  /* 0x0000001906067221 */ /* 0x000fc60000010000 */
[----:B------:R-:W-:Y:S01]  /*14b0*/  FADD.FTZ R21, R16, R21 ;  /* 0x0000001510157221 */ /* 0x000fe20000010000 */
[----:B------:R-:W-:-:S04]  /*14c0*/  IMAD.WIDE.U32 R16, R9, 0x4, R12 ;  /* 0x0000000409107825 */ /* 0x000fc800078e000c */
[----:B------:R-:W-:-:S05]  /*14d0*/  F2FP.F16.F32.PACK_AB R21, R21, R6 ;  /* 0x000000061515723e */ /* 0x000fca00000000ff */
[----:B------:R2:W-:Y:S02]  /*14e0*/  STG.E desc[UR8][R16.64], R21 ;  /* 0x0000001510007986 */ /* 0x0005e4000c101908 */
.L_x_324:
[----:B------:R-:W-:Y:S05]  /*14f0*/  BSYNC.RECONVERGENT B0 ;  /* 0x0000000000007941 */ /* 0x000fea0003800200 */
.L_x_323:
[----:B------:R-:W-:Y:S04]  /*1500*/  BSSY.RECONVERGENT B0, `(.L_x_325) ;  /* 0x0000024000007945 */ /* 0x000fe80003800200 */
[----:B------:R-:W-:Y:S05]  /*1510*/  @P0 BRA `(.L_x_326) ;  /* 0x0000000000880947 */ /* 0x000fea0003800000 */
[----:B------:R-:W3:Y:S01]  /*1520*/  S2R R6, SR_TID.X ;  /* 0x0000000000067919 */ /* 0x000ee20000002100 */
[----:B------:R-:W4:Y:S01]  /*1530*/  LDC.64 R22, c[0x0][0x398] ;  /* 0x0000e600ff167b82 */ /* 0x000f220000000a00 */
[----:B------:R-:W5:Y:S07]  /*1540*/  LDCU.64 UR4, c[0x0][0x388] ;  /* 0x00007100ff0477ac */ /* 0x000f6e0008000a00 */
[----:B0-2---:R-:W0:Y:S01]  /*1550*/  LDC.64 R20, c[0x0][0x3a0] ;  /* 0x0000e800ff147b82 */ /* 0x005e220000000a00 */
[----:B---3--:R-:W-:-:S04]  /*1560*/  IADD3 R6, PT, PT, R6, UR7, RZ ;  /* 0x0000000706067c10 */ /* 0x008fc8000fffe0ff */
[----:B------:R-:W-:-:S04]  /*1570*/  IADD3 R9, PT, PT, R6, UR7, RZ ;  /* 0x0000000706097c10 */ /* 0x000fc8000fffe0ff */
[----:B------:R-:W-:Y:S01]  /*1580*/  IADD3 R6, P0, PT, R7, R9, RZ ;  /* 0x0000000907067210 */ /* 0x000fe20007f1e0ff */
[----:B----4-:R-:W-:-:S03]  /*1590*/  IMAD.WIDE.U32 R22, R9, 0x4, R22 ;  /* 0x0000000409167825 */ /* 0x010fc600078e0016 */
[----:B------:R-:W-:Y:S01]  /*15a0*/  IADD3.X R17, PT, PT, RZ, R26, RZ, P0, !PT ;  /* 0x0000001aff117210 */ /* 0x000fe200007fe4ff */
[----:B0-----:R-:W-:Y:S01]  /*15b0*/  IMAD.WIDE.U32 R20, R9, 0x4, R20 ;  /* 0x0000000409147825 */ /* 0x001fe200078e0014 */
        /* <DEDUP_REMOVED lines=24> */
.L_x_326:
[----:B------:R-:W-:Y:S05]  /*1740*/  BSYNC.RECONVERGENT B0 ;  /* 0x0000000000007941 */ /* 0x000fea0003800200 */
.L_x_325:
[----:B------:R-:W-:Y:S04]  /*1750*/  BSSY.RECONVERGENT B0, `(.L_x_327) ;  /* 0x0000025000007945 */ /* 0x000fe80003800200 */
[----:B------:R-:W-:Y:S05]  /*1760*/  @P1 BRA `(.L_x_328) ;  /* 0x00000000008c1947 */ /* 0x000fea0003800000 */
[----:B------:R-:W4:Y:S01]  /*1770*/  S2R R6, SR_TID.X ;  /* 0x0000000000067919 */ /* 0x000f220000002100 */
[----:B0-23--:R-:W0:Y:S01]  /*1780*/  LDC.64 R20, c[0x0][0x398] ;  /* 0x0000e600ff147b82 */ /* 0x00de220000000a00 */
[----:B------:R-:W2:Y:S07]  /*1790*/  LDCU.64 UR4, c[0x0][0x388] ;  /* 0x00007100ff0477ac */ /* 0x000eae0008000a00 */
[----:B------:R-:W3:Y:S01]  /*17a0*/  LDC.64 R10, c[0x0][0x3a0] ;  /* 0x0000e800ff0a7b82 */ /* 0x000ee20000000a00 */
[----:B----4-:R-:W-:-:S04]  /*17b0*/  IADD3 R6, PT, PT, R6, UR7, RZ ;  /* 0x0000000706067c10 */ /* 0x010fc8000fffe0ff */
        /* <DEDUP_REMOVED lines=30> */
.L_x_328:
[----:B------:R-:W-:Y:S05]  /*19a0*/  BSYNC.RECONVERGENT B0 ;  /* 0x0000000000007941 */ /* 0x000fea0003800200 */
.L_x_327:
[----:B------:R-:W-:Y:S04]  /*19b0*/  BSSY.RECONVERGENT B0, `(.L_x_329) ;  /* 0x0000026000007945 */ /* 0x000fe80003800200 */
[----:B------:R-:W-:Y:S05]  /*19c0*/  @P2 BRA `(.L_x_330) ;  /* 0x0000000000902947 */ /* 0x000fea0003800000 */
[----:B----4-:R-:W4:Y:S01]  /*19d0*/  S2R R3, SR_TID.X ;  /* 0x0000000000037919 */ /* 0x010f220000002100 */
[----:B---3--:R-:W3:Y:S01]  /*19e0*/  LDC.64 R10, c[0x0][0x398] ;  /* 0x0000e600ff0a7b82 */ /* 0x008ee20000000a00 */
[----:B------:R-:W5:Y:S07]  /*19f0*/  LDCU.64 UR4, c[0x0][0x388] ;  /* 0x00007100ff0477ac */ /* 0x000f6e0008000a00 */
[----:B0-2---:R-:W0:Y:S01]  /*1a00*/  LDC.64 R16, c[0x0][0x3a0] ;  /* 0x0000e800ff107b82 */ /* 0x005e220000000a00 */
[----:B----4-:R-:W-:-:S04]  /*1a10*/  IADD3 R3, PT, PT, R3, UR7, RZ ;  /* 0x0000000703037c10 */ /* 0x010fc8000fffe0ff */
[----:B------:R-:W-:-:S04]  /*1a20*/  IADD3 R3, PT, PT, R3, UR7, RZ ;  /* 0x0000000703037c10 */ /* 0x000fc8000fffe0ff */
[----:B------:R-:W-:-:S04]  /*1a30*/  IADD3 R3, PT, PT, R3, UR7, RZ ;  /* 0x0000000703037c10 */ /* 0x000fc8000fffe0ff */
[----:B------:R-:W-:-:S04]  /*1a40*/  IADD3 R3, PT, PT, R3, UR7, RZ ;  /* 0x0000000703037c10 */ /* 0x000fc8000fffe0ff */
[----:B------:R-:W-:Y:S01]  /*1a50*/  IADD3 R6, P0, PT, R7, R3, RZ ;  /* 0x0000000307067210 */ /* 0x000fe20007f1e0ff */
[----:B---3--:R-:W-:-:S03]  /*1a60*/  IMAD.WIDE.U32 R10, R3, 0x4, R10 ;  /* 0x00000004030a7825 */ /* 0x008fc600078e000a */
        /* <DEDUP_REMOVED lines=26> */
.L_x_330:
[----:B------:R-:W-:Y:S05]  /*1c10*/  BSYNC.RECONVERGENT B0 ;  /* 0x0000000000007941 */ /* 0x000fea0003800200 */
.L_x_329:
[----:B------:R-:W-:Y:S04]  /*1c20*/  BSSY.RECONVERGENT B0, `(.L_x_331) ;  /* 0x0000021000007945 */ /* 0x000fe80003800200 */
[----:B------:R-:W-:Y:S05]  /*1c30*/  @P3 BRA `(.L_x_332) ;  /* 0x00000000007c3947 */ /* 0x000fea0003800000 */
[----:B0-2---:R-:W0:Y:S01]  /*1c40*/  LDC.64 R16, c[0x0][0x398] ;  /* 0x0000e600ff107b82 */ /* 0x005e220000000a00 */
[----:B------:R-:W2:Y:S01]  /*1c50*/  LDCU.64 UR4, c[0x0][0x388] ;  /* 0x00007100ff0477ac */ /* 0x000ea20008000a00 */
[----:B----4-:R-:W-:-:S04]  /*1c60*/  IADD3 R3, P0, PT, R7, R8, RZ ;  /* 0x0000000807037210 */ /* 0x010fc80007f1e0ff */
[----:B------:R-:W-:Y:S02]  /*1c70*/  IADD3.X R6, PT, PT, RZ, R26, RZ, P0, !PT ;  /* 0x0000001aff067210 */ /* 0x000fe400007fe4ff */
[----:B---3--:R-:W3:Y:S01]  /*1c80*/  LDC.64 R10, c[0x0][0x3a0] ;  /* 0x0000e800ff0a7b82 */ /* 0x008ee20000000a00 */
        /* <DEDUP_REMOVED lines=16> */
[----:B------:R-:W-:-:S03]  /*1d90*/  HADD2.F32 R17, -RZ, R10.H1_H1 ;  /* 0x3000000aff117230 */ /* 0x000fc60000004100 */
[----:B------:R-:W-:Y:S01]  /*1da0*/  FFMA.FTZ R9, R0, R20, R9 ;  /* 0x0000001400097223 */ /* 0x000fe20000010009 */
[--C-:B--2---:R-:W-:Y:S02]  /*1db0*/  HADD2.F32 R0, -RZ, R2.reuse.H0_H0 ;  /* 0x20000002ff007230 */ /* 0x104fe40000004100 */
[----:B------:R-:W-:Y:S01]  /*1dc0*/  FFMA.FTZ R17, R6, R22, R17 ;  /* 0x0000001606117223 */ /* 0x000fe20000010011 */
[----:B------:R-:W-:Y:S02]  /*1dd0*/  HADD2.F32 R2, -RZ, R2.H1_H1 ;  /* 0x30000002ff027230 */ /* 0x000fe40000004100 */
[----:B------:R-:W-:-:S03]  /*1de0*/  FADD.FTZ R0, R0, R9 ;  /* 0x0000000900007221 */ /* 0x000fc60000010000 */
[----:B------:R-:W-:Y:S01]  /*1df0*/  FADD.FTZ R17, R2, R17 ;  /* 0x0000001102117221 */ /* 0x000fe20000010000 */
[----:B------:R-:W-:-:S04]  /*1e00*/  IMAD.WIDE.U32 R8, R8, 0x4, R12 ;  /* 0x0000000408087825 */ /* 0x000fc800078e000c */
[----:B------:R-:W-:-:S05]  /*1e10*/  F2FP.F16.F32.PACK_AB R17, R17, R0 ;  /* 0x000000001111723e */ /* 0x000fca00000000ff */
[----:B------:R0:W-:Y:S02]  /*1e20*/  STG.E desc[UR8][R8.64], R17 ;  /* 0x0000001108007986 */ /* 0x0001e4000c101908 */
.L_x_332:
[----:B------:R-:W-:Y:S05]  /*1e30*/  BSYNC.RECONVERGENT B0 ;  /* 0x0000000000007941 */ /* 0x000fea0003800200 */
.L_x_331:
        /* <DEDUP_REMOVED lines=9> */
[----:B0-----:R-:W-:-:S04]  /*1ed0*/  IMAD.WIDE.U32 R8, R5, 0x4, R8 ;  /* 0x0000000405087825 */ /* 0x001fc800078e0008 */
[----:B------:R-:W4:Y:S01]  /*1ee0*/  LDG.E R2, desc[UR8][R2.64] ;  /* 0x0000000802027981 */ /* 0x000f22000c1e1900 */
[----:B---3--:R-:W-:-:S03]  /*1ef0*/  IMAD.WIDE.U32 R10, R5, 0x4, R10 ;  /* 0x00000004050a7825 */ /* 0x008fc600078e000a */
[----:B------:R-:W3:Y:S04]  /*1f00*/  LDG.E R8, desc[UR8][R8.64] ;  /* 0x0000000808087981 */ /* 0x000ee8000c1e1900 */
[----:B------:R-:W5:Y:S01]  /*1f10*/  LDG.E R10, desc[UR8][R10.64] ;  /* 0x000000080a0a7981 */ /* 0x000f62000c1e1900 */
[--C-:B--2---:R-:W-:Y:S02]  /*1f20*/  HADD2.F32 R17, -RZ, R18.reuse.H0_H0 ;  /* 0x20000012ff117230 */ /* 0x104fe40000004100 */
[----:B------:R-:W-:-:S03]  /*1f30*/  HADD2.F32 R21, -RZ, R18.H1_H1 ;  /* 0x30000012ff157230 */ /* 0x000fc60000004100 */
[--C-:B-1----:R-:W-:Y:S02]  /*1f40*/  FADD.FTZ R6, R17, -R14.reuse ;  /* 0x8000000e11067221 */ /* 0x102fe40000010000 */
[----:B------:R-:W-:Y:S02]  /*1f50*/  FADD.FTZ R18, R21, -R14 ;  /* 0x8000000e15127221 */ /* 0x000fe40000010000 */
[-C--:B------:R-:W-:Y:S02]  /*1f60*/  FMUL.FTZ R16, R6, R15.reuse ;  /* 0x0000000f06107220 */ /* 0x080fe40000410000 */
[----:B------:R-:W-:Y:S01]  /*1f70*/  FMUL.FTZ R18, R18, R15 ;  /* 0x0000000f12127220 */ /* 0x000fe20000410000 */
[--C-:B---3--:R-:W-:Y:S02]  /*1f80*/  HADD2.F32 R0, -RZ, R8.reuse.H0_H0 ;  /* 0x20000008ff007230 */ /* 0x108fe40000004100 */
[----:B------:R-:W-:Y:S02]  /*1f90*/  HADD2.F32 R6, -RZ, R8.H1_H1 ;  /* 0x30000008ff067230 */ /* 0x000fe40000004100 */
[----:B-----5:R-:W-:-:S02]  /*1fa0*/  HADD2.F32 R17, -RZ, R10.H0_H0 ;  /* 0x2000000aff117230 */ /* 0x020fc40000004100 */
        /* <DEDUP_REMOVED lines=10> */
.L_x_334:
[----:B------:R-:W-:Y:S05]  /*2050*/  BSYNC.RECONVERGENT B0 ;  /* 0x0000000000007941 */ /* 0x000fea0003800200 */
.L_x_333:
[----:B------:R-:W-:Y:S05]  /*2060*/  @P5 EXIT ;  /* 0x000000000000594d */ /* 0x000fea0003800000 */
[----:B0---4-:R-:W0:Y:S01]  /*2070*/  LDC.64 R2, c[0x0][0x398] ;  /* 0x0000e600ff027b82 */ /* 0x011e220000000a00 */
[----:B------:R-:W4:Y:S01]  /*2080*/  LDCU.64 UR4, c[0x0][0x388] ;  /* 0x00007100ff0477ac */ /* 0x000f220008000a00 */
[----:B------:R-:W-:-:S04]  /*2090*/  IADD3 R0, P0, PT, R7, R4, RZ ;  /* 0x0000000407007210 */ /* 0x000fc80007f1e0ff */
[----:B------:R-:W-:Y:S02]  /*20a0*/  IADD3.X R5, PT, PT, RZ, R26, RZ, P0, !PT ;  /* 0x0000001aff057210 */ /* 0x000fe400007fe4ff */
[----:B---3--:R-:W3:Y:S01]  /*20b0*/  LDC.64 R10, c[0x0][0x3a0] ;  /* 0x0000e800ff0a7b82 */ /* 0x008ee20000000a00 */
[----:B----4-:R-:W-:-:S04]  /*20c0*/  LEA R8, P0, R0, UR4, 0x2 ;  /* 0x0000000400087c11 */ /* 0x010fc8000f8010ff */
[----:B------:R-:W-:Y:S01]  /*20d0*/  LEA.HI.X R9, R0, UR5, R5, 0x2, P0 ;  /* 0x0000000500097c11 */ /* 0x000fe200080f1405 */
[----:B0-----:R-:W-:-:S04]  /*20e0*/  IMAD.WIDE.U32 R2, R4, 0x4, R2 ;  /* 0x0000000404027825 */ /* 0x001fc800078e0002 */
[----:B------:R-:W4:Y:S01]  /*20f0*/  LDG.E R8, desc[UR8][R8.64] ;  /* 0x0000000808087981 */ /* 0x000f22000c1e1900 */
[----:B---3--:R-:W-:-:S03]  /*2100*/  IMAD.WIDE.U32 R6, R4, 0x4, R10 ;  /* 0x0000000404067825 */ /* 0x008fc600078e000a */
[----:B------:R-:W3:Y:S04]  /*2110*/  LDG.E R2, desc[UR8][R2.64] ;  /* 0x0000000802027981 */ /* 0x000ee8000c1e1900 */
[----:B------:R-:W5:Y:S01]  /*2120*/  LDG.E R6, desc[UR8][R6.64] ;  /* 0x0000000806067981 */ /* 0x000f62000c1e1900 */
        /* <DEDUP_REMOVED lines=18> */
[----:B------:R-:W-:Y:S01]  /*2250*/  STG.E desc[UR8][R4.64], R3 ;  /* 0x0000000304007986 */ /* 0x000fe2000c101908 */
[----:B------:R-:W-:Y:S05]  /*2260*/  EXIT ;  /* 0x000000000000794d */ /* 0x000fea0003800000 */
.L_x_335:
        /* <DEDUP_REMOVED lines=9> */
.L_x_2559:


//--------------------- .text._ZN17fastertransformer26add_bias_layernorm_add_resIfLi4EEEvPT_PKS1_S4_S4_S4_fi --------------------------
	.section	.text._ZN17fastertransformer26add_bias_layernorm_add_resIfLi4EEEvPT_PKS1_S4_S4_S4_fi,"ax",@progbits
	.align	128
        .global         _ZN17fastertransformer26add_bias_layernorm_add_resIfLi4EEEvPT_PKS1_S4_S4_S4_fi
        .type           _ZN17fastertransformer26add_bias_layernorm_add_resIfLi4EEEvPT_PKS1_S4_S4_S4_fi,@function
        .size           _ZN17fastertransformer26add_bias_layernorm_add_resIfLi4EEEvPT_PKS1_S4_S4_S4_fi,(.L_x_2560 - _ZN17fastertransformer26add_bias_layernorm_add_resIfLi4EEEvPT_PKS1_S4_S4_S4_fi)
        .other          _ZN17fastertransformer26add_bias_layernorm_add_resIfLi4EEEvPT_PKS1_S4_S4_S4_fi,@"STO_CUDA_ENTRY STV_DEFAULT"
_ZN17fastertransformer26add_bias_layernorm_add_resIfLi4EEEvPT_PKS1_S4_S4_S4_fi:
.text._ZN17fastertransformer26add_bias_layernorm_add_resIfLi4EEEvPT_PKS1_S4_S4_S4_fi:
        /* <DEDUP_REMOVED lines=10> */
[C---:B------:R-:W-:Y:S02]  /*00a0*/  IADD3 R0, PT, PT, R6.reuse, UR5, RZ ;  /* 0x0000000506007c10 */ /* 0x040fe4000fffe0ff */
[-C--:B------:R-:W-:Y:S01]  /*00b0*/  ISETP.GE.AND P2, PT, R6, R9.reuse, PT ;  /* 0x000000090600720c */ /* 0x080fe20003f46270 */
[----:B----4-:R-:W-:Y:S01]  /*00c0*/  IMAD.WIDE R10, R3, 0x4, R10 ;  /* 0x00000004030a7825 */ /* 0x010fe200078e020a */
[C---:B------:R-:W-:Y:S02]  /*00d0*/  IADD3 R2, PT, PT, R0.reuse, UR5, RZ ;  /* 0x0000000500027c10 */ /* 0x040fe4000fffe0ff */
[-C--:B------:R-:W-:Y:S01]  /*00e0*/  ISETP.GE.AND P1, PT, R0, R9.reuse, PT ;  /* 0x000000090000720c */ /* 0x080fe20003f26270 */
[----:B------:R-:W0:Y:S01]  /*00f0*/  @!P3 LDC.64 R22, c[0x0][0x390] ;  /* 0x0000e400ff16bb82 */ /* 0x000e220000000a00 */
[----:B------:R-:W-:Y:S01]  /*0100*/  ISETP.GE.AND P0, PT, R2, R9, PT ;  /* 0x000000090200720c */ /* 0x000fe20003f06270 */
[----:B------:R-:W-:-:S06]  /*0110*/  @!P3 IMAD.WIDE.U32 R14, R4, 0x4, R10 ;  /* 0x00000004040eb825 */ /* 0x000fcc00078e000a */
[----:B------:R-:W1:Y:S01]  /*0120*/  @!P2 LDC.64 R20, c[0x0][0x390] ;  /* 0x0000e400ff14ab82 */ /* 0x000e620000000a00 */
[--C-:B------:R-:W-:Y:S01]  /*0130*/  @!P2 IMAD.WIDE.U32 R12, R6, 0x4, R10.reuse ;  /* 0x00000004060ca825 */ /* 0x100fe200078e000a */
[----:B--2---:R-:W2:Y:S03]  /*0140*/  @!P3 LDG.E R15, desc[UR8][R14.64] ;  /* 0x000000080e0fb981 */ /* 0x004ea6000c1e1900 */
[----:B------:R-:W-:Y:S01]  /*0150*/  @!P1 IMAD.WIDE.U32 R24, R0, 0x4, R10 ;  /* 0x0000000400189825 */ /* 0x000fe200078e000a */
[----:B------:R3:W4:Y:S02]  /*0160*/  @!P2 LDG.E R8, desc[UR8][R12.64] ;  /* 0x000000080c08a981 */ /* 0x000724000c1e1900 */
[----:B------:R-:W5:Y:S03]  /*0170*/  @!P1 LDC.64 R18, c[0x0][0x390] ;  /* 0x0000e400ff129b82 */ /* 0x000f660000000a00 */
[----:B------:R-:W4:Y:S05]  /*0180*/  @!P1 LDG.E R24, desc[UR8][R24.64] ;  /* 0x0000000818189981 */ /* 0x000f2a000c1e1900 */
[----:B------:R-:W3:Y:S01]  /*0190*/  @!P0 LDC.64 R16, c[0x0][0x390] ;  /* 0x0000e400ff108b82 */ /* 0x000ee20000000a00 */
[----:B0-----:R-:W-:-:S06]  /*01a0*/  @!P3 IMAD.WIDE.U32 R22, R4, 0x4, R22 ;  /* 0x000000040416b825 */ /* 0x001fcc00078e0016 */
[----:B------:R-:W2:Y:S01]  /*01b0*/  @!P3 LDG.E R22, desc[UR8][R22.64] ;  /* 0x000000081616b981 */ /* 0x000ea2000c1e1900 */
[----:B-1----:R-:W-:-:S06]  /*01c0*/  @!P2 IMAD.WIDE.U32 R20, R6, 0x4, R20 ;  /* 0x000000040614a825 */ /* 0x002fcc00078e0014 */
[----:B------:R-:W4:Y:S01]  /*01d0*/  @!P2 LDG.E R21, desc[UR8][R20.64] ;  /* 0x000000081415a981 */ /* 0x000f22000c1e1900 */
[----:B-----5:R-:W-:-:S04]  /*01e0*/  @!P1 IMAD.WIDE.U32 R18, R0, 0x4, R18 ;  /* 0x0000000400129825 */ /* 0x020fc800078e0012 */
[C---:B---3--:R-:W-:Y:S02]  /*01f0*/  @!P0 IMAD.WIDE.U32 R12, R2.reuse, 0x4, R10 ;  /* 0x00000004020c8825 */ /* 0x048fe400078e000a */
[----:B------:R-:W3:Y:S02]  /*0200*/  @!P1 LDG.E R19, desc[UR8][R18.64] ;  /* 0x0000000812139981 */ /* 0x000ee4000c1e1900 */
[----:B------:R-:W-:Y:S02]  /*0210*/  @!P0 IMAD.WIDE.U32 R16, R2, 0x4, R16 ;  /* 0x0000000402108825 */ /* 0x000fe400078e0010 */
[----:B------:R-:W5:Y:S04]  /*0220*/  @!P0 LDG.E R23, desc[UR8][R12.64] ;  /* 0x000000080c178981 */ /* 0x000f68000c1e1900 */
[----:B------:R-:W5:Y:S01]  /*0230*/  @!P0 LDG.E R16, desc[UR8][R16.64] ;  /* 0x0000000810108981 */ /* 0x000f62000c1e1900 */
[----:B------:R-:W-:Y:S01]  /*0240*/  HFMA2 R26, -RZ, RZ, 0, 0 ;  /* 0x00000000ff1a7431 */ /* 0x000fe200000001ff */
[----:B------:R-:W0:Y:S01]  /*0250*/  S2UR UR6, SR_CgaCtaId ;  /* 0x00000000000679c3 */ /* 0x000e220000008800 */
[----:B------:R-:W-:Y:S01]  /*0260*/  UMOV UR4, 0x400 ;  /* 0x0000040000047882 */ /* 0x000fe20000000000 */
[----:B--2---:R-:W-:-:S04]  /*0270*/  @!P3 FADD.FTZ R27, R15, R22 ;  /* 0x000000160f1bb221 */ /* 0x004fc80000010000 */
[----:B------:R-:W-:Y:S01]  /*0280*/  @!P3 FADD.FTZ R26, RZ, R27 ;  /* 0x0000001bff1ab221 */ /* 0x000fe20000010000 */
[----:B----4-:R-:W-:-:S04]  /*0290*/  @!P2 FADD.FTZ R29, R8, R21 ;  /* 0x00000015081da221 */ /* 0x010fc80000010000 */
[----:B------:R-:W-:Y:S01]  /*02a0*/  @!P2 FADD.FTZ R26, R26, R29 ;  /* 0x0000001d1a1aa221 */ /* 0x000fe20000010000 */
[----:B---3--:R-:W-:-:S04]  /*02b0*/  @!P1 FADD.FTZ R5, R24, R19 ;  /* 0x0000001318059221 */ /* 0x008fc80000010000 */
[----:B------:R-:W-:Y:S01]  /*02c0*/  @!P1 FADD.FTZ R26, R26, R5 ;  /* 0x000000051a1a9221 */ /* 0x000fe20000010000 */
[----:B-----5:R-:W-:-:S04]  /*02d0*/  @!P0 FADD.FTZ R7, R23, R16 ;  /* 0x0000001017078221 */ /* 0x020fc80000010000 */
[----:B------:R-:W-:-:S05]  /*02e0*/  @!P0 FADD.FTZ R26, R26, R7 ;  /* 0x000000071a1a8221 */ /* 0x000fca0000010000 */
[----:B------:R-:W1:Y:S02]  /*02f0*/  SHFL.BFLY PT, R13, R26, 0x10, 0x1f ;  /* 0x0e001f001a0d7f89 */ /* 0x000e6400000e0000 */
[----:B-1----:R-:W-:-:S05]  /*0300*/  FADD.FTZ R13, R13, R26 ;  /* 0x0000001a0d0d7221 */ /* 0x002fca0000010000 */
[----:B------:R-:W1:Y:S02]  /*0310*/  SHFL.BFLY PT, R8, R13, 0x8, 0x1f ;  /* 0x0d001f000d087f89 */ /* 0x000e6400000e0000 */
[----:B-1----:R-:W-:-:S05]  /*0320*/  FADD.FTZ R8, R13, R8 ;  /* 0x000000080d087221 */ /* 0x002fca0000010000 */
[----:B------:R-:W1:Y:S02]  /*0330*/  SHFL.BFLY PT, R15, R8, 0x4, 0x1f ;  /* 0x0c801f00080f7f89 */ /* 0x000e6400000e0000 */
[----:B-1----:R-:W-:-:S05]  /*0340*/  FADD.FTZ R15, R8, R15 ;  /* 0x0000000f080f7221 */ /* 0x002fca0000010000 */
[----:B------:R-:W1:Y:S02]  /*0350*/  SHFL.BFLY PT, R12, R15, 0x2, 0x1f ;  /* 0x0c401f000f0c7f89 */ /* 0x000e6400000e0000 */
[----:B-1----:R-:W-:-:S05]  /*0360*/  FADD.FTZ R14, R15, R12 ;  /* 0x0000000c0f0e7221 */ /* 0x002fca0000010000 */
[----:B------:R-:W1:Y:S01]  /*0370*/  SHFL.BFLY PT, R17, R14, 0x1, 0x1f ;  /* 0x0c201f000e117f89 */ /* 0x000e6200000e0000 */
[----:B------:R-:W-:Y:S01]  /*0380*/  I2FP.F32.U32 R12, UR5 ;  /* 0x00000005000c7c45 */ /* 0x000fe20008201000 */
[----:B------:R-:W-:-:S04]  /*0390*/  UIADD3 UR5, UPT, UPT, UR4, 0x8, URZ ;  /* 0x0000000804057890 */ /* 0x000fc8000fffe0ff */
[----:B------:R-:W-:Y:S01]  /*03a0*/  FMUL.FTZ R16, R12, 0.03125 ;  /* 0x3d0000000c107820 */ /* 0x000fe20000410000 */
[----:B------:R-:W-:Y:S01]  /*03b0*/  LOP3.LUT P5, R12, R4, 0x1f, RZ, 0xc0, !PT ;  /* 0x0000001f040c7812 */ /* 0x000fe200078ac0ff */
[----:B0-----:R-:W-:Y:S01]  /*03c0*/  ULEA UR5, UR6, UR5, 0x18 ;  /* 0x0000000506057291 */ /* 0x001fe2000f8ec0ff */
[----:B------:R-:W-:-:S04]  /*03d0*/  I2FP.F32.U32 R13, R4 ;  /* 0x00000004000d7245 */ /* 0x000fc80000201000 */
[----:B------:R-:W-:Y:S02]  /*03e0*/  FSETP.GT.FTZ.AND P4, PT, R16, R13, PT ;  /* 0x0000000d1000720b */ /* 0x000fe40003f94000 */
[----:B------:R-:W-:Y:S01]  /*03f0*/  LEA.HI R13, R4, UR5, RZ, 0x1d ;  /* 0x00000005040d7c11 */ /* 0x000fe2000f8fe8ff */
[----:B-1----:R-:W-:-:S05]  /*0400*/  FADD.FTZ R20, R14, R17 ;  /* 0x000000110e147221 */ /* 0x002fca0000010000 */
[----:B------:R-:W-:Y:S01]  /*0410*/  @!P5 STS [R13], R20 ;  /* 0x000000140d00d388 */ /* 0x000fe20000000800 */
[----:B------:R-:W-:Y:S02]  /*0420*/  MOV R8, RZ ;  /* 0x000000ff00087202 */ /* 0x000fe40000000f00 */
[----:B------:R-:W-:Y:S01]  /*0430*/  LEA R14, R12, UR5, 0x2 ;  /* 0x000000050c0e7c11 */ /* 0x000fe2000f8e10ff */
        /* <DEDUP_REMOVED lines=43> */
[----:B0-----:R-:W-:Y:S01]  /*06f0*/  FADD.FTZ R12, R18, R19 ;  /* 0x00000013120c7221 */ /* 0x001fe20000010000 */
[----:B------:R-:W-:Y:S01]  /*0700*/  HFMA2 R8, -RZ, RZ, 0, 0 ;  /* 0x00000000ff087431 */ /* 0x000fe200000001ff */
[----:B------:R-:W0:Y:S03]  /*0710*/  @!P5 LDC R19, c[0x0][0x3a8] ;  /* 0x0000ea00ff13db82 */ /* 0x000e260000000800 */
[----:B------:R-:W-:Y:S05]  /*0720*/  @!P6 STS [R13], R12 ;  /* 0x0000000c0d00e388 */ /* 0x000fea0000000800 */
[----:B------:R-:W-:Y:S06]  /*0730*/  BAR.SYNC.DEFER_BLOCKING 0x0 ;  /* 0x0000000000007b1d */ /* 0x000fec0000010000 */
[----:B------:R-:W1:Y:S04]  /*0740*/  @P4 LDS R8, [R14] ;  /* 0x000000000e084984 */ /* 0x000e680000000800 */
[----:B-1----:R-:W1:Y:S02]  /*0750*/  SHFL.BFLY PT, R15, R8, 0x10, 0x1f ;  /* 0x0e001f00080f7f89 */ /* 0x002e6400000e0000 */
[----:B-1----:R-:W-:-:S05]  /*0760*/  FADD.FTZ R15, R15, R8 ;  /* 0x000000080f0f7221 */ /* 0x002fca0000010000 */
[----:B------:R-:W1:Y:S02]  /*0770*/  SHFL.BFLY PT, R16, R15, 0x8, 0x1f ;  /* 0x0d001f000f107f89 */ /* 0x000e6400000e0000 */
[----:B-1----:R-:W-:Y:S01]  /*0780*/  FADD.FTZ R16, R15, R16 ;  /* 0x000000100f107221 */ /* 0x002fe20000010000 */
[----:B------:R-:W-:Y:S01]  /*0790*/  @!P5 I2FP.F32.S32 R24, R9 ;  /* 0x000000090018d245 */ /* 0x000fe20000201400 */
[----:B------:R-:W1:Y:S03]  /*07a0*/  @!P3 LDC.64 R14, c[0x0][0x398] ;  /* 0x0000e600ff0ebb82 */ /* 0x000e660000000a00 */
[----:B------:R-:W2:Y:S05]  /*07b0*/  SHFL.BFLY PT, R17, R16, 0x4, 0x1f ;  /* 0x0c801f0010117f89 */ /* 0x000eaa00000e0000 */
[----:B------:R-:W3:Y:S01]  /*07c0*/  @!P3 LDC.64 R8, c[0x0][0x3a0] ;  /* 0x0000e800ff08bb82 */ /* 0x000ee20000000a00 */
[----:B--2---:R-:W-:-:S05]  /*07d0*/  FADD.FTZ R17, R16, R17 ;  /* 0x0000001110117221 */ /* 0x004fca0000010000 */
[----:B------:R-:W2:Y:S01]  /*07e0*/  SHFL.BFLY PT, R18, R17, 0x2, 0x1f ;  /* 0x0c401f0011127f89 */ /* 0x000ea200000e0000 */
[----:B------:R-:W0:Y:S01]  /*07f0*/  @!P5 MUFU.RCP R24, R24 ;  /* 0x000000180018d308 */ /* 0x000e220000001000 */
[----:B--2---:R-:W-:-:S05]  /*0800*/  FADD.FTZ R18, R17, R18 ;  /* 0x0000001211127221 */ /* 0x004fca0000010000 */
[----:B------:R-:W2:Y:S02]  /*0810*/  SHFL.BFLY PT, R13, R18, 0x1, 0x1f ;  /* 0x0c201f00120d7f89 */ /* 0x000ea400000e0000 */
[----:B--2---:R-:W-:Y:S02]  /*0820*/  FADD.FTZ R20, R18, R13 ;  /* 0x0000000d12147221 */ /* 0x004fe40000010000 */
[----:B------:R-:W2:Y:S02]  /*0830*/  @!P3 LDC.64 R12, c[0x0][0x388] ;  /* 0x0000e200ff0cbb82 */ /* 0x000ea40000000a00 */
[----:B0-----:R-:W-:-:S04]  /*0840*/  @!P5 FFMA.FTZ R16, R20, R24, R19 ;  /* 0x000000181410d223 */ /* 0x001fc80000010013 */
[----:B------:R-:W0:Y:S01]  /*0850*/  @!P5 MUFU.RSQ R21, R16 ;  /* 0x000000100015d308 */ /* 0x000e220000001400 */
[----:B------:R-:W-:Y:S02]  /*0860*/  SHF.R.S32.HI R20, RZ, 0x1f, R3 ;  /* 0x0000001fff147819 */ /* 0x000fe40000011403 */
[----:B------:R-:W-:Y:S01]  /*0870*/  @!P3 IADD3 R17, P4, PT, R3, R4, RZ ;  /* 0x000000040311b210 */ /* 0x000fe20007f9e0ff */
[----:B0-----:R0:W-:Y:S03]  /*0880*/  @!P5 STS [UR4+0x4], R21 ;  /* 0x00000415ff00d988 */ /* 0x0011e60008000804 */
[----:B------:R-:W-:Y:S01]  /*0890*/  @!P3 IADD3.X R26, PT, PT, RZ, R20, RZ, P4, !PT ;  /* 0x00000014ff1ab210 */ /* 0x000fe200027fe4ff */
[----:B-1----:R-:W-:Y:S01]  /*08a0*/  @!P3 IMAD.WIDE.U32 R18, R4, 0x4, R14 ;  /* 0x000000040412b825 */ /* 0x002fe200078e000e */
[----:B------:R-:W-:Y:S01]  /*08b0*/  BAR.SYNC.DEFER_BLOCKING 0x0 ;  /* 0x0000000000007b1d */ /* 0x000fe20000010000 */
[----:B--2---:R-:W-:-:S02]  /*08c0*/  @!P3 LEA R22, P4, R17, R12, 0x2 ;  /* 0x0000000c1116b211 */ /* 0x004fc400078810ff */
[----:B---3--:R-:W-:Y:S02]  /*08d0*/  @!P3 IMAD.WIDE.U32 R24, R4, 0x4, R8 ;  /* 0x000000040418b825 */ /* 0x008fe400078e0008 */
[----:B------:R-:W-:-:S03]  /*08e0*/  @!P3 LEA.HI.X R23, R17, R13, R26, 0x2, P4 ;  /* 0x0000000d1117b211 */ /* 0x000fc600020f141a */
[----:B------:R-:W1:Y:S08]  /*08f0*/  @!P2 LDC.64 R14, c[0x0][0x3a0] ;  /* 0x0000e800ff0eab82 */ /* 0x000e700000000a00 */
[----:B------:R-:W2:Y:S08]  /*0900*/  @!P2 LDC.64 R12, c[0x0][0x398] ;  /* 0x0000e600ff0cab82 */ /* 0x000eb00000000a00 */
[----:B------:R-:W3:Y:S01]  /*0910*/  @!P2 LDC.64 R16, c[0x0][0x388] ;  /* 0x0000e200ff10ab82 */ /* 0x000ee20000000a00 */
[----:B------:R-:W4:Y:S04]  /*0920*/  @!P3 LDG.E R18, desc[UR8][R18.64] ;  /* 0x000000081212b981 */ /* 0x000f28000c1e1900 */
[----:B------:R-:W4:Y:S04]  /*0930*/  @!P3 LDG.E R25, desc[UR8][R24.64] ;  /* 0x000000081819b981 */ /* 0x000f28000c1e1900 */
[----:B------:R-:W5:Y:S04]  /*0940*/  @!P3 LDG.E R22, desc[UR8][R22.64] ;  /* 0x000000081616b981 */ /* 0x000f68000c1e1900 */
[----:B------:R-:W3:Y:S01]  /*0950*/  LDS.64 R8, [UR4] ;  /* 0x00000004ff087984 */ /* 0x000ee20008000a00 */
[----:B0-----:R-:W-:Y:S01]  /*0960*/  @!P2 IADD3 R21, P4, PT, R3, R6, RZ ;  /* 0x000000060315a210 */ /* 0x001fe20007f9e0ff */
[----:B--2---:R-:W-:-:S04]  /*0970*/  @!P2 IMAD.WIDE.U32 R12, R6, 0x4, R12 ;  /* 0x00000004060ca825 */ /* 0x004fc800078e000c */
[----:B-1----:R-:W-:-:S04]  /*0980*/  @!P2 IMAD.WIDE.U32 R14, R6, 0x4, R14 ;  /* 0x00000004060ea825 */ /* 0x002fc800078e000e */
[----:B---3--:R-:W-:-:S04]  /*0990*/  @!P3 FADD.FTZ R26, R27, -R8 ;  /* 0x800000081b1ab221 */ /* 0x008fc80000010000 */
[----:B------:R-:W-:-:S04]  /*09a0*/  @!P3 FMUL.FTZ R26, R26, R9 ;  /* 0x000000091a1ab220 */ /* 0x000fc80000410000 */
[----:B----4-:R-:W-:Y:S01]  /*09b0*/  @!P3 FFMA.FTZ R27, R18, R26, R25 ;  /* 0x0000001a121bb223 */ /* 0x010fe20000010019 */
[----:B------:R-:W-:Y:S01]  /*09c0*/  @!P3 IMAD.WIDE.U32 R18, R4, 0x4, R10 ;  /* 0x000000040412b825 */ /* 0x000fe200078e000a */
[----:B------:R-:W-:-:S03]  /*09d0*/  @!P2 IADD3.X R4, PT, PT, RZ, R20, RZ, P4, !PT ;  /* 0x00000014ff04a210 */ /* 0x000fc600027fe4ff */
[----:B-----5:R-:W-:Y:S01]  /*09e0*/  @!P3 FADD.FTZ R27, R22, R27 ;  /* 0x0000001b161bb221 */ /* 0x020fe20000010000 */
[----:B------:R-:W-:-:S04]  /*09f0*/  @!P2 LEA R16, P4, R21, R16, 0x2 ;  /* 0x000000101510a211 */ /* 0x000fc800078810ff */
[----:B------:R0:W-:Y:S01]  /*0a00*/  @!P3 STG.E desc[UR8][R18.64], R27 ;  /* 0x0000001b1200b986 */ /* 0x0001e2000c101908 */
[----:B------:R-:W-:-:S03]  /*0a10*/  @!P2 LEA.HI.X R17, R21, R17, R4, 0x2, P4 ;  /* 0x000000111511a211 */ /* 0x000fc600020f1404 */
[----:B------:R-:W2:Y:S04]  /*0a20*/  @!P2 LDG.E R12, desc[UR8][R12.64] ;  /* 0x000000080c0ca981 */ /* 0x000ea8000c1e1900 */
[----:B------:R-:W2:Y:S04]  /*0a30*/  @!P2 LDG.E R15, desc[UR8][R14.64] ;  /* 0x000000080e0fa981 */ /* 0x000ea8000c1e1900 */
[----:B------:R-:W3:Y:S01]  /*0a40*/  @!P2 LDG.E R16, desc[UR8][R16.64] ;  /* 0x000000081010a981 */ /* 0x000ee2000c1e1900 */
[----:B------:R-:W-:-:S04]  /*0a50*/  @!P2 FADD.FTZ R4, R29, -R8 ;  /* 0x800000081d04a221 */ /* 0x000fc80000010000 */
[----:B------:R-:W-:Y:S01]  /*0a60*/  @!P2 FMUL.FTZ R4, R4, R9 ;  /* 0x000000090404a220 */ /* 0x000fe20000410000 */
[----:B------:R-:W-:Y:S01]  /*0a70*/  @!P2 IMAD.WIDE.U32 R22, R6, 0x4, R10 ;  /* 0x000000040616a825 */ /* 0x000fe200078e000a */
[----:B------:R-:W-:Y:S03]  /*0a80*/  BSSY.RECONVERGENT B0, `(.L_x_336) ;  /* 0x0000017000007945 */ /* 0x000fe60003800200 */
[----:B--2---:R-:W-:-:S04]  /*0a90*/  @!P2 FFMA.FTZ R21, R12, R4, R15 ;  /* 0x000000040c15a223 */ /* 0x004fc8000001000f */
[----:B---3--:R-:W-:-:S05]  /*0aa0*/  @!P2 FADD.FTZ R21, R16, R21 ;  /* 0x000000151015a221 */ /* 0x008fca0000010000 */
[----:B------:R0:W-:Y:S01]  /*0ab0*/  @!P2 STG.E desc[UR8][R22.64], R21 ;  /* 0x000000151600a986 */ /* 0x0001e2000c101908 */
[----:B------:R-:W-:Y:S05]  /*0ac0*/  @P1 BRA `(.L_x_337) ;  /* 0x0000000000481947 */ /* 0x000fea0003800000 */
[----:B------:R-:W1:Y:S01]  /*0ad0*/  LDC.64 R14, c[0x0][0x398] ;  /* 0x0000e600ff0e7b82 */ /* 0x000e620000000a00 */
[----:B------:R-:W2:Y:S01]  /*0ae0*/  LDCU.64 UR4, c[0x0][0x388] ;  /* 0x00007100ff0477ac */ /* 0x000ea20008000a00 */
[----:B------:R-:W-:-:S04]  /*0af0*/  IADD3 R4, P1, PT, R3, R0, RZ ;  /* 0x0000000003047210 */ /* 0x000fc80007f3e0ff */
[----:B------:R-:W-:Y:S02]  /*0b00*/  IADD3.X R13, PT, PT, RZ, R20, RZ, P1, !PT ;  /* 0x00000014ff0d7210 */ /* 0x000fe40000ffe4ff */
[----:B------:R-:W3:Y:S01]  /*0b10*/  LDC.64 R16, c[0x0][0x3a0] ;  /* 0x0000e800ff107b82 */ /* 0x000ee20000000a00 */
[----:B--2---:R-:W-:-:S04]  /*0b20*/  LEA R12, P1, R4, UR4, 0x2 ;  /* 0x00000004040c7c11 */ /* 0x004fc8000f8210ff */
[----:B------:R-:W-:Y:S01]  /*0b30*/  LEA.HI.X R13, R4, UR5, R13, 0x2, P1 ;  /* 0x00000005040d7c11 */ /* 0x000fe200088f140d */
[----:B-1----:R-:W-:-:S04]  /*0b40*/  IMAD.WIDE.U32 R14, R0, 0x4, R14 ;  /* 0x00000004000e7825 */ /* 0x002fc800078e000e */
[----:B------:R-:W2:Y:S01]  /*0b50*/  LDG.E R12, desc[UR8][R12.64] ;  /* 0x000000080c0c7981 */ /* 0x000ea2000c1e1900 */
[----:B---3--:R-:W-:-:S03]  /*0b60*/  IMAD.WIDE.U32 R16, R0, 0x4, R16 ;  /* 0x0000000400107825 */ /* 0x008fc600078e0010 */
[----:B------:R-:W0:Y:S04]  /*0b70*/  LDG.E R14, desc[UR8][R14.64] ;  /* 0x000000080e0e7981 */ /* 0x000e28000c1e1900 */
[----:B------:R-:W0:Y:S01]  /*0b80*/  LDG.E R17, desc[UR8][R16.64] ;  /* 0x0000000810117981 */ /* 0x000e22000c1e1900 */
[----:B------:R-:W-:-:S04]  /*0b90*/  FADD.FTZ R4, R5, -R8 ;  /* 0x8000000805047221 */ /* 0x000fc80000010000 */
[----:B------:R-:W-:-:S04]  /*0ba0*/  FMUL.FTZ R4, R4, R9 ;  /* 0x0000000904047220 */ /* 0x000fc80000410000 */
[----:B0-----:R-:W-:Y:S01]  /*0bb0*/  FFMA.FTZ R19, R14, R4, R17 ;  /* 0x000000040e137223 */ /* 0x001fe20000010011 */
[----:B------:R-:W-:-:S04]  /*0bc0*/  IMAD.WIDE.U32 R4, R0, 0x4, R10 ;  /* 0x0000000400047825 */ /* 0x000fc800078e000a */
[----:B--2---:R-:W-:-:S05]  /*0bd0*/  FADD.FTZ R19, R12, R19 ;  /* 0x000000130c137221 */ /* 0x004fca0000010000 */
[----:B------:R1:W-:Y:S02]  /*0be0*/  STG.E desc[UR8][R4.64], R19 ;  /* 0x0000001304007986 */ /* 0x0003e4000c101908 */
.L_x_337:
[----:B------:R-:W-:Y:S05]  /*0bf0*/  BSYNC.RECONVERGENT B0 ;  /* 0x0000000000007941 */ /* 0x000fea0003800200 */
.L_x_336:
[----:B------:R-:W-:Y:S05]  /*0c00*/  @P0 EXIT ;  /* 0x000000000000094d */ /* 0x000fea0003800000 */
[----:B-1----:R-:W1:Y:S01]  /*0c10*/  LDC.64 R4, c[0x0][0x398] ;  /* 0x0000e600ff047b82 */ /* 0x002e620000000a00 */
        /* <DEDUP_REMOVED lines=18> */
.L_x_338:
        /* <DEDUP_REMOVED lines=12> */
.L_x_2560:


//--------------------- .text._ZN17fastertransformer26add_bias_layernorm_add_resI6__halfLi4EEEvPT_PKS2_S5_S5_S5_fi --------------------------
	.section	.text._ZN17fastertransformer26add_bias_layernorm_add_resI6__halfLi4EEEvPT_PKS2_S5_S5_S5_fi,"ax",@progbits
	.align	128
        .global         _ZN17fastertransformer26add_bias_layernorm_add_resI6__halfLi4EEEvPT_PKS2_S5_S5_S5_fi
        .type           _ZN17fastertransformer26add_bias_layernorm_add_resI6__halfLi4EEEvPT_PKS2_S5_S5_S5_fi,@function
        .size           _ZN17fastertransformer26add_bias_layernorm_add_resI6__halfLi4EEEvPT_PKS2_S5_S5_S5_fi,(.L_x_2561 - _ZN17fastertransformer26add_bias_layernorm_add_resI6__halfLi4EEEvPT_PKS2_S5_S5_S5_fi)
        .other          _ZN17fastertransformer26add_bias_layernorm_add_resI6__halfLi4EEEvPT_PKS2_S5_S5_S5_fi,@"STO_CUDA_ENTRY STV_DEFAULT"
_ZN17fastertransformer26add_bias_layernorm_add_resI6__halfLi4EEEvPT_PKS2_S5_S5_S5_fi:
.text._ZN17fastertransformer26add_bias_layernorm_add_resI6__halfLi4EEEvPT_PKS2_S5_S5_S5_fi:
        /* <DEDUP_REMOVED lines=13> */
[C---:B------:R-:W-:Y:S02]  /*00d0*/  IADD3 R4, PT, PT, R3.reuse, UR5, RZ ;  /* 0x0000000503047c10 */ /* 0x040fe4000fffe0ff */
[-C--:B------:R-:W-:Y:S02]  /*00e0*/  ISETP.GE.AND P1, PT, R3, R27.reuse, PT ;  /* 0x0000001b0300720c */ /* 0x080fe40003f26270 */
[----:B------:R-:W-:Y:S01]  /*00f0*/  ISETP.GE.AND P2, PT, R4, R27, PT ;  /* 0x0000001b0400720c */ /* 0x000fe20003f46270 */
[----:B------:R-:W0:Y:S01]  /*0100*/  @!P3 LDC.64 R18, c[0x0][0x390] ;  /* 0x0000e400ff12bb82 */ /* 0x000e220000000a00 */
[----:B------:R-:W-:-:S04]  /*0110*/  @!P3 IMAD.WIDE.U32 R16, R0, 0x2, R8 ;  /* 0x000000020010b825 */ /* 0x000fc800078e0008 */
[--C-:B------:R-:W-:Y:S02]  /*0120*/  @!P0 IMAD.WIDE.U32 R14, R2, 0x2, R8.reuse ;  /* 0x00000002020e8825 */ /* 0x100fe400078e0008 */
[----:B--2---:R1:W2:Y:S01]  /*0130*/  @!P3 LDG.E.U16 R17, desc[UR8][R16.64] ;  /* 0x000000081011b981 */ /* 0x0042a2000c1e1500 */
[----:B------:R-:W3:Y:S02]  /*0140*/  @!P0 LDC.64 R20, c[0x0][0x390] ;  /* 0x0000e400ff148b82 */ /* 0x000ee40000000a00 */
[--C-:B------:R-:W-:Y:S01]  /*0150*/  @!P1 IMAD.WIDE.U32 R24, R3, 0x2, R8.reuse ;  /* 0x0000000203189825 */ /* 0x100fe200078e0008 */
[----:B------:R4:W5:Y:S05]  /*0160*/  @!P0 LDG.E.U16 R14, desc[UR8][R14.64] ;  /* 0x000000080e0e8981 */ /* 0x00096a000c1e1500 */
[----:B------:R-:W1:Y:S01]  /*0170*/  @!P1 LDC.64 R10, c[0x0][0x390] ;  /* 0x0000e400ff0a9b82 */ /* 0x000e620000000a00 */
[----:B------:R-:W-:Y:S01]  /*0180*/  @!P2 IMAD.WIDE.U32 R28, R4, 0x2, R8 ;  /* 0x00000002041ca825 */ /* 0x000fe200078e0008 */
[----:B------:R-:W5:Y:S05]  /*0190*/  @!P1 LDG.E.U16 R24, desc[UR8][R24.64] ;  /* 0x0000000818189981 */ /* 0x000f6a000c1e1500 */
[----:B------:R-:W5:Y:S01]  /*01a0*/  @!P2 LDG.E.U16 R28, desc[UR8][R28.64] ;  /* 0x000000081c1ca981 */ /* 0x000f62000c1e1500 */
[----:B------:R-:W4:Y:S01]  /*01b0*/  @!P2 LDC.64 R12, c[0x0][0x390] ;  /* 0x0000e400ff0cab82 */ /* 0x000f220000000a00 */
[----:B0-----:R-:W-:-:S06]  /*01c0*/  @!P3 IMAD.WIDE.U32 R18, R0, 0x2, R18 ;  /* 0x000000020012b825 */ /* 0x001fcc00078e0012 */
[----:B------:R-:W2:Y:S01]  /*01d0*/  @!P3 LDG.E.U16 R18, desc[UR8][R18.64] ;  /* 0x000000081212b981 */ /* 0x000ea2000c1e1500 */
[----:B---3--:R-:W-:-:S06]  /*01e0*/  @!P0 IMAD.WIDE.U32 R20, R2, 0x2, R20 ;  /* 0x0000000202148825 */ /* 0x008fcc00078e0014 */
[----:B------:R-:W5:Y:S01]  /*01f0*/  @!P0 LDG.E.U16 R21, desc[UR8][R20.64] ;  /* 0x0000000814158981 */ /* 0x000f62000c1e1500 */
[----:B-1----:R-:W-:-:S06]  /*0200*/  @!P1 IMAD.WIDE.U32 R10, R3, 0x2, R10 ;  /* 0x00000002030a9825 */ /* 0x002fcc00078e000a */
[----:B------:R-:W3:Y:S01]  /*0210*/  @!P1 LDG.E.U16 R11, desc[UR8][R10.64] ;  /* 0x000000080a0b9981 */ /* 0x000ee2000c1e1500 */
[----:B----4-:R-:W-:-:S06]  /*0220*/  @!P2 IMAD.WIDE.U32 R12, R4, 0x2, R12 ;  /* 0x00000002040ca825 */ /* 0x010fcc00078e000c */
[----:B------:R-:W4:Y:S01]  /*0230*/  @!P2 LDG.E.U16 R13, desc[UR8][R12.64] ;  /* 0x000000080c0da981 */ /* 0x000f22000c1e1500 */
[----:B------:R-:W0:Y:S01]  /*0240*/  S2UR UR6, SR_CgaCtaId ;  /* 0x00000000000679c3 */ /* 0x000e220000008800 */
[----:B------:R-:W-:Y:S01]  /*0250*/  UMOV UR4, 0x400 ;  /* 0x0000040000047882 */ /* 0x000fe20000000000 */
[----:B------:R-:W-:Y:S01]  /*0260*/  I2FP.F32.U32 R16, UR5 ;  /* 0x0000000500107c45 */ /* 0x000fe20008201000 */
[----:B------:R-:W-:-:S04]  /*0270*/  UIADD3 UR5, UPT, UPT, UR4, 0x8, URZ ;  /* 0x0000000804057890 */ /* 0x000fc8000fffe0ff */
[----:B0-----:R-:W-:Y:S01]  /*0280*/  ULEA UR5, UR6, UR5, 0x18 ;  /* 0x0000000506057291 */ /* 0x001fe2000f8ec0ff */
[----:B--2---:R-:W-:-:S05]  /*0290*/  @!P3 HADD2 R6, R17.H0_H0, R18.H0_H0 ;  /* 0x200000121106b230 */ /* 0x004fca0000000800 */
[----:B------:R-:W-:Y:S02]  /*02a0*/  @!P3 HADD2.F32 R15, -RZ, R6.H0_H0 ;  /* 0x20000006ff0fb230 */ /* 0x000fe40000004100 */
[----:B-----5:R-:W-:Y:S02]  /*02b0*/  @!P0 HADD2 R7, R14.H0_H0, R21.H0_H0 ;  /* 0x200000150e078230 */ /* 0x020fe40000000800 */
[----:B------:R-:W-:Y:S02]  /*02c0*/  HFMA2 R14, -RZ, RZ, 0, 0 ;  /* 0x00000000ff0e7431 */ /* 0x000fe400000001ff */
[----:B------:R-:W-:Y:S01]  /*02d0*/  @!P3 FADD.FTZ R14, RZ, R15 ;  /* 0x0000000fff0eb221 */ /* 0x000fe20000010000 */
[----:B------:R-:W-:Y:S02]  /*02e0*/  @!P0 HADD2.F32 R17, -RZ, R7.H0_H0 ;  /* 0x20000007ff118230 */ /* 0x000fe40000004100 */
[----:B---3--:R-:W-:-:S03]  /*02f0*/  @!P1 HADD2 R22, R24.H0_H0, R11.H0_H0 ;  /* 0x2000000b18169230 */ /* 0x008fc60000000800 */
[----:B------:R-:W-:Y:S02]  /*0300*/  @!P0 FADD.FTZ R14, R14, R17 ;  /* 0x000000110e0e8221 */ /* 0x000fe40000010000 */
[----:B------:R-:W-:Y:S02]  /*0310*/  @!P1 HADD2.F32 R11, -RZ, R22.H0_H0 ;  /* 0x20000016ff0b9230 */ /* 0x000fe40000004100 */
[----:B----4-:R-:W-:-:S03]  /*0320*/  @!P2 HADD2 R23, R28.H0_H0, R13.H0_H0 ;  /* 0x2000000d1c17a230 */ /* 0x010fc60000000800 */
        /* <DEDUP_REMOVED lines=13> */
[----:B------:R-:W-:Y:S01]  /*0400*/  FMUL.FTZ R17, R16, 0.03125 ;  /* 0x3d00000010117820 */ /* 0x000fe20000410000 */
[----:B------:R-:W-:-:S04]  /*0410*/  I2FP.F32.U32 R14, R0 ;  /* 0x00000000000e7245 */ /* 0x000fc80000201000 */
[----:B------:R-:W-:Y:S01]  /*0420*/  FSETP.GT.FTZ.AND P4, PT, R17, R14, PT ;  /* 0x0000000e1100720b */ /* 0x000fe20003f94000 */
[----:B0-----:R-:W-:Y:S01]  /*0430*/  FADD.FTZ R19, R15, R12 ;  /* 0x0000000c0f137221 */ /* 0x001fe20000010000 */
[----:B------:R-:W-:-:S05]  /*0440*/  LEA.HI R12, R0, UR5, RZ, 0x1d ;  /* 0x00000005000c7c11 */ /* 0x000fca000f8fe8ff */
        /* <DEDUP_REMOVED lines=23> */
[----:B------:R-:W-:Y:S02]  /*05c0*/  @!P3 HADD2.F32 R17, -RZ, R6.H0_H0 ;  /* 0x20000006ff11b230 */ /* 0x000fe40000004100 */
[----:B------:R-:W-:-:S02]  /*05d0*/  @!P0 HADD2.F32 R19, -RZ, R7.H0_H0 ;  /* 0x20000007ff138230 */ /* 0x000fc40000004100 */
[----:B------:R-:W-:Y:S02]  /*05e0*/  HFMA2 R16, -RZ, RZ, 0, 0 ;  /* 0x00000000ff107431 */ /* 0x000fe400000001ff */
[----:B------:R-:W-:Y:S02]  /*05f0*/  @!P1 HADD2.F32 R21, -RZ, R22.H0_H0 ;  /* 0x20000016ff159230 */ /* 0x000fe40000004100 */
[--C-:B0-----:R-:W-:Y:S01]  /*0600*/  @!P3 FADD.FTZ R10, R17, -R14.reuse ;  /* 0x8000000e110ab221 */ /* 0x101fe20000010000 */
[----:B------:R-:W-:-:S03]  /*0610*/  @!P0 FADD.FTZ R17, R19, -R14 ;  /* 0x8000000e13118221 */ /* 0x000fc60000010000 */
[----:B------:R-:W-:Y:S01]  /*0620*/  @!P3 FFMA.FTZ R16, R10, R10, RZ ;  /* 0x0000000a0a10b223 */ /* 0x000fe200000100ff */
[----:B------:R-:W-:Y:S02]  /*0630*/  @!P2 HADD2.F32 R19, -RZ, R23.H0_H0 ;  /* 0x20000017ff13a230 */ /* 0x000fe40000004100 */
[----:B------:R-:W-:Y:S01]  /*0640*/  @!P1 FADD.FTZ R15, R21, -R14 ;  /* 0x8000000e150f9221 */ /* 0x000fe20000010000 */
[----:B------:R-:W-:Y:S02]  /*0650*/  @!P0 FFMA.FTZ R16, R17, R17, R16 ;  /* 0x0000001111108223 */ /* 0x000fe40000010010 */
[----:B------:R-:W-:Y:S02]  /*0660*/  @!P2 FADD.FTZ R17, R19, -R14 ;  /* 0x8000000e1311a221 */ /* 0x000fe40000010000 */
[----:B------:R-:W-:-:S04]  /*0670*/  @!P1 FFMA.FTZ R16, R15, R15, R16 ;  /* 0x0000000f0f109223 */ /* 0x000fc80000010010 */
[----:B------:R-:W-:-:S05]  /*0680*/  @!P2 FFMA.FTZ R16, R17, R17, R16 ;  /* 0x000000111110a223 */ /* 0x000fca0000010010 */
[----:B------:R-:W0:Y:S02]  /*0690*/  SHFL.BFLY PT, R15, R16, 0x10, 0x1f ;  /* 0x0e001f00100f7f89 */ /* 0x000e2400000e0000 */
[----:B0-----:R-:W-:Y:S01]  /*06a0*/  FADD.FTZ R15, R15, R16 ;  /* 0x000000100f0f7221 */ /* 0x001fe20000010000 */
[----:B------:R-:W-:Y:S01]  /*06b0*/  ISETP.NE.AND P6, PT, R11, RZ, PT ;  /* 0x000000ff0b00720c */ /* 0x000fe20003fc5270 */
[----:B------:R-:W0:Y:S03]  /*06c0*/  @!P5 LDC R16, c[0x0][0x3a8] ;  /* 0x0000ea00ff10db82 */ /* 0x000e260000000800 */
        /* <DEDUP_REMOVED lines=8> */
[----:B------:R-:W-:Y:S01]  /*0750*/  @!P6 STS [R12], R19 ;  /* 0x000000130c00e388 */ /* 0x000fe20000000800 */
[----:B------:R-:W-:Y:S01]  /*0760*/  MOV R11, RZ ;  /* 0x000000ff000b7202 */ /* 0x000fe20000000f00 */
        /* <DEDUP_REMOVED lines=12> */
[----:B------:R-:W1:Y:S02]  /*0830*/  SHFL.BFLY PT, R12, R17, 0x1, 0x1f ;  /* 0x0c201f00110c7f89 */ /* 0x000e6400000e0000 */
[----:B-1----:R-:W-:-:S04]  /*0840*/  FADD.FTZ R11, R17, R12 ;  /* 0x0000000c110b7221 */ /* 0x002fc80000010000 */
[----:B0-----:R-:W-:-:S06]  /*0850*/  @!P5 FFMA.FTZ R12, R11, R27, R16 ;  /* 0x0000001b0b0cd223 */ /* 0x001fcc0000010010 */
[----:B------:R-:W0:Y:S02]  /*0860*/  @!P5 MUFU.RSQ R12, R12 ;  /* 0x0000000c000cd308 */ /* 0x000e240000001400 */
[----:B0-----:R0:W-:Y:S01]  /*0870*/  @!P5 STS [UR4+0x4], R12 ;  /* 0x0000040cff00d988 */ /* 0x0011e20008000804 */
[----:B------:R-:W-:Y:S01]  /*0880*/  BAR.SYNC.DEFER_BLOCKING 0x0 ;  /* 0x0000000000007b1d */ /* 0x000fe20000010000 */
[----:B------:R-:W-:-:S05]  /*0890*/  SHF.R.S32.HI R18, RZ, 0x1f, R5 ;  /* 0x0000001fff127819 */ /* 0x000fca0000011405 */
[----:B------:R-:W-:Y:S01]  /*08a0*/  BSSY.RECONVERGENT B0, `(.L_x_339) ;  /* 0x000001a000007945 */ /* 0x000fe20003800200 */
[----:B------:R-:W1:Y:S03]  /*08b0*/  LDS.64 R10, [UR4] ;  /* 0x00000004ff0a7984 */ /* 0x000e660008000a00 */
[----:B------:R-:W-:Y:S05]  /*08c0*/  @P3 BRA `(.L_x_340) ;  /* 0x00000000005c3947 */ /* 0x000fea0003800000 */
[----:B------:R-:W2:Y:S01]  /*08d0*/  LDC.64 R16, c[0x0][0x398] ;  /* 0x0000e600ff107b82 */ /* 0x000ea20000000a00 */
[----:B------:R-:W3:Y:S01]  /*08e0*/  LDCU.64 UR4, c[0x0][0x388] ;  /* 0x00007100ff0477ac */ /* 0x000ee20008000a00 */
[----:B------:R-:W-:-:S04]  /*08f0*/  IADD3 R15, P3, PT, R5, R0, RZ ;  /* 0x00000000050f7210 */ /* 0x000fc80007f7e0ff */
[----:B------:R-:W-:Y:S02]  /*0900*/  IADD3.X R20, PT, PT, RZ, R18, RZ, P3, !PT ;  /* 0x00000012ff147210 */ /* 0x000fe40001ffe4ff */
[----:B0-----:R-:W0:Y:S01]  /*0910*/  LDC.64 R12, c[0x0][0x3a0] ;  /* 0x0000e800ff0c7b82 */ /* 0x001e220000000a00 */
[----:B---3--:R-:W-:-:S04]  /*0920*/  LEA R14, P3, R15, UR4, 0x1 ;  /* 0x000000040f0e7c11 */ /* 0x008fc8000f8608ff */
[----:B------:R-:W-:Y:S01]  /*0930*/  LEA.HI.X R15, R15, UR5, R20, 0x1, P3 ;  /* 0x000000050f0f7c11 */ /* 0x000fe200098f0c14 */
[----:B--2---:R-:W-:-:S04]  /*0940*/  IMAD.WIDE.U32 R16, R0, 0x2, R16 ;  /* 0x0000000200107825 */ /* 0x004fc800078e0010 */
[----:B------:R-:W2:Y:S01]  /*0950*/  LDG.E.U16 R14, desc[UR8][R14.64] ;  /* 0x000000080e0e7981 */ /* 0x000ea2000c1e1500 */
[----:B0-----:R-:W-:-:S03]  /*0960*/  IMAD.WIDE.U32 R12, R0, 0x2, R12 ;  /* 0x00000002000c7825 */ /* 0x001fc600078e000c */
        /* <DEDUP_REMOVED lines=13> */
.L_x_340:
[----:B------:R-:W-:Y:S05]  /*0a40*/  BSYNC.RECONVERGENT B0 ;  /* 0x0000000000007941 */ /* 0x000fea0003800200 */
.L_x_339:
[----:B------:R-:W-:Y:S04]  /*0a50*/  BSSY.RECONVERGENT B0, `(.L_x_341) ;  /* 0x0000019000007945 */ /* 0x000fe80003800200 */
[----:B------:R-:W-:Y:S05]  /*0a60*/  @P0 BRA `(.L_x_342) ;  /* 0x00000000005c0947 */ /* 0x000fea0003800000 */
[----:B------:R-:W3:Y:S01]  /*0a70*/  LDC.64 R16, c[0x0][0x398] ;  /* 0x0000e600ff107b82 */ /* 0x000ee20000000a00 */
[----:B------:R-:W0:Y:S01]  /*0a80*/  LDCU.64 UR4, c[0x0][0x388] ;  /* 0x00007100ff0477ac */ /* 0x000e220008000a00 */
[----:B------:R-:W-:-:S04]  /*0a90*/  IADD3 R0, P0, PT, R5, R2, RZ ;  /* 0x0000000205007210 */ /* 0x000fc80007f1e0ff */
[----:B--2---:R-:W-:Y:S02]  /*0aa0*/  IADD3.X R13, PT, PT, RZ, R18, RZ, P0, !PT ;  /* 0x00000012ff0d7210 */ /* 0x004fe400007fe4ff */
[----:B------:R-:W2:Y:S01]  /*0ab0*/  LDC.64 R14, c[0x0][0x3a0] ;  /* 0x0000e800ff0e7b82 */ /* 0x000ea20000000a00 */
[----:B0-----:R-:W-:-:S04]  /*0ac0*/  LEA R12, P0, R0, UR4, 0x1 ;  /* 0x00000004000c7c11 */ /* 0x001fc8000f8008ff */
[----:B------:R-:W-:Y:S01]  /*0ad0*/  LEA.HI.X R13, R0, UR5, R13, 0x1, P0 ;  /* 0x00000005000d7c11 */ /* 0x000fe200080f0c0d */
[----:B---3--:R-:W-:-:S04]  /*0ae0*/  IMAD.WIDE.U32 R16, R2, 0x2, R16 ;  /* 0x0000000202107825 */ /* 0x008fc800078e0010 */
        /* <DEDUP_REMOVED lines=15> */
.L_x_342:
[----:B------:R-:W-:Y:S05]  /*0be0*/  BSYNC.RECONVERGENT B0 ;  /* 0x0000000000007941 */ /* 0x000fea0003800200 */
.L_x_341:
[----:B------:R-:W-:Y:S04]  /*0bf0*/  BSSY.RECONVERGENT B0, `(.L_x_343) ;  /* 0x0000019000007945 */ /* 0x000fe80003800200 */
[----:B------:R-:W-:Y:S05]  /*0c00*/  @P1 BRA `(.L_x_344) ;  /* 0x00000000005c1947 */ /* 0x000fea0003800000 */
[----:B0-2---:R-:W0:Y:S01]  /*0c10*/  LDC.64 R12, c[0x0][0x398] ;  /* 0x0000e600ff0c7b82 */ /* 0x005e220000000a00 */
[----:B------:R-:W2:Y:S01]  /*0c20*/  LDCU.64 UR4, c[0x0][0x388] ;  /* 0x00007100ff0477ac */ /* 0x000ea20008000a00 */
[----:B---3--:R-:W-:-:S04]  /*0c30*/  IADD3 R0, P0, PT, R5, R3, RZ ;  /* 0x0000000305007210 */ /* 0x008fc80007f1e0ff */
        /* <DEDUP_REMOVED lines=20> */
.L_x_344:
[----:B------:R-:W-:Y:S05]  /*0d80*/  BSYNC.RECONVERGENT B0 ;  /* 0x0000000000007941 */ /* 0x000fea0003800200 */
.L_x_343:
[----:B------:R-:W-:Y:S05]  /*0d90*/  @P2 EXIT ;  /* 0x000000000000294d */ /* 0x000fea0003800000 */
[----:B----4-:R-:W4:Y:S01]  /*0da0*/  LDC.64 R2, c[0x0][0x398] ;  /* 0x0000e600ff027b82 */ /* 0x010f220000000a00 */
[----:B------:R-:W0:Y:S01]  /*0db0*/  LDCU.64 UR4, c[0x0][0x388] ;  /* 0x00007100ff0477ac */ /* 0x000e220008000a00 */
[----:B------:R-:W-:-:S04]  /*0dc0*/  IADD3 R5, P0, PT, R5, R4, RZ ;  /* 0x0000000405057210 */ /* 0x000fc80007f1e0ff */
[----:B------:R-:W-:Y:S02]  /*0dd0*/  IADD3.X R18, PT, PT, RZ, R18, RZ, P0, !PT ;  /* 0x00000012ff127210 */ /* 0x000fe400007fe4ff */
[----:B--23--:R-:W2:Y:S01]  /*0de0*/  LDC.64 R6, c[0x0][0x3a0] ;  /* 0x0000e800ff067b82 */ /* 0x00cea20000000a00 */
[----:B0-----:R-:W-:-:S04]  /*0df0*/  LEA R12, P0, R5, UR4, 0x1 ;  /* 0x00000004050c7c11 */ /* 0x001fc8000f8008ff */
[----:B------:R-:W-:Y:S01]  /*0e00*/  LEA.HI.X R13, R5, UR5, R18, 0x1, P0 ;  /* 0x00000005050d7c11 */ /* 0x000fe200080f0c12 */
[----:B----4-:R-:W-:-:S04]  /*0e10*/  IMAD.WIDE.U32 R2, R4, 0x2, R2 ;  /* 0x0000000204027825 */ /* 0x010fc800078e0002 */
        /* <DEDUP_REMOVED lines=16> */
.L_x_345:
        /* <DEDUP_REMOVED lines=14> */
.L_x_2561:


//--------------------- .text._ZN17fastertransformer29add_bias_layernorm_add_res_e2ILi4EEEvP6float2PKS1_S4_S4_S4_fi --------------------------
	.section	.text._ZN17fastertransformer29add_bias_layernorm_add_res_e2ILi4EEEvP6float2PKS1_S4_S4_S4_fi,"ax",@progbits
	.align	128
        .global         _ZN17fastertransformer29add_bias_layernorm_add_res_e2ILi4EEEvP6float2PKS1_S4_S4_S4_fi
        .type           _ZN17fastertransformer29add_bias_layernorm_add_res_e2ILi4EEEvP6float2PKS1_S4_S4_S4_fi,@function
        .size           _ZN17fastertransformer29add_bias_layernorm_add_res_e2ILi4EEEvP6float2PKS1_S4_S4_S4_fi,(.L_x_2562 - _ZN17fastertransformer29add_bias_layernorm_add_res_e2ILi4EEEvP6float2PKS1_S4_S4_S4_fi)
        .other          _ZN17fastertransformer29add_bias_layernorm_add_res_e2ILi4EEEvP6float2PKS1_S4_S4_S4_fi,@"STO_CUDA_ENTRY STV_DEFAULT"
_ZN17fastertransformer29add_bias_layernorm_add_res_e2ILi4EEEvP6float2PKS1_S4_S4_S4_fi:
.text._ZN17fastertransformer29add_bias_layernorm_add_res_e2ILi4EEEvP6float2PKS1_S4_S4_S4_fi:
        /* <DEDUP_REMOVED lines=9> */
[----:B---3--:R-:W-:Y:S01]  /*0090*/  IMAD R8, R24, UR4, RZ ;  /* 0x0000000418087c24 */ /* 0x008fe2000f8e02ff */
[----:B------:R-:W-:-:S03]  /*00a0*/  ISETP.GE.AND P0, PT, R29, R24, PT ;  /* 0x000000181d00720c */ /* 0x000fc60003f06270 */
[----:B----4-:R-:W-:-:S10]  /*00b0*/  IMAD.WIDE R26, R8, 0x8, R26 ;  /* 0x00000008081a7825 */ /* 0x010fd400078e021a */
[----:B------:R-:W0:Y:S01]  /*00c0*/  @!P0 LDC.64 R10, c[0x0][0x390] ;  /* 0x0000e400ff0a8b82 */ /* 0x000e220000000a00 */
[----:B------:R-:W-:-:S06]  /*00d0*/  @!P0 IMAD.WIDE.U32 R12, R29, 0x8, R26 ;  /* 0x000000081d0c8825 */ /* 0x000fcc00078e001a */
[----:B--2---:R-:W2:Y:S01]  /*00e0*/  @!P0 LDG.E.64 R12, desc[UR8][R12.64] ;  /* 0x000000080c0c8981 */ /* 0x004ea2000c1e1b00 */
[----:B0-----:R-:W-:-:S06]  /*00f0*/  @!P0 IMAD.WIDE.U32 R10, R29, 0x8, R10 ;  /* 0x000000081d0a8825 */ /* 0x001fcc00078e000a */
[----:B------:R-:W2:Y:S01]  /*0100*/  @!P0 LDG.E.64 R10, desc[UR8][R10.64] ;  /* 0x000000080a0a8981 */ /* 0x000ea2000c1e1b00 */
[----:B------:R-:W-:Y:S02]  /*0110*/  ISETP.GT.AND P3, PT, R24, R23, PT ;  /* 0x000000171800720c */ /* 0x000fe40003f64270 */
[----:B------:R-:W-:-:S04]  /*0120*/  IADD3 R29, PT, PT, R29, UR7, RZ ;  /* 0x000000071d1d7c10 */ /* 0x000fc8000fffe0ff */
[C---:B------:R-:W-:Y:S02]  /*0130*/  IADD3 R19, PT, PT, R29.reuse, UR7, RZ ;  /* 0x000000071d137c10 */ /* 0x040fe4000fffe0ff */
[-C--:B------:R-:W-:Y:S02]  /*0140*/  ISETP.GE.AND P1, PT, R29, R24.reuse, PT ;  /* 0x000000181d00720c */ /* 0x080fe40003f26270 */
[----:B------:R-:W-:-:S03]  /*0150*/  ISETP.GE.AND P2, PT, R19, R24, PT ;  /* 0x000000181300720c */ /* 0x000fc60003f46270 */
[----:B------:R-:W0:Y:S08]  /*0160*/  @P3 LDC.64 R20, c[0x0][0x390] ;  /* 0x0000e400ff143b82 */ /* 0x000e300000000a00 */
[----:B------:R-:W1:Y:S08]  /*0170*/  @!P1 LDC.64 R14, c[0x0][0x390] ;  /* 0x0000e400ff0e9b82 */ /* 0x000e700000000a00 */
[----:B------:R-:W3:Y:S01]  /*0180*/  @!P2 LDC.64 R16, c[0x0][0x390] ;  /* 0x0000e400ff10ab82 */ /* 0x000ee20000000a00 */
[----:B--2---:R-:W-:Y:S01]  /*0190*/  @!P0 FADD.FTZ R6, R12, R10 ;  /* 0x0000000a0c068221 */ /* 0x004fe20000010000 */
[----:B------:R-:W-:Y:S01]  /*01a0*/  @!P0 FADD.FTZ R9, R13, R11 ;  /* 0x0000000b0d098221 */ /* 0x000fe20000010000 */
[----:B------:R-:W-:-:S04]  /*01b0*/  @P3 IMAD.WIDE.U32 R10, R23, 0x8, R26 ;  /* 0x00000008170a3825 */ /* 0x000fc800078e001a */
[----:B0-----:R-:W-:Y:S02]  /*01c0*/  @P3 IMAD.WIDE.U32 R12, R23, 0x8, R20 ;  /* 0x00000008170c3825 */ /* 0x001fe400078e0014 */
[----:B------:R-:W2:Y:S02]  /*01d0*/  @P3 LDG.E.64 R10, desc[UR8][R10.64] ;  /* 0x000000080a0a3981 */ /* 0x000ea4000c1e1b00 */
[C---:B------:R-:W-:Y:S02]  /*01e0*/  @!P1 IMAD.WIDE.U32 R20, R29.reuse, 0x8, R26 ;  /* 0x000000081d149825 */ /* 0x040fe400078e001a */
[----:B------:R-:W2:Y:S02]  /*01f0*/  @P3 LDG.E.64 R12, desc[UR8][R12.64] ;  /* 0x000000080c0c3981 */ /* 0x000ea4000c1e1b00 */
[----:B-1----:R-:W-:Y:S02]  /*0200*/  @!P1 IMAD.WIDE.U32 R28, R29, 0x8, R14 ;  /* 0x000000081d1c9825 */ /* 0x002fe400078e000e */
[----:B------:R3:W4:Y:S02]  /*0210*/  @!P1 LDG.E.64 R14, desc[UR8][R20.64] ;  /* 0x00000008140e9981 */ /* 0x000724000c1e1b00 */
[----:B---3--:R-:W-:-:S02]  /*0220*/  @!P2 IMAD.WIDE.U32 R20, R19, 0x8, R16 ;  /* 0x000000081314a825 */ /* 0x008fc400078e0010 */
[----:B------:R-:W4:Y:S02]  /*0230*/  @!P1 LDG.E.64 R16, desc[UR8][R28.64] ;  /* 0x000000081c109981 */ /* 0x000f24000c1e1b00 */
[----:B------:R-:W-:Y:S02]  /*0240*/  @!P2 IMAD.WIDE.U32 R18, R19, 0x8, R26 ;  /* 0x000000081312a825 */ /* 0x000fe400078e001a */
[----:B------:R-:W3:Y:S04]  /*0250*/  @!P2 LDG.E.64 R20, desc[UR8][R20.64] ;  /* 0x000000081414a981 */ /* 0x000ee8000c1e1b00 */
[----:B------:R-:W3:Y:S01]  /*0260*/  @!P2 LDG.E.64 R18, desc[UR8][R18.64] ;  /* 0x000000081212a981 */ /* 0x000ee2000c1e1b00 */
[----:B------:R-:W0:Y:S01]  /*0270*/  S2UR UR6, SR_CgaCtaId ;  /* 0x00000000000679c3 */ /* 0x000e220000008800 */
[----:B------:R-:W-:-:S02]  /*0280*/  UMOV UR4, 0x400 ;  /* 0x0000040000047882 */ /* 0x000fc40000000000 */
[----:B------:R-:W-:Y:S01]  /*0290*/  UIADD3 UR5, UPT, UPT, UR4, 0x8, URZ ;  /* 0x0000000804057890 */ /* 0x000fe2000fffe0ff */
[----:B------:R-:W-:-:S03]  /*02a0*/  LOP3.LUT P5, RZ, R23, 0x1f, RZ, 0xc0, !PT ;  /* 0x0000001f17ff7812 */ /* 0x000fc600078ac0ff */
[----:B0-----:R-:W-:Y:S01]  /*02b0*/  ULEA UR5, UR6, UR5, 0x18 ;  /* 0x0000000506057291 */ /* 0x001fe2000f8ec0ff */
[----:B--2---:R-:W-:Y:S01]  /*02c0*/  @P3 FADD.FTZ R4, R10, R12 ;  /* 0x0000000c0a043221 */ /* 0x004fe20000010000 */
[----:B------:R-:W-:Y:S01]  /*02d0*/  @P3 FADD.FTZ R7, R11, R13 ;  /* 0x0000000d0b073221 */ /* 0x000fe20000010000 */
[----:B------:R-:W-:-:S03]  /*02e0*/  HFMA2 R10, -RZ, RZ, 0, 0 ;  /* 0x00000000ff0a7431 */ /* 0x000fc600000001ff */
[----:B------:R-:W-:-:S04]  /*02f0*/  @P3 FADD.FTZ R11, R4, R7 ;  /* 0x00000007040b3221 */ /* 0x000fc80000010000 */
[----:B------:R-:W-:Y:S01]  /*0300*/  @P3 FADD.FTZ R10, RZ, R11 ;  /* 0x0000000bff0a3221 */ /* 0x000fe20000010000 */
[----:B------:R-:W-:Y:S01]  /*0310*/  @!P0 FADD.FTZ R11, R6, R9 ;  /* 0x00000009060b8221 */ /* 0x000fe20000010000 */
[----:B----4-:R-:W-:Y:S01]  /*0320*/  @!P1 FADD.FTZ R2, R14, R16 ;  /* 0x000000100e029221 */ /* 0x010fe20000010000 */
[----:B------:R-:W-:Y:S02]  /*0330*/  @!P1 FADD.FTZ R5, R15, R17 ;  /* 0x000000110f059221 */ /* 0x000fe40000010000 */
[----:B------:R-:W-:Y:S02]  /*0340*/  @!P0 FADD.FTZ R10, R10, R11 ;  /* 0x0000000b0a0a8221 */ /* 0x000fe40000010000 */
[----:B------:R-:W-:Y:S01]  /*0350*/  @!P1 FADD.FTZ R11, R2, R5 ;  /* 0x00000005020b9221 */ /* 0x000fe20000010000 */
[----:B---3--:R-:W-:Y:S01]  /*0360*/  @!P2 FADD.FTZ R0, R18, R20 ;  /* 0x000000141200a221 */ /* 0x008fe20000010000 */
[----:B------:R-:W-:Y:S02]  /*0370*/  @!P2 FADD.FTZ R3, R19, R21 ;  /* 0x000000151303a221 */ /* 0x000fe40000010000 */
[----:B------:R-:W-:-:S02]  /*0380*/  @!P1 FADD.FTZ R10, R10, R11 ;  /* 0x0000000b0a0a9221 */ /* 0x000fc40000010000 */
        /* <DEDUP_REMOVED lines=9> */
[----:B------:R-:W-:Y:S01]  /*0420*/  I2FP.F32.U32 R16, UR7 ;  /* 0x0000000700107c45 */ /* 0x000fe20008201000 */
[----:B0-----:R-:W-:-:S05]  /*0430*/  FADD.FTZ R14, R13, R14 ;  /* 0x0000000e0d0e7221 */ /* 0x001fca0000010000 */
[----:B------:R-:W0:Y:S01]  /*0440*/  SHFL.BFLY PT, R15, R14, 0x1, 0x1f ;  /* 0x0c201f000e0f7f89 */ /* 0x000e2200000e0000 */
[----:B------:R-:W-:Y:S01]  /*0450*/  FMUL.FTZ R17, R16, 0.03125 ;  /* 0x3d00000010117820 */ /* 0x000fe20000410000 */
[----:B------:R-:W-:-:S04]  /*0460*/  I2FP.F32.U32 R10, R23 ;  /* 0x00000017000a7245 */ /* 0x000fc80000201000 */
[----:B------:R-:W-:Y:S02]  /*0470*/  FSETP.GT.FTZ.AND P4, PT, R17, R10, PT ;  /* 0x0000000a1100720b */ /* 0x000fe40003f94000 */
[----:B------:R-:W-:Y:S01]  /*0480*/  LEA.HI R10, R23, UR5, RZ, 0x1d ;  /* 0x00000005170a7c11 */ /* 0x000fe2000f8fe8ff */
[----:B0-----:R-:W-:-:S05]  /*0490*/  FADD.FTZ R17, R14, R15 ;  /* 0x0000000f0e117221 */ /* 0x001fca0000010000 */
[----:B------:R-:W-:Y:S01]  /*04a0*/  @!P5 STS [R10], R17 ;  /* 0x000000110a00d388 */ /* 0x000fe20000000800 */
[----:B------:R-:W-:Y:S02]  /*04b0*/  LOP3.LUT R11, R23, 0x1f, RZ, 0xc0, !PT ;  /* 0x0000001f170b7812 */ /* 0x000fe400078ec0ff */
        /* <DEDUP_REMOVED lines=57> */
[----:B------:R-:W-:Y:S01]  /*0850*/  LOP3.LUT R18, R23, 0x1f, RZ, 0xc0, !PT ;  /* 0x0000001f17127812 */ /* 0x000fe200078ec0ff */
[----:B0-----:R-:W-:-:S05]  /*0860*/  FADD.FTZ R17, R14, R17 ;  /* 0x000000110e117221 */ /* 0x001fca0000010000 */
[----:B------:R-:W0:Y:S01]  /*0870*/  SHFL.BFLY PT, R16, R17, 0x1, 0x1f ;  /* 0x0c201f0011107f89 */ /* 0x000e2200000e0000 */
[----:B------:R-:W-:Y:S01]  /*0880*/  ISETP.NE.AND P6, PT, R18, RZ, PT ;  /* 0x000000ff1200720c */ /* 0x000fe20003fc5270 */
[----:B0-----:R-:W-:Y:S01]  /*0890*/  FADD.FTZ R19, R17, R16 ;  /* 0x0000001011137221 */ /* 0x001fe20000010000 */
[----:B------:R-:W-:Y:S01]  /*08a0*/  MOV R13, RZ ;  /* 0x000000ff000d7202 */ /* 0x000fe20000000f00 */
[----:B------:R-:W0:Y:S10]  /*08b0*/  @!P5 LDC R16, c[0x0][0x3a8] ;  /* 0x0000ea00ff10db82 */ /* 0x000e340000000800 */
[----:B------:R-:W-:Y:S01]  /*08c0*/  @!P6 STS [R10], R19 ;  /* 0x000000130a00e388 */ /* 0x000fe20000000800 */
        /* <DEDUP_REMOVED lines=21> */
[----:B------:R-:W-:Y:S05]  /*0a20*/  @!P3 BRA `(.L_x_347) ;  /* 0x000000000058b947 */ /* 0x000fea0003800000 */
[----:B0-----:R-:W0:Y:S01]  /*0a30*/  LDC.64 R12, c[0x0][0x398] ;  /* 0x0000e600ff0c7b82 */ /* 0x001e220000000a00 */
[----:B------:R-:W2:Y:S01]  /*0a40*/  LDCU.64 UR4, c[0x0][0x388] ;  /* 0x00007100ff0477ac */ /* 0x000ea20008000a00 */
[----:B------:R-:W-:-:S04]  /*0a50*/  IADD3 R17, P3, PT, R8, R23, RZ ;  /* 0x0000001708117210 */ /* 0x000fc80007f7e0ff */
[----:B------:R-:W-:Y:S02]  /*0a60*/  IADD3.X R20, PT, PT, RZ, R18, RZ, P3, !PT ;  /* 0x00000012ff147210 */ /* 0x000fe40001ffe4ff */
[----:B------:R-:W3:Y:S01]  /*0a70*/  LDC.64 R14, c[0x0][0x3a0] ;  /* 0x0000e800ff0e7b82 */ /* 0x000ee20000000a00 */
[----:B--2---:R-:W-:-:S04]  /*0a80*/  LEA R16, P3, R17, UR4, 0x3 ;  /* 0x0000000411107c11 */ /* 0x004fc8000f8618ff */
[----:B------:R-:W-:Y:S01]  /*0a90*/  LEA.HI.X R17, R17, UR5, R20, 0x3, P3 ;  /* 0x0000000511117c11 */ /* 0x000fe200098f1c14 */
[----:B0-----:R-:W-:-:S05]  /*0aa0*/  IMAD.WIDE.U32 R12, R23, 0x8, R12 ;  /* 0x00000008170c7825 */ /* 0x001fca00078e000c */
[----:B------:R-:W2:Y:S01]  /*0ab0*/  LDG.E.64 R16, desc[UR8][R16.64] ;  /* 0x0000000810107981 */ /* 0x000ea2000c1e1b00 */
[----:B---3--:R-:W-:-:S03]  /*0ac0*/  IMAD.WIDE.U32 R14, R23, 0x8, R14 ;  /* 0x00000008170e7825 */ /* 0x008fc600078e000e */
[----:B------:R-:W3:Y:S04]  /*0ad0*/  LDG.E.64 R12, desc[UR8][R12.64] ;  /* 0x000000080c0c7981 */ /* 0x000ee8000c1e1b00 */
        /* <DEDUP_REMOVED lines=11> */
.L_x_347:
[----:B------:R-:W-:Y:S05]  /*0b90*/  BSYNC.RECONVERGENT B0 ;  /* 0x0000000000007941 */ /* 0x000fea0003800200 */
.L_x_346:
[----:B------:R-:W-:Y:S04]  /*0ba0*/  BSSY.RECONVERGENT B0, `(.L_x_348) ;  /* 0x000001a000007945 */ /* 0x000fe80003800200 */
[----:B------:R-:W-:Y:S05]  /*0bb0*/  @P0 BRA `(.L_x_349) ;  /* 0x0000000000600947 */ /* 0x000fea0003800000 */
[----:B------:R-:W3:Y:S01]  /*0bc0*/  S2R R7, SR_TID.X ;  /* 0x0000000000077919 */ /* 0x000ee20000002100 */
[----:B------:R-:W4:Y:S01]  /*0bd0*/  LDC.64 R14, c[0x0][0x398] ;  /* 0x0000e600ff0e7b82 */ /* 0x000f220000000a00 */
[----:B------:R-:W0:Y:S07]  /*0be0*/  LDCU.64 UR4, c[0x0][0x388] ;  /* 0x00007100ff0477ac */ /* 0x000e2e0008000a00 */
[----:B------:R-:W5:Y:S01]  /*0bf0*/  LDC.64 R16, c[0x0][0x3a0] ;  /* 0x0000e800ff107b82 */ /* 0x000f620000000a00 */
[----:B---3--:R-:W-:-:S04]  /*0c00*/  IADD3 R7, PT, PT, R7, UR7, RZ ;  /* 0x0000000707077c10 */ /* 0x008fc8000fffe0ff */
[----:B------:R-:W-:Y:S01]  /*0c10*/  IADD3 R4, P0, PT, R8, R7, RZ ;  /* 0x0000000708047210 */ /* 0x000fe20007f1e0ff */
[----:B----4-:R-:W-:-:S03]  /*0c20*/  IMAD.WIDE.U32 R14, R7, 0x8, R14 ;  /* 0x00000008070e7825 */ /* 0x010fc600078e000e */
[----:B------:R-:W-:Y:S01]  /*0c30*/  IADD3.X R13, PT, PT, RZ, R18, RZ, P0, !PT ;  /* 0x00000012ff0d7210 */ /* 0x000fe200007fe4ff */
[----:B-----5:R-:W-:Y:S01]  /*0c40*/  IMAD.WIDE.U32 R16, R7, 0x8, R16 ;  /* 0x0000000807107825 */ /* 0x020fe200078e0010 */
[C---:B0-----:R-:W-:Y:S01]  /*0c50*/  LEA R12, P0, R4.reuse, UR4, 0x3 ;  /* 0x00000004040c7c11 */ /* 0x041fe2000f8018ff */
[----:B------:R-:W3:Y:S03]  /*0c60*/  LDG.E.64 R14, desc[UR8][R14.64] ;  /* 0x000000080e0e7981 */ /* 0x000ee6000c1e1b00 */
[----:B------:R-:W-:Y:S01]  /*0c70*/  LEA.HI.X R13, R4, UR5, R13, 0x3, P0 ;  /* 0x00000005040d7c11 */ /* 0x000fe200080f1c0d */
[----:B------:R-:W3:Y:S05]  /*0c80*/  LDG.E.64 R16, desc[UR8][R16.64] ;  /* 0x0000000810107981 */ /* 0x000eea000c1e1b00 */
[----:B------:R-:W2:Y:S01]  /*0c90*/  LDG.E.64 R12, desc[UR8][R12.64] ;  /* 0x000000080c0c7981 */ /* 0x000ea2000c1e1b00 */
[--C-:B-1----:R-:W-:Y:S01]  /*0ca0*/  FADD.FTZ R6, R6, -R10.reuse ;  /* 0x8000000a06067221 */ /* 0x102fe20000010000 */
        /* <DEDUP_REMOVED lines=9> */
.L_x_349:
[----:B------:R-:W-:Y:S05]  /*0d40*/  BSYNC.RECONVERGENT B0 ;  /* 0x0000000000007941 */ /* 0x000fea0003800200 */
.L_x_348:
[----:B------:R-:W-:Y:S04]  /*0d50*/  BSSY.RECONVERGENT B0, `(.L_x_350) ;  /* 0x000001b000007945 */ /* 0x000fe80003800200 */
[----:B------:R-:W-:Y:S05]  /*0d60*/  @P1 BRA `(.L_x_351) ;  /* 0x0000000000641947 */ /* 0x000fea0003800000 */
[----:B------:R-:W4:Y:S01]  /*0d70*/  S2R R4, SR_TID.X ;  /* 0x0000000000047919 */ /* 0x000f220000002100 */
[----:B0-----:R-:W0:Y:S01]  /*0d80*/  LDC.64 R12, c[0x0][0x3a0] ;  /* 0x0000e800ff0c7b82 */ /* 0x001e220000000a00 */
[----:B------:R-:W5:Y:S07]  /*0d90*/  LDCU.64 UR4, c[0x0][0x388] ;  /* 0x00007100ff0477ac */ /* 0x000f6e0008000a00 */
[----:B------:R-:W2:Y:S01]  /*0da0*/  LDC.64 R16, c[0x0][0x398] ;  /* 0x0000e600ff107b82 */ /* 0x000ea20000000a00 */
[----:B----4-:R-:W-:-:S04]  /*0db0*/  IADD3 R4, PT, PT, R4, UR7, RZ ;  /* 0x0000000704047c10 */ /* 0x010fc8000fffe0ff */
[----:B------:R-:W-:-:S04]  /*0dc0*/  IADD3 R9, PT, PT, R4, UR7, RZ ;  /* 0x0000000704097c10 */ /* 0x000fc8000fffe0ff */
[----:B------:R-:W-:Y:S01]  /*0dd0*/  IADD3 R4, P0, PT, R8, R9, RZ ;  /* 0x0000000908047210 */ /* 0x000fe20007f1e0ff */
[----:B0-----:R-:W-:-:S03]  /*0de0*/  IMAD.WIDE.U32 R14, R9, 0x8, R12 ;  /* 0x00000008090e7825 */ /* 0x001fc600078e000c */
[----:B---3--:R-:W-:Y:S01]  /*0df0*/  IADD3.X R7, PT, PT, RZ, R18, RZ, P0, !PT ;  /* 0x00000012ff077210 */ /* 0x008fe200007fe4ff */
[----:B--2---:R-:W-:Y:S01]  /*0e00*/  IMAD.WIDE.U32 R16, R9, 0x8, R16 ;  /* 0x0000000809107825 */ /* 0x004fe200078e0010 */
[C---:B-----5:R-:W-:Y:S01]  /*0e10*/  LEA R6, P0, R4.reuse, UR4, 0x3 ;  /* 0x0000000404067c11 */ /* 0x060fe2000f8018ff */
[----:B------:R-:W2:Y:S03]  /*0e20*/  LDG.E.64 R14, desc[UR8][R14.64] ;  /* 0x000000080e0e7981 */ /* 0x000ea6000c1e1b00 */
[----:B------:R-:W-:Y:S01]  /*0e30*/  LEA.HI.X R7, R4, UR5, R7, 0x3, P0 ;  /* 0x0000000504077c11 */ /* 0x000fe200080f1c07 */
[----:B------:R-:W2:Y:S05]  /*0e40*/  LDG.E.64 R12, desc[UR8][R16.64] ;  /* 0x00000008100c7981 */ /* 0x000eaa000c1e1b00 */
[----:B------:R-:W3:Y:S01]  /*0e50*/  LDG.E.64 R6, desc[UR8][R6.64] ;  /* 0x0000000806067981 */ /* 0x000ee2000c1e1b00 */
        /* <DEDUP_REMOVED lines=10> */
.L_x_351:
[----:B------:R-:W-:Y:S05]  /*0f00*/  BSYNC.RECONVERGENT B0 ;  /* 0x0000000000007941 */ /* 0x000fea0003800200 */
.L_x_350:
[----:B------:R-:W-:Y:S05]  /*0f10*/  @P2 EXIT ;  /* 0x000000000000294d */ /* 0x000fea0003800000 */
[----:B------:R-:W5:Y:S01]  /*0f20*/  S2R R2, SR_TID.X ;  /* 0x0000000000027919 */ /* 0x000f620000002100 */
[----:B---3--:R-:W3:Y:S01]  /*0f30*/  LDC.64 R6, c[0x0][0x3a0] ;  /* 0x0000e800ff067b82 */ /* 0x008ee20000000a00 */
[----:B------:R-:W1:Y:S07]  /*0f40*/  LDCU.64 UR4, c[0x0][0x388] ;  /* 0x00007100ff0477ac */ /* 0x000e6e0008000a00 */
[----:B0---4-:R-:W0:Y:S01]  /*0f50*/  LDC.64 R12, c[0x0][0x398] ;  /* 0x0000e600ff0c7b82 */ /* 0x011e220000000a00 */
[----:B-----5:R-:W-:-:S04]  /*0f60*/  IADD3 R2, PT, PT, R2, UR7, RZ ;  /* 0x0000000702027c10 */ /* 0x020fc8000fffe0ff */
[----:B------:R-:W-:-:S04]  /*0f70*/  IADD3 R2, PT, PT, R2, UR7, RZ ;  /* 0x0000000702027c10 */ /* 0x000fc8000fffe0ff */
[----:B------:R-:W-:-:S04]  /*0f80*/  IADD3 R5, PT, PT, R2, UR7, RZ ;  /* 0x0000000702057c10 */ /* 0x000fc8000fffe0ff */
[----:B------:R-:W-:Y:S01]  /*0f90*/  IADD3 R2, P0, PT, R8, R5, RZ ;  /* 0x0000000508027210 */ /* 0x000fe20007f1e0ff */
[----:B---3--:R-:W-:-:S03]  /*0fa0*/  IMAD.WIDE.U32 R14, R5, 0x8, R6 ;  /* 0x00000008050e7825 */ /* 0x008fc600078e0006 */
[----:B------:R-:W-:Y:S01]  /*0fb0*/  IADD3.X R9, PT, PT, RZ, R18, RZ, P0, !PT ;  /* 0x00000012ff097210 */ /* 0x000fe200007fe4ff */
[----:B0-----:R-:W-:Y:S01]  /*0fc0*/  IMAD.WIDE.U32 R12, R5, 0x8, R12 ;  /* 0x00000008050c7825 */ /* 0x001fe200078e000c */
[C---:B-1----:R-:W-:Y:S01]  /*0fd0*/  LEA R8, P0, R2.reuse, UR4, 0x3 ;  /* 0x0000000402087c11 */ /* 0x042fe2000f8018ff */
[----:B------:R-:W3:Y:S03]  /*0fe0*/  LDG.E.64 R14, desc[UR8][R14.64] ;  /* 0x000000080e0e7981 */ /* 0x000ee6000c1e1b00 */
[----:B------:R-:W-:Y:S01]  /*0ff0*/  LEA.HI.X R9, R2, UR5, R9, 0x3, P0 ;  /* 0x0000000502097c11 */ /* 0x000fe200080f1c09 */
[----:B------:R-:W3:Y:S05]  /*1000*/  LDG.E.64 R6, desc[UR8][R12.64] ;  /* 0x000000080c067981 */ /* 0x000eea000c1e1b00 */
[----:B------:R-:W4:Y:S01]  /*1010*/  LDG.E.64 R8, desc[UR8][R8.64] ;  /* 0x0000000808087981 */ /* 0x000f22000c1e1b00 */
[--C-:B------:R-:W-:Y:S01]  /*1020*/  FADD.FTZ R0, R0, -R10.reuse ;  /* 0x8000000a00007221 */ /* 0x100fe20000010000 */
        /* <DEDUP_REMOVED lines=8> */
[----:B------:R-:W-:Y:S01]  /*10b0*/  STG.E.64 desc[UR8][R26.64], R2 ;  /* 0x000000021a007986 */ /* 0x000fe2000c101b08 */
[----:B------:R-:W-:Y:S05]  /*10c0*/  EXIT ;  /* 0x000000000000794d */ /* 0x000fea0003800000 */
.L_x_352:
        /* <DEDUP_REMOVED lines=11> */
.L_x_2562:


//--------------------- .text._ZN17fastertransformer29add_bias_layernorm_add_res_e2ILi4EEEvP7__half2PKS1_S4_S4_S4_fi --------------------------
	.section	.text._ZN17fastertransformer29add_bias_layernorm_add_res_e2ILi4EEEvP7__half2PKS1_S4_S4_S4_fi,"ax",@progbits
	.align	128
        .global         _ZN17fastertransformer29add_bias_layernorm_add_res_e2ILi4EEEvP7__half2PKS1_S4_S4_S4_fi
        .type           _ZN17fastertransformer29add_bias_layernorm_add_res_e2ILi4EEEvP7__half2PKS1_S4_S4_S4_fi,@function
        .size           _ZN17fastertransformer29add_bias_layernorm_add_res_e2ILi4EEEvP7__half2PKS1_S4_S4_S4_fi,(.L_x_2563 - _ZN17fastertransformer29add_bias_layernorm_add_res_e2ILi4EEEvP7__half2PKS1_S4_S4_S4_fi)
        .other          _ZN17fastertransformer29add_bias_layernorm_add_res_e2ILi4EEEvP7__half2PKS1_S4_S4_S4_fi,@"STO_CUDA_ENTRY STV_DEFAULT"
_ZN17fastertransformer29add_bias_layernorm_add_res_e2ILi4EEEvP7__half2PKS1_S4_S4_S4_fi:
.text._ZN17fastertransformer29add_bias_layernorm_add_res_e2ILi4EEEvP7__half2PKS1_S4_S4_S4_fi:
        /* <DEDUP_REMOVED lines=14> */
[C---:B------:R-:W-:Y:S01]  /*00e0*/  IADD3 R27, PT, PT, R25.reuse, UR7, RZ ;  /* 0x00000007191b7c10 */ /* 0x040fe2000fffe0ff */
[----:B------:R-:W0:Y:S01]  /*00f0*/  @P3 LDC.64 R16, c[0x0][0x390] ;  /* 0x0000e400ff103b82 */ /* 0x000e220000000a00 */
[-C--:B------:R-:W-:Y:S01]  /*0100*/  ISETP.GE.AND P1, PT, R25, R9.reuse, PT ;  /* 0x000000091900720c */ /* 0x080fe20003f26270 */
[----:B------:R-:W-:Y:S01]  /*0110*/  @P3 IMAD.WIDE.U32 R20, R0, 0x4, R10 ;  /* 0x0000000400143825 */ /* 0x000fe200078e000a */
[----:B------:R-:W-:-:S05]  /*0120*/  ISETP.GE.AND P2, PT, R27, R9, PT ;  /* 0x000000091b00720c */ /* 0x000fca0003f46270 */
[----:B------:R-:W1:Y:S01]  /*0130*/  @!P0 LDC.64 R18, c[0x0][0x390] ;  /* 0x0000e400ff128b82 */ /* 0x000e620000000a00 */
[----:B---3--:R-:W2:Y:S07]  /*0140*/  @P3 LDG.E R20, desc[UR8][R20.64] ;  /* 0x0000000814143981 */ /* 0x008eae000c1e1900 */
[----:B------:R-:W3:Y:S08]  /*0150*/  @!P1 LDC.64 R14, c[0x0][0x390] ;  /* 0x0000e400ff0e9b82 */ /* 0x000ef00000000a00 */
[----:B------:R-:W4:Y:S01]  /*0160*/  @!P2 LDC.64 R12, c[0x0][0x390] ;  /* 0x0000e400ff0cab82 */ /* 0x000f220000000a00 */
[----:B0-----:R-:W-:-:S04]  /*0170*/  @P3 IMAD.WIDE.U32 R28, R0, 0x4, R16 ;  /* 0x00000004001c3825 */ /* 0x001fc800078e0010 */
[C---:B------:R-:W-:Y:S02]  /*0180*/  @!P0 IMAD.WIDE.U32 R16, R23.reuse, 0x4, R10 ;  /* 0x0000000417108825 */ /* 0x040fe400078e000a */
[----:B------:R-:W2:Y:S02]  /*0190*/  @P3 LDG.E R29, desc[UR8][R28.64] ;  /* 0x000000081c1d3981 */ /* 0x000ea4000c1e1900 */
[----:B-1----:R-:W-:Y:S02]  /*01a0*/  @!P0 IMAD.WIDE.U32 R18, R23, 0x4, R18 ;  /* 0x0000000417128825 */ /* 0x002fe400078e0012 */
[----:B------:R-:W5:Y:S02]  /*01b0*/  @!P0 LDG.E R17, desc[UR8][R16.64] ;  /* 0x0000000810118981 */ /* 0x000f64000c1e1900 */
[C---:B------:R-:W-:Y:S02]  /*01c0*/  @!P1 IMAD.WIDE.U32 R22, R25.reuse, 0x4, R10 ;  /* 0x0000000419169825 */ /* 0x040fe400078e000a */
[----:B------:R0:W5:Y:S02]  /*01d0*/  @!P0 LDG.E R18, desc[UR8][R18.64] ;  /* 0x0000000812128981 */ /* 0x000164000c1e1900 */
[----:B---3--:R-:W-:-:S02]  /*01e0*/  @!P1 IMAD.WIDE.U32 R14, R25, 0x4, R14 ;  /* 0x00000004190e9825 */ /* 0x008fc400078e000e */
[----:B------:R-:W3:Y:S02]  /*01f0*/  @!P1 LDG.E R22, desc[UR8][R22.64] ;  /* 0x0000000816169981 */ /* 0x000ee4000c1e1900 */
[C---:B------:R-:W-:Y:S02]  /*0200*/  @!P2 IMAD.WIDE.U32 R24, R27.reuse, 0x4, R10 ;  /* 0x000000041b18a825 */ /* 0x040fe400078e000a */
[----:B------:R-:W3:Y:S02]  /*0210*/  @!P1 LDG.E R15, desc[UR8][R14.64] ;  /* 0x000000080e0f9981 */ /* 0x000ee4000c1e1900 */
[----:B----4-:R-:W-:Y:S02]  /*0220*/  @!P2 IMAD.WIDE.U32 R12, R27, 0x4, R12 ;  /* 0x000000041b0ca825 */ /* 0x010fe400078e000c */
[----:B------:R-:W4:Y:S04]  /*0230*/  @!P2 LDG.E R24, desc[UR8][R24.64] ;  /* 0x000000081818a981 */ /* 0x000f28000c1e1900 */
[----:B------:R1:W4:Y:S01]  /*0240*/  @!P2 LDG.E R13, desc[UR8][R12.64] ;  /* 0x000000080c0da981 */ /* 0x000322000c1e1900 */
[----:B------:R-:W0:Y:S01]  /*0250*/  S2UR UR6, SR_CgaCtaId ;  /* 0x00000000000679c3 */ /* 0x000e220000008800 */
[----:B------:R-:W-:-:S02]  /*0260*/  UMOV UR4, 0x400 ;  /* 0x0000040000047882 */ /* 0x000fc40000000000 */
[----:B------:R-:W-:Y:S01]  /*0270*/  UIADD3 UR5, UPT, UPT, UR4, 0x8, URZ ;  /* 0x0000000804057890 */ /* 0x000fe2000fffe0ff */
[----:B------:R-:W-:-:S03]  /*0280*/  LOP3.LUT P5, RZ, R0, 0x1f, RZ, 0xc0, !PT ;  /* 0x0000001f00ff7812 */ /* 0x000fc600078ac0ff */
[----:B0-----:R-:W-:Y:S01]  /*0290*/  ULEA UR5, UR6, UR5, 0x18 ;  /* 0x0000000506057291 */ /* 0x001fe2000f8ec0ff */
[----:B--2---:R-:W-:-:S05]  /*02a0*/  @P3 HFMA2 R2, R20, 1, 1, R29 ;  /* 0x3c003c0014023831 */ /* 0x004fca000000001d */
[--C-:B------:R-:W-:Y:S02]  /*02b0*/  @P3 HADD2.F32 R8, -RZ, R2.reuse.H0_H0 ;  /* 0x20000002ff083230 */ /* 0x100fe40000004100 */
[----:B------:R-:W-:Y:S02]  /*02c0*/  @P3 HADD2.F32 R19, -RZ, R2.H1_H1 ;  /* 0x30000002ff133230 */ /* 0x000fe40000004100 */
[----:B-----5:R-:W-:-:S03]  /*02d0*/  @!P0 HFMA2 R4, R17, 1, 1, R18 ;  /* 0x3c003c0011048831 */ /* 0x020fc60000000012 */
[----:B------:R-:W-:Y:S02]  /*02e0*/  @P3 FADD.FTZ R19, R8, R19 ;  /* 0x0000001308133221 */ /* 0x000fe40000010000 */
[--C-:B------:R-:W-:Y:S02]  /*02f0*/  @!P0 HADD2.F32 R16, -RZ, R4.reuse.H0_H0 ;  /* 0x20000004ff108230 */ /* 0x100fe40000004100 */
[----:B------:R-:W-:Y:S02]  /*0300*/  @!P0 HADD2.F32 R17, -RZ, R4.H1_H1 ;  /* 0x30000004ff118230 */ /* 0x000fe40000004100 */
[----:B---3--:R-:W-:Y:S01]  /*0310*/  @!P1 HADD2 R5, R22, R15 ;  /* 0x0000000f16059230 */ /* 0x008fe20000000000 */
[----:B------:R-:W-:Y:S01]  /*0320*/  MOV R8, RZ ;  /* 0x000000ff00087202 */ /* 0x000fe20000000f00 */
[----:B------:R-:W-:Y:S01]  /*0330*/  @P3 FADD.FTZ R8, RZ, R19 ;  /* 0x00000013ff083221 */ /* 0x000fe20000010000 */
[----:B------:R-:W-:Y:S02]  /*0340*/  @!P0 FADD.FTZ R17, R16, R17 ;  /* 0x0000001110118221 */ /* 0x000fe40000010000 */
[----:B-1----:R-:W-:-:S02]  /*0350*/  @!P1 HADD2.F32 R12, -RZ, R5.H0_H0 ;  /* 0x20000005ff0c9230 */ /* 0x002fc40000004100 */
[----:B----4-:R-:W-:Y:S02]  /*0360*/  @!P2 HFMA2 R6, R24, 1, 1, R13 ;  /* 0x3c003c001806a831 */ /* 0x010fe4000000000d */
[----:B------:R-:W-:Y:S02]  /*0370*/  @!P1 HADD2.F32 R13, -RZ, R5.H1_H1 ;  /* 0x30000005ff0d9230 */ /* 0x000fe40000004100 */
[----:B------:R-:W-:Y:S01]  /*0380*/  @!P0 FADD.FTZ R8, R8, R17 ;  /* 0x0000001108088221 */ /* 0x000fe20000010000 */
        /* <DEDUP_REMOVED lines=92> */
[----:B0-----:R-:W-:-:S12]  /*0950*/  FADD.FTZ R17, R15, R18 ;  /* 0x000000120f117221 */ /* 0x001fd80000010000 */
[----:B------:R0:W-:Y:S01]  /*0960*/  @!P6 STS [R8], R17 ;  /* 0x000000110800e388 */ /* 0x0001e20000000800 */
[----:B------:R-:W-:Y:S01]  /*0970*/  MOV R9, RZ ;  /* 0x000000ff00097202 */ /* 0x000fe20000000f00 */
[----:B------:R-:W-:Y:S01]  /*0980*/  BAR.SYNC.DEFER_BLOCKING 0x0 ;  /* 0x0000000000007b1d */ /* 0x000fe20000010000 */
[----:B------:R-:W-:-:S07]  /*0990*/  @!P5 I2FP.F32.S32 R18, R7 ;  /* 0x000000070012d245 */ /* 0x000fce0000201400 */
[----:B0-----:R-:W0:Y:S01]  /*09a0*/  @!P5 LDC R17, c[0x0][0x3a8] ;  /* 0x0000ea00ff11db82 */ /* 0x001e220000000800 */
        /* <DEDUP_REMOVED lines=20> */
[----:B------:R-:W2:Y:S01]  /*0af0*/  LDC.64 R16, c[0x0][0x398] ;  /* 0x0000e600ff107b82 */ /* 0x000ea20000000a00 */
[----:B------:R-:W0:Y:S01]  /*0b00*/  LDCU.64 UR4, c[0x0][0x388] ;  /* 0x00007100ff0477ac */ /* 0x000e220008000a00 */
[----:B------:R-:W-:-:S04]  /*0b10*/  IADD3 R13, P3, PT, R3, R0, RZ ;  /* 0x00000000030d7210 */ /* 0x000fc80007f7e0ff */
[----:B------:R-:W-:Y:S02]  /*0b20*/  IADD3.X R18, PT, PT, RZ, R7, RZ, P3, !PT ;  /* 0x00000007ff127210 */ /* 0x000fe40001ffe4ff */
[----:B------:R-:W3:Y:S01]  /*0b30*/  LDC.64 R14, c[0x0][0x3a0] ;  /* 0x0000e800ff0e7b82 */ /* 0x000ee20000000a00 */
[----:B0-----:R-:W-:-:S04]  /*0b40*/  LEA R12, P3, R13, UR4, 0x2 ;  /* 0x000000040d0c7c11 */ /* 0x001fc8000f8610ff */
[----:B------:R-:W-:Y:S01]  /*0b50*/  LEA.HI.X R13, R13, UR5, R18, 0x2, P3 ;  /* 0x000000050d0d7c11 */ /* 0x000fe200098f1412 */
[----:B--2---:R-:W-:-:S04]  /*0b60*/  IMAD.WIDE.U32 R16, R0, 0x4, R16 ;  /* 0x0000000400107825 */ /* 0x004fc800078e0010 */
        /* <DEDUP_REMOVED lines=23> */
.L_x_354:
[----:B------:R-:W-:Y:S05]  /*0ce0*/  BSYNC.RECONVERGENT B0 ;  /* 0x0000000000007941 */ /* 0x000fea0003800200 */
.L_x_353:
[----:B------:R-:W-:Y:S04]  /*0cf0*/  BSSY.RECONVERGENT B0, `(.L_x_355) ;  /* 0x0000023000007945 */ /* 0x000fe80003800200 */
[----:B------:R-:W-:Y:S05]  /*0d00*/  @P0 BRA `(.L_x_356) ;  /* 0x0000000000840947 */ /* 0x000fea0003800000 */
[----:B------:R-:W3:Y:S01]  /*0d10*/  S2R R0, SR_TID.X ;  /* 0x0000000000007919 */ /* 0x000ee20000002100 */
[----:B------:R-:W4:Y:S01]  /*0d20*/  LDC.64 R14, c[0x0][0x398] ;  /* 0x0000e600ff0e7b82 */ /* 0x000f220000000a00 */
[----:B------:R-:W0:Y:S07]  /*0d30*/  LDCU.64 UR4, c[0x0][0x388] ;  /* 0x00007100ff0477ac */ /* 0x000e2e0008000a00 */
[----:B--2---:R-:W2:Y:S01]  /*0d40*/  LDC.64 R16, c[0x0][0x3a0] ;  /* 0x0000e800ff107b82 */ /* 0x004ea20000000a00 */
[----:B---3--:R-:W-:-:S04]  /*0d50*/  IADD3 R0, PT, PT, R0, UR7, RZ ;  /* 0x0000000700007c10 */ /* 0x008fc8000fffe0ff */
[----:B------:R-:W-:Y:S01]  /*0d60*/  IADD3 R2, P0, PT, R3, R0, RZ ;  /* 0x0000000003027210 */ /* 0x000fe20007f1e0ff */
[----:B----4-:R-:W-:-:S03]  /*0d70*/  IMAD.WIDE.U32 R14, R0, 0x4, R14 ;  /* 0x00000004000e7825 */ /* 0x010fc600078e000e */
[----:B------:R-:W-:Y:S01]  /*0d80*/  IADD3.X R13, PT, PT, RZ, R7, RZ, P0, !PT ;  /* 0x00000007ff0d7210 */ /* 0x000fe200007fe4ff */
[----:B--2---:R-:W-:Y:S01]  /*0d90*/  IMAD.WIDE.U32 R16, R0, 0x4, R16 ;  /* 0x0000000400107825 */ /* 0x004fe200078e0010 */
[C---:B0-----:R-:W-:Y:S01]  /*0da0*/  LEA R12, P0, R2.reuse, UR4, 0x2 ;  /* 0x00000004020c7c11 */ /* 0x041fe2000f8010ff */
        /* <DEDUP_REMOVED lines=23> */
.L_x_356:
[----:B------:R-:W-:Y:S05]  /*0f20*/  BSYNC.RECONVERGENT B0 ;  /* 0x0000000000007941 */ /* 0x000fea0003800200 */
.L_x_355:
        /* <DEDUP_REMOVED lines=36> */
.L_x_358:
[----:B------:R-:W-:Y:S05]  /*1170*/  BSYNC.RECONVERGENT B0 ;  /* 0x0000000000007941 */ /* 0x000fea0003800200 */
.L_x_357:
[----:B------:R-:W-:Y:S05]  /*1180*/  @P2 EXIT ;  /* 0x000000000000294d */ /* 0x000fea0003800000 */
[----:B------:R-:W5:Y:S01]  /*1190*/  S2R R0, SR_TID.X ;  /* 0x0000000000007919 */ /* 0x000f620000002100 */
[----:B----4-:R-:W4:Y:S01]  /*11a0*/  LDC.64 R4, c[0x0][0x398] ;  /* 0x0000e600ff047b82 */ /* 0x010f220000000a00 */
[----:B------:R-:W1:Y:S07]  /*11b0*/  LDCU.64 UR4, c[0x0][0x388] ;  /* 0x00007100ff0477ac */ /* 0x000e6e0008000a00 */
[----:B0-23--:R-:W0:Y:S01]  /*11c0*/  LDC.64 R12, c[0x0][0x3a0] ;  /* 0x0000e800ff0c7b82 */ /* 0x00de220000000a00 */
[----:B-----5:R-:W-:-:S04]  /*11d0*/  IADD3 R0, PT, PT, R0, UR7, RZ ;  /* 0x0000000700007c10 */ /* 0x020fc8000fffe0ff */
[----:B------:R-:W-:-:S04]  /*11e0*/  IADD3 R0, PT, PT, R0, UR7, RZ ;  /* 0x0000000700007c10 */ /* 0x000fc8000fffe0ff */
[----:B------:R-:W-:-:S04]  /*11f0*/  IADD3 R0, PT, PT, R0, UR7, RZ ;  /* 0x0000000700007c10 */ /* 0x000fc8000fffe0ff */
[----:B------:R-:W-:Y:S01]  /*1200*/  IADD3 R14, P0, PT, R3, R0, RZ ;  /* 0x00000000030e7210 */ /* 0x000fe20007f1e0ff */
[----:B----4-:R-:W-:-:S03]  /*1210*/  IMAD.WIDE.U32 R2, R0, 0x4, R4 ;  /* 0x0000000400027825 */ /* 0x010fc600078e0004 */
[----:B------:R-:W-:Y:S01]  /*1220*/  IADD3.X R7, PT, PT, RZ, R7, RZ, P0, !PT ;  /* 0x00000007ff077210 */ /* 0x000fe200007fe4ff */
[----:B0-----:R-:W-:Y:S01]  /*1230*/  IMAD.WIDE.U32 R4, R0, 0x4, R12 ;  /* 0x0000000400047825 */ /* 0x001fe200078e000c */
[C---:B-1----:R-:W-:Y:S01]  /*1240*/  LEA R12, P0, R14.reuse, UR4, 0x2 ;  /* 0x000000040e0c7c11 */ /* 0x042fe2000f8010ff */
[----:B------:R-:W2:Y:S03]  /*1250*/  LDG.E R2, desc[UR8][R2.64] ;  /* 0x0000000802027981 */ /* 0x000ea6000c1e1900 */
[----:B------:R-:W-:Y:S01]  /*1260*/  LEA.HI.X R13, R14, UR5, R7, 0x2, P0 ;  /* 0x000000050e0d7c11 */ /* 0x000fe200080f1407 */
[----:B------:R-:W3:Y:S04]  /*1270*/  LDG.E R4, desc[UR8][R4.64] ;  /* 0x0000000804047981 */ /* 0x000ee8000c1e1900 */
[----:B------:R-:W4:Y:S01]  /*1280*/  LDG.E R12, desc[UR8][R12.64] ;  /* 0x000000080c0c7981 */ /* 0x000f22000c1e1900 */
[----:B------:R-:W-:-:S02]  /*1290*/  HADD2.F32 R7, -RZ, R6.H0_H0 ;  /* 0x20000006ff077230 */ /* 0x000fc40000004100 */
[----:B------:R-:W-:Y:S02]  /*12a0*/  HADD2.F32 R15, -RZ, R6.H1_H1 ;  /* 0x30000006ff0f7230 */ /* 0x000fe40000004100 */
[----:B------:R-:W-:-:S04]  /*12b0*/  IMAD.WIDE.U32 R10, R0, 0x4, R10 ;  /* 0x00000004000a7825 */ /* 0x000fc800078e000a */
[--C-:B------:R-:W-:Y:S01]  /*12c0*/  FADD.FTZ R14, R7, -R8.reuse ;  /* 0x80000008070e7221 */ /* 0x100fe20000010000 */
[----:B------:R-:W-:-:S03]  /*12d0*/  FADD.FTZ R8, R15, -R8 ;  /* 0x800000080f087221 */ /* 0x000fc60000010000 */
[-C--:B------:R-:W-:Y:S01]  /*12e0*/  FMUL.FTZ R14, R14, R9.reuse ;  /* 0x000000090e0e7220 */ /* 0x080fe20000410000 */
[----:B------:R-:W-:Y:S01]  /*12f0*/  FMUL.FTZ R8, R8, R9 ;  /* 0x0000000908087220 */ /* 0x000fe20000410000 */
[--C-:B--2---:R-:W-:Y:S02]  /*1300*/  HADD2.F32 R6, -RZ, R2.reuse.H0_H0 ;  /* 0x20000002ff067230 */ /* 0x104fe40000004100 */
[----:B------:R-:W-:Y:S02]  /*1310*/  HADD2.F32 R2, -RZ, R2.H1_H1 ;  /* 0x30000002ff027230 */ /* 0x000fe40000004100 */
[--C-:B---3--:R-:W-:Y:S02]  /*1320*/  HADD2.F32 R7, -RZ, R4.reuse.H0_H0 ;  /* 0x20000004ff077230 */ /* 0x108fe40000004100 */
[----:B------:R-:W-:Y:S02]  /*1330*/  HADD2.F32 R3, -RZ, R4.H1_H1 ;  /* 0x30000004ff037230 */ /* 0x000fe40000004100 */
[----:B----4-:R-:W-:-:S02]  /*1340*/  HADD2.F32 R4, -RZ, R12.H0_H0 ;  /* 0x2000000cff047230 */ /* 0x010fc40000004100 */
[----:B------:R-:W-:Y:S01]  /*1350*/  FFMA.FTZ R7, R6, R14, R7 ;  /* 0x0000000e06077223 */ /* 0x000fe20000010007 */
[----:B------:R-:W-:Y:S02]  /*1360*/  HADD2.F32 R12, -RZ, R12.H1_H1 ;  /* 0x3000000cff0c7230 */ /* 0x000fe40000004100 */
[----:B------:R-:W-:Y:S01]  /*1370*/  FFMA.FTZ R3, R2, R8, R3 ;  /* 0x0000000802037223 */ /* 0x000fe20000010003 */
[----:B------:R-:W-:-:S03]  /*1380*/  FADD.FTZ R4, R4, R7 ;  /* 0x0000000704047221 */ /* 0x000fc60000010000 */
[----:B------:R-:W-:-:S05]  /*1390*/  FADD.FTZ R3, R12, R3 ;  /* 0x000000030c037221 */ /* 0x000fca0000010000 */
[----:B------:R-:W-:-:S05]  /*13a0*/  F2FP.F16.F32.PACK_AB R3, R3, R4 ;  /* 0x000000040303723e */ /* 0x000fca00000000ff */
[----:B------:R-:W-:Y:S01]  /*13b0*/  STG.E desc[UR8][R10.64], R3 ;  /* 0x000000030a007986 */ /* 0x000fe2000c101908 */
[----:B------:R-:W-:Y:S05]  /*13c0*/  EXIT ;  /* 0x000000000000794d */ /* 0x000fea0003800000 */
.L_x_359:
        /* <DEDUP_REMOVED lines=11> */
.L_x_2563:


//--------------------- .text._ZN17fastertransformer26add_bias_layernorm_add_resIfLi2EEEvPT_PKS1_S4_S4_S4_fi --------------------------
	.section	.text._ZN17fastertransformer26add_bias_layernorm_add_resIfLi2EEEvPT_PKS1_S4_S4_S4_fi,"ax",@progbits
	.align	128
        .global         _ZN17fastertransformer26add_bias_layernorm_add_resIfLi2EEEvPT_PKS1_S4_S4_S4_fi
        .type           _ZN17fastertransformer26add_bias_layernorm_add_resIfLi2EEEvPT_PKS1_S4_S4_S4_fi,@function
        .size           _ZN17fastertransformer26add_bias_layernorm_add_resIfLi2EEEvPT_PKS1_S4_S4_S4_fi,(.L_x_2564 - _ZN17fastertransformer26add_bias_layernorm_add_resIfLi2EEEvPT_PKS1_S4_S4_S4_fi)
        .other          _ZN17fastertransformer26add_bias_layernorm_add_resIfLi2EEEvPT_PKS1_S4_S4_S4_fi,@"STO_CUDA_ENTRY STV_DEFAULT"
_ZN17fastertransformer26add_bias_layernorm_add_resIfLi2EEEvPT_PKS1_S4_S4_S4_fi:
.text._ZN17fastertransformer26add_bias_layernorm_add_resIfLi2EEEvPT_PKS1_S4_S4_S4_fi:
        /* <DEDUP_REMOVED lines=10> */
[----:B------:R-:W-:Y:S01]  /*00a0*/  ISETP.GE.AND P0, PT, R5, R6, PT ;  /* 0x000000060500720c */ /* 0x000fe20003f06270 */
[----:B---3--:R-:W-:-:S10]  /*00b0*/  IMAD.WIDE R2, R4, 0x4, R2 ;  /* 0x0000000404027825 */ /* 0x008fd400078e0202 */
[----:B------:R-:W0:Y:S01]  /*00c0*/  @!P1 LDC.64 R14, c[0x0][0x390] ;  /* 0x0000e400ff0e9b82 */ /* 0x000e220000000a00 */
[----:B------:R-:W-:-:S04]  /*00d0*/  @!P1 IMAD.WIDE.U32 R12, R9, 0x4, R2 ;  /* 0x00000004090c9825 */ /* 0x000fc800078e0002 */
[----:B------:R-:W-:Y:S02]  /*00e0*/  @!P0 IMAD.WIDE.U32 R16, R5, 0x4, R2 ;  /* 0x0000000405108825 */ /* 0x000fe400078e0002 */
[----:B--2---:R-:W2:Y:S01]  /*00f0*/  @!P1 LDG.E R12, desc[UR8][R12.64] ;  /* 0x000000080c0c9981 */ /* 0x004ea2000c1e1900 */
[----:B------:R-:W1:Y:S03]  /*0100*/  @!P0 LDC.64 R18, c[0x0][0x390] ;  /* 0x0000e400ff128b82 */ /* 0x000e660000000a00 */
[----:B------:R-:W3:Y:S01]  /*0110*/  @!P0 LDG.E R16, desc[UR8][R16.64] ;  /* 0x0000000810108981 */ /* 0x000ee2000c1e1900 */
[----:B0-----:R-:W-:-:S06]  /*0120*/  @!P1 IMAD.WIDE.U32 R14, R9, 0x4, R14 ;  /* 0x00000004090e9825 */ /* 0x001fcc00078e000e */
[----:B------:R-:W2:Y:S01]  /*0130*/  @!P1 LDG.E R15, desc[UR8][R14.64] ;  /* 0x000000080e0f9981 */ /* 0x000ea2000c1e1900 */
[----:B-1----:R-:W-:-:S06]  /*0140*/  @!P0 IMAD.WIDE.U32 R18, R5, 0x4, R18 ;  /* 0x0000000405128825 */ /* 0x002fcc00078e0012 */
[----:B------:R-:W3:Y:S01]  /*0150*/  @!P0 LDG.E R19, desc[UR8][R18.64] ;  /* 0x0000000812138981 */ /* 0x000ee2000c1e1900 */
[----:B------:R-:W-:Y:S01]  /*0160*/  HFMA2 R0, -RZ, RZ, 0, 0 ;  /* 0x00000000ff007431 */ /* 0x000fe200000001ff */
[----:B------:R-:W0:Y:S01]  /*0170*/  S2UR UR6, SR_CgaCtaId ;  /* 0x00000000000679c3 */ /* 0x000e220000008800 */
[----:B------:R-:W-:Y:S01]  /*0180*/  UMOV UR4, 0x400 ;  /* 0x0000040000047882 */ /* 0x000fe20000000000 */
[----:B--2---:R-:W-:-:S04]  /*0190*/  @!P1 FADD.FTZ R11, R12, R15 ;  /* 0x0000000f0c0b9221 */ /* 0x004fc80000010000 */
[----:B------:R-:W-:Y:S01]  /*01a0*/  @!P1 FADD.FTZ R0, RZ, R11 ;  /* 0x0000000bff009221 */ /* 0x000fe20000010000 */
[----:B---3--:R-:W-:-:S04]  /*01b0*/  @!P0 FADD.FTZ R7, R16, R19 ;  /* 0x0000001310078221 */ /* 0x008fc80000010000 */
        /* <DEDUP_REMOVED lines=8> */
[----:B------:R-:W-:Y:S01]  /*0240*/  LOP3.LUT P3, R8, R9, 0x1f, RZ, 0xc0, !PT ;  /* 0x0000001f09087812 */ /* 0x000fe2000786c0ff */
[----:B-1----:R-:W-:-:S05]  /*0250*/  FADD.FTZ R12, R13, R10 ;  /* 0x0000000a0d0c7221 */ /* 0x002fca0000010000 */
[----:B------:R-:W1:Y:S01]  /*0260*/  SHFL.BFLY PT, R15, R12, 0x1, 0x1f ;  /* 0x0c201f000c0f7f89 */ /* 0x000e6200000e0000 */
[----:B------:R-:W-:Y:S01]  /*0270*/  I2FP.F32.U32 R10, UR5 ;  /* 0x00000005000a7c45 */ /* 0x000fe20008201000 */
[----:B------:R-:W-:Y:S01]  /*0280*/  UIADD3 UR5, UPT, UPT, UR4, 0x8, URZ ;  /* 0x0000000804057890 */ /* 0x000fe2000fffe0ff */
[----:B------:R-:W-:-:S03]  /*0290*/  I2FP.F32.U32 R0, R9 ;  /* 0x0000000900007245 */ /* 0x000fc60000201000 */
[----:B------:R-:W-:Y:S01]  /*02a0*/  FMUL.FTZ R17, R10, 0.03125 ;  /* 0x3d0000000a117820 */ /* 0x000fe20000410000 */
[----:B0-----:R-:W-:-:S04]  /*02b0*/  ULEA UR5, UR6, UR5, 0x18 ;  /* 0x0000000506057291 */ /* 0x001fc8000f8ec0ff */
        /* <DEDUP_REMOVED lines=26> */
[-C--:B------:R-:W-:Y:S02]  /*0460*/  ISETP.GE.AND P4, PT, R5, R6.reuse, PT ;  /* 0x000000060500720c */ /* 0x080fe40003f86270 */
[----:B------:R-:W-:Y:S01]  /*0470*/  ISETP.GE.AND P5, PT, R9, R6, PT ;  /* 0x000000060900720c */ /* 0x000fe20003fa6270 */
[----:B0-----:R-:W-:-:S04]  /*0480*/  FADD.FTZ R0, R11, -R14 ;  /* 0x8000000e0b007221 */ /* 0x001fc80000010000 */
[----:B------:R-:W-:Y:S01]  /*0490*/  FFMA.FTZ R0, R0, R0, RZ ;  /* 0x0000000000007223 */ /* 0x000fe200000100ff */
[----:B------:R-:W-:-:S04]  /*04a0*/  FADD.FTZ R15, R7, -R14 ;  /* 0x8000000e070f7221 */ /* 0x000fc80000010000 */
[----:B------:R-:W-:-:S05]  /*04b0*/  FSEL R0, R0, RZ, !P5 ;  /* 0x000000ff00007208 */ /* 0x000fca0006800000 */
        /* <DEDUP_REMOVED lines=12> */
[----:B------:R0:W-:Y:S01]  /*0580*/  @!P4 STS [R10], R17 ;  /* 0x000000110a00c388 */ /* 0x0001e20000000800 */
[----:B------:R-:W-:Y:S01]  /*0590*/  HFMA2 R0, -RZ, RZ, 0, 0 ;  /* 0x00000000ff007431 */ /* 0x000fe200000001ff */
        /* <DEDUP_REMOVED lines=25> */
[----:B0-----:R-:W-:-:S04]  /*0730*/  IADD3 R6, P1, PT, R4, R9, RZ ;  /* 0x0000000904067210 */ /* 0x001fc80007f3e0ff */
[----:B------:R-:W-:Y:S02]  /*0740*/  IADD3.X R15, PT, PT, RZ, R0, RZ, P1, !PT ;  /* 0x00000000ff0f7210 */ /* 0x000fe40000ffe4ff */
[----:B------:R-:W0:Y:S01]  /*0750*/  LDC.64 R18, c[0x0][0x3a0] ;  /* 0x0000e800ff127b82 */ /* 0x000e220000000a00 */
[----:B---3--:R-:W-:-:S04]  /*0760*/  LEA R14, P1, R6, UR4, 0x2 ;  /* 0x00000004060e7c11 */ /* 0x008fc8000f8210ff */
[----:B------:R-:W-:Y:S01]  /*0770*/  LEA.HI.X R15, R6, UR5, R15, 0x2, P1 ;  /* 0x00000005060f7c11 */ /* 0x000fe200088f140f */
[----:B--2---:R-:W-:-:S04]  /*0780*/  IMAD.WIDE.U32 R16, R9, 0x4, R16 ;  /* 0x0000000409107825 */ /* 0x004fc800078e0010 */
[----:B------:R-:W2:Y:S01]  /*0790*/  LDG.E R14, desc[UR8][R14.64] ;  /* 0x000000080e0e7981 */ /* 0x000ea2000c1e1900 */
[----:B0-----:R-:W-:-:S03]  /*07a0*/  IMAD.WIDE.U32 R18, R9, 0x4, R18 ;  /* 0x0000000409127825 */ /* 0x001fc600078e0012 */
[----:B------:R-:W3:Y:S04]  /*07b0*/  LDG.E R16, desc[UR8][R16.64] ;  /* 0x0000000810107981 */ /* 0x000ee8000c1e1900 */
[----:B------:R-:W3:Y:S01]  /*07c0*/  LDG.E R19, desc[UR8][R18.64] ;  /* 0x0000000812137981 */ /* 0x000ee2000c1e1900 */
[----:B-1----:R-:W-:-:S04]  /*07d0*/  FADD.FTZ R6, R11, -R12 ;  /* 0x8000000c0b067221 */ /* 0x002fc80000010000 */
[----:B------:R-:W-:Y:S01]  /*07e0*/  FMUL.FTZ R6, R6, R13 ;  /* 0x0000000d06067220 */ /* 0x000fe20000410000 */
[----:B------:R-:W-:-:S04]  /*07f0*/  IMAD.WIDE.U32 R8, R9, 0x4, R2 ;  /* 0x0000000409087825 */ /* 0x000fc800078e0002 */
[----:B---3--:R-:W-:-:S04]  /*0800*/  FFMA.FTZ R11, R16, R6, R19 ;  /* 0x00000006100b7223 */ /* 0x008fc80000010013 */
[----:B--2---:R-:W-:-:S05]  /*0810*/  FADD.FTZ R11, R14, R11 ;  /* 0x0000000b0e0b7221 */ /* 0x004fca0000010000 */
[----:B------:R2:W-:Y:S02]  /*0820*/  STG.E desc[UR8][R8.64], R11 ;  /* 0x0000000b08007986 */ /* 0x0005e4000c101908 */
.L_x_361:
[----:B------:R-:W-:Y:S05]  /*0830*/  BSYNC.RECONVERGENT B0 ;  /* 0x0000000000007941 */ /* 0x000fea0003800200 */
.L_x_360:
[----:B------:R-:W-:Y:S05]  /*0840*/  @P0 EXIT ;  /* 0x000000000000094d */ /* 0x000fea0003800000 */
[----:B--2---:R-:W2:Y:S01]  /*0850*/  LDC.64 R8, c[0x0][0x398] ;  /* 0x0000e600ff087b82 */ /* 0x004ea20000000a00 */
[----:B------:R-:W3:Y:S01]  /*0860*/  LDCU.64 UR4, c[0x0][0x388] ;  /* 0x00007100ff0477ac */ /* 0x000ee20008000a00 */
[----:B------:R-:W-:-:S04]  /*0870*/  IADD3 R4, P0, PT, R4, R5, RZ ;  /* 0x0000000504047210 */ /* 0x000fc80007f1e0ff */
[----:B------:R-:W-:Y:S02]  /*0880*/  IADD3.X R15, PT, PT, RZ, R0, RZ, P0, !PT ;  /* 0x00000000ff0f7210 */ /* 0x000fe400007fe4ff */
[----:B------:R-:W4:Y:S01]  /*0890*/  LDC.64 R10, c[0x0][0x3a0] ;  /* 0x0000e800ff0a7b82 */ /* 0x000f220000000a00 */
[----:B---3--:R-:W-:-:S04]  /*08a0*/  LEA R14, P0, R4, UR4, 0x2 ;  /* 0x00000004040e7c11 */ /* 0x008fc8000f8010ff */
[----:B------:R-:W-:Y:S01]  /*08b0*/  LEA.HI.X R15, R4, UR5, R15, 0x2, P0 ;  /* 0x00000005040f7c11 */ /* 0x000fe200080f140f */
[----:B--2---:R-:W-:-:S04]  /*08c0*/  IMAD.WIDE.U32 R8, R5, 0x4, R8 ;  /* 0x0000000405087825 */ /* 0x004fc800078e0008 */
[----:B------:R-:W2:Y:S01]  /*08d0*/  LDG.E R14, desc[UR8][R14.64] ;  /* 0x000000080e0e7981 */ /* 0x000ea2000c1e1900 */
[----:B----4-:R-:W-:-:S03]  /*08e0*/  IMAD.WIDE.U32 R10, R5, 0x4, R10 ;  /* 0x00000004050a7825 */ /* 0x010fc600078e000a */
[----:B------:R-:W3:Y:S04]  /*08f0*/  LDG.E R8, desc[UR8][R8.64] ;  /* 0x0000000808087981 */ /* 0x000ee8000c1e1900 */
[----:B------:R-:W3:Y:S01]  /*0900*/  LDG.E R11, desc[UR8][R10.64] ;  /* 0x000000080a0b7981 */ /* 0x000ee2000c1e1900 */
[----:B-1----:R-:W-:-:S04]  /*0910*/  FADD.FTZ R12, R7, -R12 ;  /* 0x8000000c070c7221 */ /* 0x002fc80000010000 */
[----:B------:R-:W-:Y:S01]  /*0920*/  FMUL.FTZ R12, R12, R13 ;  /* 0x0000000d0c0c7220 */ /* 0x000fe20000410000 */
[----:B------:R-:W-:-:S04]  /*0930*/  IMAD.WIDE.U32 R2, R5, 0x4, R2 ;  /* 0x0000000405027825 */ /* 0x000fc800078e0002 */
[----:B---3--:R-:W-:-:S04]  /*0940*/  FFMA.FTZ R7, R8, R12, R11 ;  /* 0x0000000c08077223 */ /* 0x008fc8000001000b */
[----:B--2---:R-:W-:-:S05]  /*0950*/  FADD.FTZ R7, R14, R7 ;  /* 0x000000070e077221 */ /* 0x004fca0000010000 */
[----:B------:R-:W-:Y:S01]  /*0960*/  STG.E desc[UR8][R2.64], R7 ;  /* 0x0000000702007986 */ /* 0x000fe2000c101908 */
[----:B------:R-:W-:Y:S05]  /*0970*/  EXIT ;  /* 0x000000000000794d */ /* 0x000fea0003800000 */
.L_x_362:
        /* <DEDUP_REMOVED lines=16> */
.L_x_2564:


//--------------------- .text._ZN17fastertransformer26add_bias_layernorm_add_resI6__halfLi2EEEvPT_PKS2_S5_S5_S5_fi --------------------------
	.section	.text._ZN17fastertransformer26add_bias_layernorm_add_resI6__halfLi2EEEvPT_PKS2_S5_S5_S5_fi,"ax",@progbits
	.align	128
        .global         _ZN17fastertransformer26add_bias_layernorm_add_resI6__halfLi2EEEvPT_PKS2_S5_S5_S5_fi
        .type           _ZN17fastertransformer26add_bias_layernorm_add_resI6__halfLi2EEEvPT_PKS2_S5_S5_S5_fi,@function
        .size           _ZN17fastertransformer26add_bias_layernorm_add_resI6__halfLi2EEEvPT_PKS2_S5_S5_S5_fi,(.L_x_2565 - _ZN17fastertransformer26add_bias_layernorm_add_resI6__halfLi2EEEvPT_PKS2_S5_S5_S5_fi)
        .other          _ZN17fastertransformer26add_bias_layernorm_add_resI6__halfLi2EEEvPT_PKS2_S5_S5_S5_fi,@"STO_CUDA_ENTRY STV_DEFAULT"
_ZN17fastertransformer26add_bias_layernorm_add_resI6__halfLi2EEEvPT_PKS2_S5_S5_S5_fi:
.text._ZN17fastertransformer26add_bias_layernorm_add_resI6__halfLi2EEEvPT_PKS2_S5_S5_S5_fi:
        /* <DEDUP_REMOVED lines=15> */
[----:B------:R-:W-:Y:S01]  /*00f0*/  @!P0 IMAD.WIDE.U32 R16, R5, 0x2, R2 ;  /* 0x0000000205108825 */ /* 0x000fe200078e0002 */
[----:B--2---:R-:W2:Y:S05]  /*0100*/  @!P1 LDG.E.U16 R12, desc[UR8][R12.64] ;  /* 0x000000080c0c9981 */ /* 0x004eaa000c1e1500 */
[----:B------:R-:W3:Y:S01]  /*0110*/  @!P0 LDG.E.U16 R16, desc[UR8][R16.64] ;  /* 0x0000000810108981 */ /* 0x000ee2000c1e1500 */
[----:B0-----:R-:W-:-:S06]  /*0120*/  @!P1 IMAD.WIDE.U32 R14, R7, 0x2, R14 ;  /* 0x00000002070e9825 */ /* 0x001fcc00078e000e */
[----:B------:R-:W2:Y:S01]  /*0130*/  @!P1 LDG.E.U16 R15, desc[UR8][R14.64] ;  /* 0x000000080e0f9981 */ /* 0x000ea2000c1e1500 */
[----:B-1----:R-:W-:-:S06]  /*0140*/  @!P0 IMAD.WIDE.U32 R18, R5, 0x2, R18 ;  /* 0x0000000205128825 */ /* 0x002fcc00078e0012 */
[----:B------:R-:W3:Y:S01]  /*0150*/  @!P0 LDG.E.U16 R19, desc[UR8][R18.64] ;  /* 0x0000000812138981 */ /* 0x000ee2000c1e1500 */
[----:B------:R-:W-:Y:S01]  /*0160*/  HFMA2 R0, -RZ, RZ, 0, 0 ;  /* 0x00000000ff007431 */ /* 0x000fe200000001ff */
[----:B------:R-:W0:Y:S01]  /*0170*/  S2UR UR6, SR_CgaCtaId ;  /* 0x00000000000679c3 */ /* 0x000e220000008800 */
[----:B------:R-:W-:Y:S01]  /*0180*/  UMOV UR4, 0x400 ;  /* 0x0000040000047882 */ /* 0x000fe20000000000 */
[----:B--2---:R-:W-:-:S05]  /*0190*/  @!P1 HADD2 R8, R12.H0_H0, R15.H0_H0 ;  /* 0x2000000f0c089230 */ /* 0x004fca0000000800 */
[----:B------:R-:W-:Y:S02]  /*01a0*/  @!P1 HADD2.F32 R9, -RZ, R8.H0_H0 ;  /* 0x20000008ff099230 */ /* 0x000fe40000004100 */
[----:B---3--:R-:W-:-:S03]  /*01b0*/  @!P0 HADD2 R4, R16.H0_H0, R19.H0_H0 ;  /* 0x2000001310048230 */ /* 0x008fc60000000800 */
[----:B------:R-:W-:Y:S02]  /*01c0*/  @!P1 FADD.FTZ R0, RZ, R9 ;  /* 0x00000009ff009221 */ /* 0x000fe40000010000 */
[----:B------:R-:W-:-:S05]  /*01d0*/  @!P0 HADD2.F32 R11, -RZ, R4.H0_H0 ;  /* 0x20000004ff0b8230 */ /* 0x000fca0000004100 */
        /* <DEDUP_REMOVED lines=9> */
[----:B------:R-:W-:Y:S01]  /*0270*/  UIADD3 UR5, UPT, UPT, UR4, 0x8, URZ ;  /* 0x0000000804057890 */ /* 0x000fe2000fffe0ff */
[----:B------:R-:W-:Y:S01]  /*0280*/  LOP3.LUT P3, R9, R7, 0x1f, RZ, 0xc0, !PT ;  /* 0x0000001f07097812 */ /* 0x000fe2000786c0ff */
[----:B-1----:R-:W-:-:S05]  /*0290*/  FADD.FTZ R14, R11, R14 ;  /* 0x0000000e0b0e7221 */ /* 0x002fca0000010000 */
[----:B------:R-:W1:Y:S01]  /*02a0*/  SHFL.BFLY PT, R13, R14, 0x1, 0x1f ;  /* 0x0c201f000e0d7f89 */ /* 0x000e6200000e0000 */
[----:B0-----:R-:W-:-:S06]  /*02b0*/  ULEA UR5, UR6, UR5, 0x18 ;  /* 0x0000000506057291 */ /* 0x001fcc000f8ec0ff */
[----:B------:R-:W-:Y:S01]  /*02c0*/  LEA.HI R11, R7, UR5, RZ, 0x1d ;  /* 0x00000005070b7c11 */ /* 0x000fe2000f8fe8ff */
[----:B------:R-:W-:Y:S01]  /*02d0*/  FMUL.FTZ R15, R15, 0.03125 ;  /* 0x3d0000000f0f7820 */ /* 0x000fe20000410000 */
[----:B------:R-:W-:Y:S01]  /*02e0*/  I2FP.F32.U32 R0, R7 ;  /* 0x0000000700007245 */ /* 0x000fe20000201000 */
[----:B-1----:R-:W-:-:S05]  /*02f0*/  FADD.FTZ R18, R14, R13 ;  /* 0x0000000d0e127221 */ /* 0x002fca0000010000 */
[----:B------:R-:W-:Y:S01]  /*0300*/  @!P3 STS [R11], R18 ;  /* 0x000000120b00b388 */ /* 0x000fe20000000800 */
[----:B------:R-:W-:Y:S01]  /*0310*/  BAR.SYNC.DEFER_BLOCKING 0x0 ;  /* 0x0000000000007b1d */ /* 0x000fe20000010000 */
        /* <DEDUP_REMOVED lines=25> */
[--C-:B0-----:R-:W-:Y:S01]  /*04b0*/  @!P1 FADD.FTZ R0, R17, -R14.reuse ;  /* 0x8000000e11009221 */ /* 0x101fe20000010000 */
[----:B------:R-:W-:-:S03]  /*04c0*/  @!P0 FADD.FTZ R14, R19, -R14 ;  /* 0x8000000e130e8221 */ /* 0x000fc60000010000 */
[----:B------:R-:W-:-:S04]  /*04d0*/  @!P1 FFMA.FTZ R15, R0, R0, RZ ;  /* 0x00000000000f9223 */ /* 0x000fc800000100ff */
        /* <DEDUP_REMOVED lines=13> */
[----:B------:R-:W-:Y:S01]  /*05b0*/  MOV R9, RZ ;  /* 0x000000ff00097202 */ /* 0x000fe20000000f00 */
[----:B------:R-:W-:Y:S08]  /*05c0*/  BAR.SYNC.DEFER_BLOCKING 0x0 ;  /* 0x0000000000007b1d */ /* 0x000ff00000010000 */
        /* <DEDUP_REMOVED lines=9> */
[----:B------:R-:W-:-:S04]  /*0660*/  @!P3 I2FP.F32.S32 R12, R10 ;  /* 0x0000000a000cb245 */ /* 0x000fc80000201400 */
        /* <DEDUP_REMOVED lines=31> */
[----:B------:R-:W-:-:S05]  /*0860*/  FADD.FTZ R8, R8, R21 ;  /* 0x0000001508087221 */ /* 0x000fca0000010000 */
[----:B------:R-:W-:Y:S01]  /*0870*/  F2FP.F16.F32.PACK_AB R13, RZ, R8 ;  /* 0x00000008ff0d723e */ /* 0x000fe200000000ff */
[----:B------:R-:W-:-:S05]  /*0880*/  IMAD.WIDE.U32 R8, R7, 0x2, R2 ;  /* 0x0000000207087825 */ /* 0x000fca00078e0002 */
[----:B------:R2:W-:Y:S02]  /*0890*/  STG.E.U16 desc[UR8][R8.64], R13 ;  /* 0x0000000d08007986 */ /* 0x0005e4000c101508 */
.L_x_364:
[----:B------:R-:W-:Y:S05]  /*08a0*/  BSYNC.RECONVERGENT B0 ;  /* 0x0000000000007941 */ /* 0x000fea0003800200 */
.L_x_363:
[----:B------:R-:W-:Y:S05]  /*08b0*/  @P0 EXIT ;  /* 0x000000000000094d */ /* 0x000fea0003800000 */
[----:B0-2---:R-:W0:Y:S01]  /*08c0*/  LDC.64 R8, c[0x0][0x398] ;  /* 0x0000e600ff087b82 */ /* 0x005e220000000a00 */
        /* <DEDUP_REMOVED lines=23> */
.L_x_365:
        /* <DEDUP_REMOVED lines=12> */
.L_x_2565:


//--------------------- .text._ZN17fastertransformer29add_bias_layernorm_add_res_e2ILi2EEEvP6float2PKS1_S4_S4_S4_fi --------------------------
	.section	.text._ZN17fastertransformer29add_bias_layernorm_add_res_e2ILi2EEEvP6float2PKS1_S4_S4_S4_fi,"ax",@progbits
	.align	128
        .global         _ZN17fastertransformer29add_bias_layernorm_add_res_e2ILi2EEEvP6float2PKS1_S4_S4_S4_fi
        .type           _ZN17fastertransformer29add_bias_layernorm_add_res_e2ILi2EEEvP6float2PKS1_S4_S4_S4_fi,@function
        .size           _ZN17fastertransformer29add_bias_layernorm_add_res_e2ILi2EEEvP6float2PKS1_S4_S4_S4_fi,(.L_x_2566 - _ZN17fastertransformer29add_bias_layernorm_add_res_e2ILi2EEEvP6float2PKS1_S4_S4_S4_fi)
        .other          _ZN17fastertransformer29add_bias_layernorm_add_res_e2ILi2EEEvP6float2PKS1_S4_S4_S4_fi,@"STO_CUDA_ENTRY STV_DEFAULT"
_ZN17fastertransformer29add_bias_layernorm_add_res_e2ILi2EEEvP6float2PKS1_S4_S4_S4_fi:
.text._ZN17fastertransformer29add_bias_layernorm_add_res_e2ILi2EEEvP6float2PKS1_S4_S4_S4_fi:
        /* <DEDUP_REMOVED lines=11> */
[----:B------:R-:W-:Y:S01]  /*00b0*/  ISETP.GE.AND P0, PT, R15, R18, PT ;  /* 0x000000120f00720c */ /* 0x000fe20003f06270 */
[----:B----4-:R-:W-:-:S10]  /*00c0*/  IMAD.WIDE R2, R0, 0x8, R2 ;  /* 0x0000000800027825 */ /* 0x010fd400078e0202 */
[----:B------:R-:W0:Y:S01]  /*00d0*/  @P1 LDC.64 R10, c[0x0][0x390] ;  /* 0x0000e400ff0a1b82 */ /* 0x000e220000000a00 */
[----:B------:R-:W-:-:S04]  /*00e0*/  @P1 IMAD.WIDE.U32 R8, R13, 0x8, R2 ;  /* 0x000000080d081825 */ /* 0x000fc800078e0002 */
[----:B------:R-:W-:Y:S02]  /*00f0*/  @!P0 IMAD.WIDE.U32 R4, R15, 0x8, R2 ;  /* 0x000000080f048825 */ /* 0x000fe400078e0002 */
[----:B--2---:R-:W2:Y:S01]  /*0100*/  @P1 LDG.E.64 R8, desc[UR8][R8.64] ;  /* 0x0000000808081981 */ /* 0x004ea2000c1e1b00 */
[----:B------:R-:W1:Y:S03]  /*0110*/  @!P0 LDC.64 R6, c[0x0][0x390] ;  /* 0x0000e400ff068b82 */ /* 0x000e660000000a00 */
[----:B------:R-:W3:Y:S01]  /*0120*/  @!P0 LDG.E.64 R4, desc[UR8][R4.64] ;  /* 0x0000000804048981 */ /* 0x000ee2000c1e1b00 */
[----:B0-----:R-:W-:-:S06]  /*0130*/  @P1 IMAD.WIDE.U32 R10, R13, 0x8, R10 ;  /* 0x000000080d0a1825 */ /* 0x001fcc00078e000a */
[----:B------:R-:W2:Y:S01]  /*0140*/  @P1 LDG.E.64 R10, desc[UR8][R10.64] ;  /* 0x000000080a0a1981 */ /* 0x000ea2000c1e1b00 */
[----:B-1----:R-:W-:-:S06]  /*0150*/  @!P0 IMAD.WIDE.U32 R6, R15, 0x8, R6 ;  /* 0x000000080f068825 */ /* 0x002fcc00078e0006 */
[----:B------:R-:W3:Y:S01]  /*0160*/  @!P0 LDG.E.64 R6, desc[UR8][R6.64] ;  /* 0x0000000806068981 */ /* 0x000ee2000c1e1b00 */
[----:B------:R-:W-:Y:S01]  /*0170*/  HFMA2 R20, -RZ, RZ, 0, 0 ;  /* 0x00000000ff147431 */ /* 0x000fe200000001ff */
[----:B------:R-:W0:Y:S01]  /*0180*/  S2UR UR6, SR_CgaCtaId ;  /* 0x00000000000679c3 */ /* 0x000e220000008800 */
[----:B------:R-:W-:Y:S02]  /*0190*/  UMOV UR4, 0x400 ;  /* 0x0000040000047882 */ /* 0x000fe40000000000 */
[----:B------:R-:W-:-:S04]  /*01a0*/  UIADD3 UR5, UPT, UPT, UR4, 0x8, URZ ;  /* 0x0000000804057890 */ /* 0x000fc8000fffe0ff */
[----:B0-----:R-:W-:Y:S01]  /*01b0*/  ULEA UR5, UR6, UR5, 0x18 ;  /* 0x0000000506057291 */ /* 0x001fe2000f8ec0ff */
[----:B--2---:R-:W-:Y:S01]  /*01c0*/  @P1 FADD.FTZ R17, R8, R10 ;  /* 0x0000000a08111221 */ /* 0x004fe20000010000 */
[----:B------:R-:W-:-:S04]  /*01d0*/  @P1 FADD.FTZ R12, R9, R11 ;  /* 0x0000000b090c1221 */ /* 0x000fc80000010000 */
[----:B------:R-:W-:Y:S01]  /*01e0*/  @P1 FADD.FTZ R21, R17, R12 ;  /* 0x0000000c11151221 */ /* 0x000fe20000010000 */
[----:B---3--:R-:W-:Y:S01]  /*01f0*/  @!P0 FADD.FTZ R19, R4, R6 ;  /* 0x0000000604138221 */ /* 0x008fe20000010000 */
[----:B------:R-:W-:Y:S02]  /*0200*/  @!P0 FADD.FTZ R14, R5, R7 ;  /* 0x00000007050e8221 */ /* 0x000fe40000010000 */
[----:B------:R-:W-:Y:S02]  /*0210*/  @P1 FADD.FTZ R20, RZ, R21 ;  /* 0x00000015ff141221 */ /* 0x000fe40000010000 */
        /* <DEDUP_REMOVED lines=9> */
[----:B------:R-:W-:Y:S02]  /*02b0*/  I2FP.F32.U32 R8, UR7 ;  /* 0x0000000700087c45 */ /* 0x000fe40008201000 */
[----:B------:R-:W-:Y:S01]  /*02c0*/  LOP3.LUT P3, R4, R13, 0x1f, RZ, 0xc0, !PT ;  /* 0x0000001f0d047812 */ /* 0x000fe2000786c0ff */
        /* <DEDUP_REMOVED lines=22> */
[----:B------:R-:W-:-:S04]  /*0430*/  @!P3 I2FP.F32.S32 R21, R16 ;  /* 0x000000100015b245 */ /* 0x000fc80000201400 */
        /* <DEDUP_REMOVED lines=8> */
[C---:B------:R-:W-:Y:S02]  /*04c0*/  ISETP.GE.AND P4, PT, R18.reuse, 0x1, PT ;  /* 0x000000011200780c */ /* 0x040fe40003f86270 */
[----:B------:R-:W-:-:S11]  /*04d0*/  ISETP.LE.AND P5, PT, R18, UR7, PT ;  /* 0x0000000712007c0c */ /* 0x000fd6000bfa3270 */
[--C-:B0-----:R-:W-:Y:S01]  /*04e0*/  @P4 FADD.FTZ R9, R12, -R8.reuse ;  /* 0x800000080c094221 */ /* 0x101fe20000010000 */
[--C-:B------:R-:W-:Y:S01]  /*04f0*/  @P4 FADD.FTZ R10, R17, -R8.reuse ;  /* 0x80000008110a4221 */ /* 0x100fe20000010000 */
[--C-:B------:R-:W-:Y:S02]  /*0500*/  @!P5 FADD.FTZ R18, R14, -R8.reuse ;  /* 0x800000080e12d221 */ /* 0x100fe40000010000 */
[----:B------:R-:W-:Y:S01]  /*0510*/  @P4 FMUL.FTZ R11, R9, R9 ;  /* 0x00000009090b4220 */ /* 0x000fe20000410000 */
[----:B------:R-:W-:Y:S01]  /*0520*/  @!P5 FADD.FTZ R8, R19, -R8 ;  /* 0x800000081308d221 */ /* 0x000fe20000010000 */
[----:B------:R-:W-:Y:S02]  /*0530*/  @!P5 FMUL.FTZ R7, R18, R18 ;  /* 0x000000121207d220 */ /* 0x000fe40000410000 */
[----:B------:R-:W-:Y:S01]  /*0540*/  @P4 FFMA.FTZ R11, R10, R10, R11 ;  /* 0x0000000a0a0b4223 */ /* 0x000fe2000001000b */
[----:B------:R-:W-:Y:S02]  /*0550*/  HFMA2 R9, -RZ, RZ, 0, 0 ;  /* 0x00000000ff097431 */ /* 0x000fe400000001ff */
[----:B------:R-:W-:Y:S01]  /*0560*/  @!P5 FFMA.FTZ R8, R8, R8, R7 ;  /* 0x000000080808d223 */ /* 0x000fe20000010007 */
[----:B------:R-:W-:-:S04]  /*0570*/  @P4 FADD.FTZ R9, RZ, R11 ;  /* 0x0000000bff094221 */ /* 0x000fc80000010000 */
        /* <DEDUP_REMOVED lines=44> */
[----:B--2---:R-:W-:-:S05]  /*0840*/  IMAD.WIDE.U32 R20, R13, 0x8, R8 ;  /* 0x000000080d147825 */ /* 0x004fca00078e0008 */
        /* <DEDUP_REMOVED lines=14> */
.L_x_367:
[----:B------:R-:W-:Y:S05]  /*0930*/  BSYNC.RECONVERGENT B0 ;  /* 0x0000000000007941 */ /* 0x000fea0003800200 */
.L_x_366:
[----:B------:R-:W-:Y:S05]  /*0940*/  @P0 EXIT ;  /* 0x000000000000094d */ /* 0x000fea0003800000 */
[----:B0-----:R-:W0:Y:S01]  /*0950*/  LDC.64 R6, c[0x0][0x398] ;  /* 0x0000e600ff067b82 */ /* 0x001e220000000a00 */
[----:B------:R-:W3:Y:S01]  /*0960*/  LDCU.64 UR4, c[0x0][0x388] ;  /* 0x00007100ff0477ac */ /* 0x000ee20008000a00 */
[----:B------:R-:W-:-:S04]  /*0970*/  IADD3 R0, P0, PT, R0, R15, RZ ;  /* 0x0000000f00007210 */ /* 0x000fc80007f1e0ff */
[----:B--2---:R-:W-:Y:S02]  /*0980*/  IADD3.X R9, PT, PT, RZ, R10, RZ, P0, !PT ;  /* 0x0000000aff097210 */ /* 0x004fe400007fe4ff */
[----:B------:R-:W2:Y:S01]  /*0990*/  LDC.64 R12, c[0x0][0x3a0] ;  /* 0x0000e800ff0c7b82 */ /* 0x000ea20000000a00 */
[----:B---3--:R-:W-:-:S04]  /*09a0*/  LEA R8, P0, R0, UR4, 0x3 ;  /* 0x0000000400087c11 */ /* 0x008fc8000f8018ff */
[----:B------:R-:W-:Y:S01]  /*09b0*/  LEA.HI.X R9, R0, UR5, R9, 0x3, P0 ;  /* 0x0000000500097c11 */ /* 0x000fe200080f1c09 */
[----:B0-----:R-:W-:-:S05]  /*09c0*/  IMAD.WIDE.U32 R6, R15, 0x8, R6 ;  /* 0x000000080f067825 */ /* 0x001fca00078e0006 */
[----:B------:R-:W3:Y:S01]  /*09d0*/  LDG.E.64 R8, desc[UR8][R8.64] ;  /* 0x0000000808087981 */ /* 0x000ee2000c1e1b00 */
[----:B--2---:R-:W-:-:S03]  /*09e0*/  IMAD.WIDE.U32 R10, R15, 0x8, R12 ;  /* 0x000000080f0a7825 */ /* 0x004fc600078e000c */
[----:B------:R-:W2:Y:S04]  /*09f0*/  LDG.E.64 R6, desc[UR8][R6.64] ;  /* 0x0000000806067981 */ /* 0x000ea8000c1e1b00 */
        /* <DEDUP_REMOVED lines=10> */
[----:B------:R-:W-:Y:S01]  /*0aa0*/  STG.E.64 desc[UR8][R2.64], R4 ;  /* 0x0000000402007986 */ /* 0x000fe2000c101b08 */
[----:B------:R-:W-:Y:S05]  /*0ab0*/  EXIT ;  /* 0x000000000000794d */ /* 0x000fea0003800000 */
.L_x_368:
        /* <DEDUP_REMOVED lines=12> */
.L_x_2566:


//--------------------- .text._ZN17fastertransformer29add_bias_layernorm_add_res_e2ILi2EEEvP7__half2PKS1_S4_S4_S4_fi --------------------------
	.section	.text._ZN17fastertransformer29add_bias_layernorm_add_res_e2ILi2EEEvP7__half2PKS1_S4_S4_S4_fi,"ax",@progbits
	.align	128
        .global         _ZN17fastertransformer29add_bias_layernorm_add_res_e2ILi2EEEvP7__half2PKS1_S4_S4_S4_fi
        .type           _ZN17fastertransformer29add_bias_layernorm_add_res_e2ILi2EEEvP7__half2PKS1_S4_S4_S4_fi,@function
        .size           _ZN17fastertransformer29add_bias_layernorm_add_res_e2ILi2EEEvP7__half2PKS1_S4_S4_S4_fi,(.L_x_2567 - _ZN17fastertransformer29add_bias_layernorm_add_res_e2ILi2EEEvP7__half2PKS1_S4_S4_S4_fi)
        .other          _ZN17fastertransformer29add_bias_layernorm_add_res_e2ILi2EEEvP7__half2PKS1_S4_S4_S4_fi,@"STO_CUDA_ENTRY STV_DEFAULT"
_ZN17fastertransformer29add_bias_layernorm_add_res_e2ILi2EEEvP7__half2PKS1_S4_S4_S4_fi:
.text._ZN17fastertransformer29add_bias_layernorm_add_res_e2ILi2EEEvP7__half2PKS1_S4_S4_S4_fi:
        /* <DEDUP_REMOVED lines=16> */
[----:B--2---:R-:W2:Y:S01]  /*0100*/  @P1 LDG.E R16, desc[UR8][R16.64] ;  /* 0x0000000810101981 */ /* 0x004ea2000c1e1900 */
[----:B------:R-:W1:Y:S03]  /*0110*/  @!P0 LDC.64 R14, c[0x0][0x390] ;  /* 0x0000e400ff0e8b82 */ /* 0x000e660000000a00 */
[----:B------:R-:W3:Y:S01]  /*0120*/  @!P0 LDG.E R8, desc[UR8][R8.64] ;  /* 0x0000000808088981 */ /* 0x000ee2000c1e1900 */
[----:B0-----:R-:W-:-:S06]  /*0130*/  @P1 IMAD.WIDE.U32 R18, R7, 0x4, R18 ;  /* 0x0000000407121825 */ /* 0x001fcc00078e0012 */
[----:B------:R-:W2:Y:S01]  /*0140*/  @P1 LDG.E R19, desc[UR8][R18.64] ;  /* 0x0000000812131981 */ /* 0x000ea2000c1e1900 */
[----:B-1----:R-:W-:-:S06]  /*0150*/  @!P0 IMAD.WIDE.U32 R14, R5, 0x4, R14 ;  /* 0x00000004050e8825 */ /* 0x002fcc00078e000e */
[----:B------:R-:W3:Y:S01]  /*0160*/  @!P0 LDG.E R15, desc[UR8][R14.64] ;  /* 0x000000080e0f8981 */ /* 0x000ee2000c1e1900 */
[----:B------:R-:W-:Y:S01]  /*0170*/  MOV R11, RZ ;  /* 0x000000ff000b7202 */ /* 0x000fe20000000f00 */
[----:B------:R-:W0:Y:S01]  /*0180*/  S2UR UR6, SR_CgaCtaId ;  /* 0x00000000000679c3 */ /* 0x000e220000008800 */
[----:B------:R-:W-:Y:S02]  /*0190*/  UMOV UR4, 0x400 ;  /* 0x0000040000047882 */ /* 0x000fe40000000000 */
[----:B------:R-:W-:-:S04]  /*01a0*/  UIADD3 UR5, UPT, UPT, UR4, 0x8, URZ ;  /* 0x0000000804057890 */ /* 0x000fc8000fffe0ff */
[----:B0-----:R-:W-:Y:S01]  /*01b0*/  ULEA UR5, UR6, UR5, 0x18 ;  /* 0x0000000506057291 */ /* 0x001fe2000f8ec0ff */
[----:B--2---:R-:W-:-:S05]  /*01c0*/  @P1 HFMA2 R6, R16, 1, 1, R19 ;  /* 0x3c003c0010061831 */ /* 0x004fca0000000013 */
[--C-:B------:R-:W-:Y:S02]  /*01d0*/  @P1 HADD2.F32 R13, -RZ, R6.reuse.H0_H0 ;  /* 0x20000006ff0d1230 */ /* 0x100fe40000004100 */
[----:B------:R-:W-:Y:S02]  /*01e0*/  @P1 HADD2.F32 R20, -RZ, R6.H1_H1 ;  /* 0x30000006ff141230 */ /* 0x000fe40000004100 */
[----:B---3--:R-:W-:-:S03]  /*01f0*/  @!P0 HADD2 R0, R8, R15 ;  /* 0x0000000f08008230 */ /* 0x008fc60000000000 */
[----:B------:R-:W-:Y:S02]  /*0200*/  @P1 FADD.FTZ R13, R13, R20 ;  /* 0x000000140d0d1221 */ /* 0x000fe40000010000 */
[--C-:B------:R-:W-:Y:S02]  /*0210*/  @!P0 HADD2.F32 R21, -RZ, R0.reuse.H0_H0 ;  /* 0x20000000ff158230 */ /* 0x100fe40000004100 */
[----:B------:R-:W-:Y:S02]  /*0220*/  @!P0 HADD2.F32 R22, -RZ, R0.H1_H1 ;  /* 0x30000000ff168230 */ /* 0x000fe40000004100 */
[----:B------:R-:W-:-:S03]  /*0230*/  @P1 FADD.FTZ R11, RZ, R13 ;  /* 0x0000000dff0b1221 */ /* 0x000fc60000010000 */
        /* <DEDUP_REMOVED lines=14> */
[----:B------:R-:W-:Y:S02]  /*0320*/  I2FP.F32.U32 R11, R7 ;  /* 0x00000007000b7245 */ /* 0x000fe40000201000 */
[----:B------:R-:W-:Y:S02]  /*0330*/  LEA.HI R9, R7, UR5, RZ, 0x1d ;  /* 0x0000000507097c11 */ /* 0x000fe4000f8fe8ff */
[----:B------:R-:W-:Y:S01]  /*0340*/  FSETP.GT.FTZ.AND P2, PT, R18, R11, PT ;  /* 0x0000000b1200720b */ /* 0x000fe20003f54000 */
[----:B0-----:R-:W-:-:S05]  /*0350*/  FADD.FTZ R18, R13, R16 ;  /* 0x000000100d127221 */ /* 0x001fca0000010000 */
[----:B------:R-:W-:Y:S01]  /*0360*/  @!P3 STS [R9], R18 ;  /* 0x000000120900b388 */ /* 0x000fe20000000800 */
[----:B------:R-:W-:Y:S01]  /*0370*/  HFMA2 R13, -RZ, RZ, 0, 0 ;  /* 0x00000000ff0d7431 */ /* 0x000fe200000001ff */
        /* <DEDUP_REMOVED lines=24> */
[--C-:B------:R-:W-:Y:S02]  /*0500*/  @P4 HADD2.F32 R17, -RZ, R6.reuse.H1_H1 ;  /* 0x30000006ff114230 */ /* 0x100fe40000004100 */
[----:B------:R-:W-:Y:S02]  /*0510*/  @P4 HADD2.F32 R15, -RZ, R6.H0_H0 ;  /* 0x20000006ff0f4230 */ /* 0x000fe40000004100 */
[--C-:B------:R-:W-:Y:S02]  /*0520*/  @!P5 HADD2.F32 R21, -RZ, R0.reuse.H1_H1 ;  /* 0x30000000ff15d230 */ /* 0x100fe40000004100 */
[----:B------:R-:W-:Y:S02]  /*0530*/  @!P5 HADD2.F32 R19, -RZ, R0.H0_H0 ;  /* 0x20000000ff13d230 */ /* 0x000fe40000004100 */
[--C-:B0-----:R-:W-:Y:S01]  /*0540*/  @P4 FADD.FTZ R12, R17, -R14.reuse ;  /* 0x8000000e110c4221 */ /* 0x101fe20000010000 */
[--C-:B------:R-:W-:Y:S01]  /*0550*/  @P4 FADD.FTZ R13, R15, -R14.reuse ;  /* 0x8000000e0f0d4221 */ /* 0x100fe20000010000 */
[----:B------:R-:W-:-:S02]  /*0560*/  @!P5 FADD.FTZ R15, R21, -R14 ;  /* 0x8000000e150fd221 */ /* 0x000fc40000010000 */
[----:B------:R-:W-:Y:S01]  /*0570*/  @P4 FMUL.FTZ R16, R12, R12 ;  /* 0x0000000c0c104220 */ /* 0x000fe20000410000 */
[----:B------:R-:W-:Y:S01]  /*0580*/  @!P5 FADD.FTZ R14, R19, -R14 ;  /* 0x8000000e130ed221 */ /* 0x000fe20000010000 */
[----:B------:R-:W-:Y:S02]  /*0590*/  @!P5 FMUL.FTZ R15, R15, R15 ;  /* 0x0000000f0f0fd220 */ /* 0x000fe40000410000 */
[----:B------:R-:W-:Y:S01]  /*05a0*/  @P4 FFMA.FTZ R16, R13, R13, R16 ;  /* 0x0000000d0d104223 */ /* 0x000fe20000010010 */
[----:B------:R-:W-:Y:S01]  /*05b0*/  MOV R12, RZ ;  /* 0x000000ff000c7202 */ /* 0x000fe20000000f00 */
[----:B------:R-:W-:Y:S02]  /*05c0*/  @!P5 FFMA.FTZ R15, R14, R14, R15 ;  /* 0x0000000e0e0fd223 */ /* 0x000fe4000001000f */
        /* <DEDUP_REMOVED lines=69> */
.L_x_370:
[----:B------:R-:W-:Y:S05]  /*0a20*/  BSYNC.RECONVERGENT B0 ;  /* 0x0000000000007941 */ /* 0x000fea0003800200 */
.L_x_369:
[----:B------:R-:W-:Y:S05]  /*0a30*/  @P0 EXIT ;  /* 0x000000000000094d */ /* 0x000fea0003800000 */
[----:B--2---:R-:W2:Y:S01]  /*0a40*/  LDC.64 R6, c[0x0][0x398] ;  /* 0x0000e600ff067b82 */ /* 0x004ea20000000a00 */
[----:B------:R-:W3:Y:S01]  /*0a50*/  LDCU.64 UR4, c[0x0][0x388] ;  /* 0x00007100ff0477ac */ /* 0x000ee20008000a00 */
[----:B------:R-:W-:-:S04]  /*0a60*/  IADD3 R4, P0, PT, R4, R5, RZ ;  /* 0x0000000504047210 */ /* 0x000fc80007f1e0ff */
        /* <DEDUP_REMOVED lines=29> */
.L_x_371:
        /* <DEDUP_REMOVED lines=12> */
.L_x_2567:


//--------------------- .text._ZN17fastertransformer26add_bias_layernorm_add_resIfLi1EEEvPT_PKS1_S4_S4_S4_fi --------------------------
	.section	.text._ZN17fastertransformer26add_bias_layernorm_add_resIfLi1EEEvPT_PKS1_S4_S4_S4_fi,"ax",@progbits
	.align	128
        .global         _ZN17fastertransformer26add_bias_layernorm_add_resIfLi1EEEvPT_PKS1_S4_S4_S4_fi
        .type           _ZN17fastertransformer26add_bias_layernorm_add_resIfLi1EEEvPT_PKS1_S4_S4_S4_fi,@function
        .size           _ZN17fastertransformer26add_bias_layernorm_add_resIfLi1EEEvPT_PKS1_S4_S4_S4_fi,(.L_x_2568 - _ZN17fastertransformer26add_bias_layernorm_add_resIfLi1EEEvPT_PKS1_S4_S4_S4_fi)
        .other          _ZN17fastertransformer26add_bias_layernorm_add_resIfLi1EEEvPT_PKS1_S4_S4_S4_fi,@"STO_CUDA_ENTRY STV_DEFAULT"
_ZN17fastertransformer26add_bias_layernorm_add_resIfLi1EEEvPT_PKS1_S4_S4_S4_fi:
.text._ZN17fastertransformer26add_bias_layernorm_add_resIfLi1EEEvPT_PKS1_S4_S4_S4_fi:
[----:B------:R-:W-:Y:S01]  /*0000*/  LDC R1, c[0x0][0x37c] ;  /* 0x0000df00ff017b82 */ /* 0x000fe20000000800 */
[----:B------:R-:W0:Y:S07]  /*0010*/  S2R R5, SR_TID.X ;  /* 0x0000000000057919 */ /* 0x000e2e0000002100 */
[----:B------:R-:W0:Y:S01]  /*0020*/  LDC R6, c[0x0][0x3ac] ;  /* 0x0000eb00ff067b82 */ /* 0x000e220000000800 */
[----:B------:R-:W1:Y:S07]  /*0030*/  LDCU.64 UR8, c[0x0][0x358] ;  /* 0x00006b00ff0877ac */ /* 0x000e6e0008000a00 */
[----:B------:R-:W2:Y:S08]  /*0040*/  S2UR UR4, SR_CTAID.X ;  /* 0x00000000000479c3 */ /* 0x000eb00000002500 */
[----:B------:R-:W3:Y:S01]  /*0050*/  LDC.64 R2, c[0x0][0x380] ;  /* 0x0000e000ff027b82 */ /* 0x000ee20000000a00 */
[----:B0-----:R-:W-:Y:S01]  /*0060*/  ISETP.GE.AND P0, PT, R5, R6, PT ;  /* 0x000000060500720c */ /* 0x001fe20003f06270 */
[----:B--2---:R-:W-:-:S04]  /*0070*/  IMAD R4, R6, UR4, RZ ;  /* 0x0000000406047c24 */ /* 0x004fc8000f8e02ff */
[----:B---3--:R-:W-:-:S08]  /*0080*/  IMAD.WIDE R2, R4, 0x4, R2 ;  /* 0x0000000404027825 */ /* 0x008fd000078e0202 */
[----:B------:R-:W0:Y:S01]  /*0090*/  @!P0 LDC.64 R10, c[0x0][0x390] ;  /* 0x0000e400ff0a8b82 */ /* 0x000e220000000a00 */
[----:B------:R-:W-:-:S06]  /*00a0*/  @!P0 IMAD.WIDE.U32 R8, R5, 0x4, R2 ;  /* 0x0000000405088825 */ /* 0x000fcc00078e0002 */
[----:B-1----:R-:W2:Y:S01]  /*00b0*/  @!P0 LDG.E R8, desc[UR8][R8.64] ;  /* 0x0000000808088981 */ /* 0x002ea2000c1e1900 */
[----:B0-----:R-:W-:-:S06]  /*00c0*/  @!P0 IMAD.WIDE.U32 R10, R5, 0x4, R10 ;  /* 0x00000004050a8825 */ /* 0x001fcc00078e000a */
[----:B------:R-:W2:Y:S01]  /*00d0*/  @!P0 LDG.E R11, desc[UR8][R10.64] ;  /* 0x000000080a0b8981 */ /* 0x000ea2000c1e1900 */
[----:B------:R-:W-:Y:S01]  /*00e0*/  HFMA2 R0, -RZ, RZ, 0, 0 ;  /* 0x00000000ff007431 */ /* 0x000fe200000001ff */
[----:B------:R-:W0:Y:S01]  /*00f0*/  LDCU UR4, c[0x0][0x360] ;  /* 0x00006c00ff0477ac */ /* 0x000e220008000800 */
[----:B------:R-:W1:Y:S01]  /*0100*/  S2UR UR6, SR_CgaCtaId ;  /* 0x00000000000679c3 */ /* 0x000e620000008800 */
[----:B--2---:R-:W-:-:S04]  /*0110*/  @!P0 FADD.FTZ R7, R8, R11 ;  /* 0x0000000b08078221 */ /* 0x004fc80000010000 */
[----:B------:R-:W-:-:S05]  /*0120*/  @!P0 FADD.FTZ R0, RZ, R7 ;  /* 0x00000007ff008221 */ /* 0x000fca0000010000 */
[----:B------:R-:W2:Y:S02]  /*0130*/  SHFL.BFLY PT, R13, R0, 0x10, 0x1f ;  /* 0x0e001f00000d7f89 */ /* 0x000ea400000e0000 */
[----:B--2---:R-:W-:-:S05]  /*0140*/  FADD.FTZ R13, R13, R0 ;  /* 0x000000000d0d7221 */ /* 0x004fca0000010000 */
[----:B------:R-:W2:Y:S02]  /*0150*/  SHFL.BFLY PT, R12, R13, 0x8, 0x1f ;  /* 0x0d001f000d0c7f89 */ /* 0x000ea400000e0000 */
[----:B--2---:R-:W-:-:S05]  /*0160*/  FADD.FTZ R12, R13, R12 ;  /* 0x0000000c0d0c7221 */ /* 0x004fca0000010000 */
[----:B------:R-:W2:Y:S02]  /*0170*/  SHFL.BFLY PT, R15, R12, 0x4, 0x1f ;  /* 0x0c801f000c0f7f89 */ /* 0x000ea400000e0000 */
[----:B--2---:R-:W-:-:S05]  /*0180*/  FADD.FTZ R15, R12, R15 ;  /* 0x0000000f0c0f7221 */ /* 0x004fca0000010000 */
[----:B------:R-:W2:Y:S01]  /*0190*/  SHFL.BFLY PT, R10, R15, 0x2, 0x1f ;  /* 0x0c401f000f0a7f89 */ /* 0x000ea200000e0000 */
[----:B0-----:R-:W-:Y:S01]  /*01a0*/  I2FP.F32.U32 R0, UR4 ;  /* 0x0000000400007c45 */ /* 0x001fe20008201000 */
[----:B------:R-:W-:Y:S02]  /*01b0*/  UMOV UR4, 0x400 ;  /* 0x0000040000047882 */ /* 0x000fe40000000000 */
[----:B------:R-:W-:Y:S01]  /*01c0*/  UIADD3 UR5, UPT, UPT, UR4, 0x8, URZ ;  /* 0x0000000804057890 */ /* 0x000fe2000fffe0ff */
[----:B--2---:R-:W-:-:S05]  /*01d0*/  FADD.FTZ R10, R15, R10 ;  /* 0x0000000a0f0a7221 */ /* 0x004fca0000010000 */
[----:B------:R-:W0:Y:S01]  /*01e0*/  SHFL.BFLY PT, R9, R10, 0x1, 0x1f ;  /* 0x0c201f000a097f89 */ /* 0x000e2200000e0000 */
[----:B------:R-:W-:Y:S01]  /*01f0*/  LOP3.LUT P2, R8, R5, 0x1f, RZ, 0xc0, !PT ;  /* 0x0000001f05087812 */ /* 0x000fe2000784c0ff */
[----:B-1----:R-:W-:Y:S01]  /*0200*/  ULEA UR5, UR6, UR5, 0x18 ;  /* 0x0000000506057291 */ /* 0x002fe2000f8ec0ff */
[----:B------:R-:W-:Y:S01]  /*0210*/  FMUL.FTZ R11, R0, 0.03125 ;  /* 0x3d000000000b7820 */ /* 0x000fe20000410000 */
[----:B------:R-:W-:Y:S01]  /*0220*/  I2FP.F32.U32 R0, R5 ;  /* 0x0000000500007245 */ /* 0x000fe20000201000 */
[----:B0-----:R-:W-:-:S03]  /*0230*/  FADD.FTZ R16, R10, R9 ;  /* 0x000000090a107221 */ /* 0x001fc60000010000 */
[----:B------:R-:W-:-:S06]  /*0240*/  LEA.HI R9, R5, UR5, RZ, 0x1d ;  /* 0x0000000505097c11 */ /* 0x000fcc000f8fe8ff */
        /* <DEDUP_REMOVED lines=27> */
[----:B------:R-:W-:-:S05]  /*0400*/  FSEL R0, R0, RZ, !P3 ;  /* 0x000000ff00007208 */ /* 0x000fca0005800000 */
        /* <DEDUP_REMOVED lines=31> */
[----:B------:R-:W-:Y:S06]  /*0600*/  BAR.SYNC.DEFER_BLOCKING 0x0 ;  /* 0x0000000000007b1d */ /* 0x000fec0000010000 */
[----:B------:R-:W-:Y:S05]  /*0610*/  @P0 EXIT ;  /* 0x000000000000094d */ /* 0x000fea0003800000 */
[----:B------:R-:W1:Y:S01]  /*0620*/  LDC.64 R8, c[0x0][0x398] ;  /* 0x0000e600ff087b82 */ /* 0x000e620000000a00 */
[----:B------:R-:W2:Y:S01]  /*0630*/  LDCU.64 UR6, c[0x0][0x388] ;  /* 0x00007100ff0677ac */ /* 0x000ea20008000a00 */
[C---:B0-----:R-:W-:Y:S01]  /*0640*/  IADD3 R0, P0, PT, R4.reuse, R5, RZ ;  /* 0x0000000504007210 */ /* 0x041fe20007f1e0ff */
[----:B------:R-:W0:Y:S03]  /*0650*/  LDS.64 R14, [UR4] ;  /* 0x00000004ff0e7984 */ /* 0x000e260008000a00 */
[----:B------:R-:W-:Y:S02]  /*0660*/  LEA.HI.X.SX32 R13, R4, RZ, 0x1, P0 ;  /* 0x000000ff040d7211 */ /* 0x000fe400000f0eff */
        /* <DEDUP_REMOVED lines=8> */
[----:B0-----:R-:W-:-:S04]  /*06f0*/  FADD.FTZ R14, R7, -R14 ;  /* 0x8000000e070e7221 */ /* 0x001fc80000010000 */
[----:B------:R-:W-:Y:S01]  /*0700*/  FMUL.FTZ R14, R14, R15 ;  /* 0x0000000f0e0e7220 */ /* 0x000fe20000410000 */
[----:B------:R-:W-:-:S04]  /*0710*/  IMAD.WIDE.U32 R2, R5, 0x4, R2 ;  /* 0x0000000405027825 */ /* 0x000fc800078e0002 */
[----:B---3--:R-:W-:-:S04]  /*0720*/  FFMA.FTZ R7, R8, R14, R11 ;  /* 0x0000000e08077223 */ /* 0x008fc8000001000b */
[----:B--2---:R-:W-:-:S05]  /*0730*/  FADD.FTZ R7, R12, R7 ;  /* 0x000000070c077221 */ /* 0x004fca0000010000 */
[----:B------:R-:W-:Y:S01]  /*0740*/  STG.E desc[UR8][R2.64], R7 ;  /* 0x0000000702007986 */ /* 0x000fe2000c101908 */
[----:B------:R-:W-:Y:S05]  /*0750*/  EXIT ;  /* 0x000000000000794d */ /* 0x000fea0003800000 */
.L_x_372:
        /* <DEDUP_REMOVED lines=10> */
.L_x_2568:


//--------------------- .text._ZN17fastertransformer26add_bias_layernorm_add_resI6__halfLi1EEEvPT_PKS2_S5_S5_S5_fi --------------------------
	.section	.text._ZN17fastertransformer26add_bias_layernorm_add_resI6__halfLi1EEEvPT_PKS2_S5_S5_S5_fi,"ax",@progbits
	.align	128
        .global         _ZN17fastertransformer26add_bias_layernorm_add_resI6__halfLi1EEEvPT_PKS2_S5_S5_S5_fi
        .type           _ZN17fastertransformer26add_bias_layernorm_add_resI6__halfLi1EEEvPT_PKS2_S5_S5_S5_fi,@function
        .size           _ZN17fastertransformer26add_bias_layernorm_add_resI6__halfLi1EEEvPT_PKS2_S5_S5_S5_fi,(.L_x_2569 - _ZN17fastertransformer26add_bias_layernorm_add_resI6__halfLi1EEEvPT_PKS2_S5_S5_S5_fi)
        .other          _ZN17fastertransformer26add_bias_layernorm_add_resI6__halfLi1EEEvPT_PKS2_S5_S5_S5_fi,@"STO_CUDA_ENTRY STV_DEFAULT"
_ZN17fastertransformer26add_bias_layernorm_add_resI6__halfLi1EEEvPT_PKS2_S5_S5_S5_fi:
.text._ZN17fastertransformer26add_bias_layernorm_add_resI6__halfLi1EEEvPT_PKS2_S5_S5_S5_fi:
        /* <DEDUP_REMOVED lines=11> */
[----:B-1----:R-:W2:Y:S01]  /*00b0*/  @!P0 LDG.E.U16 R10, desc[UR4][R10.64] ;  /* 0x000000040a0a8981 */ /* 0x002ea2000c1e1500 */
[----:B0-----:R-:W-:-:S06]  /*00c0*/  @!P0 IMAD.WIDE.U32 R12, R5, 0x2, R12 ;  /* 0x00000002050c8825 */ /* 0x001fcc00078e000c */
[----:B------:R-:W2:Y:S01]  /*00d0*/  @!P0 LDG.E.U16 R13, desc[UR4][R12.64] ;  /* 0x000000040c0d8981 */ /* 0x000ea2000c1e1500 */
[----:B------:R-:W-:Y:S01]  /*00e0*/  HFMA2 R0, -RZ, RZ, 0, 0 ;  /* 0x00000000ff007431 */ /* 0x000fe200000001ff */
[----:B------:R-:W0:Y:S01]  /*00f0*/  LDCU UR6, c[0x0][0x360] ;  /* 0x00006c00ff0677ac */ /* 0x000e220008000800 */
[----:B--2---:R-:W-:-:S05]  /*0100*/  @!P0 HADD2 R4, R10.H0_H0, R13.H0_H0 ;  /* 0x2000000d0a048230 */ /* 0x004fca0000000800 */
[----:B------:R-:W-:-:S05]  /*0110*/  @!P0 HADD2.F32 R7, -RZ, R4.H0_H0 ;  /* 0x20000004ff078230 */ /* 0x000fca0000004100 */
[----:B------:R-:W-:-:S05]  /*0120*/  @!P0 FADD.FTZ R0, RZ, R7 ;  /* 0x00000007ff008221 */ /* 0x000fca0000010000 */
        /* <DEDUP_REMOVED lines=8> */
[----:B0-----:R-:W-:Y:S02]  /*01b0*/  I2FP.F32.U32 R0, UR6 ;  /* 0x0000000600007c45 */ /* 0x001fe40008201000 */
[----:B------:R-:W-:Y:S01]  /*01c0*/  MOV R10, 0x400 ;  /* 0x00000400000a7802 */ /* 0x000fe20000000f00 */
[----:B-1----:R-:W-:-:S05]  /*01d0*/  FADD.FTZ R13, R12, R11 ;  /* 0x0000000b0c0d7221 */ /* 0x002fca0000010000 */
[----:B------:R-:W0:Y:S01]  /*01e0*/  SHFL.BFLY PT, R16, R13, 0x1, 0x1f ;  /* 0x0c201f000d107f89 */ /* 0x000e2200000e0000 */
[----:B------:R-:W-:Y:S01]  /*01f0*/  FMUL.FTZ R18, R0, 0.03125 ;  /* 0x3d00000000127820 */ /* 0x000fe20000410000 */
[----:B------:R-:W-:Y:S02]  /*0200*/  IADD3 R0, PT, PT, R10, 0x8, RZ ;  /* 0x000000080a007810 */ /* 0x000fe40007ffe0ff */
[----:B------:R-:W-:Y:S02]  /*0210*/  LOP3.LUT P2, R9, R5, 0x1f, RZ, 0xc0, !PT ;  /* 0x0000001f05097812 */ /* 0x000fe4000784c0ff */
[----:B------:R-:W-:Y:S02]  /*0220*/  I2FP.F32.U32 R11, R5 ;  /* 0x00000005000b7245 */ /* 0x000fe40000201000 */
[----:B--2---:R-:W-:Y:S02]  /*0230*/  LEA R0, R7, R0, 0x18 ;  /* 0x0000000007007211 */ /* 0x004fe400078ec0ff */
[----:B------:R-:W-:-:S02]  /*0240*/  FSETP.GT.FTZ.AND P1, PT, R18, R11, PT ;  /* 0x0000000b1200720b */ /* 0x000fc40003f34000 */
[----:B------:R-:W-:Y:S01]  /*0250*/  LEA.HI R11, R5, R0, RZ, 0x1d ;  /* 0x00000000050b7211 */ /* 0x000fe200078fe8ff */
[----:B0-----:R-:W-:-:S05]  /*0260*/  FADD.FTZ R16, R13, R16 ;  /* 0x000000100d107221 */ /* 0x001fca0000010000 */
[----:B------:R-:W-:Y:S01]  /*0270*/  @!P2 STS [R11], R16 ;  /* 0x000000100b00a388 */ /* 0x000fe20000000800 */
[----:B------:R-:W-:Y:S02]  /*0280*/  MOV R13, RZ ;  /* 0x000000ff000d7202 */ /* 0x000fe40000000f00 */
[----:B------:R-:W-:Y:S01]  /*0290*/  LEA R12, R9, R0, 0x2 ;  /* 0x00000000090c7211 */ /* 0x000fe200078e10ff */
        /* <DEDUP_REMOVED lines=14> */
[----:B0-----:R-:W-:Y:S01]  /*0380*/  FADD.FTZ R20, R17, R16 ;  /* 0x0000001011147221 */ /* 0x001fe20000010000 */
[----:B------:R-:W-:-:S03]  /*0390*/  @!P2 LEA R16, R7, R10, 0x18 ;  /* 0x0000000a0710a211 */ /* 0x000fc600078ec0ff */
[----:B-1----:R-:W-:-:S05]  /*03a0*/  @!P2 FMUL.FTZ R13, R20, R13 ;  /* 0x0000000d140da220 */ /* 0x002fca0000410000 */
[----:B------:R-:W-:Y:S01]  /*03b0*/  @!P2 STS [R16], R13 ;  /* 0x0000000d1000a388 */ /* 0x000fe20000000800 */
[----:B------:R-:W-:Y:S01]  /*03c0*/  @!P0 LEA R19, R7, R10, 0x18 ;  /* 0x0000000a07138211 */ /* 0x000fe200078ec0ff */
[----:B------:R-:W-:Y:S06]  /*03d0*/  BAR.SYNC.DEFER_BLOCKING 0x0 ;  /* 0x0000000000007b1d */ /* 0x000fec0000010000 */
[----:B------:R-:W0:Y:S01]  /*03e0*/  @!P0 LDS R0, [R19] ;  /* 0x0000000013008984 */ /* 0x000e220000000800 */
[----:B------:R-:W-:Y:S02]  /*03f0*/  @!P0 HADD2.F32 R15, -RZ, R4.H0_H0 ;  /* 0x20000004ff0f8230 */ /* 0x000fe40000004100 */
[----:B------:R-:W-:-:S03]  /*0400*/  HFMA2 R14, -RZ, RZ, 0, 0 ;  /* 0x00000000ff0e7431 */ /* 0x000fc600000001ff */
[----:B0-----:R-:W-:-:S04]  /*0410*/  @!P0 FADD.FTZ R0, R15, -R0 ;  /* 0x800000000f008221 */ /* 0x001fc80000010000 */
[----:B------:R-:W-:-:S05]  /*0420*/  @!P0 FFMA.FTZ R14, R0, R0, RZ ;  /* 0x00000000000e8223 */ /* 0x000fca00000100ff */
        /* <DEDUP_REMOVED lines=26> */
[----:B------:R-:W1:Y:S01]  /*05d0*/  SHFL.BFLY PT, R16, R15, 0x1, 0x1f ;  /* 0x0c201f000f107f89 */ /* 0x000e6200000e0000 */
[----:B------:R-:W-:Y:S01]  /*05e0*/  @!P2 LEA R9, R7, R10, 0x18 ;  /* 0x0000000a0709a211 */ /* 0x000fe200078ec0ff */
[----:B-1----:R-:W-:-:S04]  /*05f0*/  FADD.FTZ R16, R15, R16 ;  /* 0x000000100f107221 */ /* 0x002fc80000010000 */
[----:B0-----:R-:W-:-:S06]  /*0600*/  @!P2 FFMA.FTZ R0, R16, R8, R11 ;  /* 0x000000081000a223 */ /* 0x001fcc000001000b */
[----:B------:R-:W0:Y:S02]  /*0610*/  @!P2 MUFU.RSQ R0, R0 ;  /* 0x000000000000a308 */ /* 0x000e240000001400 */
[----:B0-----:R0:W-:Y:S01]  /*0620*/  @!P2 STS [R9+0x4], R0 ;  /* 0x000004000900a388 */ /* 0x0011e20000000800 */
[----:B------:R-:W-:Y:S06]  /*0630*/  BAR.SYNC.DEFER_BLOCKING 0x0 ;  /* 0x0000000000007b1d */ /* 0x000fec0000010000 */
[----:B------:R-:W-:Y:S05]  /*0640*/  @P0 EXIT ;  /* 0x000000000000094d */ /* 0x000fea0003800000 */
[----:B0-----:R-:W0:Y:S01]  /*0650*/  LDC.64 R8, c[0x0][0x398] ;  /* 0x0000e600ff087b82 */ /* 0x001e220000000a00 */
[----:B------:R-:W1:Y:S01]  /*0660*/  LDCU.64 UR6, c[0x0][0x388] ;  /* 0x00007100ff0677ac */ /* 0x000e620008000a00 */
[----:B------:R-:W-:-:S04]  /*0670*/  IADD3 R0, P0, PT, R6, R5, RZ ;  /* 0x0000000506007210 */ /* 0x000fc80007f1e0ff */
[----:B------:R-:W-:Y:S02]  /*0680*/  LEA.HI.X.SX32 R11, R6, RZ, 0x1, P0 ;  /* 0x000000ff060b7211 */ /* 0x000fe400000f0eff */
[----:B------:R-:W2:Y:S01]  /*0690*/  LDC.64 R12, c[0x0][0x3a0] ;  /* 0x0000e800ff0c7b82 */ /* 0x000ea20000000a00 */
[----:B-1----:R-:W-:-:S04]  /*06a0*/  LEA R14, P0, R0, UR6, 0x1 ;  /* 0x00000006000e7c11 */ /* 0x002fc8000f8008ff */
[----:B------:R-:W-:Y:S01]  /*06b0*/  LEA.HI.X R15, R0, UR7, R11, 0x1, P0 ;  /* 0x00000007000f7c11 */ /* 0x000fe200080f0c0b */
[----:B0-----:R-:W-:-:S04]  /*06c0*/  IMAD.WIDE.U32 R8, R5, 0x2, R8 ;  /* 0x0000000205087825 */ /* 0x001fc800078e0008 */
[----:B------:R-:W3:Y:S01]  /*06d0*/  LDG.E.U16 R14, desc[UR4][R14.64] ;  /* 0x000000040e0e7981 */ /* 0x000ee2000c1e1500 */
[----:B--2---:R-:W-:-:S03]  /*06e0*/  IMAD.WIDE.U32 R12, R5, 0x2, R12 ;  /* 0x00000002050c7825 */ /* 0x004fc600078e000c */
[----:B------:R-:W2:Y:S04]  /*06f0*/  LDG.E.U16 R8, desc[UR4][R8.64] ;  /* 0x0000000408087981 */ /* 0x000ea8000c1e1500 */
[----:B------:R-:W4:Y:S01]  /*0700*/  LDG.E.U16 R12, desc[UR4][R12.64] ;  /* 0x000000040c0c7981 */ /* 0x000f22000c1e1500 */
[----:B------:R-:W-:-:S05]  /*0710*/  LEA R10, R7, R10, 0x18 ;  /* 0x0000000a070a7211 */ /* 0x000fca00078ec0ff */
[----:B------:R-:W0:Y:S01]  /*0720*/  LDS.64 R6, [R10] ;  /* 0x000000000a067984 */ /* 0x000e220000000a00 */
[----:B------:R-:W-:Y:S02]  /*0730*/  HADD2.F32 R11, -RZ, R4.H0_H0 ;  /* 0x20000004ff0b7230 */ /* 0x000fe40000004100 */
[----:B------:R-:W-:-:S04]  /*0740*/  IMAD.WIDE.U32 R2, R5, 0x2, R2 ;  /* 0x0000000205027825 */ /* 0x000fc800078e0002 */
[----:B0-----:R-:W-:-:S04]  /*0750*/  FADD.FTZ R6, R11, -R6 ;  /* 0x800000060b067221 */ /* 0x001fc80000010000 */
[----:B------:R-:W-:Y:S01]  /*0760*/  FMUL.FTZ R6, R6, R7 ;  /* 0x0000000706067220 */ /* 0x000fe20000410000 */
[----:B---3--:R-:W-:Y:S02]  /*0770*/  HADD2.F32 R7, -RZ, R14.H0_H0 ;  /* 0x2000000eff077230 */ /* 0x008fe40000004100 */
[----:B--2---:R-:W-:Y:S02]  /*0780*/  HADD2.F32 R11, -RZ, R8.H0_H0 ;  /* 0x20000008ff0b7230 */ /* 0x004fe40000004100 */
[----:B----4-:R-:W-:-:S05]  /*0790*/  HADD2.F32 R17, -RZ, R12.H0_H0 ;  /* 0x2000000cff117230 */ /* 0x010fca0000004100 */
[----:B------:R-:W-:-:S04]  /*07a0*/  FFMA.FTZ R6, R6, R11, R17 ;  /* 0x0000000b06067223 */ /* 0x000fc80000010011 */
[----:B------:R-:W-:-:S05]  /*07b0*/  FADD.FTZ R6, R6, R7 ;  /* 0x0000000706067221 */ /* 0x000fca0000010000 */
[----:B------:R-:W-:-:S05]  /*07c0*/  F2FP.F16.F32.PACK_AB R6, RZ, R6 ;  /* 0x00000006ff06723e */ /* 0x000fca00000000ff */
[----:B------:R-:W-:Y:S01]  /*07d0*/  STG.E.U16 desc[UR4][R2.64], R6 ;  /* 0x0000000602007986 */ /* 0x000fe2000c101504 */
[----:B------:R-:W-:Y:S05]  /*07e0*/  EXIT ;  /* 0x000000000000794d */ /* 0x000fea0003800000 */
.L_x_373:
        /* <DEDUP_REMOVED lines=9> */
.L_x_2569:


//--------------------- .text._ZN17fastertransformer29add_bias_layernorm_add_res_e2ILi1EEEvP6float2PKS1_S4_S4_S4_fi --------------------------
	.section	.text._ZN17fastertransformer29add_bias_layernorm_add_res_e2ILi1EEEvP6float2PKS1_S4_S4_S4_fi,"ax",@progbits
	.align	128
        .global         _ZN17fastertransformer29add_bias_layernorm_add_res_e2ILi1EEEvP6float2PKS1_S4_S4_S4_fi
        .type           _ZN17fastertransformer29add_bias_layernorm_add_res_e2ILi1EEEvP6float2PKS1_S4_S4_S4_fi,@function
        .size           _ZN17fastertransformer29add_bias_layernorm_add_res_e2ILi1EEEvP6float2PKS1_S4_S4_S4_fi,(.L_x_2570 - _ZN17fastertransformer29add_bias_layernorm_add_res_e2ILi1EEEvP6float2PKS1_S4_S4_S4_fi)
        .other          _ZN17fastertransformer29add_bias_layernorm_add_res_e2ILi1EEEvP6float2PKS1_S4_S4_S4_fi,@"STO_CUDA_ENTRY STV_DEFAULT"
_ZN17fastertransformer29add_bias_layernorm_add_res_e2ILi1EEEvP6float2PKS1_S4_S4_S4_fi:
.text._ZN17fastertransformer29add_bias_layernorm_add_res_e2ILi1EEEvP6float2PKS1_S4_S4_S4_fi:
[----:B------:R-:W-:Y:S01]  /*0000*/  LDC R1, c[0x0][0x37c] ;  /* 0x0000df00ff017b82 */ /* 0x000fe20000000800 */
[----:B------:R-:W0:Y:S07]  /*0010*/  S2R R5, SR_TID.X ;  /* 0x0000000000057919 */ /* 0x000e2e0000002100 */
[----:B------:R-:W1:Y:S01]  /*0020*/  LDC R6, c[0x0][0x3ac] ;  /* 0x0000eb00ff067b82 */ /* 0x000e620000000800 */
[----:B------:R-:W2:Y:S07]  /*0030*/  LDCU.64 UR4, c[0x0][0x358] ;  /* 0x00006b00ff0477ac */ /* 0x000eae0008000a00 */
[----:B------:R-:W3:Y:S08]  /*0040*/  S2UR UR6, SR_CTAID.X ;  /* 0x00000000000679c3 */ /* 0x000ef00000002500 */
[----:B------:R-:W4:Y:S01]  /*0050*/  LDC.64 R2, c[0x0][0x380] ;  /* 0x0000e000ff027b82 */ /* 0x000f220000000a00 */
[----:B-1----:R-:W-:-:S04]  /*0060*/  SHF.R.S32.HI R4, RZ, 0x1, R6 ;  /* 0x00000001ff047819 */ /* 0x002fc80000011406 */
[----:B0-----:R-:W-:Y:S01]  /*0070*/  ISETP.GE.AND P0, PT, R5, R4, PT ;  /* 0x000000040500720c */ /* 0x001fe20003f06270 */
[----:B---3--:R-:W-:-:S04]  /*0080*/  IMAD R4, R4, UR6, RZ ;  /* 0x0000000604047c24 */ /* 0x008fc8000f8e02ff */
[----:B----4-:R-:W-:-:S08]  /*0090*/  IMAD.WIDE R2, R4, 0x8, R2 ;  /* 0x0000000804027825 */ /* 0x010fd000078e0202 */
[----:B------:R-:W0:Y:S01]  /*00a0*/  @!P0 LDC.64 R10, c[0x0][0x390] ;  /* 0x0000e400ff0a8b82 */ /* 0x000e220000000a00 */
[----:B------:R-:W-:-:S06]  /*00b0*/  @!P0 IMAD.WIDE.U32 R8, R5, 0x8, R2 ;  /* 0x0000000805088825 */ /* 0x000fcc00078e0002 */
[----:B--2---:R-:W2:Y:S01]  /*00c0*/  @!P0 LDG.E.64 R8, desc[UR4][R8.64] ;  /* 0x0000000408088981 */ /* 0x004ea2000c1e1b00 */
[----:B0-----:R-:W-:-:S06]  /*00d0*/  @!P0 IMAD.WIDE.U32 R10, R5, 0x8, R10 ;  /* 0x00000008050a8825 */ /* 0x001fcc00078e000a */
[----:B------:R-:W2:Y:S01]  /*00e0*/  @!P0 LDG.E.64 R10, desc[UR4][R10.64] ;  /* 0x000000040a0a8981 */ /* 0x000ea2000c1e1b00 */
[----:B------:R-:W-:Y:S01]  /*00f0*/  HFMA2 R12, -RZ, RZ, 0, 0 ;  /* 0x00000000ff0c7431 */ /* 0x000fe200000001ff */
[----:B------:R-:W0:Y:S01]  /*0100*/  LDCU UR6, c[0x0][0x360] ;  /* 0x00006c00ff0677ac */ /* 0x000e220008000800 */
[----:B--2---:R-:W-:Y:S01]  /*0110*/  @!P0 FADD.FTZ R7, R8, R10 ;  /* 0x0000000a08078221 */ /* 0x004fe20000010000 */
[----:B------:R-:W-:-:S04]  /*0120*/  @!P0 FADD.FTZ R0, R9, R11 ;  /* 0x0000000b09008221 */ /* 0x000fc80000010000 */
[----:B------:R-:W-:-:S04]  /*0130*/  @!P0 FADD.FTZ R13, R7, R0 ;  /* 0x00000000070d8221 */ /* 0x000fc80000010000 */
        /* <DEDUP_REMOVED lines=9> */
[----:B------:R-:W-:Y:S01]  /*01d0*/  MOV R9, 0x400 ;  /* 0x0000040000097802 */ /* 0x000fe20000000f00 */
[----:B-1----:R-:W-:-:S05]  /*01e0*/  FADD.FTZ R15, R11, R10 ;  /* 0x0000000a0b0f7221 */ /* 0x002fca0000010000 */
[----:B------:R-:W1:Y:S01]  /*01f0*/  SHFL.BFLY PT, R16, R15, 0x1, 0x1f ;  /* 0x0c201f000f107f89 */ /* 0x000e6200000e0000 */
[----:B0-----:R-:W-:Y:S02]  /*0200*/  I2FP.F32.U32 R10, UR6 ;  /* 0x00000006000a7c45 */ /* 0x001fe40008201000 */
[----:B------:R-:W-:-:S03]  /*0210*/  IADD3 R13, PT, PT, R9, 0x8, RZ ;  /* 0x00000008090d7810 */ /* 0x000fc60007ffe0ff */
[----:B------:R-:W-:Y:S01]  /*0220*/  FMUL.FTZ R17, R10, 0.03125 ;  /* 0x3d0000000a117820 */ /* 0x000fe20000410000 */
[----:B------:R-:W-:Y:S02]  /*0230*/  LOP3.LUT P2, R10, R5, 0x1f, RZ, 0xc0, !PT ;  /* 0x0000001f050a7812 */ /* 0x000fe4000784c0ff */
[----:B--2---:R-:W-:-:S04]  /*0240*/  LEA R13, R8, R13, 0x18 ;  /* 0x0000000d080d7211 */ /* 0x004fc800078ec0ff */
[----:B------:R-:W-:Y:S01]  /*0250*/  LEA.HI R11, R5, R13, RZ, 0x1d ;  /* 0x0000000d050b7211 */ /* 0x000fe200078fe8ff */
[----:B-1----:R-:W-:-:S06]  /*0260*/  FADD.FTZ R20, R15, R16 ;  /* 0x000000100f147221 */ /* 0x002fcc0000010000 */
[----:B------:R-:W-:Y:S01]  /*0270*/  @!P2 STS [R11], R20 ;  /* 0x000000140b00a388 */ /* 0x000fe20000000800 */
[----:B------:R-:W-:Y:S01]  /*0280*/  I2FP.F32.U32 R12, R5 ;  /* 0x00000005000c7245 */ /* 0x000fe20000201000 */
[----:B------:R-:W-:Y:S03]  /*0290*/  BAR.SYNC.DEFER_BLOCKING 0x0 ;  /* 0x0000000000007b1d */ /* 0x000fe60000010000 */
[----:B------:R-:W-:Y:S02]  /*02a0*/  FSETP.GT.FTZ.AND P1, PT, R17, R12, PT ;  /* 0x0000000c1100720b */ /* 0x000fe40003f34000 */
[----:B------:R-:W-:Y:S02]  /*02b0*/  MOV R14, RZ ;  /* 0x000000ff000e7202 */ /* 0x000fe40000000f00 */
[----:B------:R-:W-:-:S09]  /*02c0*/  LEA R12, R10, R13, 0x2 ;  /* 0x0000000d0a0c7211 */ /* 0x000fd200078e10ff */
        /* <DEDUP_REMOVED lines=17> */
[----:B------:R-:W-:Y:S01]  /*03e0*/  @!P0 LEA R20, R8, R9, 0x18 ;  /* 0x0000000908148211 */ /* 0x000fe200078ec0ff */
[----:B------:R-:W-:Y:S06]  /*03f0*/  BAR.SYNC.DEFER_BLOCKING 0x0 ;  /* 0x0000000000007b1d */ /* 0x000fec0000010000 */
[----:B------:R-:W0:Y:S02]  /*0400*/  @!P0 LDS R15, [R20] ;  /* 0x00000000140f8984 */ /* 0x000e240000000800 */
[--C-:B0-----:R-:W-:Y:S01]  /*0410*/  @!P0 FADD.FTZ R17, R0, -R15.reuse ;  /* 0x8000000f00118221 */ /* 0x101fe20000010000 */
[----:B------:R-:W-:-:S03]  /*0420*/  @!P0 FADD.FTZ R16, R7, -R15 ;  /* 0x8000000f07108221 */ /* 0x000fc60000010000 */
[----:B------:R-:W-:Y:S01]  /*0430*/  @!P0 FMUL.FTZ R17, R17, R17 ;  /* 0x0000001111118220 */ /* 0x000fe20000410000 */
[----:B------:R-:W-:-:S03]  /*0440*/  HFMA2 R15, -RZ, RZ, 0, 0 ;  /* 0x00000000ff0f7431 */ /* 0x000fc600000001ff */
[----:B------:R-:W-:-:S04]  /*0450*/  @!P0 FFMA.FTZ R17, R16, R16, R17 ;  /* 0x0000001010118223 */ /* 0x000fc80000010011 */
[----:B------:R-:W-:-:S05]  /*0460*/  @!P0 FADD.FTZ R15, RZ, R17 ;  /* 0x00000011ff0f8221 */ /* 0x000fca0000010000 */
        /* <DEDUP_REMOVED lines=11> */
[----:B------:R-:W-:Y:S01]  /*0520*/  MOV R10, RZ ;  /* 0x000000ff000a7202 */ /* 0x000fe20000000f00 */
        /* <DEDUP_REMOVED lines=17> */
[----:B------:R-:W0:Y:S01]  /*0640*/  @!P2 MUFU.RSQ R6, R6 ;  /* 0x000000060006a308 */ /* 0x000e220000001400 */
[----:B------:R-:W-:-:S05]  /*0650*/  @!P2 LEA R11, R8, R9, 0x18 ;  /* 0x00000009080ba211 */ /* 0x000fca00078ec0ff */
        /* <DEDUP_REMOVED lines=10> */
[----:B0-----:R-:W-:-:S05]  /*0700*/  IMAD.WIDE.U32 R10, R5, 0x8, R10 ;  /* 0x00000008050a7825 */ /* 0x001fca00078e000a */
[----:B------:R-:W3:Y:S01]  /*0710*/  LDG.E.64 R12, desc[UR4][R12.64] ;  /* 0x000000040c0c7981 */ /* 0x000ee2000c1e1b00 */
[----:B--2---:R-:W-:-:S03]  /*0720*/  IMAD.WIDE.U32 R14, R5, 0x8, R14 ;  /* 0x00000008050e7825 */ /* 0x004fc600078e000e */
[----:B------:R-:W2:Y:S04]  /*0730*/  LDG.E.64 R10, desc[UR4][R10.64] ;  /* 0x000000040a0a7981 */ /* 0x000ea8000c1e1b00 */
[----:B------:R-:W2:Y:S01]  /*0740*/  LDG.E.64 R14, desc[UR4][R14.64] ;  /* 0x000000040e0e7981 */ /* 0x000ea2000c1e1b00 */
[----:B------:R-:W-:-:S06]  /*0750*/  LEA R8, R8, R9, 0x18 ;  /* 0x0000000908087211 */ /* 0x000fcc00078ec0ff */
[----:B------:R-:W0:Y:S01]  /*0760*/  LDS.64 R8, [R8] ;  /* 0x0000000008087984 */ /* 0x000e220000000a00 */
[----:B------:R-:W-:-:S04]  /*0770*/  IMAD.WIDE.U32 R2, R5, 0x8, R2 ;  /* 0x0000000805027825 */ /* 0x000fc800078e0002 */
[--C-:B0-----:R-:W-:Y:S01]  /*0780*/  FADD.FTZ R4, R7, -R8.reuse ;  /* 0x8000000807047221 */ /* 0x101fe20000010000 */
[----:B------:R-:W-:-:S03]  /*0790*/  FADD.FTZ R0, R0, -R8 ;  /* 0x8000000800007221 */ /* 0x000fc60000010000 */
[-C--:B------:R-:W-:Y:S01]  /*07a0*/  FMUL.FTZ R7, R4, R9.reuse ;  /* 0x0000000904077220 */ /* 0x080fe20000410000 */
[----:B------:R-:W-:-:S03]  /*07b0*/  FMUL.FTZ R0, R0, R9 ;  /* 0x0000000900007220 */ /* 0x000fc60000410000 */
[----:B--2---:R-:W-:Y:S01]  /*07c0*/  FFMA.FTZ R7, R10, R7, R14 ;  /* 0x000000070a077223 */ /* 0x004fe2000001000e */
[----:B------:R-:W-:-:S03]  /*07d0*/  FFMA.FTZ R0, R11, R0, R15 ;  /* 0x000000000b007223 */ /* 0x000fc6000001000f */
[----:B---3--:R-:W-:Y:S01]  /*07e0*/  FADD.FTZ R4, R12, R7 ;  /* 0x000000070c047221 */ /* 0x008fe20000010000 */
[----:B------:R-:W-:-:S05]  /*07f0*/  FADD.FTZ R5, R13, R0 ;  /* 0x000000000d057221 */ /* 0x000fca0000010000 */
[----:B------:R-:W-:Y:S01]  /*0800*/  STG.E.64 desc[UR4][R2.64], R4 ;  /* 0x0000000402007986 */ /* 0x000fe2000c101b04 */
[----:B------:R-:W-:Y:S05]  /*0810*/  EXIT ;  /* 0x000000000000794d */ /* 0x000fea0003800000 */
.L_x_374:
        /* <DEDUP_REMOVED lines=14> */
.L_x_2570:


//--------------------- .text._ZN17fastertransformer29add_bias_layernorm_add_res_e2ILi1EEEvP7__half2PKS1_S4_S4_S4_fi --------------------------
	.section	.text._ZN17fastertransformer29add_bias_layernorm_add_res_e2ILi1EEEvP7__half2PKS1_S4_S4_S4_fi,"ax",@progbits
	.align	128
        .global         _ZN17fastertransformer29add_bias_layernorm_add_res_e2ILi1EEEvP7__half2PKS1_S4_S4_S4_fi
        .type           _ZN17fastertransformer29add_bias_layernorm_add_res_e2ILi1EEEvP7__half2PKS1_S4_S4_S4_fi,@function
        .size           _ZN17fastertransformer29add_bias_layernorm_add_res_e2ILi1EEEvP7__half2PKS1_S4_S4_S4_fi,(.L_x_2571 - _ZN17fastertransformer29add_bias_layernorm_add_res_e2ILi1EEEvP7__half2PKS1_S4_S4_S4_fi)
        .other          _ZN17fastertransformer29add_bias_layernorm_add_res_e2ILi1EEEvP7__half2PKS1_S4_S4_S4_fi,@"STO_CUDA_ENTRY STV_DEFAULT"
_ZN17fastertransformer29add_bias_layernorm_add_res_e2ILi1EEEvP7__half2PKS1_S4_S4_S4_fi:
.text._ZN17fastertransformer29add_bias_layernorm_add_res_e2ILi1EEEvP7__half2PKS1_S4_S4_S4_fi:
        /* <DEDUP_REMOVED lines=12> */
[----:B--2---:R-:W2:Y:S01]  /*00c0*/  @!P0 LDG.E R8, desc[UR4][R8.64] ;  /* 0x0000000408088981 */ /* 0x004ea2000c1e1900 */
[----:B0-----:R-:W-:-:S06]  /*00d0*/  @!P0 IMAD.WIDE.U32 R10, R5, 0x4, R10 ;  /* 0x00000004050a8825 */ /* 0x001fcc00078e000a */
[----:B------:R-:W2:Y:S01]  /*00e0*/  @!P0 LDG.E R11, desc[UR4][R10.64] ;  /* 0x000000040a0b8981 */ /* 0x000ea2000c1e1900 */
[----:B------:R-:W-:Y:S01]  /*00f0*/  MOV R12, RZ ;  /* 0x000000ff000c7202 */ /* 0x000fe20000000f00 */
[----:B------:R-:W0:Y:S01]  /*0100*/  LDCU UR6, c[0x0][0x360] ;  /* 0x00006c00ff0677ac */ /* 0x000e220008000800 */
[----:B--2---:R-:W-:-:S05]  /*0110*/  @!P0 HFMA2 R0, R8, 1, 1, R11 ;  /* 0x3c003c0008008831 */ /* 0x004fca000000000b */
[--C-:B------:R-:W-:Y:S02]  /*0120*/  @!P0 HADD2.F32 R7, -RZ, R0.reuse.H0_H0 ;  /* 0x20000000ff078230 */ /* 0x100fe40000004100 */
[----:B------:R-:W-:-:S05]  /*0130*/  @!P0 HADD2.F32 R14, -RZ, R0.H1_H1 ;  /* 0x30000000ff0e8230 */ /* 0x000fca0000004100 */
        /* <DEDUP_REMOVED lines=23> */
[----:B------:R-:W-:Y:S01]  /*02b0*/  FSETP.GT.FTZ.AND P1, PT, R18, R13, PT ;  /* 0x0000000d1200720b */ /* 0x000fe20003f34000 */
[----:B------:R-:W-:Y:S01]  /*02c0*/  HFMA2 R13, -RZ, RZ, 0, 0 ;  /* 0x00000000ff0d7431 */ /* 0x000fe200000001ff */
[----:B------:R-:W-:-:S11]  /*02d0*/  LEA R11, R9, R12, 0x2 ;  /* 0x0000000c090b7211 */ /* 0x000fd600078e10ff */
        /* <DEDUP_REMOVED lines=14> */
[----:B------:R-:W-:Y:S01]  /*03c0*/  BSSY.RECONVERGENT B0, `(.L_x_375) ;  /* 0x0000010000007945 */ /* 0x000fe20003800200 */
[----:B------:R-:W-:Y:S01]  /*03d0*/  MOV R15, RZ ;  /* 0x000000ff000f7202 */ /* 0x000fe20000000f00 */
[----:B0-----:R-:W-:-:S04]  /*03e0*/  FADD.FTZ R19, R17, R16 ;  /* 0x0000001011137221 */ /* 0x001fc80000010000 */
[----:B-1----:R-:W-:-:S05]  /*03f0*/  @!P2 FMUL.FTZ R12, R19, R18 ;  /* 0x00000012130ca220 */ /* 0x002fca0000410000 */
[----:B------:R0:W-:Y:S01]  /*0400*/  @!P2 STS [R13], R12 ;  /* 0x0000000c0d00a388 */ /* 0x0001e20000000800 */
[----:B------:R-:W-:Y:S06]  /*0410*/  BAR.SYNC.DEFER_BLOCKING 0x0 ;  /* 0x0000000000007b1d */ /* 0x000fec0000010000 */
[----:B------:R-:W-:Y:S05]  /*0420*/  @P0 BRA `(.L_x_376) ;  /* 0x0000000000240947 */ /* 0x000fea0003800000 */
[----:B------:R-:W-:Y:S01]  /*0430*/  LEA R14, R7, R8, 0x18 ;  /* 0x00000008070e7211 */ /* 0x000fe200078ec0ff */
[--C-:B0-----:R-:W-:Y:S02]  /*0440*/  HADD2.F32 R13, -RZ, R0.reuse.H1_H1 ;  /* 0x30000000ff0d7230 */ /* 0x101fe40000004100 */
[----:B------:R-:W-:Y:S02]  /*0450*/  HADD2.F32 R15, -RZ, R0.H0_H0 ;  /* 0x20000000ff0f7230 */ /* 0x000fe40000004100 */
[----:B------:R-:W0:Y:S02]  /*0460*/  LDS R12, [R14] ;  /* 0x000000000e0c7984 */ /* 0x000e240000000800 */
[--C-:B0-----:R-:W-:Y:S01]  /*0470*/  FADD.FTZ R13, R13, -R12.reuse ;  /* 0x8000000c0d0d7221 */ /* 0x101fe20000010000 */
[----:B------:R-:W-:-:S03]  /*0480*/  FADD.FTZ R12, R15, -R12 ;  /* 0x8000000c0f0c7221 */ /* 0x000fc60000010000 */
[----:B------:R-:W-:-:S04]  /*0490*/  FMUL.FTZ R13, R13, R13 ;  /* 0x0000000d0d0d7220 */ /* 0x000fc80000410000 */
[----:B------:R-:W-:-:S04]  /*04a0*/  FFMA.FTZ R13, R12, R12, R13 ;  /* 0x0000000c0c0d7223 */ /* 0x000fc8000001000d */
[----:B------:R-:W-:-:S07]  /*04b0*/  FADD.FTZ R15, RZ, R13 ;  /* 0x0000000dff0f7221 */ /* 0x000fce0000010000 */
.L_x_376:
[----:B------:R-:W-:Y:S05]  /*04c0*/  BSYNC.RECONVERGENT B0 ;  /* 0x0000000000007941 */ /* 0x000fea0003800200 */
.L_x_375:
[----:B0-----:R-:W0:Y:S01]  /*04d0*/  SHFL.BFLY PT, R12, R15, 0x10, 0x1f ;  /* 0x0e001f000f0c7f89 */ /* 0x001e2200000e0000 */
[----:B------:R-:W-:Y:S01]  /*04e0*/  ISETP.NE.AND P3, PT, R9, RZ, PT ;  /* 0x000000ff0900720c */ /* 0x000fe20003f65270 */
[----:B------:R-:W-:Y:S02]  /*04f0*/  HFMA2 R9, -RZ, RZ, 0, 0 ;  /* 0x00000000ff097431 */ /* 0x000fe400000001ff */
        /* <DEDUP_REMOVED lines=8> */
[----:B0-----:R-:W-:Y:S02]  /*0580*/  FADD.FTZ R19, R17, R16 ;  /* 0x0000001011137221 */ /* 0x001fe40000010000 */
[----:B------:R-:W0:Y:S03]  /*0590*/  @!P2 LDC R16, c[0x0][0x3a8] ;  /* 0x0000ea00ff10ab82 */ /* 0x000e260000000800 */
[----:B------:R-:W-:Y:S05]  /*05a0*/  @!P3 STS [R10], R19 ;  /* 0x000000130a00b388 */ /* 0x000fea0000000800 */
[----:B------:R-:W-:Y:S06]  /*05b0*/  BAR.SYNC.DEFER_BLOCKING 0x0 ;  /* 0x0000000000007b1d */ /* 0x000fec0000010000 */
[----:B------:R1:W2:Y:S02]  /*05c0*/  @P1 LDS R9, [R11] ;  /* 0x000000000b091984 */ /* 0x0002a40000000800 */
[----:B-1----:R-:W-:-:S04]  /*05d0*/  @!P2 I2FP.F32.S32 R11, R6 ;  /* 0x00000006000ba245 */ /* 0x002fc80000201400 */
[----:B------:R-:W0:Y:S01]  /*05e0*/  @!P2 MUFU.RCP R6, R11 ;  /* 0x0000000b0006a308 */ /* 0x000e220000001000 */
[----:B--2---:R-:W1:Y:S02]  /*05f0*/  SHFL.BFLY PT, R12, R9, 0x10, 0x1f ;  /* 0x0e001f00090c7f89 */ /* 0x004e6400000e0000 */
[----:B-1----:R-:W-:-:S05]  /*0600*/  FADD.FTZ R12, R12, R9 ;  /* 0x000000090c0c7221 */ /* 0x002fca0000010000 */
[----:B------:R-:W1:Y:S02]  /*0610*/  SHFL.BFLY PT, R13, R12, 0x8, 0x1f ;  /* 0x0d001f000c0d7f89 */ /* 0x000e6400000e0000 */
[----:B-1----:R-:W-:-:S05]  /*0620*/  FADD.FTZ R13, R12, R13 ;  /* 0x0000000d0c0d7221 */ /* 0x002fca0000010000 */
[----:B------:R-:W1:Y:S02]  /*0630*/  SHFL.BFLY PT, R14, R13, 0x4, 0x1f ;  /* 0x0c801f000d0e7f89 */ /* 0x000e6400000e0000 */
[----:B-1----:R-:W-:-:S05]  /*0640*/  FADD.FTZ R14, R13, R14 ;  /* 0x0000000e0d0e7221 */ /* 0x002fca0000010000 */
[----:B------:R-:W1:Y:S02]  /*0650*/  SHFL.BFLY PT, R15, R14, 0x2, 0x1f ;  /* 0x0c401f000e0f7f89 */ /* 0x000e6400000e0000 */
[----:B-1----:R-:W-:-:S05]  /*0660*/  FADD.FTZ R15, R14, R15 ;  /* 0x0000000f0e0f7221 */ /* 0x002fca0000010000 */
[----:B------:R-:W1:Y:S02]  /*0670*/  SHFL.BFLY PT, R10, R15, 0x1, 0x1f ;  /* 0x0c201f000f0a7f89 */ /* 0x000e6400000e0000 */
[----:B-1----:R-:W-:-:S04]  /*0680*/  FADD.FTZ R9, R15, R10 ;  /* 0x0000000a0f097221 */ /* 0x002fc80000010000 */
[----:B0-----:R-:W-:Y:S01]  /*0690*/  @!P2 FFMA.FTZ R6, R9, R6, R16 ;  /* 0x000000060906a223 */ /* 0x001fe20000010010 */
[----:B------:R-:W-:-:S05]  /*06a0*/  @!P2 LEA R9, R7, R8, 0x18 ;  /* 0x000000080709a211 */ /* 0x000fca00078ec0ff */
[----:B------:R-:W0:Y:S02]  /*06b0*/  @!P2 MUFU.RSQ R6, R6 ;  /* 0x000000060006a308 */ /* 0x000e240000001400 */
[----:B0-----:R0:W-:Y:S01]  /*06c0*/  @!P2 STS [R9+0x4], R6 ;  /* 0x000004060900a388 */ /* 0x0011e20000000800 */
[----:B------:R-:W-:Y:S06]  /*06d0*/  BAR.SYNC.DEFER_BLOCKING 0x0 ;  /* 0x0000000000007b1d */ /* 0x000fec0000010000 */
[----:B------:R-:W-:Y:S05]  /*06e0*/  @P0 EXIT ;  /* 0x000000000000094d */ /* 0x000fea0003800000 */
[----:B------:R-:W1:Y:S01]  /*06f0*/  LDC.64 R10, c[0x0][0x398] ;  /* 0x0000e600ff0a7b82 */ /* 0x000e620000000a00 */
[----:B------:R-:W2:Y:S01]  /*0700*/  LDCU.64 UR6, c[0x0][0x388] ;  /* 0x00007100ff0677ac */ /* 0x000ea20008000a00 */
[----:B0-----:R-:W-:-:S04]  /*0710*/  IADD3 R6, P0, PT, R4, R5, RZ ;  /* 0x0000000504067210 */ /* 0x001fc80007f1e0ff */
[----:B------:R-:W-:Y:S02]  /*0720*/  LEA.HI.X.SX32 R9, R4, RZ, 0x1, P0 ;  /* 0x000000ff04097211 */ /* 0x000fe400000f0eff */
[----:B------:R-:W0:Y:S01]  /*0730*/  LDC.64 R12, c[0x0][0x3a0] ;  /* 0x0000e800ff0c7b82 */ /* 0x000e220000000a00 */
[----:B--2---:R-:W-:-:S04]  /*0740*/  LEA R14, P0, R6, UR6, 0x2 ;  /* 0x00000006060e7c11 */ /* 0x004fc8000f8010ff */
[----:B------:R-:W-:Y:S01]  /*0750*/  LEA.HI.X R15, R6, UR7, R9, 0x2, P0 ;  /* 0x00000007060f7c11 */ /* 0x000fe200080f1409 */
[----:B-1----:R-:W-:-:S04]  /*0760*/  IMAD.WIDE.U32 R10, R5, 0x4, R10 ;  /* 0x00000004050a7825 */ /* 0x002fc800078e000a */
[----:B------:R-:W2:Y:S01]  /*0770*/  LDG.E R14, desc[UR4][R14.64] ;  /* 0x000000040e0e7981 */ /* 0x000ea2000c1e1900 */
[----:B0-----:R-:W-:-:S03]  /*0780*/  IMAD.WIDE.U32 R12, R5, 0x4, R12 ;  /* 0x00000004050c7825 */ /* 0x001fc600078e000c */
[----:B------:R-:W3:Y:S04]  /*0790*/  LDG.E R10, desc[UR4][R10.64] ;  /* 0x000000040a0a7981 */ /* 0x000ee8000c1e1900 */
[----:B------:R-:W4:Y:S01]  /*07a0*/  LDG.E R12, desc[UR4][R12.64] ;  /* 0x000000040c0c7981 */ /* 0x000f22000c1e1900 */
[----:B------:R-:W-:-:S06]  /*07b0*/  LEA R7, R7, R8, 0x18 ;  /* 0x0000000807077211 */ /* 0x000fcc00078ec0ff */
[----:B------:R-:W0:Y:S01]  /*07c0*/  LDS.64 R6, [R7] ;  /* 0x0000000007067984 */ /* 0x000e220000000a00 */
[--C-:B------:R-:W-:Y:S02]  /*07d0*/  HADD2.F32 R9, -RZ, R0.reuse.H0_H0 ;  /* 0x20000000ff097230 */ /* 0x100fe40000004100 */
[----:B------:R-:W-:Y:S02]  /*07e0*/  HADD2.F32 R17, -RZ, R0.H1_H1 ;  /* 0x30000000ff117230 */ /* 0x000fe40000004100 */
[----:B------:R-:W-:-:S04]  /*07f0*/  IMAD.WIDE.U32 R2, R5, 0x4, R2 ;  /* 0x0000000405027825 */ /* 0x000fc800078e0002 */
[--C-:B0-----:R-:W-:Y:S01]  /*0800*/  FADD.FTZ R4, R9, -R6.reuse ;  /* 0x8000000609047221 */ /* 0x101fe20000010000 */
[----:B------:R-:W-:-:S03]  /*0810*/  FADD.FTZ R6, R17, -R6 ;  /* 0x8000000611067221 */ /* 0x000fc60000010000 */
[-C--:B------:R-:W-:Y:S01]  /*0820*/  FMUL.FTZ R4, R4, R7.reuse ;  /* 0x0000000704047220 */ /* 0x080fe20000410000 */
[----:B------:R-:W-:Y:S01]  /*0830*/  FMUL.FTZ R6, R6, R7 ;  /* 0x0000000706067220 */ /* 0x000fe20000410000 */
        /* <DEDUP_REMOVED lines=13> */
.L_x_377:
        /* <DEDUP_REMOVED lines=15> */
.L_x_2571:


//--------------------- .text._ZN17fastertransformer18merge_layernorm_v2I6__halfEEvPT_PKS2_S5_S5_fiiii --------------------------
	.section	.text._ZN17fastertransformer18merge_layernorm_v2I6__halfEEvPT_PKS2_S5_S5_fiiii,"ax",@progbits
	.align	128
        .global         _ZN17fastertransformer18merge_layernorm_v2I6__halfEEvPT_PKS2_S5_S5_fiiii
        .type           _ZN17fastertransformer18merge_layernorm_v2I6__halfEEvPT_PKS2_S5_S5_fiiii,@function
        .size           _ZN17fastertransformer18merge_layernorm_v2I6__halfEEvPT_PKS2_S5_S5_fiiii,(.L_x_2572 - _ZN17fastertransformer18merge_layernorm_v2I6__halfEEvPT_PKS2_S5_S5_fiiii)
        .other          _ZN17fastertransformer18merge_layernorm_v2I6__halfEEvPT_PKS2_S5_S5_fiiii,@"STO_CUDA_ENTRY STV_DEFAULT"
_ZN17fastertransformer18merge_layernorm_v2I6__halfEEvPT_PKS2_S5_S5_fiiii:
.text._ZN17fastertransformer18merge_layernorm_v2I6__halfEEvPT_PKS2_S5_S5_fiiii:
[----:B------:R-:W-:Y:S01]  /*0000*/  LDC R1, c[0x0][0x37c] ;  /* 0x0000df00ff017b82 */ /* 0x000fe20000000800 */
[----:B------:R-:W0:Y:S01]  /*0010*/  S2R R4, SR_TID.X ;  /* 0x0000000000047919 */ /* 0x000e220000002100 */
[----:B------:R-:W0:Y:S06]  /*0020*/  LDCU UR10, c[0x0][0x360] ;  /* 0x00006c00ff0a77ac */ /* 0x000e2c0008000800 */
[----:B------:R-:W1:Y:S01]  /*0030*/  LDC R5, c[0x0][0x3b0] ;  /* 0x0000ec00ff057b82 */ /* 0x000e620000000800 */
[----:B------:R-:W-:Y:S01]  /*0040*/  BSSY.RECONVERGENT B0, `(.L_x_378) ;  /* 0x000004a000007945 */ /* 0x000fe20003800200 */
[----:B------:R-:W2:Y:S01]  /*0050*/  S2R R24, SR_CTAID.X ;  /* 0x0000000000187919 */ /* 0x000ea20000002500 */
[----:B------:R-:W1:Y:S01]  /*0060*/  LDCU.64 UR6, c[0x0][0x3a8] ;  /* 0x00007500ff0677ac */ /* 0x000e620008000a00 */
[----:B------:R-:W-:Y:S01]  /*0070*/  IMAD.MOV.U32 R14, RZ, RZ, RZ ;  /* 0x000000ffff0e7224 */ /* 0x000fe200078e00ff */
[----:B------:R-:W3:Y:S01]  /*0080*/  S2R R25, SR_CTAID.Y ;  /* 0x0000000000197919 */ /* 0x000ee20000002600 */
[----:B------:R-:W4:Y:S02]  /*0090*/  LDCU.64 UR8, c[0x0][0x358] ;  /* 0x00006b00ff0877ac */ /* 0x000f240008000a00 */
[----:B------:R-:W5:Y:S01]  /*00a0*/  S2UR UR4, SR_CTAID.Z ;  /* 0x00000000000479c3 */ /* 0x000f620000002700 */
[----:B-1----:R-:W-:Y:S01]  /*00b0*/  IMAD R26, R5, UR7, RZ ;  /* 0x00000007051a7c24 */ /* 0x002fe2000f8e02ff */
[----:B------:R-:W-:-:S04]  /*00c0*/  SHF.R.S32.HI R13, RZ, 0x2, R5 ;  /* 0x00000002ff0d7819 */ /* 0x000fc80000011405 */
[----:B------:R-:W-:Y:S01]  /*00d0*/  LEA.HI R15, R26, R26, RZ, 0x1 ;  /* 0x0000001a1a0f7211 */ /* 0x000fe200078f08ff */
[C---:B0-----:R-:W-:Y:S01]  /*00e0*/  VIADD R3, R4.reuse, UR10 ;  /* 0x0000000a04037c36 */ /* 0x041fe20008000000 */
[-C--:B------:R-:W-:Y:S01]  /*00f0*/  ISETP.GE.AND P3, PT, R4, R5.reuse, PT ;  /* 0x000000050400720c */ /* 0x080fe20003f66270 */
[----:B-----5:R-:W-:Y:S01]  /*0100*/  UIMAD UR4, UR4, UR6, URZ ;  /* 0x00000006040472a4 */ /* 0x020fe2000f8e02ff */
[----:B------:R-:W-:Y:S01]  /*0110*/  SHF.R.S32.HI R15, RZ, 0x1, R15 ;  /* 0x00000001ff0f7819 */ /* 0x000fe2000001140f */
[C---:B------:R-:W-:Y:S01]  /*0120*/  VIADD R2, R3.reuse, UR10 ;  /* 0x0000000a03027c36 */ /* 0x040fe20008000000 */
[-C--:B------:R-:W-:Y:S01]  /*0130*/  ISETP.GE.AND P2, PT, R3, R5.reuse, PT ;  /* 0x000000050300720c */ /* 0x080fe20003f46270 */
[----:B------:R-:W-:Y:S02]  /*0140*/  UIMAD UR4, UR4, UR7, URZ ;  /* 0x00000007040472a4 */ /* 0x000fe4000f8e02ff */
[C---:B------:R-:W-:Y:S01]  /*0150*/  VIADD R0, R2.reuse, UR10 ;  /* 0x0000000a02007c36 */ /* 0x040fe20008000000 */
[----:B------:R-:W-:-:S04]  /*0160*/  ISETP.GE.AND P1, PT, R2, R5, PT ;  /* 0x000000050200720c */ /* 0x000fc80003f26270 */
[----:B------:R-:W-:-:S04]  /*0170*/  ISETP.GE.AND P6, PT, R0, R5, PT ;  /* 0x000000050000720c */ /* 0x000fc80003fc6270 */
[----:B------:R-:W-:Y:S01]  /*0180*/  P2R R6, PR, RZ, 0x40 ;  /* 0x00000040ff067803 */ /* 0x000fe20000000000 */
[----:B------:R-:W-:Y:S01]  /*0190*/  IMAD R6, R5, UR4, RZ ;  /* 0x0000000405067c24 */ /* 0x000fe2000f8e02ff */
[----:B--234-:R-:W-:Y:S07]  /*01a0*/  @P3 BRA `(.L_x_379) ;  /* 0x0000000000cc3947 */ /* 0x01cfee0003800000 */
[-C--:B------:R-:W-:Y:S01]  /*01b0*/  IABS R10, R13.reuse ;  /* 0x0000000d000a7213 */ /* 0x080fe20000000000 */
[----:B------:R-:W0:Y:S01]  /*01c0*/  LDCU.64 UR4, c[0x0][0x388] ;  /* 0x00007100ff0477ac */ /* 0x000e220008000a00 */
[----:B------:R-:W-:Y:S02]  /*01d0*/  IABS R12, R4 ;  /* 0x00000004000c7213 */ /* 0x000fe40000000000 */
[----:B------:R-:W1:Y:S01]  /*01e0*/  I2F.RP R7, R10 ;  /* 0x0000000a00077306 */ /* 0x000e620000209400 */
[----:B------:R-:W-:-:S07]  /*01f0*/  IABS R14, R13 ;  /* 0x0000000d000e7213 */ /* 0x000fce0000000000 */
[----:B-1----:R-:W1:Y:S02]  /*0200*/  MUFU.RCP R7, R7 ;  /* 0x0000000700077308 */ /* 0x002e640000001000 */
[----:B-1----:R-:W-:Y:S02]  /*0210*/  VIADD R8, R7, 0xffffffe ;  /* 0x0ffffffe07087836 */ /* 0x002fe40000000000 */
[----:B------:R-:W-:-:S04]  /*0220*/  IMAD.MOV R7, RZ, RZ, -R14 ;  /* 0x000000ffff077224 */ /* 0x000fc800078e0a0e */
[----:B------:R1:W2:Y:S02]  /*0230*/  F2I.FTZ.U32.TRUNC.NTZ R9, R8 ;  /* 0x0000000800097305 */ /* 0x0002a4000021f000 */
[----:B-1----:R-:W-:Y:S02]  /*0240*/  IMAD.MOV.U32 R8, RZ, RZ, RZ ;  /* 0x000000ffff087224 */ /* 0x002fe400078e00ff */
[----:B--2---:R-:W-:-:S04]  /*0250*/  IMAD.MOV R11, RZ, RZ, -R9 ;  /* 0x000000ffff0b7224 */ /* 0x004fc800078e0a09 */
[----:B------:R-:W-:-:S04]  /*0260*/  IMAD R11, R11, R10, RZ ;  /* 0x0000000a0b0b7224 */ /* 0x000fc800078e02ff */
[----:B------:R-:W-:-:S06]  /*0270*/  IMAD.HI.U32 R9, R9, R11, R8 ;  /* 0x0000000b09097227 */ /* 0x000fcc00078e0008 */
[----:B------:R-:W-:-:S04]  /*0280*/  IMAD.HI.U32 R9, R9, R12, RZ ;  /* 0x0000000c09097227 */ /* 0x000fc800078e00ff */
[----:B------:R-:W-:-:S05]  /*0290*/  IMAD R7, R9, R7, R12 ;  /* 0x0000000709077224 */ /* 0x000fca00078e020c */
[----:B------:R-:W-:-:S13]  /*02a0*/  ISETP.GT.U32.AND P5, PT, R10, R7, PT ;  /* 0x000000070a00720c */ /* 0x000fda0003fa4070 */
[----:B------:R-:W-:Y:S02]  /*02b0*/  @!P5 IMAD.IADD R7, R7, 0x1, -R10 ;  /* 0x000000010707d824 */ /* 0x000fe400078e0a0a */
[----:B------:R-:W-:Y:S01]  /*02c0*/  @!P5 VIADD R9, R9, 0x1 ;  /* 0x000000010909d836 */ /* 0x000fe20000000000 */
[----:B------:R-:W-:Y:S02]  /*02d0*/  ISETP.NE.AND P5, PT, R13, RZ, PT ;  /* 0x000000ff0d00720c */ /* 0x000fe40003fa5270 */
[----:B------:R-:W-:Y:S02]  /*02e0*/  ISETP.GE.U32.AND P0, PT, R7, R10, PT ;  /* 0x0000000a0700720c */ /* 0x000fe40003f06070 */
[----:B------:R-:W-:-:S04]  /*02f0*/  LOP3.LUT R7, R4, R13, RZ, 0x3c, !PT ;  /* 0x0000000d04077212 */ /* 0x000fc800078e3cff */
[----:B------:R-:W-:-:S07]  /*0300*/  ISETP.GE.AND P4, PT, R7, RZ, PT ;  /* 0x000000ff0700720c */ /* 0x000fce0003f86270 */
[----:B------:R-:W-:-:S06]  /*0310*/  @P0 IADD3 R9, PT, PT, R9, 0x1, RZ ;  /* 0x0000000109090810 */ /* 0x000fcc0007ffe0ff */
[----:B------:R-:W-:Y:S01]  /*0320*/  @!P4 IMAD.MOV R9, RZ, RZ, -R9 ;  /* 0x000000ffff09c224 */ /* 0x000fe200078e0a09 */
[----:B------:R-:W-:-:S04]  /*0330*/  @!P5 LOP3.LUT R9, RZ, R13, RZ, 0x33, !PT ;  /* 0x0000000dff09d212 */ /* 0x000fc800078e33ff */
[----:B------:R-:W-:-:S04]  /*0340*/  LOP3.LUT R8, R9, 0xffff, RZ, 0xc0, !PT ;  /* 0x0000ffff09087812 */ /* 0x000fc800078ec0ff */
[----:B------:R-:W-:-:S04]  /*0350*/  LEA.HI R7, R8, R9, RZ, 0x11 ;  /* 0x0000000908077211 */ /* 0x000fc800078f88ff */
[C---:B------:R-:W-:Y:S02]  /*0360*/  LOP3.LUT R8, R7.reuse, 0xfffe, RZ, 0xc0, !PT ;  /* 0x0000fffe07087812 */ /* 0x040fe400078ec0ff */
[----:B------:R-:W-:-:S03]  /*0370*/  PRMT R7, R7, 0x9910, RZ ;  /* 0x0000991007077816 */ /* 0x000fc600000000ff */
[----:B------:R-:W-:Y:S01]  /*0380*/  IMAD.MOV R8, RZ, RZ, -R8 ;  /* 0x000000ffff087224 */ /* 0x000fe200078e0a08 */
[----:B------:R-:W-:-:S04]  /*0390*/  SHF.R.S32.HI R7, RZ, 0x1, R7 ;  /* 0x00000001ff077819 */ /* 0x000fc80000011407 */
[----:B------:R-:W-:Y:S02]  /*03a0*/  PRMT R8, R8, 0x7710, RZ ;  /* 0x0000771008087816 */ /* 0x000fe400000000ff */
[----:B------:R-:W-:-:S03]  /*03b0*/  PRMT R7, R7, 0x9910, RZ ;  /* 0x0000991007077816 */ /* 0x000fc600000000ff */
[----:B------:R-:W-:Y:S02]  /*03c0*/  IMAD.IADD R8, R9, 0x1, R8 ;  /* 0x0000000109087824 */ /* 0x000fe400078e0208 */
[----:B------:R-:W-:Y:S02]  /*03d0*/  IMAD.MOV R9, RZ, RZ, -R9 ;  /* 0x000000ffff097224 */ /* 0x000fe400078e0a09 */
[----:B------:R-:W-:Y:S01]  /*03e0*/  IMAD R10, R24, 0x2, R7 ;  /* 0x00000002180a7824 */ /* 0x000fe200078e0207 */
[----:B------:R-:W-:Y:S01]  /*03f0*/  PRMT R8, R8, 0x9910, RZ ;  /* 0x0000991008087816 */ /* 0x000fe200000000ff */
[C---:B------:R-:W-:Y:S02]  /*0400*/  IMAD R9, R13.reuse, R9, R4 ;  /* 0x000000090d097224 */ /* 0x040fe400078e0204 */
[----:B------:R-:W-:Y:S02]  /*0410*/  IMAD R10, R13, R10, RZ ;  /* 0x0000000a0d0a7224 */ /* 0x000fe400078e02ff */
[----:B------:R-:W-:-:S04]  /*0420*/  IMAD R8, R25, 0x2, R8 ;  /* 0x0000000219087824 */ /* 0x000fc800078e0208 */
[----:B------:R-:W-:-:S05]  /*0430*/  IMAD R7, R15, R8, RZ ;  /* 0x000000080f077224 */ /* 0x000fca00078e02ff */
[----:B------:R-:W-:Y:S02]  /*0440*/  IADD3 R9, P0, P4, R7, R9, R6 ;  /* 0x0000000907097210 */ /* 0x000fe40007c1e006 */
[----:B------:R-:W-:-:S04]  /*0450*/  SHF.R.S32.HI R7, RZ, 0x1f, R7 ;  /* 0x0000001fff077819 */ /* 0x000fc80000011407 */
[----:B------:R-:W-:Y:S02]  /*0460*/  IADD3.X R11, PT, PT, R7, RZ, RZ, P0, P4 ;  /* 0x000000ff070b7210 */ /* 0x000fe400007e84ff */
[----:B------:R-:W-:-:S04]  /*0470*/  IADD3 R7, P0, PT, R10, R9, RZ ;  /* 0x000000090a077210 */ /* 0x000fc80007f1e0ff */
[----:B------:R-:W-:Y:S02]  /*0480*/  LEA.HI.X.SX32 R10, R10, R11, 0x1, P0 ;  /* 0x0000000b0a0a7211 */ /* 0x000fe400000f0eff */
[----:B0-----:R-:W-:-:S04]  /*0490*/  LEA R8, P0, R7, UR4, 0x1 ;  /* 0x0000000407087c11 */ /* 0x001fc8000f8008ff */
[----:B------:R-:W-:-:S05]  /*04a0*/  LEA.HI.X R9, R7, UR5, R10, 0x1, P0 ;  /* 0x0000000507097c11 */ /* 0x000fca00080f0c0a */
[----:B------:R-:W2:Y:S02]  /*04b0*/  LDG.E.U16.CONSTANT R8, desc[UR8][R8.64] ;  /* 0x0000000808087981 */ /* 0x000ea4000c1e9500 */
[----:B--2---:R-:W-:-:S05]  /*04c0*/  HADD2.F32 R12, -RZ, R8.H0_H0 ;  /* 0x20000008ff0c7230 */ /* 0x004fca0000004100 */
[----:B------:R-:W-:-:S07]  /*04d0*/  FADD.FTZ R14, RZ, R12 ;  /* 0x0000000cff0e7221 */ /* 0x000fce0000010000 */
.L_x_379:
[----:B------:R-:W-:Y:S05]  /*04e0*/  BSYNC.RECONVERGENT B0 ;  /* 0x0000000000007941 */ /* 0x000fea0003800200 */
.L_x_378:
[----:B------:R-:W-:Y:S04]  /*04f0*/  BSSY.RECONVERGENT B0, `(.L_x_380) ;  /* 0x0000035000007945 */ /* 0x000fe80003800200 */
[----:B------:R-:W-:Y:S05]  /*0500*/  @P2 BRA `(.L_x_381) ;  /* 0x0000000000cc2947 */ /* 0x000fea0003800000 */
[----:B------:R-:W-:Y:S01]  /*0510*/  IABS R7, R13 ;  /* 0x0000000d00077213 */ /* 0x000fe20000000000 */
        /* <DEDUP_REMOVED lines=8> */
[----:B-1----:R-:W-:Y:S02]  /*05a0*/  HFMA2 R8, -RZ, RZ, 0, 0 ;  /* 0x00000000ff087431 */ /* 0x002fe400000001ff */
        /* <DEDUP_REMOVED lines=12> */
[----:B------:R-:W-:-:S06]  /*0670*/  @P4 VIADD R8, R8, 0x1 ;  /* 0x0000000108084836 */ /* 0x000fcc0000000000 */
        /* <DEDUP_REMOVED lines=11> */
[----:B------:R-:W-:-:S03]  /*0730*/  IMAD.MOV R8, RZ, RZ, -R8 ;  /* 0x000000ffff087224 */ /* 0x000fc600078e0a08 */
[----:B------:R-:W-:Y:S01]  /*0740*/  PRMT R10, R9, 0x9910, RZ ;  /* 0x00009910090a7816 */ /* 0x000fe200000000ff */
[----:B------:R-:W-:Y:S02]  /*0750*/  IMAD R9, R13, R8, R3 ;  /* 0x000000080d097224 */ /* 0x000fe400078e0203 */
[----:B------:R-:W-:Y:S01]  /*0760*/  IMAD R8, R24, 0x2, R7 ;  /* 0x0000000218087824 */ /* 0x000fe200078e0207 */
[----:B------:R-:W-:-:S03]  /*0770*/  LEA R10, R25, R10, 0x1 ;  /* 0x0000000a190a7211 */ /* 0x000fc600078e08ff */
[----:B------:R-:W-:Y:S02]  /*0780*/  IMAD R8, R13, R8, RZ ;  /* 0x000000080d087224 */ /* 0x000fe400078e02ff */
        /* <DEDUP_REMOVED lines=10> */
[----:B------:R-:W-:-:S07]  /*0830*/  FADD.FTZ R14, R14, R7 ;  /* 0x000000070e0e7221 */ /* 0x000fce0000010000 */
.L_x_381:
[----:B------:R-:W-:Y:S05]  /*0840*/  BSYNC.RECONVERGENT B0 ;  /* 0x0000000000007941 */ /* 0x000fea0003800200 */
.L_x_380:
[----:B------:R-:W-:Y:S04]  /*0850*/  BSSY.RECONVERGENT B0, `(.L_x_382) ;  /* 0x0000035000007945 */ /* 0x000fe80003800200 */
[----:B------:R-:W-:Y:S05]  /*0860*/  @P1 BRA `(.L_x_383) ;  /* 0x0000000000cc1947 */ /* 0x000fea0003800000 */
[-C--:B------:R-:W-:Y:S01]  /*0870*/  IABS R10, R13.reuse ;  /* 0x0000000d000a7213 */ /* 0x080fe20000000000 */
[----:B------:R-:W0:Y:S01]  /*0880*/  LDCU.64 UR4, c[0x0][0x388] ;  /* 0x00007100ff0477ac */ /* 0x000e220008000a00 */
[----:B------:R-:W-:Y:S02]  /*0890*/  IABS R11, R2 ;  /* 0x00000002000b7213 */ /* 0x000fe40000000000 */
[----:B------:R-:W1:Y:S01]  /*08a0*/  I2F.RP R16, R10 ;  /* 0x0000000a00107306 */ /* 0x000e620000209400 */
[----:B------:R-:W-:-:S07]  /*08b0*/  IABS R19, R13 ;  /* 0x0000000d00137213 */ /* 0x000fce0000000000 */
[----:B-1----:R-:W1:Y:S02]  /*08c0*/  MUFU.RCP R16, R16 ;  /* 0x0000001000107308 */ /* 0x002e640000001000 */
[----:B-1----:R-:W-:-:S06]  /*08d0*/  VIADD R8, R16, 0xffffffe ;  /* 0x0ffffffe10087836 */ /* 0x002fcc0000000000 */
[----:B------:R1:W2:Y:S02]  /*08e0*/  F2I.FTZ.U32.TRUNC.NTZ R9, R8 ;  /* 0x0000000800097305 */ /* 0x0002a4000021f000 */
[----:B-1----:R-:W-:Y:S02]  /*08f0*/  IMAD.MOV.U32 R8, RZ, RZ, RZ ;  /* 0x000000ffff087224 */ /* 0x002fe400078e00ff */
[----:B--2---:R-:W-:-:S04]  /*0900*/  IMAD.MOV R17, RZ, RZ, -R9 ;  /* 0x000000ffff117224 */ /* 0x004fc800078e0a09 */
[----:B------:R-:W-:-:S04]  /*0910*/  IMAD R17, R17, R10, RZ ;  /* 0x0000000a11117224 */ /* 0x000fc800078e02ff */
[----:B------:R-:W-:-:S04]  /*0920*/  IMAD.HI.U32 R18, R9, R17, R8 ;  /* 0x0000001109127227 */ /* 0x000fc800078e0008 */
[----:B------:R-:W-:Y:S02]  /*0930*/  IMAD.MOV R9, RZ, RZ, -R19 ;  /* 0x000000ffff097224 */ /* 0x000fe400078e0a13 */
        /* <DEDUP_REMOVED lines=10> */
[----:B------:R-:W-:Y:S02]  /*09e0*/  @!P0 IADD3 R8, PT, PT, -R8, RZ, RZ ;  /* 0x000000ff08088210 */ /* 0x000fe40007ffe1ff */
        /* <DEDUP_REMOVED lines=27> */
.L_x_383:
[----:B------:R-:W-:Y:S05]  /*0ba0*/  BSYNC.RECONVERGENT B0 ;  /* 0x0000000000007941 */ /* 0x000fea0003800200 */
.L_x_382:
        /* <DEDUP_REMOVED lines=8> */
[----:B-1----:R-:W-:Y:S01]  /*0c30*/  VIADD R10, R16, 0xffffffe ;  /* 0x0ffffffe100a7836 */ /* 0x002fe20000000000 */
[----:B------:R-:W-:-:S05]  /*0c40*/  IADD3 R16, PT, PT, RZ, -R20, RZ ;  /* 0x80000014ff107210 */ /* 0x000fca0007ffe0ff */
        /* <DEDUP_REMOVED lines=21> */
[----:B------:R-:W-:-:S05]  /*0da0*/  IMAD.MOV R11, RZ, RZ, -R11 ;  /* 0x000000ffff0b7224 */ /* 0x000fca00078e0a0b */
[----:B------:R-:W-:-:S05]  /*0db0*/  PRMT R11, R11, 0x7710, RZ ;  /* 0x000077100b0b7816 */ /* 0x000fca00000000ff */
[----:B------:R-:W-:Y:S02]  /*0dc0*/  IMAD.IADD R9, R10, 0x1, R11 ;  /* 0x000000010a097824 */ /* 0x000fe400078e020b */
[----:B------:R-:W-:-:S03]  /*0dd0*/  IMAD.MOV.U32 R11, RZ, RZ, R16 ;  /* 0x000000ffff0b7224 */ /* 0x000fc600078e0010 */
[----:B------:R-:W-:Y:S02]  /*0de0*/  PRMT R16, R9, 0x9910, RZ ;  /* 0x0000991009107816 */ /* 0x000fe400000000ff */
[----:B------:R-:W-:Y:S02]  /*0df0*/  SHF.R.S32.HI R9, RZ, 0x1, R11 ;  /* 0x00000001ff097819 */ /* 0x000fe4000001140b */
[----:B------:R-:W-:Y:S01]  /*0e00*/  IADD3 R11, PT, PT, -R10, RZ, RZ ;  /* 0x000000ff0a0b7210 */ /* 0x000fe20007ffe1ff */
[----:B------:R-:W-:Y:S01]  /*0e10*/  IMAD R16, R25, 0x2, R16 ;  /* 0x0000000219107824 */ /* 0x000fe200078e0210 */
[----:B------:R-:W-:-:S03]  /*0e20*/  PRMT R9, R9, 0x9910, RZ ;  /* 0x0000991009097816 */ /* 0x000fc600000000ff */
[----:B------:R-:W-:Y:S02]  /*0e30*/  IMAD R15, R15, R16, RZ ;  /* 0x000000100f0f7224 */ /* 0x000fe400078e02ff */
[----:B------:R-:W-:Y:S02]  /*0e40*/  IMAD R10, R24, 0x2, R9 ;  /* 0x00000002180a7824 */ /* 0x000fe400078e0209 */
[C---:B------:R-:W-:Y:S02]  /*0e50*/  IMAD R9, R13.reuse, R11, R0 ;  /* 0x0000000b0d097224 */ /* 0x040fe400078e0200 */
[----:B------:R-:W-:-:S03]  /*0e60*/  IMAD R10, R13, R10, RZ ;  /* 0x0000000a0d0a7224 */ /* 0x000fc600078e02ff */
        /* <DEDUP_REMOVED lines=10> */
.L_x_385:
[----:B------:R-:W-:Y:S05]  /*0f10*/  BSYNC.RECONVERGENT B0 ;  /* 0x0000000000007941 */ /* 0x000fea0003800200 */
.L_x_384:
[----:B------:R-:W0:Y:S01]  /*0f20*/  SHFL.BFLY PT, R11, R14, 0x10, 0x1f ;  /* 0x0e001f000e0b7f89 */ /* 0x000e2200000e0000 */
[----:B------:R-:W1:Y:S01]  /*0f30*/  S2UR UR6, SR_CgaCtaId ;  /* 0x00000000000679c3 */ /* 0x000e620000008800 */
[----:B------:R-:W-:Y:S01]  /*0f40*/  UMOV UR4, 0x400 ;  /* 0x0000040000047882 */ /* 0x000fe20000000000 */
[----:B------:R-:W-:Y:S01]  /*0f50*/  P2R R17, PR, RZ, 0x2 ;  /* 0x00000002ff117803 */ /* 0x000fe20000000000 */
[----:B------:R-:W-:Y:S01]  /*0f60*/  UIADD3 UR5, UPT, UPT, UR4, 0x8, URZ ;  /* 0x0000000804057890 */ /* 0x000fe2000fffe0ff */
[----:B------:R-:W-:Y:S02]  /*0f70*/  ISETP.NE.AND P4, PT, R4, RZ, PT ;  /* 0x000000ff0400720c */ /* 0x000fe40003f85270 */
[-C--:B------:R-:W-:Y:S02]  /*0f80*/  ISETP.GE.AND P5, PT, R3, R5.reuse, PT ;  /* 0x000000050300720c */ /* 0x080fe40003fa6270 */
[----:B------:R-:W-:Y:S02]  /*0f90*/  ISETP.GE.AND P6, PT, R2, R5, PT ;  /* 0x000000050200720c */ /* 0x000fe40003fc6270 */
[----:B------:R-:W-:Y:S01]  /*0fa0*/  P2R R16, PR, RZ, 0x4 ;  /* 0x00000004ff107803 */ /* 0x000fe20000000000 */
[----:B0-----:R-:W-:Y:S01]  /*0fb0*/  FADD.FTZ R11, R11, R14 ;  /* 0x0000000e0b0b7221 */ /* 0x001fe20000010000 */
[----:B-1----:R-:W-:-:S02]  /*0fc0*/  ULEA UR5, UR6, UR5, 0x18 ;  /* 0x0000000506057291 */ /* 0x002fc4000f8ec0ff */
[----:B------:R-:W-:Y:S02]  /*0fd0*/  ULEA UR4, UR6, UR4, 0x18 ;  /* 0x0000000406047291 */ /* 0x000fe4000f8ec0ff */
[----:B------:R-:W0:Y:S02]  /*0fe0*/  SHFL.BFLY PT, R10, R11, 0x8, 0x1f ;  /* 0x0d001f000b0a7f89 */ /* 0x000e2400000e0000 */
[----:B0-----:R-:W-:Y:S01]  /*0ff0*/  FADD.FTZ R10, R11, R10 ;  /* 0x0000000a0b0a7221 */ /* 0x001fe20000010000 */
[----:B------:R-:W-:-:S04]  /*1000*/  I2FP.F32.U32 R11, R4 ;  /* 0x00000004000b7245 */ /* 0x000fc80000201000 */
[----:B------:R-:W0:Y:S02]  /*1010*/  SHFL.BFLY PT, R13, R10, 0x4, 0x1f ;  /* 0x0c801f000a0d7f89 */ /* 0x000e2400000e0000 */
[----:B0-----:R-:W-:Y:S01]  /*1020*/  FADD.FTZ R15, R10, R13 ;  /* 0x0000000d0a0f7221 */ /* 0x001fe20000010000 */
[----:B------:R-:W-:Y:S01]  /*1030*/  I2FP.F32.U32 R13, UR10 ;  /* 0x0000000a000d7c45 */ /* 0x000fe20008201000 */
[----:B------:R-:W-:-:S03]  /*1040*/  IMAD.MOV.U32 R10, RZ, RZ, RZ ;  /* 0x000000ffff0a7224 */ /* 0x000fc600078e00ff */
[----:B------:R-:W0:Y:S01]  /*1050*/  SHFL.BFLY PT, R18, R15, 0x2, 0x1f ;  /* 0x0c401f000f127f89 */ /* 0x000e2200000e0000 */
[----:B------:R-:W-:Y:S01]  /*1060*/  FMUL.FTZ R14, R13, 0.03125 ;  /* 0x3d0000000d0e7820 */ /* 0x000fe20000410000 */
[----:B------:R-:W-:-:S04]  /*1070*/  LOP3.LUT P0, R13, R4, 0x1f, RZ, 0xc0, !PT ;  /* 0x0000001f040d7812 */ /* 0x000fc8000780c0ff */
[----:B------:R-:W-:Y:S02]  /*1080*/  FSETP.GT.FTZ.AND P1, PT, R14, R11, PT ;  /* 0x0000000b0e00720b */ /* 0x000fe40003f34000 */
[C---:B------:R-:W-:Y:S02]  /*1090*/  LEA R14, R13.reuse, UR5, 0x2 ;  /* 0x000000050d0e7c11 */ /* 0x040fe4000f8e10ff */
[----:B------:R-:W-:Y:S01]  /*10a0*/  ISETP.NE.AND P2, PT, R13, RZ, PT ;  /* 0x000000ff0d00720c */ /* 0x000fe20003f45270 */
[----:B------:R-:W-:Y:S02]  /*10b0*/  IMAD.MOV.U32 R13, RZ, RZ, RZ ;  /* 0x000000ffff0d7224 */ /* 0x000fe400078e00ff */
[----:B0-----:R-:W-:Y:S01]  /*10c0*/  FADD.FTZ R18, R15, R18 ;  /* 0x000000120f127221 */ /* 0x001fe20000010000 */
[----:B------:R-:W-:Y:S01]  /*10d0*/  LEA.HI R15, R4, UR5, RZ, 0x1d ;  /* 0x00000005040f7c11 */ /* 0x000fe2000f8fe8ff */
[----:B------:R-:W0:Y:S03]  /*10e0*/  S2UR UR5, SR_CgaCtaId ;  /* 0x00000000000579c3 */ /* 0x000e260000008800 */
[----:B------:R-:W1:Y:S02]  /*10f0*/  SHFL.BFLY PT, R19, R18, 0x1, 0x1f ;  /* 0x0c201f0012137f89 */ /* 0x000e6400000e0000 */
[----:B-1----:R-:W-:-:S05]  /*1100*/  FADD.FTZ R22, R18, R19 ;  /* 0x0000001312167221 */ /* 0x002fca0000010000 */
[----:B------:R1:W-:Y:S01]  /*1110*/  @!P0 STS [R15], R22 ;  /* 0x000000160f008388 */ /* 0x0003e20000000800 */
[----:B------:R-:W-:Y:S01]  /*1120*/  BAR.SYNC.DEFER_BLOCKING 0x0 ;  /* 0x0000000000007b1d */ /* 0x000fe20000010000 */
[-C--:B------:R-:W-:Y:S02]  /*1130*/  ISETP.GE.AND P0, PT, R0, R5.reuse, PT ;  /* 0x000000050000720c */ /* 0x080fe40003f06270 */
[----:B-1----:R-:W-:-:S06]  /*1140*/  @!P4 I2FP.F32.S32 R22, R5 ;  /* 0x000000050016c245 */ /* 0x002fcc0000201400 */
[----:B------:R-:W1:Y:S01]  /*1150*/  @!P4 MUFU.RCP R22, R22 ;  /* 0x000000160016c308 */ /* 0x000e620000001000 */
[----:B------:R-:W2:Y:S04]  /*1160*/  @P1 LDS R10, [R14] ;  /* 0x000000000e0a1984 */ /* 0x000ea80000000800 */
[----:B--2---:R-:W2:Y:S02]  /*1170*/  SHFL.BFLY PT, R11, R10, 0x10, 0x1f ;  /* 0x0e001f000a0b7f89 */ /* 0x004ea400000e0000 */
[----:B--2---:R-:W-:-:S05]  /*1180*/  FADD.FTZ R11, R11, R10 ;  /* 0x0000000a0b0b7221 */ /* 0x004fca0000010000 */
[----:B------:R-:W2:Y:S02]  /*1190*/  SHFL.BFLY PT, R18, R11, 0x8, 0x1f ;  /* 0x0d001f000b127f89 */ /* 0x000ea400000e0000 */
[----:B--2---:R-:W-:-:S05]  /*11a0*/  FADD.FTZ R18, R11, R18 ;  /* 0x000000120b127221 */ /* 0x004fca0000010000 */
[----:B------:R-:W2:Y:S02]  /*11b0*/  SHFL.BFLY PT, R19, R18, 0x4, 0x1f ;  /* 0x0c801f0012137f89 */ /* 0x000ea400000e0000 */
[----:B--2---:R-:W-:-:S05]  /*11c0*/  FADD.FTZ R19, R18, R19 ;  /* 0x0000001312137221 */ /* 0x004fca0000010000 */
[----:B------:R-:W2:Y:S02]  /*11d0*/  SHFL.BFLY PT, R20, R19, 0x2, 0x1f ;  /* 0x0c401f0013147f89 */ /* 0x000ea400000e0000 */
[----:B--2---:R-:W-:-:S05]  /*11e0*/  FADD.FTZ R20, R19, R20 ;  /* 0x0000001413147221 */ /* 0x004fca0000010000 */
[----:B------:R-:W2:Y:S02]  /*11f0*/  SHFL.BFLY PT, R21, R20, 0x1, 0x1f ;  /* 0x0c201f0014157f89 */ /* 0x000ea400000e0000 */
[----:B--2---:R-:W-:-:S04]  /*1200*/  FADD.FTZ R21, R20, R21 ;  /* 0x0000001514157221 */ /* 0x004fc80000010000 */
[----:B-1----:R-:W-:-:S05]  /*1210*/  @!P4 FMUL.FTZ R23, R21, R22 ;  /* 0x000000161517c220 */ /* 0x002fca0000410000 */
[----:B------:R-:W-:Y:S01]  /*1220*/  @!P4 STS [UR4], R23 ;  /* 0x00000017ff00c988 */ /* 0x000fe20008000804 */
[----:B------:R-:W-:Y:S01]  /*1230*/  BAR.SYNC.DEFER_BLOCKING 0x0 ;  /* 0x0000000000007b1d */ /* 0x000fe20000010000 */
[----:B------:R-:W-:-:S05]  /*1240*/  ISETP.GE.AND P4, PT, R4, R5, PT ;  /* 0x000000050400720c */ /* 0x000fca0003f86270 */
[----:B------:R-:W1:Y:S01]  /*1250*/  LDS R10, [UR4] ;  /* 0x00000004ff0a7984 */ /* 0x000e620008000800 */
[----:B------:R-:W-:Y:S02]  /*1260*/  UMOV UR4, 0x400 ;  /* 0x0000040000047882 */ /* 0x000fe40000000000 */
[----:B0-----:R-:W-:Y:S01]  /*1270*/  ULEA UR4, UR5, UR4, 0x18 ;  /* 0x0000000405047291 */ /* 0x001fe2000f8ec0ff */
[--C-:B-1----:R-:W-:Y:S01]  /*1280*/  FADD.FTZ R21, R12, -R10.reuse ;  /* 0x8000000a0c157221 */ /* 0x102fe20000010000 */
[--C-:B------:R-:W-:Y:S01]  /*1290*/  FADD.FTZ R20, R7, -R10.reuse ;  /* 0x8000000a07147221 */ /* 0x100fe20000010000 */
[--C-:B------:R-:W-:Y:S01]  /*12a0*/  FADD.FTZ R11, R8, -R10.reuse ;  /* 0x8000000a080b7221 */ /* 0x100fe20000010000 */
[----:B------:R-:W-:Y:S01]  /*12b0*/  FADD.FTZ R10, R9, -R10 ;  /* 0x8000000a090a7221 */ /* 0x000fe20000010000 */
[C---:B------:R-:W-:Y:S01]  /*12c0*/  FFMA.FTZ R18, R21.reuse, R21, RZ ;  /* 0x0000001515127223 */ /* 0x040fe200000100ff */
[----:B------:R-:W-:-:S04]  /*12d0*/  FSEL R21, R21, R12, !P4 ;  /* 0x0000000c15157208 */ /* 0x000fc80006000000 */
[----:B------:R-:W-:Y:S02]  /*12e0*/  FSEL R19, R18, RZ, !P4 ;  /* 0x000000ff12137208 */ /* 0x000fe40006000000 */
[----:B------:R-:W-:-:S03]  /*12f0*/  ISETP.NE.AND P4, PT, R4, RZ, PT ;  /* 0x000000ff0400720c */ /* 0x000fc60003f85270 */
[----:B------:R-:W-:-:S04]  /*1300*/  @!P5 FFMA.FTZ R19, R20, R20, R19 ;  /* 0x000000141413d223 */ /* 0x000fc80000010013 */
        /* <DEDUP_REMOVED lines=10> */
[----:B------:R-:W0:Y:S03]  /*13b0*/  LDC.64 R22, c[0x0][0x390] ;  /* 0x0000e400ff167b82 */ /* 0x000e260000000a00 */
[----:B------:R-:W1:Y:S01]  /*13c0*/  SHFL.BFLY PT, R28, R27, 0x1, 0x1f ;  /* 0x0c201f001b1c7f89 */ /* 0x000e6200000e0000 */
[----:B0-----:R-:W-:-:S04]  /*13d0*/  @!P3 IMAD.WIDE.U32 R22, R4, 0x2, R22 ;  /* 0x000000020416b825 */ /* 0x001fc800078e0016 */
[----:B-1----:R-:W-:Y:S02]  /*13e0*/  FADD.FTZ R28, R27, R28 ;  /* 0x0000001c1b1c7221 */ /* 0x002fe40000010000 */
[----:B------:R-:W2:Y:S04]  /*13f0*/  @!P3 LDG.E.U16.CONSTANT R22, desc[UR8][R22.64] ;  /* 0x000000081616b981 */ /* 0x000ea8000c1e9500 */
[----:B------:R0:W-:Y:S01]  /*1400*/  @!P2 STS [R15], R28 ;  /* 0x0000001c0f00a388 */ /* 0x0001e20000000800 */
[----:B------:R-:W-:Y:S01]  /*1410*/  BAR.SYNC.DEFER_BLOCKING 0x0 ;  /* 0x0000000000007b1d */ /* 0x000fe20000010000 */
[----:B------:R-:W-:Y:S02]  /*1420*/  ISETP.NE.AND P2, PT, R16, RZ, PT ;  /* 0x000000ff1000720c */ /* 0x000fe40003f45270 */
[----:B0-----:R-:W-:-:S06]  /*1430*/  @!P4 I2FP.F32.S32 R28, R5 ;  /* 0x00000005001cc245 */ /* 0x001fcc0000201400 */
[----:B------:R-:W0:Y:S01]  /*1440*/  @!P4 MUFU.RCP R28, R28 ;  /* 0x0000001c001cc308 */ /* 0x000e220000001000 */
[----:B------:R1:W3:Y:S01]  /*1450*/  @P1 LDS R13, [R14] ;  /* 0x000000000e0d1984 */ /* 0x0002e20000000800 */
[----:B------:R-:W-:Y:S01]  /*1460*/  ISETP.NE.AND P1, PT, R17, RZ, PT ;  /* 0x000000ff1100720c */ /* 0x000fe20003f25270 */
[----:B-1----:R-:W0:Y:S02]  /*1470*/  @!P4 LDC R14, c[0x0][0x3a0] ;  /* 0x0000e800ff0ecb82 */ /* 0x002e240000000800 */
[----:B---3--:R-:W1:Y:S02]  /*1480*/  SHFL.BFLY PT, R12, R13, 0x10, 0x1f ;  /* 0x0e001f000d0c7f89 */ /* 0x008e6400000e0000 */
[----:B-1----:R-:W-:-:S05]  /*1490*/  FADD.FTZ R12, R12, R13 ;  /* 0x0000000d0c0c7221 */ /* 0x002fca0000010000 */
[----:B------:R-:W1:Y:S02]  /*14a0*/  SHFL.BFLY PT, R17, R12, 0x8, 0x1f ;  /* 0x0d001f000c117f89 */ /* 0x000e6400000e0000 */
[----:B-1----:R-:W-:-:S05]  /*14b0*/  FADD.FTZ R17, R12, R17 ;  /* 0x000000110c117221 */ /* 0x002fca0000010000 */
[----:B------:R-:W1:Y:S02]  /*14c0*/  SHFL.BFLY PT, R16, R17, 0x4, 0x1f ;  /* 0x0c801f0011107f89 */ /* 0x000e6400000e0000 */
[----:B-1----:R-:W-:-:S05]  /*14d0*/  FADD.FTZ R16, R17, R16 ;  /* 0x0000001011107221 */ /* 0x002fca0000010000 */
[----:B------:R-:W1:Y:S02]  /*14e0*/  SHFL.BFLY PT, R15, R16, 0x2, 0x1f ;  /* 0x0c401f00100f7f89 */ /* 0x000e6400000e0000 */
[----:B-1----:R-:W-:Y:S02]  /*14f0*/  FADD.FTZ R15, R16, R15 ;  /* 0x0000000f100f7221 */ /* 0x002fe40000010000 */
[----:B------:R-:W1:Y:S03]  /*1500*/  LDC.64 R16, c[0x0][0x398] ;  /* 0x0000e600ff107b82 */ /* 0x000e660000000a00 */
[----:B------:R-:W3:Y:S02]  /*1510*/  SHFL.BFLY PT, R18, R15, 0x1, 0x1f ;  /* 0x0c201f000f127f89 */ /* 0x000ee400000e0000 */
[----:B---3--:R-:W-:-:S03]  /*1520*/  FADD.FTZ R13, R15, R18 ;  /* 0x000000120f0d7221 */ /* 0x008fc60000010000 */
[----:B------:R-:W3:Y:S01]  /*1530*/  LDC.64 R18, c[0x0][0x390] ;  /* 0x0000e400ff127b82 */ /* 0x000ee20000000a00 */
[----:B0-----:R-:W-:-:S04]  /*1540*/  @!P4 FFMA.FTZ R14, R13, R28, R14 ;  /* 0x0000001c0d0ec223 */ /* 0x001fc8000001000e */
[----:B------:R0:W4:Y:S03]  /*1550*/  @!P4 MUFU.RSQ R27, R14 ;  /* 0x0000000e001bc308 */ /* 0x0001260000001400 */
[----:B------:R-:W5:Y:S08]  /*1560*/  LDC.64 R12, c[0x0][0x398] ;  /* 0x0000e600ff0c7b82 */ /* 0x000f700000000a00 */
[----:B0-----:R-:W0:Y:S01]  /*1570*/  LDC.64 R14, c[0x0][0x398] ;  /* 0x0000e600ff0e7b82 */ /* 0x001e220000000a00 */
[----:B-1----:R-:W-:-:S06]  /*1580*/  @!P2 IMAD.WIDE.U32 R16, R3, 0x2, R16 ;  /* 0x000000020310a825 */ /* 0x002fcc00078e0010 */
[----:B------:R-:W2:Y:S01]  /*1590*/  @!P2 LDG.E.U16.CONSTANT R16, desc[UR8][R16.64] ;  /* 0x000000081010a981 */ /* 0x000ea2000c1e9500 */
[----:B---3--:R-:W-:-:S03]  /*15a0*/  @!P2 IMAD.WIDE.U32 R18, R3, 0x2, R18 ;  /* 0x000000020312a825 */ /* 0x008fc600078e0012 */
[----:B----4-:R-:W-:Y:S04]  /*15b0*/  @!P4 STS [UR4+0x4], R27 ;  /* 0x0000041bff00c988 */ /* 0x010fe80008000804 */
[----:B------:R-:W3:Y:S01]  /*15c0*/  @!P2 LDG.E.U16.CONSTANT R18, desc[UR8][R18.64] ;  /* 0x000000081212a981 */ /* 0x000ee2000c1e9500 */
[----:B-----5:R-:W-:Y:S01]  /*15d0*/  @!P3 IMAD.WIDE.U32 R12, R4, 0x2, R12 ;  /* 0x00000002040cb825 */ /* 0x020fe200078e000c */
[----:B------:R-:W-:Y:S06]  /*15e0*/  BAR.SYNC.DEFER_BLOCKING 0x0 ;  /* 0x0000000000007b1d */ /* 0x000fec0000010000 */
[----:B------:R1:W4:Y:S02]  /*15f0*/  @!P3 LDG.E.U16.CONSTANT R23, desc[UR8][R12.64] ;  /* 0x000000080c17b981 */ /* 0x000324000c1e9500 */
[----:B-1----:R-:W1:Y:S01]  /*1600*/  LDC.64 R12, c[0x0][0x390] ;  /* 0x0000e400ff0c7b82 */ /* 0x002e620000000a00 */
[----:B0-----:R-:W-:-:S05]  /*1610*/  @!P1 IMAD.WIDE.U32 R14, R2, 0x2, R14 ;  /* 0x00000002020e9825 */ /* 0x001fca00078e000e */
[----:B------:R0:W5:Y:S04]  /*1620*/  @!P1 LDG.E.U16.CONSTANT R17, desc[UR8][R14.64] ;  /* 0x000000080e119981 */ /* 0x000168000c1e9500 */
[----:B------:R-:W2:Y:S01]  /*1630*/  LDS R27, [UR4+0x4] ;  /* 0x00000404ff1b7984 */ /* 0x000ea20008000800 */
[----:B------:R-:W-:Y:S02]  /*1640*/  IMAD R24, R24, R5, RZ ;  /* 0x0000000518187224 */ /* 0x000fe400078e02ff */
[----:B------:R-:W-:Y:S01]  /*1650*/  IMAD R25, R26, R25, RZ ;  /* 0x000000191a197224 */ /* 0x000fe200078e02ff */
[----:B0-----:R-:W0:Y:S01]  /*1660*/  @!P2 LDC.64 R14, c[0x0][0x380] ;  /* 0x0000e000ff0eab82 */ /* 0x001e220000000a00 */
[----:B-1----:R-:W-:-:S07]  /*1670*/  @!P1 IMAD.WIDE.U32 R28, R2, 0x2, R12 ;  /* 0x00000002021c9825 */ /* 0x002fce00078e000c */
[----:B------:R-:W1:Y:S01]  /*1680*/  @!P3 LDC.64 R12, c[0x0][0x380] ;  /* 0x0000e000ff0cbb82 */ /* 0x000e620000000a00 */
[----:B------:R-:W5:Y:S01]  /*1690*/  @!P1 LDG.E.U16.CONSTANT R28, desc[UR8][R28.64] ;  /* 0x000000081c1c9981 */ /* 0x000f62000c1e9500 */
[----:B------:R-:W-:Y:S02]  /*16a0*/  FSEL R20, R20, R7, !P5 ;  /* 0x0000000714147208 */ /* 0x000fe40006800000 */
[----:B------:R-:W-:Y:S02]  /*16b0*/  FSEL R8, R11, R8, !P6 ;  /* 0x000000080b087208 */ /* 0x000fe40007000000 */
[----:B------:R-:W-:Y:S02]  /*16c0*/  IADD3 R11, P4, P5, R25, R24, R6 ;  /* 0x00000018190b7210 */ /* 0x000fe40007d9e006 */
[----:B------:R-:W5:Y:S01]  /*16d0*/  @!P1 LDC.64 R6, c[0x0][0x380] ;  /* 0x0000e000ff069b82 */ /* 0x000f620000000a00 */
[----:B------:R-:W-:Y:S01]  /*16e0*/  SHF.R.S32.HI R19, RZ, 0x1f, R25 ;  /* 0x0000001fff137819 */ /* 0x000fe20000011419 */
[----:B--2---:R-:W-:-:S03]  /*16f0*/  @!P3 HADD2.F32 R22, -RZ, R22.H0_H0 ;  /* 0x20000016ff16b230 */ /* 0x004fc60000004100 */
[----:B------:R-:W-:Y:S02]  /*1700*/  IADD3.X R19, PT, PT, R19, RZ, RZ, P4, P5 ;  /* 0x000000ff13137210 */ /* 0x000fe400027ea4ff */
[----:B------:R-:W-:Y:S01]  /*1710*/  @!P3 IADD3 R4, P4, PT, R4, R11, RZ ;  /* 0x0000000b0404b210 */ /* 0x000fe20007f9e0ff */
[-C--:B------:R-:W-:Y:S01]  /*1720*/  @!P2 FMUL.FTZ R25, R20, R27.reuse ;  /* 0x0000001b1419a220 */ /* 0x080fe20000410000 */
[-C--:B------:R-:W-:Y:S01]  /*1730*/  @!P3 FMUL.FTZ R20, R21, R27.reuse ;  /* 0x0000001b1514b220 */ /* 0x080fe20000410000 */
[----:B------:R-:W-:Y:S01]  /*1740*/  @!P1 FMUL.FTZ R8, R8, R27 ;  /* 0x0000001b08089220 */ /* 0x000fe20000410000 */
[----:B------:R-:W-:Y:S01]  /*1750*/  ISETP.GE.AND P6, PT, R0, R5, PT ;  /* 0x000000050000720c */ /* 0x000fe20003fc6270 */
[----:B------:R-:W-:Y:S01]  /*1760*/  @!P2 HADD2.F32 R24, -RZ, R16.H0_H0 ;  /* 0x20000010ff18a230 */ /* 0x000fe20000004100 */
[----:B------:R-:W-:Y:S01]  /*1770*/  @!P2 IADD3 R16, P5, PT, R3, R11, RZ ;  /* 0x0000000b0310a210 */ /* 0x000fe20007fbe0ff */
[----:B---3--:R-:W-:-:S05]  /*1780*/  @!P2 HADD2.F32 R18, -RZ, R18.H0_H0 ;  /* 0x20000012ff12a230 */ /* 0x008fca0000004100 */
[----:B------:R-:W-:Y:S01]  /*1790*/  @!P2 FFMA.FTZ R3, R25, R18, R24 ;  /* 0x000000121903a223 */ /* 0x000fe20000010018 */
[----:B------:R-:W-:Y:S02]  /*17a0*/  @!P2 IMAD.X R18, RZ, RZ, R19, P5 ;  /* 0x000000ffff12a224 */ /* 0x000fe400028e0613 */
[----:B----4-:R-:W-:Y:S01]  /*17b0*/  @!P3 HADD2.F32 R23, -RZ, R23.H0_H0 ;  /* 0x20000017ff17b230 */ /* 0x010fe20000004100 */
[----:B-1----:R-:W-:-:S04]  /*17c0*/  @!P3 LEA R12, P5, R4, R12, 0x1 ;  /* 0x0000000c040cb211 */ /* 0x002fc800078a08ff */
[----:B------:R-:W-:Y:S01]  /*17d0*/  @!P3 FFMA.FTZ R22, R20, R22, R23 ;  /* 0x000000161416b223 */ /* 0x000fe20000010017 */
[----:B------:R-:W-:Y:S01]  /*17e0*/  @!P3 IMAD.X R20, RZ, RZ, R19, P4 ;  /* 0x000000ffff14b224 */ /* 0x000fe200020e0613 */
[----:B0-----:R-:W-:-:S04]  /*17f0*/  @!P2 LEA R14, P4, R16, R14, 0x1 ;  /* 0x0000000e100ea211 */ /* 0x001fc800078808ff */
[----:B------:R-:W-:Y:S02]  /*1800*/  @!P3 LEA.HI.X R13, R4, R13, R20, 0x1, P5 ;  /* 0x0000000d040db211 */ /* 0x000fe400028f0c14 */
[----:B------:R-:W-:Y:S01]  /*1810*/  @!P1 IADD3 R2, P5, PT, R2, R11, RZ ;  /* 0x0000000b02029210 */ /* 0x000fe20007fbe0ff */
[----:B-----5:R-:W-:Y:S01]  /*1820*/  @!P1 HADD2.F32 R17, -RZ, R17.H0_H0 ;  /* 0x20000011ff119230 */ /* 0x020fe20000004100 */
[----:B------:R-:W-:-:S03]  /*1830*/  @!P2 LEA.HI.X R15, R16, R15, R18, 0x1, P4 ;  /* 0x0000000f100fa211 */ /* 0x000fc600020f0c12 */
[----:B------:R-:W-:Y:S01]  /*1840*/  @!P1 IMAD.X R4, RZ, RZ, R19, P5 ;  /* 0x000000ffff049224 */ /* 0x000fe200028e0613 */
[C---:B------:R-:W-:Y:S02]  /*1850*/  @!P1 LEA R6, P4, R2.reuse, R6, 0x1 ;  /* 0x0000000602069211 */ /* 0x040fe400078808ff */
[----:B------:R-:W-:Y:S02]  /*1860*/  @!P3 F2FP.F16.F32.PACK_AB R22, RZ, R22 ;  /* 0x00000016ff16b23e */ /* 0x000fe400000000ff */
[----:B------:R-:W-:Y:S02]  /*1870*/  @!P2 F2FP.F16.F32.PACK_AB R3, RZ, R3 ;  /* 0x00000003ff03a23e */ /* 0x000fe400000000ff */
[----:B------:R-:W-:Y:S01]  /*1880*/  @!P1 LEA.HI.X R7, R2, R7, R4, 0x1, P4 ;  /* 0x0000000702079211 */ /* 0x000fe200020f0c04 */
[----:B------:R0:W-:Y:S01]  /*1890*/  @!P3 STG.E.U16 desc[UR8][R12.64], R22 ;  /* 0x000000160c00b986 */ /* 0x0001e2000c101508 */
[----:B------:R-:W-:-:S05]  /*18a0*/  @!P1 HADD2.F32 R21, -RZ, R28.H0_H0 ;  /* 0x2000001cff159230 */ /* 0x000fca0000004100 */
[----:B------:R-:W-:Y:S01]  /*18b0*/  @!P1 FFMA.FTZ R8, R8, R21, R17 ;  /* 0x0000001508089223 */ /* 0x000fe20000010011 */
[----:B------:R0:W-:Y:S04]  /*18c0*/  @!P2 STG.E.U16 desc[UR8][R14.64], R3 ;  /* 0x000000030e00a986 */ /* 0x0001e8000c101508 */
[----:B------:R-:W-:-:S05]  /*18d0*/  @!P1 F2FP.F16.F32.PACK_AB R8, RZ, R8 ;  /* 0x00000008ff08923e */ /* 0x000fca00000000ff */
[----:B------:R0:W-:Y:S01]  /*18e0*/  @!P1 STG.E.U16 desc[UR8][R6.64], R8 ;  /* 0x0000000806009986 */ /* 0x0001e2000c101508 */
[----:B------:R-:W-:Y:S05]  /*18f0*/  @P6 EXIT ;  /* 0x000000000000694d */ /* 0x000fea0003800000 */
[----:B0-----:R-:W0:Y:S01]  /*1900*/  LDC.64 R2, c[0x0][0x390] ;  /* 0x0000e400ff027b82 */ /* 0x001e220000000a00 */
[----:B------:R-:W1:Y:S07]  /*1910*/  LDCU.64 UR4, c[0x0][0x380] ;  /* 0x00007000ff0477ac */ /* 0x000e6e0008000a00 */
[----:B------:R-:W2:Y:S01]  /*1920*/  LDC.64 R4, c[0x0][0x398] ;  /* 0x0000e600ff047b82 */ /* 0x000ea20000000a00 */
[----:B0-----:R-:W-:-:S06]  /*1930*/  IMAD.WIDE.U32 R2, R0, 0x2, R2 ;  /* 0x0000000200027825 */ /* 0x001fcc00078e0002 */
[----:B------:R-:W3:Y:S01]  /*1940*/  LDG.E.U16.CONSTANT R2, desc[UR8][R2.64] ;  /* 0x0000000802027981 */ /* 0x000ee2000c1e9500 */
[----:B--2---:R-:W-:-:S06]  /*1950*/  IMAD.WIDE.U32 R4, R0, 0x2, R4 ;  /* 0x0000000200047825 */ /* 0x004fcc00078e0004 */
[----:B------:R-:W2:Y:S01]  /*1960*/  LDG.E.U16.CONSTANT R4, desc[UR8][R4.64] ;  /* 0x0000000804047981 */ /* 0x000ea2000c1e9500 */
[----:B------:R-:W-:Y:S02]  /*1970*/  FSEL R10, R10, R9, !P0 ;  /* 0x000000090a0a7208 */ /* 0x000fe40004000000 */
[----:B------:R-:W-:-:S03]  /*1980*/  IADD3 R0, P0, PT, R0, R11, RZ ;  /* 0x0000000b00007210 */ /* 0x000fc60007f1e0ff */
[----:B------:R-:W-:Y:S02]  /*1990*/  FMUL.FTZ R27, R10, R27 ;  /* 0x0000001b0a1b7220 */ /* 0x000fe40000410000 */
[----:B------:R-:W-:Y:S02]  /*19a0*/  IMAD.X R19, RZ, RZ, R19, P0 ;  /* 0x000000ffff137224 */ /* 0x000fe400000e0613 */
[----:B---3--:R-:W-:Y:S02]  /*19b0*/  HADD2.F32 R6, -RZ, R2.H0_H0 ;  /* 0x20000002ff067230 */ /* 0x008fe40000004100 */
[----:B--2---:R-:W-:-:S05]  /*19c0*/  HADD2.F32 R8, -RZ, R4.H0_H0 ;  /* 0x20000004ff087230 */ /* 0x004fca0000004100 */
[----:B------:R-:W-:Y:S01]  /*19d0*/  FFMA.FTZ R8, R27, R6, R8 ;  /* 0x000000061b087223 */ /* 0x000fe20000010008 */
[----:B-1----:R-:W-:-:S04]  /*19e0*/  LEA R6, P0, R0, UR4, 0x1 ;  /* 0x0000000400067c11 */ /* 0x002fc8000f8008ff */
[----:B------:R-:W-:Y:S02]  /*19f0*/  F2FP.F16.F32.PACK_AB R8, RZ, R8 ;  /* 0x00000008ff08723e */ /* 0x000fe400000000ff */
[----:B------:R-:W-:-:S05]  /*1a00*/  LEA.HI.X R7, R0, UR5, R19, 0x1, P0 ;  /* 0x0000000500077c11 */ /* 0x000fca00080f0c13 */
[----:B------:R-:W-:Y:S01]  /*1a10*/  STG.E.U16 desc[UR8][R6.64], R8 ;  /* 0x0000000806007986 */ /* 0x000fe2000c101508 */
[----:B------:R-:W-:Y:S05]  /*1a20*/  EXIT ;  /* 0x000000000000794d */ /* 0x000fea0003800000 */
.L_x_386:
        /* <DEDUP_REMOVED lines=13> */
.L_x_2572:


//--------------------- .text._ZN17fastertransformer18merge_layernorm_v2IfEEvPT_PKS1_S4_S4_fiiii --------------------------
	.section	.text._ZN17fastertransformer18merge_layernorm_v2IfEEvPT_PKS1_S4_S4_fiiii,"ax",@progbits
	.align	128
        .global         _ZN17fastertransformer18merge_layernorm_v2IfEEvPT_PKS1_S4_S4_fiiii
        .type           _ZN17fastertransformer18merge_layernorm_v2IfEEvPT_PKS1_S4_S4_fiiii,@function
        .size           _ZN17fastertransformer18merge_layernorm_v2IfEEvPT_PKS1_S4_S4_fiiii,(.L_x_2573 - _ZN17fastertransformer18merge_layernorm_v2IfEEvPT_PKS1_S4_S4_fiiii)
        .other          _ZN17fastertransformer18merge_layernorm_v2IfEEvPT_PKS1_S4_S4_fiiii,@"STO_CUDA_ENTRY STV_DEFAULT"
_ZN17fastertransformer18merge_layernorm_v2IfEEvPT_PKS1_S4_S4_fiiii:
.text._ZN17fastertransformer18merge_layernorm_v2IfEEvPT_PKS1_S4_S4_fiiii:
[----:B------:R-:W-:Y:S01]  /*0000*/  LDC R1, c[0x0][0x37c] ;  /* 0x0000df00ff017b82 */ /* 0x000fe20000000800 */
[----:B------:R-:W0:Y:S07]  /*0010*/  S2R R27, SR_TID.X ;  /* 0x00000000001b7919 */ /* 0x000e2e0000002100 */
[----:B------:R-:W1:Y:S01]  /*0020*/  LDC R7, c[0x0][0x3b0] ;  /* 0x0000ec00ff077b82 */ /* 0x000e620000000800 */
[----:B------:R-:W0:Y:S01]  /*0030*/  LDCU UR10, c[0x0][0x360] ;  /* 0x00006c00ff0a77ac */ /* 0x000e220008000800 */
[----:B------:R-:W-:Y:S01]  /*0040*/  BSSY.RECONVERGENT B0, `(.L_x_387) ;  /* 0x000004c000007945 */ /* 0x000fe20003800200 */
[----:B------:R-:W2:Y:S01]  /*0050*/  S2R R6, SR_CTAID.X ;  /* 0x0000000000067919 */ /* 0x000ea20000002500 */
[----:B------:R-:W-:Y:S01]  /*0060*/  IMAD.MOV.U32 R11, RZ, RZ, RZ ;  /* 0x000000ffff0b7224 */ /* 0x000fe200078e00ff */
[----:B------:R-:W1:Y:S01]  /*0070*/  LDCU.64 UR6, c[0x0][0x3a8] ;  /* 0x00007500ff0677ac */ /* 0x000e620008000a00 */
[----:B------:R-:W3:Y:S02]  /*0080*/  S2R R5, SR_CTAID.Y ;  /* 0x0000000000057919 */ /* 0x000ee40000002600 */
[----:B------:R-:W4:Y:S01]  /*0090*/  S2UR UR4, SR_CTAID.Z ;  /* 0x00000000000479c3 */ /* 0x000f220000002700 */
[----:B------:R-:W0:Y:S01]  /*00a0*/  LDCU.64 UR8, c[0x0][0x358] ;  /* 0x00006b00ff0877ac */ /* 0x000e220008000a00 */
[----:B-1----:R-:W-:Y:S01]  /*00b0*/  IMAD R4, R7, UR7, RZ ;  /* 0x0000000707047c24 */ /* 0x002fe2000f8e02ff */
[----:B------:R-:W-:-:S04]  /*00c0*/  SHF.R.S32.HI R13, RZ, 0x2, R7 ;  /* 0x00000002ff0d7819 */ /* 0x000fc80000011407 */
[----:B------:R-:W-:Y:S01]  /*00d0*/  LEA.HI R12, R4, R4, RZ, 0x1 ;  /* 0x00000004040c7211 */ /* 0x000fe200078f08ff */
[C---:B0-----:R-:W-:Y:S01]  /*00e0*/  VIADD R22, R27.reuse, UR10 ;  /* 0x0000000a1b167c36 */ /* 0x041fe20008000000 */
[-C--:B------:R-:W-:Y:S01]  /*00f0*/  ISETP.GE.AND P3, PT, R27, R7.reuse, PT ;  /* 0x000000071b00720c */ /* 0x080fe20003f66270 */
[----:B----4-:R-:W-:Y:S01]  /*0100*/  UIMAD UR4, UR4, UR6, URZ ;  /* 0x00000006040472a4 */ /* 0x010fe2000f8e02ff */
[----:B------:R-:W-:Y:S01]  /*0110*/  SHF.R.S32.HI R12, RZ, 0x1, R12 ;  /* 0x00000001ff0c7819 */ /* 0x000fe2000001140c */
[C---:B------:R-:W-:Y:S01]  /*0120*/  VIADD R18, R22.reuse, UR10 ;  /* 0x0000000a16127c36 */ /* 0x040fe20008000000 */
[-C--:B------:R-:W-:Y:S01]  /*0130*/  ISETP.GE.AND P2, PT, R22, R7.reuse, PT ;  /* 0x000000071600720c */ /* 0x080fe20003f46270 */
[----:B------:R-:W-:Y:S02]  /*0140*/  UIMAD UR4, UR4, UR7, URZ ;  /* 0x00000007040472a4 */ /* 0x000fe4000f8e02ff */
[C---:B------:R-:W-:Y:S01]  /*0150*/  VIADD R0, R18.reuse, UR10 ;  /* 0x0000000a12007c36 */ /* 0x040fe20008000000 */
[----:B------:R-:W-:-:S03]  /*0160*/  ISETP.GE.AND P1, PT, R18, R7, PT ;  /* 0x000000071200720c */ /* 0x000fc60003f26270 */
[----:B------:R-:W-:Y:S01]  /*0170*/  IMAD R10, R7, UR4, RZ ;  /* 0x00000004070a7c24 */ /* 0x000fe2000f8e02ff */
[----:B------:R-:W-:-:S04]  /*0180*/  ISETP.GE.AND P6, PT, R0, R7, PT ;  /* 0x000000070000720c */ /* 0x000fc80003fc6270 */
[----:B------:R-:W-:Y:S01]  /*0190*/  P2R R2, PR, RZ, 0x40 ;  /* 0x00000040ff027803 */ /* 0x000fe20000000000 */
[----:B--23--:R-:W-:Y:S08]  /*01a0*/  @P3 BRA `(.L_x_388) ;  /* 0x0000000000d43947 */ /* 0x00cff00003800000 */
        /* <DEDUP_REMOVED lines=11> */
[----:B------:R-:W-:Y:S02]  /*0260*/  IMAD R11, R14, R9, RZ ;  /* 0x000000090e0b7224 */ /* 0x000fe400078e02ff */
[----:B------:R-:W-:Y:S02]  /*0270*/  IMAD.MOV.U32 R14, RZ, RZ, R15 ;  /* 0x000000ffff0e7224 */ /* 0x000fe400078e000f */
        /* <DEDUP_REMOVED lines=21> */
[----:B------:R-:W-:-:S05]  /*03d0*/  IMAD.IADD R8, R3, 0x1, R8 ;  /* 0x0000000103087824 */ /* 0x000fca00078e0208 */
[----:B------:R-:W-:-:S05]  /*03e0*/  PRMT R8, R8, 0x9910, RZ ;  /* 0x0000991008087816 */ /* 0x000fca00000000ff */
[----:B------:R-:W-:Y:S01]  /*03f0*/  IMAD.MOV.U32 R2, RZ, RZ, R8 ;  /* 0x000000ffff027224 */ /* 0x000fe200078e0008 */
[----:B------:R-:W-:Y:S01]  /*0400*/  IADD3 R8, PT, PT, -R3, RZ, RZ ;  /* 0x000000ff03087210 */ /* 0x000fe20007ffe1ff */
[----:B------:R-:W-:Y:S02]  /*0410*/  IMAD.MOV.U32 R3, RZ, RZ, R9 ;  /* 0x000000ffff037224 */ /* 0x000fe400078e0009 */
[----:B------:R-:W-:Y:S02]  /*0420*/  IMAD R9, R5, 0x2, R2 ;  /* 0x0000000205097824 */ /* 0x000fe400078e0202 */
[----:B------:R-:W-:Y:S02]  /*0430*/  IMAD R8, R13, R8, R27 ;  /* 0x000000080d087224 */ /* 0x000fe400078e021b */
[----:B------:R-:W-:Y:S02]  /*0440*/  IMAD R9, R12, R9, RZ ;  /* 0x000000090c097224 */ /* 0x000fe400078e02ff */
[----:B------:R-:W-:-:S03]  /*0450*/  IMAD R2, R6, 0x2, R3 ;  /* 0x0000000206027824 */ /* 0x000fc600078e0203 */
[----:B------:R-:W-:Y:S01]  /*0460*/  IADD3 R3, P0, P4, R9, R8, R10 ;  /* 0x0000000809037210 */ /* 0x000fe20007c1e00a */
[----:B------:R-:W-:Y:S01]  /*0470*/  IMAD R2, R13, R2, RZ ;  /* 0x000000020d027224 */ /* 0x000fe200078e02ff */
[----:B------:R-:W-:-:S04]  /*0480*/  SHF.R.S32.HI R9, RZ, 0x1f, R9 ;  /* 0x0000001fff097819 */ /* 0x000fc80000011409 */
[----:B------:R-:W-:Y:S02]  /*0490*/  IADD3.X R9, PT, PT, R9, RZ, RZ, P0, P4 ;  /* 0x000000ff09097210 */ /* 0x000fe400007e84ff */
[----:B------:R-:W-:-:S04]  /*04a0*/  IADD3 R3, P0, PT, R2, R3, RZ ;  /* 0x0000000302037210 */ /* 0x000fc80007f1e0ff */
[----:B------:R-:W-:Y:S02]  /*04b0*/  LEA.HI.X.SX32 R8, R2, R9, 0x1, P0 ;  /* 0x0000000902087211 */ /* 0x000fe400000f0eff */
[----:B0-----:R-:W-:-:S04]  /*04c0*/  LEA R2, P0, R3, UR4, 0x2 ;  /* 0x0000000403027c11 */ /* 0x001fc8000f8010ff */
[----:B------:R-:W-:-:S05]  /*04d0*/  LEA.HI.X R3, R3, UR5, R8, 0x2, P0 ;  /* 0x0000000503037c11 */ /* 0x000fca00080f1408 */
[----:B------:R-:W2:Y:S02]  /*04e0*/  LDG.E.CONSTANT R9, desc[UR8][R2.64] ;  /* 0x0000000802097981 */ /* 0x000ea4000c1e9900 */
[----:B--2---:R-:W-:-:S07]  /*04f0*/  FADD.FTZ R11, RZ, R9 ;  /* 0x00000009ff0b7221 */ /* 0x004fce0000010000 */
.L_x_388:
[----:B------:R-:W-:Y:S05]  /*0500*/  BSYNC.RECONVERGENT B0 ;  /* 0x0000000000007941 */ /* 0x000fea0003800200 */
.L_x_387:
        /* <DEDUP_REMOVED lines=34> */
[----:B------:R-:W-:Y:S02]  /*0730*/  PRMT R3, R3, 0x9910, RZ ;  /* 0x0000991003037816 */ /* 0x000fe400000000ff */
[----:B------:R-:W-:Y:S01]  /*0740*/  IADD3 R8, PT, PT, R2, R15, RZ ;  /* 0x0000000f02087210 */ /* 0x000fe20007ffe0ff */
[----:B------:R-:W-:-:S03]  /*0750*/  IMAD.MOV R2, RZ, RZ, -R2 ;  /* 0x000000ffff027224 */ /* 0x000fc600078e0a02 */
[----:B------:R-:W-:-:S05]  /*0760*/  PRMT R8, R8, 0x9910, RZ ;  /* 0x0000991008087816 */ /* 0x000fca00000000ff */
        /* <DEDUP_REMOVED lines=13> */
[----:B--2---:R-:W-:-:S07]  /*0840*/  FADD.FTZ R11, R11, R28 ;  /* 0x0000001c0b0b7221 */ /* 0x004fce0000010000 */
.L_x_390:
[----:B------:R-:W-:Y:S05]  /*0850*/  BSYNC.RECONVERGENT B0 ;  /* 0x0000000000007941 */ /* 0x000fea0003800200 */
.L_x_389:
        /* <DEDUP_REMOVED lines=52> */
.L_x_392:
[----:B------:R-:W-:Y:S05]  /*0ba0*/  BSYNC.RECONVERGENT B0 ;  /* 0x0000000000007941 */ /* 0x000fea0003800200 */
.L_x_391:
        /* <DEDUP_REMOVED lines=29> */
[----:B------:R-:W-:-:S05]  /*0d80*/  LOP3.LUT R14, R3, 0xfffe, RZ, 0xc0, !PT ;  /* 0x0000fffe030e7812 */ /* 0x000fca00078ec0ff */
[----:B------:R-:W-:-:S05]  /*0d90*/  IMAD.MOV R14, RZ, RZ, -R14 ;  /* 0x000000ffff0e7224 */ /* 0x000fca00078e0a0e */
[----:B------:R-:W-:Y:S02]  /*0da0*/  PRMT R15, R14, 0x7710, RZ ;  /* 0x000077100e0f7816 */ /* 0x000fe400000000ff */
[----:B------:R-:W-:Y:S02]  /*0db0*/  PRMT R14, R3, 0x9910, RZ ;  /* 0x00009910030e7816 */ /* 0x000fe400000000ff */
[----:B------:R-:W-:-:S04]  /*0dc0*/  IADD3 R3, PT, PT, R2, R15, RZ ;  /* 0x0000000f02037210 */ /* 0x000fc80007ffe0ff */
[----:B------:R-:W-:Y:S02]  /*0dd0*/  PRMT R15, R3, 0x9910, RZ ;  /* 0x00009910030f7816 */ /* 0x000fe400000000ff */
[----:B------:R-:W-:-:S03]  /*0de0*/  SHF.R.S32.HI R3, RZ, 0x1, R14 ;  /* 0x00000001ff037819 */ /* 0x000fc6000001140e */
[----:B------:R-:W-:Y:S01]  /*0df0*/  IMAD.MOV.U32 R14, RZ, RZ, R15 ;  /* 0x000000ffff0e7224 */ /* 0x000fe200078e000f */
[----:B------:R-:W-:-:S03]  /*0e00*/  PRMT R3, R3, 0x9910, RZ ;  /* 0x0000991003037816 */ /* 0x000fc600000000ff */
[----:B------:R-:W-:Y:S02]  /*0e10*/  IMAD R15, R5, 0x2, R14 ;  /* 0x00000002050f7824 */ /* 0x000fe400078e020e */
[----:B------:R-:W-:Y:S02]  /*0e20*/  IMAD.MOV R14, RZ, RZ, -R2 ;  /* 0x000000ffff0e7224 */ /* 0x000fe400078e0a02 */
[----:B------:R-:W-:Y:S02]  /*0e30*/  IMAD R2, R6, 0x2, R3 ;  /* 0x0000000206027824 */ /* 0x000fe400078e0203 */
[----:B------:R-:W-:Y:S02]  /*0e40*/  IMAD R15, R12, R15, RZ ;  /* 0x0000000f0c0f7224 */ /* 0x000fe400078e02ff */
        /* <DEDUP_REMOVED lines=11> */
.L_x_394:
[----:B------:R-:W-:Y:S05]  /*0f00*/  BSYNC.RECONVERGENT B0 ;  /* 0x0000000000007941 */ /* 0x000fea0003800200 */
.L_x_393:
[----:B------:R-:W0:Y:S01]  /*0f10*/  SHFL.BFLY PT, R12, R11, 0x10, 0x1f ;  /* 0x0e001f000b0c7f89 */ /* 0x000e2200000e0000 */
[----:B------:R-:W1:Y:S01]  /*0f20*/  S2UR UR6, SR_CgaCtaId ;  /* 0x00000000000679c3 */ /* 0x000e620000008800 */
[----:B------:R-:W-:Y:S01]  /*0f30*/  UMOV UR4, 0x400 ;  /* 0x0000040000047882 */ /* 0x000fe20000000000 */
[----:B------:R-:W-:Y:S01]  /*0f40*/  I2FP.F32.U32 R17, UR10 ;  /* 0x0000000a00117c45 */ /* 0x000fe20008201000 */
[----:B------:R-:W-:Y:S01]  /*0f50*/  UIADD3 UR5, UPT, UPT, UR4, 0x8, URZ ;  /* 0x0000000804057890 */ /* 0x000fe2000fffe0ff */
[----:B------:R-:W-:Y:S01]  /*0f60*/  P2R R15, PR, RZ, 0x2 ;  /* 0x00000002ff0f7803 */ /* 0x000fe20000000000 */
[-C--:B------:R-:W-:Y:S01]  /*0f70*/  IMAD R6, R6, R7.reuse, RZ ;  /* 0x0000000706067224 */ /* 0x080fe200078e02ff */
[----:B------:R-:W-:Y:S01]  /*0f80*/  ISETP.NE.AND P5, PT, R27, RZ, PT ;  /* 0x000000ff1b00720c */ /* 0x000fe20003fa5270 */
[----:B------:R-:W-:Y:S01]  /*0f90*/  FMUL.FTZ R24, R17, 0.03125 ;  /* 0x3d00000011187820 */ /* 0x000fe20000410000 */
[----:B------:R-:W-:Y:S01]  /*0fa0*/  ISETP.GE.AND P6, PT, R18, R7, PT ;  /* 0x000000071200720c */ /* 0x000fe20003fc6270 */
[----:B------:R-:W2:Y:S01]  /*0fb0*/  LDC.64 R30, c[0x0][0x390] ;  /* 0x0000e400ff1e7b82 */ /* 0x000ea20000000a00 */
[----:B------:R-:W-:Y:S01]  /*0fc0*/  P2R R16, PR, RZ, 0x4 ;  /* 0x00000004ff107803 */ /* 0x000fe20000000000 */
[----:B0-----:R-:W-:Y:S01]  /*0fd0*/  FADD.FTZ R12, R12, R11 ;  /* 0x0000000b0c0c7221 */ /* 0x001fe20000010000 */
[----:B-1----:R-:W-:Y:S01]  /*0fe0*/  ULEA UR5, UR6, UR5, 0x18 ;  /* 0x0000000506057291 */ /* 0x002fe2000f8ec0ff */
[----:B------:R-:W-:Y:S01]  /*0ff0*/  I2FP.F32.U32 R11, R27 ;  /* 0x0000001b000b7245 */ /* 0x000fe20000201000 */
[----:B------:R-:W-:-:S02]  /*1000*/  ULEA UR4, UR6, UR4, 0x18 ;  /* 0x0000000406047291 */ /* 0x000fc4000f8ec0ff */
[----:B------:R-:W0:Y:S01]  /*1010*/  SHFL.BFLY PT, R3, R12, 0x8, 0x1f ;  /* 0x0d001f000c037f89 */ /* 0x000e2200000e0000 */
[----:B------:R-:W-:Y:S01]  /*1020*/  FSETP.GT.FTZ.AND P1, PT, R24, R11, PT ;  /* 0x0000000b1800720b */ /* 0x000fe20003f34000 */
[----:B------:R-:W-:Y:S02]  /*1030*/  IMAD.MOV.U32 R11, RZ, RZ, RZ ;  /* 0x000000ffff0b7224 */ /* 0x000fe400078e00ff */
[----:B--2---:R-:W-:-:S04]  /*1040*/  @!P3 IMAD.WIDE.U32 R30, R27, 0x4, R30 ;  /* 0x000000041b1eb825 */ /* 0x004fc800078e001e */
[----:B0-----:R-:W-:Y:S01]  /*1050*/  FADD.FTZ R3, R12, R3 ;  /* 0x000000030c037221 */ /* 0x001fe20000010000 */
[----:B------:R-:W-:-:S04]  /*1060*/  LOP3.LUT P0, R12, R27, 0x1f, RZ, 0xc0, !PT ;  /* 0x0000001f1b0c7812 */ /* 0x000fc8000780c0ff */
[----:B------:R-:W0:Y:S01]  /*1070*/  SHFL.BFLY PT, R14, R3, 0x4, 0x1f ;  /* 0x0c801f00030e7f89 */ /* 0x000e2200000e0000 */
[----:B------:R-:W-:Y:S01]  /*1080*/  ISETP.NE.AND P2, PT, R12, RZ, PT ;  /* 0x000000ff0c00720c */ /* 0x000fe20003f45270 */
[----:B0-----:R-:W-:-:S05]  /*1090*/  FADD.FTZ R14, R3, R14 ;  /* 0x0000000e030e7221 */ /* 0x001fca0000010000 */
[----:B------:R-:W0:Y:S02]  /*10a0*/  SHFL.BFLY PT, R13, R14, 0x2, 0x1f ;  /* 0x0c401f000e0d7f89 */ /* 0x000e2400000e0000 */
[----:B0-----:R-:W-:Y:S01]  /*10b0*/  FADD.FTZ R13, R14, R13 ;  /* 0x0000000d0e0d7221 */ /* 0x001fe20000010000 */
[----:B------:R-:W-:-:S04]  /*10c0*/  LEA.HI R14, R27, UR5, RZ, 0x1d ;  /* 0x000000051b0e7c11 */ /* 0x000fc8000f8fe8ff */
[----:B------:R-:W0:Y:S02]  /*10d0*/  SHFL.BFLY PT, R20, R13, 0x1, 0x1f ;  /* 0x0c201f000d147f89 */ /* 0x000e2400000e0000 */
[----:B0-----:R-:W-:Y:S01]  /*10e0*/  FADD.FTZ R21, R13, R20 ;  /* 0x000000140d157221 */ /* 0x001fe20000010000 */
[----:B------:R-:W-:Y:S01]  /*10f0*/  LEA R13, R12, UR5, 0x2 ;  /* 0x000000050c0d7c11 */ /* 0x000fe2000f8e10ff */
[----:B------:R-:W-:Y:S01]  /*1100*/  IMAD.MOV.U32 R12, RZ, RZ, RZ ;  /* 0x000000ffff0c7224 */ /* 0x000fe200078e00ff */
[----:B------:R-:W0:Y:S02]  /*1110*/  S2UR UR5, SR_CgaCtaId ;  /* 0x00000000000579c3 */ /* 0x000e240000008800 */
[----:B------:R-:W-:Y:S06]  /*1120*/  @!P0 STS [R14], R21 ;  /* 0x000000150e008388 */ /* 0x000fec0000000800 */
[----:B------:R-:W-:Y:S06]  /*1130*/  BAR.SYNC.DEFER_BLOCKING 0x0 ;  /* 0x0000000000007b1d */ /* 0x000fec0000010000 */
[----:B------:R-:W1:Y:S04]  /*1140*/  @P1 LDS R11, [R13] ;  /* 0x000000000d0b1984 */ /* 0x000e680000000800 */
[----:B-1----:R-:W1:Y:S02]  /*1150*/  SHFL.BFLY PT, R20, R11, 0x10, 0x1f ;  /* 0x0e001f000b147f89 */ /* 0x002e6400000e0000 */
[----:B-1----:R-:W-:-:S05]  /*1160*/  FADD.FTZ R20, R20, R11 ;  /* 0x0000000b14147221 */ /* 0x002fca0000010000 */
[----:B------:R-:W1:Y:S02]  /*1170*/  SHFL.BFLY PT, R3, R20, 0x8, 0x1f ;  /* 0x0d001f0014037f89 */ /* 0x000e6400000e0000 */
[----:B-1----:R-:W-:Y:S01]  /*1180*/  FADD.FTZ R17, R20, R3 ;  /* 0x0000000314117221 */ /* 0x002fe20000010000 */
[----:B------:R-:W-:Y:S01]  /*1190*/  IMAD R3, R4, R5, RZ ;  /* 0x0000000504037224 */ /* 0x000fe200078e02ff */
[----:B------:R-:W-:-:S03]  /*11a0*/  @!P5 I2FP.F32.S32 R5, R7 ;  /* 0x000000070005d245 */ /* 0x000fc60000201400 */
[----:B------:R-:W1:Y:S01]  /*11b0*/  SHFL.BFLY PT, R24, R17, 0x4, 0x1f ;  /* 0x0c801f0011187f89 */ /* 0x000e6200000e0000 */
[----:B------:R-:W-:Y:S02]  /*11c0*/  SHF.R.S32.HI R4, RZ, 0x1f, R3 ;  /* 0x0000001fff047819 */ /* 0x000fe40000011403 */
[----:B------:R-:W-:Y:S01]  /*11d0*/  IADD3 R3, P0, P4, R3, R6, R10 ;  /* 0x0000000603037210 */ /* 0x000fe20007c1e00a */
[----:B------:R-:W2:Y:S03]  /*11e0*/  @!P5 MUFU.RCP R5, R5 ;  /* 0x000000050005d308 */ /* 0x000ea60000001000 */
[----:B------:R-:W-:Y:S02]  /*11f0*/  IADD3.X R4, PT, PT, R4, RZ, RZ, P0, P4 ;  /* 0x000000ff04047210 */ /* 0x000fe400007e84ff */
[-C--:B------:R-:W-:Y:S02]  /*1200*/  ISETP.GE.AND P4, PT, R27, R7.reuse, PT ;  /* 0x000000071b00720c */ /* 0x080fe40003f86270 */
[----:B------:R-:W-:Y:S01]  /*1210*/  ISETP.GE.AND P0, PT, R0, R7, PT ;  /* 0x000000070000720c */ /* 0x000fe20003f06270 */
[----:B-1----:R-:W-:-:S05]  /*1220*/  FADD.FTZ R24, R17, R24 ;  /* 0x0000001811187221 */ /* 0x002fca0000010000 */
[----:B------:R-:W1:Y:S02]  /*1230*/  SHFL.BFLY PT, R19, R24, 0x2, 0x1f ;  /* 0x0c401f0018137f89 */ /* 0x000e6400000e0000 */
[----:B-1----:R-:W-:-:S05]  /*1240*/  FADD.FTZ R19, R24, R19 ;  /* 0x0000001318137221 */ /* 0x002fca0000010000 */
[----:B------:R-:W1:Y:S02]  /*1250*/  SHFL.BFLY PT, R6, R19, 0x1, 0x1f ;  /* 0x0c201f0013067f89 */ /* 0x000e6400000e0000 */
[----:B-1----:R-:W-:-:S04]  /*1260*/  FADD.FTZ R6, R19, R6 ;  /* 0x0000000613067221 */ /* 0x002fc80000010000 */
[----:B--2---:R-:W-:-:S05]  /*1270*/  @!P5 FMUL.FTZ R10, R6, R5 ;  /* 0x00000005060ad220 */ /* 0x004fca0000410000 */
        /* <DEDUP_REMOVED lines=25> */
[----:B------:R-:W2:Y:S04]  /*1410*/  @!P3 LDG.E.CONSTANT R19, desc[UR8][R30.64] ;  /* 0x000000081e13b981 */ /* 0x000ea8000c1e9900 */
[----:B------:R-:W0:Y:S02]  /*1420*/  SHFL.BFLY PT, R21, R24, 0x1, 0x1f ;  /* 0x0c201f0018157f89 */ /* 0x000e2400000e0000 */
[----:B0-----:R-:W-:-:S02]  /*1430*/  FADD.FTZ R21, R24, R21 ;  /* 0x0000001518157221 */ /* 0x001fc40000010000 */
[----:B------:R-:W0:Y:S03]  /*1440*/  LDC.64 R24, c[0x0][0x398] ;  /* 0x0000e600ff187b82 */ /* 0x000e260000000a00 */
[----:B------:R1:W-:Y:S05]  /*1450*/  @!P2 STS [R14], R21 ;  /* 0x000000150e00a388 */ /* 0x0003ea0000000800 */
[----:B------:R-:W-:Y:S01]  /*1460*/  BAR.SYNC.DEFER_BLOCKING 0x0 ;  /* 0x0000000000007b1d */ /* 0x000fe20000010000 */
[----:B------:R-:W-:Y:S02]  /*1470*/  ISETP.NE.AND P2, PT, R16, RZ, PT ;  /* 0x000000ff1000720c */ /* 0x000fe40003f45270 */
[----:B------:R-:W-:-:S05]  /*1480*/  @!P4 I2FP.F32.S32 R16, R7 ;  /* 0x000000070010c245 */ /* 0x000fca0000201400 */
[----:B-1----:R-:W1:Y:S01]  /*1490*/  LDC.64 R20, c[0x0][0x390] ;  /* 0x0000e400ff147b82 */ /* 0x002e620000000a00 */
[----:B------:R-:W3:Y:S01]  /*14a0*/  @!P4 MUFU.RCP R16, R16 ;  /* 0x000000100010c308 */ /* 0x000ee20000001000 */
[----:B------:R4:W5:Y:S01]  /*14b0*/  @P1 LDS R12, [R13] ;  /* 0x000000000d0c1984 */ /* 0x0009620000000800 */
[----:B------:R-:W-:-:S05]  /*14c0*/  ISETP.NE.AND P1, PT, R15, RZ, PT ;  /* 0x000000ff0f00720c */ /* 0x000fca0003f25270 */
[----:B----4-:R-:W3:Y:S01]  /*14d0*/  @!P4 LDC R13, c[0x0][0x3a0] ;  /* 0x0000e800ff0dcb82 */ /* 0x010ee20000000800 */
[----:B-----5:R-:W4:Y:S02]  /*14e0*/  SHFL.BFLY PT, R9, R12, 0x10, 0x1f ;  /* 0x0e001f000c097f89 */ /* 0x020f2400000e0000 */
[----:B----4-:R-:W-:-:S05]  /*14f0*/  FADD.FTZ R9, R9, R12 ;  /* 0x0000000c09097221 */ /* 0x010fca0000010000 */
[----:B------:R-:W4:Y:S02]  /*1500*/  SHFL.BFLY PT, R10, R9, 0x8, 0x1f ;  /* 0x0d001f00090a7f89 */ /* 0x000f2400000e0000 */
[----:B----4-:R-:W-:-:S05]  /*1510*/  FADD.FTZ R10, R9, R10 ;  /* 0x0000000a090a7221 */ /* 0x010fca0000010000 */
[----:B------:R-:W4:Y:S02]  /*1520*/  SHFL.BFLY PT, R15, R10, 0x4, 0x1f ;  /* 0x0c801f000a0f7f89 */ /* 0x000f2400000e0000 */
[----:B----4-:R-:W-:-:S05]  /*1530*/  FADD.FTZ R15, R10, R15 ;  /* 0x0000000f0a0f7221 */ /* 0x010fca0000010000 */
[----:B------:R-:W4:Y:S02]  /*1540*/  SHFL.BFLY PT, R14, R15, 0x2, 0x1f ;  /* 0x0c401f000f0e7f89 */ /* 0x000f2400000e0000 */
[----:B----4-:R-:W-:-:S05]  /*1550*/  FADD.FTZ R14, R15, R14 ;  /* 0x0000000e0f0e7221 */ /* 0x010fca0000010000 */
[----:B------:R-:W4:Y:S02]  /*1560*/  SHFL.BFLY PT, R17, R14, 0x1, 0x1f ;  /* 0x0c201f000e117f89 */ /* 0x000f2400000e0000 */
[----:B----4-:R-:W-:Y:S02]  /*1570*/  FADD.FTZ R12, R14, R17 ;  /* 0x000000110e0c7221 */ /* 0x010fe40000010000 */
[----:B------:R-:W4:Y:S02]  /*1580*/  LDC.64 R14, c[0x0][0x390] ;  /* 0x0000e400ff0e7b82 */ /* 0x000f240000000a00 */
[----:B---3--:R-:W-:-:S06]  /*1590*/  @!P4 FFMA.FTZ R9, R12, R16, R13 ;  /* 0x000000100c09c223 */ /* 0x008fcc000001000d */
[----:B------:R-:W3:Y:S01]  /*15a0*/  LDC.64 R12, c[0x0][0x398] ;  /* 0x0000e600ff0c7b82 */ /* 0x000ee20000000a00 */
[----:B------:R-:W5:Y:S07]  /*15b0*/  @!P4 MUFU.RSQ R9, R9 ;  /* 0x000000090009c308 */ /* 0x000f6e0000001400 */
[----:B------:R-:W2:Y:S01]  /*15c0*/  LDC.64 R16, c[0x0][0x398] ;  /* 0x0000e600ff107b82 */ /* 0x000ea20000000a00 */
[----:B0-----:R-:W-:-:S04]  /*15d0*/  @!P3 IMAD.WIDE.U32 R24, R27, 0x4, R24 ;  /* 0x000000041b18b825 */ /* 0x001fc800078e0018 */
[----:B-1----:R-:W-:Y:S01]  /*15e0*/  @!P2 IMAD.WIDE.U32 R20, R22, 0x4, R20 ;  /* 0x000000041614a825 */ /* 0x002fe200078e0014 */
[----:B------:R-:W2:Y:S03]  /*15f0*/  @!P3 LDG.E.CONSTANT R10, desc[UR8][R24.64] ;  /* 0x00000008180ab981 */ /* 0x000ea6000c1e9900 */
[----:B----4-:R-:W-:Y:S01]  /*1600*/  @!P1 IMAD.WIDE.U32 R14, R18, 0x4, R14 ;  /* 0x00000004120e9825 */ /* 0x010fe200078e000e */
[----:B-----5:R0:W-:Y:S04]  /*1610*/  @!P4 STS [UR4+0x4], R9 ;  /* 0x00000409ff00c988 */ /* 0x0201e80008000804 */
[----:B------:R-:W4:Y:S01]  /*1620*/  @!P2 LDG.E.CONSTANT R20, desc[UR8][R20.64] ;  /* 0x000000081414a981 */ /* 0x000f22000c1e9900 */
[----:B---3--:R-:W-:Y:S01]  /*1630*/  @!P2 IMAD.WIDE.U32 R12, R22, 0x4, R12 ;  /* 0x00000004160ca825 */ /* 0x008fe200078e000c */
[----:B------:R-:W-:Y:S03]  /*1640*/  BAR.SYNC.DEFER_BLOCKING 0x0 ;  /* 0x0000000000007b1d */ /* 0x000fe60000010000 */
[----:B--2---:R-:W-:-:S03]  /*1650*/  @!P1 IMAD.WIDE.U32 R16, R18, 0x4, R16 ;  /* 0x0000000412109825 */ /* 0x004fc600078e0010 */
[----:B0-----:R0:W4:Y:S04]  /*1660*/  @!P2 LDG.E.CONSTANT R9, desc[UR8][R12.64] ;  /* 0x000000080c09a981 */ /* 0x001128000c1e9900 */
[----:B------:R1:W2:Y:S04]  /*1670*/  @!P1 LDG.E.CONSTANT R21, desc[UR8][R14.64] ;  /* 0x000000080e159981 */ /* 0x0002a8000c1e9900 */
[----:B------:R3:W2:Y:S01]  /*1680*/  @!P1 LDG.E.CONSTANT R24, desc[UR8][R16.64] ;  /* 0x0000000810189981 */ /* 0x0006a2000c1e9900 */
[----:B0-----:R-:W0:Y:S03]  /*1690*/  @!P3 LDC.64 R12, c[0x0][0x380] ;  /* 0x0000e000ff0cbb82 */ /* 0x001e260000000a00 */
[----:B------:R-:W5:Y:S05]  /*16a0*/  @!P3 LDS R23, [UR4+0x4] ;  /* 0x00000404ff17b984 */ /* 0x000f6a0008000800 */
[----:B-1----:R-:W1:Y:S01]  /*16b0*/  @!P2 LDC.64 R14, c[0x0][0x380] ;  /* 0x0000e000ff0eab82 */ /* 0x002e620000000a00 */
[----:B------:R-:W5:Y:S04]  /*16c0*/  @!P2 LDS R25, [UR4+0x4] ;  /* 0x00000404ff19a984 */ /* 0x000f680008000800 */
[----:B------:R-:W5:Y:S03]  /*16d0*/  @!P1 LDS R26, [UR4+0x4] ;  /* 0x00000404ff1a9984 */ /* 0x000f660008000800 */
[----:B---3--:R-:W3:Y:S01]  /*16e0*/  @!P1 LDC.64 R16, c[0x0][0x380] ;  /* 0x0000e000ff109b82 */ /* 0x008ee20000000a00 */
[----:B------:R-:W-:-:S02]  /*16f0*/  @!P3 IADD3 R27, P4, PT, R27, R3, RZ ;  /* 0x000000031b1bb210 */ /* 0x000fc40007f9e0ff */
[----:B------:R-:W-:Y:S02]  /*1700*/  FSEL R28, R29, R28, !P5 ;  /* 0x0000001c1d1c7208 */ /* 0x000fe40006800000 */
[----:B------:R-:W-:Y:S01]  /*1710*/  @!P2 IADD3 R22, P5, PT, R22, R3, RZ ;  /* 0x000000031616a210 */ /* 0x000fe20007fbe0ff */
[----:B------:R-:W-:Y:S01]  /*1720*/  @!P3 IMAD.X R30, RZ, RZ, R4, P4 ;  /* 0x000000ffff1eb224 */ /* 0x000fe200020e0604 */
[----:B0-----:R-:W-:Y:S02]  /*1730*/  @!P3 LEA R12, P4, R27, R12, 0x2 ;  /* 0x0000000c1b0cb211 */ /* 0x001fe400078810ff */
[----:B------:R-:W-:Y:S02]  /*1740*/  FSEL R11, R11, R8, !P6 ;  /* 0x000000080b0b7208 */ /* 0x000fe40007000000 */
[----:B------:R-:W-:Y:S02]  /*1750*/  @!P3 LEA.HI.X R13, R27, R13, R30, 0x2, P4 ;  /* 0x0000000d1b0db211 */ /* 0x000fe400020f141e */
[----:B-1----:R-:W-:-:S02]  /*1760*/  @!P2 LEA R14, P4, R22, R14, 0x2 ;  /* 0x0000000e160ea211 */ /* 0x002fc400078810ff */
[----:B------:R-:W-:Y:S01]  /*1770*/  ISETP.GE.AND P6, PT, R0, R7, PT ;  /* 0x000000070000720c */ /* 0x000fe20003fc6270 */
[----:B-----5:R-:W-:Y:S01]  /*1780*/  @!P3 FMUL.FTZ R23, R6, R23 ;  /* 0x000000170617b220 */ /* 0x020fe20000410000 */
[----:B------:R-:W-:Y:S01]  /*1790*/  @!P2 IMAD.X R6, RZ, RZ, R4, P5 ;  /* 0x000000ffff06a224 */ /* 0x000fe200028e0604 */
[----:B------:R-:W-:Y:S01]  /*17a0*/  @!P1 IADD3 R18, P5, PT, R18, R3, RZ ;  /* 0x0000000312129210 */ /* 0x000fe20007fbe0ff */
[----:B------:R-:W-:-:S03]  /*17b0*/  @!P2 FMUL.FTZ R28, R28, R25 ;  /* 0x000000191c1ca220 */ /* 0x000fc60000410000 */
[----:B------:R-:W-:Y:S01]  /*17c0*/  @!P2 LEA.HI.X R15, R22, R15, R6, 0x2, P4 ;  /* 0x0000000f160fa211 */ /* 0x000fe200020f1406 */
[----:B------:R-:W-:Y:S01]  /*17d0*/  @!P1 IMAD.X R6, RZ, RZ, R4, P5 ;  /* 0x000000ffff069224 */ /* 0x000fe200028e0604 */
[----:B---3--:R-:W-:Y:S01]  /*17e0*/  @!P1 LEA R16, P4, R18, R16, 0x2 ;  /* 0x0000001012109211 */ /* 0x008fe200078810ff */
[----:B------:R-:W-:-:S03]  /*17f0*/  @!P1 FMUL.FTZ R11, R11, R26 ;  /* 0x0000001a0b0b9220 */ /* 0x000fc60000410000 */
[----:B------:R-:W-:Y:S01]  /*1800*/  @!P1 LEA.HI.X R17, R18, R17, R6, 0x2, P4 ;  /* 0x0000001112119211 */ /* 0x000fe200020f1406 */
[----:B------:R-:W-:-:S05]  /*1810*/  @!P3 FFMA.FTZ R19, R23, R19, R10 ;  /* 0x000000131713b223 */ /* 0x000fca000001000a */
[----:B------:R0:W-:Y:S01]  /*1820*/  @!P3 STG.E desc[UR8][R12.64], R19 ;  /* 0x000000130c00b986 */ /* 0x0001e2000c101908 */
[----:B----4-:R-:W-:Y:S01]  /*1830*/  @!P2 FFMA.FTZ R9, R28, R20, R9 ;  /* 0x000000141c09a223 */ /* 0x010fe20000010009 */
[----:B--2---:R-:W-:-:S04]  /*1840*/  @!P1 FFMA.FTZ R11, R11, R21, R24 ;  /* 0x000000150b0b9223 */ /* 0x004fc80000010018 */
[----:B------:R0:W-:Y:S04]  /*1850*/  @!P2 STG.E desc[UR8][R14.64], R9 ;  /* 0x000000090e00a986 */ /* 0x0001e8000c101908 */
[----:B------:R0:W-:Y:S01]  /*1860*/  @!P1 STG.E desc[UR8][R16.64], R11 ;  /* 0x0000000b10009986 */ /* 0x0001e2000c101908 */
[----:B------:R-:W-:Y:S05]  /*1870*/  @P6 EXIT ;  /* 0x000000000000694d */ /* 0x000fea0003800000 */
[----:B------:R-:W1:Y:S01]  /*1880*/  LDC.64 R6, c[0x0][0x390] ;  /* 0x0000e400ff067b82 */ /* 0x000e620000000a00 */
[----:B0-----:R-:W0:Y:S01]  /*1890*/  LDS R11, [UR4+0x4] ;  /* 0x00000404ff0b7984 */ /* 0x001e220008000800 */
[----:B------:R-:W2:Y:S06]  /*18a0*/  LDCU.64 UR6, c[0x0][0x380] ;  /* 0x00007000ff0677ac */ /* 0x000eac0008000a00 */
[----:B------:R-:W3:Y:S01]  /*18b0*/  LDC.64 R8, c[0x0][0x398] ;  /* 0x0000e600ff087b82 */ /* 0x000ee20000000a00 */
[----:B-1----:R-:W-:-:S06]  /*18c0*/  IMAD.WIDE.U32 R6, R0, 0x4, R6 ;  /* 0x0000000400067825 */ /* 0x002fcc00078e0006 */
[----:B------:R-:W4:Y:S01]  /*18d0*/  LDG.E.CONSTANT R7, desc[UR8][R6.64] ;  /* 0x0000000806077981 */ /* 0x000f22000c1e9900 */
[----:B---3--:R-:W-:-:S06]  /*18e0*/  IMAD.WIDE.U32 R8, R0, 0x4, R8 ;  /* 0x0000000400087825 */ /* 0x008fcc00078e0008 */
[----:B------:R-:W4:Y:S01]  /*18f0*/  LDG.E.CONSTANT R9, desc[UR8][R8.64] ;  /* 0x0000000808097981 */ /* 0x000f22000c1e9900 */
[----:B------:R-:W-:Y:S02]  /*1900*/  IADD3 R3, P1, PT, R0, R3, RZ ;  /* 0x0000000300037210 */ /* 0x000fe40007f3e0ff */
[----:B------:R-:W-:Y:S02]  /*1910*/  FSEL R0, R5, R2, !P0 ;  /* 0x0000000205007208 */ /* 0x000fe40004000000 */
[----:B--2---:R-:W-:Y:S01]  /*1920*/  LEA R2, P0, R3, UR6, 0x2 ;  /* 0x0000000603027c11 */ /* 0x004fe2000f8010ff */
[----:B------:R-:W-:Y:S02]  /*1930*/  IMAD.X R4, RZ, RZ, R4, P1 ;  /* 0x000000ffff047224 */ /* 0x000fe400008e0604 */
[----:B0-----:R-:W-:-:S03]  /*1940*/  FMUL.FTZ R0, R0, R11 ;  /* 0x0000000b00007220 */ /* 0x001fc60000410000 */
[----:B------:R-:W-:Y:S01]  /*1950*/  LEA.HI.X R3, R3, UR7, R4, 0x2, P0 ;  /* 0x0000000703037c11 */ /* 0x000fe200080f1404 */
[----:B----4-:R-:W-:-:S05]  /*1960*/  FFMA.FTZ R5, R0, R7, R9 ;  /* 0x0000000700057223 */ /* 0x010fca0000010009 */
[----:B------:R-:W-:Y:S01]  /*1970*/  STG.E desc[UR8][R2.64], R5 ;  /* 0x0000000502007986 */ /* 0x000fe2000c101908 */
[----:B------:R-:W-:Y:S05]  /*1980*/  EXIT ;  /* 0x000000000000794d */ /* 0x000fea0003800000 */
.L_x_395:
        /* <DEDUP_REMOVED lines=15> */
.L_x_2573:


//--------------------- .text._ZN17fastertransformer18add_bias_layernormI6__halfEEvPT_PKS2_S5_S5_fi --------------------------
	.section	.text._ZN17fastertransformer18add_bias_layernormI6__halfEEvPT_PKS2_S5_S5_fi,"ax",@progbits
	.align	128
        .global         _ZN17fastertransformer18add_bias_layernormI6__halfEEvPT_PKS2_S5_S5_fi
        .type           _ZN17fastertransformer18add_bias_layernormI6__halfEEvPT_PKS2_S5_S5_fi,@function
        .size           _ZN17fastertransformer18add_bias_layernormI6__halfEEvPT_PKS2_S5_S5_fi,(.L_x_2574 - _ZN17fastertransformer18add_bias_layernormI6__halfEEvPT_PKS2_S5_S5_fi)
        .other          _ZN17fastertransformer18add_bias_layernormI6__halfEEvPT_PKS2_S5_S5_fi,@"STO_CUDA_ENTRY STV_DEFAULT"
_ZN17fastertransformer18add_bias_layernormI6__halfEEvPT_PKS2_S5_S5_fi:
.text._ZN17fastertransformer18add_bias_layernormI6__halfEEvPT_PKS2_S5_S5_fi:
[----:B------:R-:W-:Y:S01]  /*0000*/  LDC R1, c[0x0][0x37c] ;  /* 0x0000df00ff017b82 */ /* 0x000fe20000000800 */
[----:B------:R-:W0:Y:S07]  /*0010*/  S2R R0, SR_TID.X ;  /* 0x0000000000007919 */ /* 0x000e2e0000002100 */
[----:B------:R-:W0:Y:S01]  /*0020*/  LDC R7, c[0x0][0x3a4] ;  /* 0x0000e900ff077b82 */ /* 0x000e220000000800 */
[----:B------:R-:W1:Y:S07]  /*0030*/  LDCU.64 UR8, c[0x0][0x358] ;  /* 0x00006b00ff0877ac */ /* 0x000e6e0008000a00 */
[----:B------:R-:W2:Y:S08]  /*0040*/  S2UR UR4, SR_CTAID.X ;  /* 0x00000000000479c3 */ /* 0x000eb00000002500 */
[----:B------:R-:W3:Y:S01]  /*0050*/  LDC.64 R2, c[0x0][0x380] ;  /* 0x0000e000ff027b82 */ /* 0x000ee20000000a00 */
[----:B0-----:R-:W-:Y:S01]  /*0060*/  ISETP.GE.AND P0, PT, R0, R7, PT ;  /* 0x000000070000720c */ /* 0x001fe20003f06270 */
[----:B--2---:R-:W-:-:S04]  /*0070*/  IMAD R5, R7, UR4, R0 ;  /* 0x0000000407057c24 */ /* 0x004fc8000f8e0200 */
[----:B---3--:R-:W-:-:S08]  /*0080*/  IMAD.WIDE.U32 R2, R5, 0x2, R2 ;  /* 0x0000000205027825 */ /* 0x008fd000078e0002 */
[----:B------:R-:W0:Y:S01]  /*0090*/  @!P0 LDC.64 R8, c[0x0][0x388] ;  /* 0x0000e200ff088b82 */ /* 0x000e220000000a00 */
[----:B-1----:R-:W2:Y:S01]  /*00a0*/  @!P0 LDG.E.U16 R11, desc[UR8][R2.64] ;  /* 0x00000008020b8981 */ /* 0x002ea2000c1e1500 */
[----:B0-----:R-:W-:-:S06]  /*00b0*/  @!P0 IMAD.WIDE.U32 R8, R0, 0x2, R8 ;  /* 0x0000000200088825 */ /* 0x001fcc00078e0008 */
[----:B------:R0:W2:Y:S01]  /*00c0*/  @!P0 LDG.E.U16.CONSTANT R8, desc[UR8][R8.64] ;  /* 0x0000000808088981 */ /* 0x0000a2000c1e9500 */
[----:B------:R-:W-:Y:S01]  /*00d0*/  HFMA2 R5, -RZ, RZ, 0, 0 ;  /* 0x00000000ff057431 */ /* 0x000fe200000001ff */
[----:B------:R-:W0:Y:S01]  /*00e0*/  LDCU UR4, c[0x0][0x360] ;  /* 0x00006c00ff0477ac */ /* 0x000e220008000800 */
[----:B------:R-:W1:Y:S01]  /*00f0*/  S2UR UR6, SR_CgaCtaId ;  /* 0x00000000000679c3 */ /* 0x000e620000008800 */
[----:B0-----:R-:W-:Y:S01]  /*0100*/  I2FP.F32.U32 R9, UR4 ;  /* 0x0000000400097c45 */ /* 0x001fe20008201000 */
[----:B------:R-:W-:Y:S02]  /*0110*/  UMOV UR4, 0x400 ;  /* 0x0000040000047882 */ /* 0x000fe40000000000 */
[----:B------:R-:W-:-:S04]  /*0120*/  UIADD3 UR5, UPT, UPT, UR4, 0x8, URZ ;  /* 0x0000000804057890 */ /* 0x000fc8000fffe0ff */
[----:B-1----:R-:W-:Y:S01]  /*0130*/  ULEA UR5, UR6, UR5, 0x18 ;  /* 0x0000000506057291 */ /* 0x002fe2000f8ec0ff */
[----:B------:R-:W-:Y:S01]  /*0140*/  FMUL.FTZ R10, R9, 0.03125 ;  /* 0x3d000000090a7820 */ /* 0x000fe20000410000 */
[----:B------:R-:W-:-:S04]  /*0150*/  I2FP.F32.U32 R9, R0 ;  /* 0x0000000000097245 */ /* 0x000fc80000201000 */
[----:B------:R-:W-:Y:S02]  /*0160*/  FSETP.GT.FTZ.AND P1, PT, R10, R9, PT ;  /* 0x000000090a00720b */ /* 0x000fe40003f34000 */
[----:B------:R-:W-:Y:S01]  /*0170*/  MOV R9, RZ ;  /* 0x000000ff00097202 */ /* 0x000fe20000000f00 */
[----:B--2---:R-:W-:-:S05]  /*0180*/  @!P0 HADD2 R11, R11.H0_H0, R8.H0_H0 ;  /* 0x200000080b0b8230 */ /* 0x004fca0000000800 */
[----:B------:R-:W-:-:S05]  /*0190*/  @!P0 HADD2.F32 R5, -RZ, R11.H0_H0 ;  /* 0x2000000bff058230 */ /* 0x000fca0000004100 */
        /* <DEDUP_REMOVED lines=10> */
[----:B------:R-:W-:Y:S01]  /*0240*/  LEA.HI R6, R0, UR5, RZ, 0x1d ;  /* 0x0000000500067c11 */ /* 0x000fe2000f8fe8ff */
[----:B0-----:R-:W-:-:S05]  /*0250*/  FADD.FTZ R15, R13, R8 ;  /* 0x000000080d0f7221 */ /* 0x001fca0000010000 */
[----:B------:R-:W-:Y:S01]  /*0260*/  @!P2 STS [R6], R15 ;  /* 0x0000000f0600a388 */ /* 0x000fe20000000800 */
        /* <DEDUP_REMOVED lines=22> */
[----:B0-----:R-:W-:-:S05]  /*03d0*/  FADD.FTZ R10, -R10, R5 ;  /* 0x000000050a0a7221 */ /* 0x001fca0000010100 */
[----:B------:R-:W-:-:S05]  /*03e0*/  FSEL R10, R10, RZ, !P3 ;  /* 0x000000ff0a0a7208 */ /* 0x000fca0005800000 */
[----:B------:R-:W-:-:S05]  /*03f0*/  FMUL.FTZ R10, R10, R10 ;  /* 0x0000000a0a0a7220 */ /* 0x000fca0000410000 */
        /* <DEDUP_REMOVED lines=28> */
[----:B0-----:R-:W-:-:S05]  /*05c0*/  @!P2 FFMA.FTZ R4, R13, R4, R6 ;  /* 0x000000040d04a223 */ /* 0x001fca0000010006 */
[----:B------:R0:W-:Y:S01]  /*05d0*/  @!P2 STS [UR4+0x4], R4 ;  /* 0x00000404ff00a988 */ /* 0x0001e20008000804 */
[----:B------:R-:W-:Y:S06]  /*05e0*/  BAR.SYNC.DEFER_BLOCKING 0x0 ;  /* 0x0000000000007b1d */ /* 0x000fec0000010000 */
[----:B------:R-:W-:Y:S05]  /*05f0*/  @P0 EXIT ;  /* 0x000000000000094d */ /* 0x000fea0003800000 */
[----:B------:R-:W1:Y:S01]  /*0600*/  LDC.64 R6, c[0x0][0x390] ;  /* 0x0000e400ff067b82 */ /* 0x000e620000000a00 */
[----:B------:R-:W2:Y:S07]  /*0610*/  LDS.64 R10, [UR4] ;  /* 0x00000004ff0a7984 */ /* 0x000eae0008000a00 */
[----:B------:R-:W3:Y:S01]  /*0620*/  LDC.64 R8, c[0x0][0x398] ;  /* 0x0000e600ff087b82 */ /* 0x000ee20000000a00 */
[----:B-1----:R-:W-:-:S06]  /*0630*/  IMAD.WIDE.U32 R6, R0, 0x2, R6 ;  /* 0x0000000200067825 */ /* 0x002fcc00078e0006 */
[----:B------:R-:W4:Y:S01]  /*0640*/  LDG.E.U16.CONSTANT R6, desc[UR8][R6.64] ;  /* 0x0000000806067981 */ /* 0x000f22000c1e9500 */
[----:B---3--:R-:W-:-:S06]  /*0650*/  IMAD.WIDE.U32 R8, R0, 0x2, R8 ;  /* 0x0000000200087825 */ /* 0x008fcc00078e0008 */
[----:B------:R-:W3:Y:S01]  /*0660*/  LDG.E.U16.CONSTANT R8, desc[UR8][R8.64] ;  /* 0x0000000808087981 */ /* 0x000ee2000c1e9500 */
[----:B--2---:R-:W1:Y:S01]  /*0670*/  MUFU.RSQ R11, R11 ;  /* 0x0000000b000b7308 */ /* 0x004e620000001400 */
[----:B------:R-:W-:-:S04]  /*0680*/  FADD.FTZ R10, -R10, R5 ;  /* 0x000000050a0a7221 */ /* 0x000fc80000010100 */
[----:B-1----:R-:W-:Y:S01]  /*0690*/  FMUL.FTZ R10, R10, R11 ;  /* 0x0000000b0a0a7220 */ /* 0x002fe20000410000 */
[----:B----4-:R-:W-:Y:S02]  /*06a0*/  HADD2.F32 R5, -RZ, R6.H0_H0 ;  /* 0x20000006ff057230 */ /* 0x010fe40000004100 */
[----:B---3--:R-:W-:-:S05]  /*06b0*/  HADD2.F32 R13, -RZ, R8.H0_H0 ;  /* 0x20000008ff0d7230 */ /* 0x008fca0000004100 */
[----:B------:R-:W-:-:S05]  /*06c0*/  FFMA.FTZ R5, R10, R5, R13 ;  /* 0x000000050a057223 */ /* 0x000fca000001000d */
[----:B------:R-:W-:-:S05]  /*06d0*/  F2FP.F16.F32.PACK_AB R5, RZ, R5 ;  /* 0x00000005ff05723e */ /* 0x000fca00000000ff */
[----:B------:R-:W-:Y:S01]  /*06e0*/  STG.E.U16 desc[UR8][R2.64], R5 ;  /* 0x0000000502007986 */ /* 0x000fe2000c101508 */
[----:B------:R-:W-:Y:S05]  /*06f0*/  EXIT ;  /* 0x000000000000794d */ /* 0x000fea0003800000 */
.L_x_396:
        /* <DEDUP_REMOVED lines=16> */
.L_x_2574:


//--------------------- .text._ZN17fastertransformer21add_bias_layernorm_v2I6__halfEEvPT_PKS2_S5_S5_fi --------------------------
	.section	.text._ZN17fastertransformer21add_bias_layernorm_v2I6__halfEEvPT_PKS2_S5_S5_fi,"ax",@progbits
	.align	128
        .global         _ZN17fastertransformer21add_bias_layernorm_v2I6__halfEEvPT_PKS2_S5_S5_fi
        .type           _ZN17fastertransformer21add_bias_layernorm_v2I6__halfEEvPT_PKS2_S5_S5_fi,@function
        .size           _ZN17fastertransformer21add_bias_layernorm_v2I6__halfEEvPT_PKS2_S5_S5_fi,(.L_x_2575 - _ZN17fastertransformer21add_bias_layernorm_v2I6__halfEEvPT_PKS2_S5_S5_fi)
        .other          _ZN17fastertransformer21add_bias_layernorm_v2I6__halfEEvPT_PKS2_S5_S5_fi,@"STO_CUDA_ENTRY STV_DEFAULT"
_ZN17fastertransformer21add_bias_layernorm_v2I6__halfEEvPT_PKS2_S5_S5_fi:
.text._ZN17fastertransformer21add_bias_layernorm_v2I6__halfEEvPT_PKS2_S5_S5_fi:
        /* <DEDUP_REMOVED lines=8> */
[----:B-1----:R-:W-:Y:S01]  /*0080*/  IMAD R13, R22, UR4, R3 ;  /* 0x00000004160d7c24 */ /* 0x002fe2000f8e0203 */
[----:B------:R-:W-:-:S02]  /*0090*/  ISETP.GE.AND P3, PT, R3, R22, PT ;  /* 0x000000160300720c */ /* 0x000fc40003f66270 */
[C---:B------:R-:W-:Y:S01]  /*00a0*/  IADD3 R25, PT, PT, R5.reuse, UR5, RZ ;  /* 0x0000000505197c10 */ /* 0x040fe2000fffe0ff */
[----:B------:R-:W-:Y:S01]  /*00b0*/  IMAD R17, R22, UR4, R5 ;  /* 0x0000000416117c24 */ /* 0x000fe2000f8e0205 */
[-C--:B------:R-:W-:Y:S02]  /*00c0*/  ISETP.GE.AND P2, PT, R5, R22.reuse, PT ;  /* 0x000000160500720c */ /* 0x080fe40003f46270 */
[----:B------:R-:W-:Y:S01]  /*00d0*/  IADD3 R0, PT, PT, R25, UR5, RZ ;  /* 0x0000000519007c10 */ /* 0x000fe2000fffe0ff */
[----:B---3--:R-:W-:Y:S01]  /*00e0*/  IMAD.WIDE R12, R13, 0x2, R10 ;  /* 0x000000020d0c7825 */ /* 0x008fe200078e020a */
[-C--:B------:R-:W-:Y:S02]  /*00f0*/  ISETP.GE.AND P1, PT, R25, R22.reuse, PT ;  /* 0x000000161900720c */ /* 0x080fe40003f26270 */
[----:B------:R-:W-:-:S03]  /*0100*/  ISETP.GE.AND P0, PT, R0, R22, PT ;  /* 0x000000160000720c */ /* 0x000fc60003f06270 */
[----:B------:R-:W0:Y:S01]  /*0110*/  @!P3 LDC.64 R26, c[0x0][0x388] ;  /* 0x0000e200ff1abb82 */ /* 0x000e220000000a00 */
[----:B------:R-:W-:Y:S01]  /*0120*/  IMAD R15, R22, UR4, R25 ;  /* 0x00000004160f7c24 */ /* 0x000fe2000f8e0219 */
[----:B--2---:R-:W2:Y:S06]  /*0130*/  @!P3 LDG.E.U16 R9, desc[UR8][R12.64] ;  /* 0x000000080c09b981 */ /* 0x004eac000c1e1500 */
[----:B------:R-:W1:Y:S08]  /*0140*/  @!P2 LDC.64 R28, c[0x0][0x388] ;  /* 0x0000e200ff1cab82 */ /* 0x000e700000000a00 */
[----:B------:R-:W3:Y:S08]  /*0150*/  @!P1 LDC.64 R18, c[0x0][0x388] ;  /* 0x0000e200ff129b82 */ /* 0x000ef00000000a00 */
[----:B------:R-:W4:Y:S01]  /*0160*/  @!P0 LDC.64 R6, c[0x0][0x388] ;  /* 0x0000e200ff068b82 */ /* 0x000f220000000a00 */
[----:B0-----:R-:W-:-:S04]  /*0170*/  @!P3 IMAD.WIDE.U32 R26, R3, 0x2, R26 ;  /* 0x00000002031ab825 */ /* 0x001fc800078e001a */
[----:B------:R-:W-:Y:S01]  /*0180*/  IMAD.WIDE R16, R17, 0x2, R10 ;  /* 0x0000000211107825 */ /* 0x000fe200078e020a */
[----:B------:R-:W2:Y:S03]  /*0190*/  @!P3 LDG.E.U16.CONSTANT R2, desc[UR8][R26.64] ;  /* 0x000000081a02b981 */ /* 0x000ea6000c1e9500 */
[----:B-1----:R-:W-:Y:S01]  /*01a0*/  @!P2 IMAD.WIDE.U32 R28, R5, 0x2, R28 ;  /* 0x00000002051ca825 */ /* 0x002fe200078e001c */
[----:B------:R-:W5:Y:S03]  /*01b0*/  @!P2 LDG.E.U16 R23, desc[UR8][R16.64] ;  /* 0x000000081017a981 */ /* 0x000f66000c1e1500 */
[----:B------:R-:W-:Y:S01]  /*01c0*/  IMAD R21, R22, UR4, R0 ;  /* 0x0000000416157c24 */ /* 0x000fe2000f8e0200 */
[----:B------:R0:W5:Y:S01]  /*01d0*/  @!P2 LDG.E.U16.CONSTANT R4, desc[UR8][R28.64] ;  /* 0x000000081c04a981 */ /* 0x000162000c1e9500 */
[----:B------:R-:W-:-:S04]  /*01e0*/  IMAD.WIDE R14, R15, 0x2, R10 ;  /* 0x000000020f0e7825 */ /* 0x000fc800078e020a */
[----:B---3--:R-:W-:-:S04]  /*01f0*/  @!P1 IMAD.WIDE.U32 R18, R25, 0x2, R18 ;  /* 0x0000000219129825 */ /* 0x008fc800078e0012 */
[----:B------:R-:W-:Y:S01]  /*0200*/  IMAD.WIDE R10, R21, 0x2, R10 ;  /* 0x00000002150a7825 */ /* 0x000fe200078e020a */
[----:B------:R-:W1:Y:S01]  /*0210*/  S2UR UR6, SR_CgaCtaId ;  /* 0x00000000000679c3 */ /* 0x000e620000008800 */
[----:B------:R3:W3:Y:S02]  /*0220*/  @!P1 LDG.E.U16.CONSTANT R18, desc[UR8][R18.64] ;  /* 0x0000000812129981 */ /* 0x0006e4000c1e9500 */
[----:B----4-:R-:W-:Y:S02]  /*0230*/  @!P0 IMAD.WIDE.U32 R20, R0, 0x2, R6 ;  /* 0x0000000200148825 */ /* 0x010fe400078e0006 */
[----:B------:R-:W4:Y:S01]  /*0240*/  @!P1 LDG.E.U16 R7, desc[UR8][R14.64] ;  /* 0x000000080e079981 */ /* 0x000f22000c1e1500 */
[----:B------:R-:W-:Y:S02]  /*0250*/  UMOV UR4, 0x400 ;  /* 0x0000040000047882 */ /* 0x000fe40000000000 */
[----:B0-----:R-:W0:Y:S01]  /*0260*/  LDC.64 R28, c[0x0][0x390] ;  /* 0x0000e400ff1c7b82 */ /* 0x001e220000000a00 */
[----:B------:R-:W4:Y:S04]  /*0270*/  @!P0 LDG.E.U16.CONSTANT R20, desc[UR8][R20.64] ;  /* 0x0000000814148981 */ /* 0x000f28000c1e9500 */
[----:B------:R-:W4:Y:S01]  /*0280*/  @!P0 LDG.E.U16 R27, desc[UR8][R10.64] ;  /* 0x000000080a1b8981 */ /* 0x000f22000c1e1500 */
[----:B------:R-:W-:-:S02]  /*0290*/  HFMA2 R6, -RZ, RZ, 0, 0 ;  /* 0x00000000ff067431 */ /* 0x000fc400000001ff */
[----:B--2---:R-:W-:-:S05]  /*02a0*/  @!P3 HADD2 R2, R9.H0_H0, R2.H0_H0 ;  /* 0x200000020902b230 */ /* 0x004fca0000000800 */
[----:B------:R-:W-:Y:S02]  /*02b0*/  @!P3 HADD2.F32 R6, -RZ, R2.H0_H0 ;  /* 0x20000002ff06b230 */ /* 0x000fe40000004100 */
[----:B-----5:R-:W-:Y:S01]  /*02c0*/  @!P2 HADD2 R23, R23.H0_H0, R4.H0_H0 ;  /* 0x200000041717a230 */ /* 0x020fe20000000800 */
[----:B------:R-:W-:Y:S02]  /*02d0*/  MOV R4, RZ ;  /* 0x000000ff00047202 */ /* 0x000fe40000000f00 */
[----:B---3--:R-:W-:Y:S02]  /*02e0*/  FADD.FTZ R19, RZ, R6 ;  /* 0x00000006ff137221 */ /* 0x008fe40000010000 */
[----:B------:R-:W-:Y:S02]  /*02f0*/  @!P2 HADD2.F32 R4, -RZ, R23.H0_H0 ;  /* 0x20000017ff04a230 */ /* 0x000fe40000004100 */
[----:B------:R-:W-:Y:S01]  /*0300*/  HFMA2 R9, -RZ, RZ, 0, 0 ;  /* 0x00000000ff097431 */ /* 0x000fe200000001ff */
[----:B------:R-:W-:Y:S01]  /*0310*/  MOV R2, RZ ;  /* 0x000000ff00027202 */ /* 0x000fe20000000f00 */
[----:B----4-:R-:W-:-:S02]  /*0320*/  @!P1 HADD2 R7, R7.H0_H0, R18.H0_H0 ;  /* 0x2000001207079230 */ /* 0x010fc40000000800 */
[----:B------:R-:W-:-:S03]  /*0330*/  FADD.FTZ R8, R19, R4 ;  /* 0x0000000413087221 */ /* 0x000fc60000010000 */
[----:B------:R-:W-:Y:S02]  /*0340*/  @!P1 HADD2.F32 R9, -RZ, R7.H0_H0 ;  /* 0x20000007ff099230 */ /* 0x000fe40000004100 */
[----:B------:R-:W-:-:S03]  /*0350*/  @!P0 HADD2 R20, R27.H0_H0, R20.H0_H0 ;  /* 0x200000141b148230 */ /* 0x000fc60000000800 */
[----:B------:R-:W-:Y:S02]  /*0360*/  FADD.FTZ R7, R8, R9 ;  /* 0x0000000908077221 */ /* 0x000fe40000010000 */
[----:B------:R-:W-:-:S05]  /*0370*/  @!P0 HADD2.F32 R2, -RZ, R20.H0_H0 ;  /* 0x20000014ff028230 */ /* 0x000fca0000004100 */
[----:B------:R-:W-:-:S05]  /*0380*/  FADD.FTZ R7, R7, R2 ;  /* 0x0000000207077221 */ /* 0x000fca0000010000 */
[----:B------:R-:W2:Y:S02]  /*0390*/  SHFL.BFLY PT, R8, R7, 0x10, 0x1f ;  /* 0x0e001f0007087f89 */ /* 0x000ea400000e0000 */
[----:B--2---:R-:W-:-:S05]  /*03a0*/  FADD.FTZ R8, R7, R8 ;  /* 0x0000000807087221 */ /* 0x004fca0000010000 */
[----:B------:R-:W2:Y:S02]  /*03b0*/  SHFL.BFLY PT, R19, R8, 0x8, 0x1f ;  /* 0x0d001f0008137f89 */ /* 0x000ea400000e0000 */
[----:B--2---:R-:W-:-:S05]  /*03c0*/  FADD.FTZ R19, R8, R19 ;  /* 0x0000001308137221 */ /* 0x004fca0000010000 */
[----:B------:R-:W2:Y:S02]  /*03d0*/  SHFL.BFLY PT, R18, R19, 0x4, 0x1f ;  /* 0x0c801f0013127f89 */ /* 0x000ea400000e0000 */
[----:B--2---:R-:W-:-:S05]  /*03e0*/  FADD.FTZ R18, R19, R18 ;  /* 0x0000001213127221 */ /* 0x004fca0000010000 */
[----:B------:R-:W2:Y:S01]  /*03f0*/  SHFL.BFLY PT, R21, R18, 0x2, 0x1f ;  /* 0x0c401f0012157f89 */ /* 0x000ea200000e0000 */
[----:B------:R-:W-:Y:S01]  /*0400*/  I2FP.F32.U32 R23, UR5 ;  /* 0x0000000500177c45 */ /* 0x000fe20008201000 */
[----:B------:R-:W-:Y:S01]  /*0410*/  UIADD3 UR5, UPT, UPT, UR4, 0x8, URZ ;  /* 0x0000000804057890 */ /* 0x000fe2000fffe0ff */
[----:B------:R-:W-:Y:S01]  /*0420*/  LOP3.LUT P5, R7, R3, 0x1f, RZ, 0xc0, !PT ;  /* 0x0000001f03077812 */ /* 0x000fe200078ac0ff */
[----:B--2---:R-:W-:-:S05]  /*0430*/  FADD.FTZ R21, R18, R21 ;  /* 0x0000001512157221 */ /* 0x004fca0000010000 */
[----:B------:R-:W2:Y:S01]  /*0440*/  SHFL.BFLY PT, R20, R21, 0x1, 0x1f ;  /* 0x0c201f0015147f89 */ /* 0x000ea200000e0000 */
[----:B------:R-:W-:Y:S01]  /*0450*/  FMUL.FTZ R23, R23, 0.03125 ;  /* 0x3d00000017177820 */ /* 0x000fe20000410000 */
[----:B-1----:R-:W-:Y:S01]  /*0460*/  ULEA UR5, UR6, UR5, 0x18 ;  /* 0x0000000506057291 */ /* 0x002fe2000f8ec0ff */
[----:B------:R-:W-:-:S04]  /*0470*/  I2FP.F32.U32 R8, R3 ;  /* 0x0000000300087245 */ /* 0x000fc80000201000 */
[----:B------:R-:W-:Y:S02]  /*0480*/  FSETP.GT.FTZ.AND P4, PT, R23, R8, PT ;  /* 0x000000081700720b */ /* 0x000fe40003f94000 */
[----:B------:R-:W-:Y:S01]  /*0490*/  LEA.HI R8, R3, UR5, RZ, 0x1d ;  /* 0x0000000503087c11 */ /* 0x000fe2000f8fe8ff */
[----:B--2---:R-:W-:-:S05]  /*04a0*/  FADD.FTZ R23, R21, R20 ;  /* 0x0000001415177221 */ /* 0x004fca0000010000 */
[----:B------:R-:W-:Y:S01]  /*04b0*/  @!P5 STS [R8], R23 ;  /* 0x000000170800d388 */ /* 0x000fe20000000800 */
[----:B------:R-:W-:Y:S01]  /*04c0*/  HFMA2 R18, -RZ, RZ, 0, 0 ;  /* 0x00000000ff127431 */ /* 0x000fe200000001ff */
[----:B------:R-:W-:Y:S01]  /*04d0*/  LEA R24, R7, UR5, 0x2 ;  /* 0x0000000507187c11 */ /* 0x000fe2000f8e10ff */
        /* <DEDUP_REMOVED lines=9> */
[----:B------:R-:W-:-:S13]  /*0570*/  ISETP.NE.AND P5, PT, R3, RZ, PT ;  /* 0x000000ff0300720c */ /* 0x000fda0003fa5270 */
[----:B------:R-:W-:Y:S01]  /*0580*/  @!P5 I2FP.F32.S32 R8, R22 ;  /* 0x000000160008d245 */ /* 0x000fe20000201400 */
[----:B-1----:R-:W-:-:S05]  /*0590*/  FADD.FTZ R26, R21, R26 ;  /* 0x0000001a151a7221 */ /* 0x002fca0000010000 */
[----:B------:R-:W1:Y:S01]  /*05a0*/  SHFL.BFLY PT, R3, R26, 0x1, 0x1f ;  /* 0x0c201f001a037f89 */ /* 0x000e6200000e0000 */
[----:B------:R-:W2:Y:S01]  /*05b0*/  @!P5 MUFU.RCP R8, R8 ;  /* 0x000000080008d308 */ /* 0x000ea20000001000 */
[----:B------:R-:W-:Y:S01]  /*05c0*/  ULEA UR4, UR6, UR4, 0x18 ;  /* 0x0000000406047291 */ /* 0x000fe2000f8ec0ff */
[----:B-1----:R-:W-:-:S04]  /*05d0*/  FADD.FTZ R3, R26, R3 ;  /* 0x000000031a037221 */ /* 0x002fc80000010000 */
[----:B--2---:R-:W-:-:S05]  /*05e0*/  @!P5 FMUL.FTZ R18, R3, R8 ;  /* 0x000000080312d220 */ /* 0x004fca0000410000 */
[----:B------:R-:W-:Y:S01]  /*05f0*/  @!P5 STS [UR4], R18 ;  /* 0x00000012ff00d988 */ /* 0x000fe20008000804 */
[----:B------:R-:W-:Y:S06]  /*0600*/  BAR.SYNC.DEFER_BLOCKING 0x0 ;  /* 0x0000000000007b1d */ /* 0x000fec0000010000 */
[----:B------:R-:W1:Y:S01]  /*0610*/  S2R R23, SR_TID.X ;  /* 0x0000000000177919 */ /* 0x000e620000002100 */
[----:B------:R-:W2:Y:S01]  /*0620*/  LDS R19, [UR4] ;  /* 0x00000004ff137984 */ /* 0x000ea20008000800 */
[----:B-1----:R-:W-:Y:S01]  /*0630*/  ISETP.GE.AND P6, PT, R23, R22, PT ;  /* 0x000000161700720c */ /* 0x002fe20003fc6270 */
[C---:B--2---:R-:W-:Y:S01]  /*0640*/  FADD.FTZ R3, -R19.reuse, R6 ;  /* 0x0000000613037221 */ /* 0x044fe20000010100 */
[----:B------:R-:W-:-:S04]  /*0650*/  FADD.FTZ R20, -R19, R4 ;  /* 0x0000000413147221 */ /* 0x000fc80000010100 */
[----:B------:R-:W-:Y:S02]  /*0660*/  FSEL R3, R3, RZ, !P6 ;  /* 0x000000ff03037208 */ /* 0x000fe40007000000 */
[----:B------:R-:W-:Y:S01]  /*0670*/  ISETP.GE.AND P6, PT, R5, R22, PT ;  /* 0x000000160500720c */ /* 0x000fe20003fc6270 */
[----:B------:R-:W-:-:S03]  /*0680*/  FADD.FTZ R8, -R19, R9 ;  /* 0x0000000913087221 */ /* 0x000fc60000010100 */
[----:B------:R-:W-:Y:S02]  /*0690*/  FSEL R20, R20, RZ, !P6 ;  /* 0x000000ff14147208 */ /* 0x000fe40007000000 */
[----:B------:R-:W-:Y:S01]  /*06a0*/  ISETP.GE.AND P6, PT, R25, R22, PT ;  /* 0x000000161900720c */ /* 0x000fe20003fc6270 */
[----:B------:R-:W-:Y:S01]  /*06b0*/  FFMA.FTZ R3, R3, R3, RZ ;  /* 0x0000000303037223 */ /* 0x000fe200000100ff */
[----:B------:R-:W-:Y:S02]  /*06c0*/  FADD.FTZ R19, -R19, R2 ;  /* 0x0000000213137221 */ /* 0x000fe40000010100 */
[----:B------:R-:W-:Y:S01]  /*06d0*/  FSEL R8, R8, RZ, !P6 ;  /* 0x000000ff08087208 */ /* 0x000fe20007000000 */
[----:B------:R-:W-:Y:S01]  /*06e0*/  FFMA.FTZ R3, R20, R20, R3 ;  /* 0x0000001414037223 */ /* 0x000fe20000010003 */
[----:B------:R-:W-:Y:S01]  /*06f0*/  ISETP.GE.AND P6, PT, R0, R22, PT ;  /* 0x000000160000720c */ /* 0x000fe20003fc6270 */
[----:B0-----:R-:W-:Y:S01]  /*0700*/  @!P2 IMAD.WIDE.U32 R28, R5, 0x2, R28 ;  /* 0x00000002051ca825 */ /* 0x001fe200078e001c */
[----:B------:R-:W0:Y:S03]  /*0710*/  LDC.64 R20, c[0x0][0x390] ;  /* 0x0000e400ff147b82 */ /* 0x000e260000000a00 */
[----:B------:R-:W-:Y:S01]  /*0720*/  FFMA.FTZ R3, R8, R8, R3 ;  /* 0x0000000808037223 */ /* 0x000fe20000010003 */
[----:B------:R-:W-:-:S05]  /*0730*/  FSEL R18, R19, RZ, !P6 ;  /* 0x000000ff13127208 */ /* 0x000fca0007000000 */
[----:B------:R-:W-:Y:S02]  /*0740*/  FFMA.FTZ R3, R18, R18, R3 ;  /* 0x0000001212037223 */ /* 0x000fe40000010003 */
[----:B------:R-:W1:Y:S03]  /*0750*/  LDC.64 R18, c[0x0][0x398] ;  /* 0x0000e600ff127b82 */ /* 0x000e660000000a00 */
[----:B------:R-:W2:Y:S02]  /*0760*/  SHFL.BFLY PT, R8, R3, 0x10, 0x1f ;  /* 0x0e001f0003087f89 */ /* 0x000ea400000e0000 */
[----:B--2---:R-:W-:-:S05]  /*0770*/  FADD.FTZ R27, R3, R8 ;  /* 0x00000008031b7221 */ /* 0x004fca0000010000 */
[----:B------:R-:W2:Y:S02]  /*0780*/  SHFL.BFLY PT, R26, R27, 0x8, 0x1f ;  /* 0x0d001f001b1a7f89 */ /* 0x000ea400000e0000 */
[----:B--2---:R-:W-:-:S05]  /*0790*/  FADD.FTZ R26, R27, R26 ;  /* 0x0000001a1b1a7221 */ /* 0x004fca0000010000 */
[----:B------:R-:W2:Y:S01]  /*07a0*/  SHFL.BFLY PT, R27, R26, 0x4, 0x1f ;  /* 0x0c801f001a1b7f89 */ /* 0x000ea200000e0000 */
[----:B-1----:R-:W-:-:S03]  /*07b0*/  @!P2 IMAD.WIDE.U32 R18, R5, 0x2, R18 ;  /* 0x000000020512a825 */ /* 0x002fc600078e0012 */
[----:B------:R-:W3:Y:S04]  /*07c0*/  @!P2 LDG.E.U16.CONSTANT R5, desc[UR8][R28.64] ;  /* 0x000000081c05a981 */ /* 0x000ee8000c1e9500 */
[----:B------:R1:W4:Y:S02]  /*07d0*/  @!P2 LDG.E.U16.CONSTANT R8, desc[UR8][R18.64] ;  /* 0x000000081208a981 */ /* 0x000324000c1e9500 */
[----:B-1----:R-:W1:Y:S01]  /*07e0*/  LDC.64 R18, c[0x0][0x398] ;  /* 0x0000e600ff127b82 */ /* 0x002e620000000a00 */
[----:B--2---:R-:W-:-:S05]  /*07f0*/  FADD.FTZ R26, R26, R27 ;  /* 0x0000001b1a1a7221 */ /* 0x004fca0000010000 */
[----:B------:R-:W2:Y:S01]  /*0800*/  SHFL.BFLY PT, R29, R26, 0x2, 0x1f ;  /* 0x0c401f001a1d7f89 */ /* 0x000ea200000e0000 */
[----:B0-----:R-:W-:Y:S01]  /*0810*/  @!P3 IMAD.WIDE.U32 R20, R23, 0x2, R20 ;  /* 0x000000021714b825 */ /* 0x001fe200078e0014 */
[----:B------:R-:W-:-:S04]  /*0820*/  ISETP.NE.AND P6, PT, R7, RZ, PT ;  /* 0x000000ff0700720c */ /* 0x000fc80003fc5270 */
[----:B------:R0:W5:Y:S01]  /*0830*/  @!P3 LDG.E.U16.CONSTANT R3, desc[UR8][R20.64] ;  /* 0x000000081403b981 */ /* 0x000162000c1e9500 */
[----:B-1----:R-:W-:Y:S01]  /*0840*/  @!P3 IMAD.WIDE.U32 R18, R23, 0x2, R18 ;  /* 0x000000021712b825 */ /* 0x002fe200078e0012 */
[----:B0-----:R-:W0:Y:S04]  /*0850*/  LDC.64 R20, c[0x0][0x390] ;  /* 0x0000e400ff147b82 */ /* 0x001e280000000a00 */
[----:B------:R1:W3:Y:S01]  /*0860*/  @!P3 LDG.E.U16.CONSTANT R27, desc[UR8][R18.64] ;  /* 0x00000008121bb981 */ /* 0x0002e2000c1e9500 */
[----:B--2---:R-:W-:-:S03]  /*0870*/  FADD.FTZ R28, R26, R29 ;  /* 0x0000001d1a1c7221 */ /* 0x004fc60000010000 */
[----:B-1----:R-:W1:Y:S02]  /*0880*/  LDC.64 R18, c[0x0][0x398] ;  /* 0x0000e600ff127b82 */ /* 0x002e640000000a00 */
[----:B------:R-:W2:Y:S01]  /*0890*/  SHFL.BFLY PT, R7, R28, 0x1, 0x1f ;  /* 0x0c201f001c077f89 */ /* 0x000ea200000e0000 */
[----:B------:R-:W-:Y:S02]  /*08a0*/  UMOV UR5, 0x400 ;  /* 0x0000040000057882 */ /* 0x000fe40000000000 */
[----:B------:R-:W-:-:S04]  /*08b0*/  UIADD3 UR5, UPT, UPT, UR5, 0x8, URZ ;  /* 0x0000000805057890 */ /* 0x000fc8000fffe0ff */
[----:B------:R-:W-:Y:S01]  /*08c0*/  ULEA UR5, UR6, UR5, 0x18 ;  /* 0x0000000506057291 */ /* 0x000fe2000f8ec0ff */
[----:B0-----:R-:W-:-:S05]  /*08d0*/  @!P1 IMAD.WIDE.U32 R20, R25, 0x2, R20 ;  /* 0x0000000219149825 */ /* 0x001fca00078e0014 */
[----:B------:R-:W-:Y:S01]  /*08e0*/  LEA.HI R23, R23, UR5, RZ, 0x1d ;  /* 0x0000000517177c11 */ /* 0x000fe2000f8fe8ff */
[----:B------:R-:W4:Y:S01]  /*08f0*/  @!P1 LDG.E.U16.CONSTANT R20, desc[UR8][R20.64] ;  /* 0x0000000814149981 */ /* 0x000f22000c1e9500 */
[----:B--2---:R-:W-:Y:S01]  /*0900*/  FADD.FTZ R29, R28, R7 ;  /* 0x000000071c1d7221 */ /* 0x004fe20000010000 */
[----:B-1----:R-:W-:-:S04]  /*0910*/  @!P1 IMAD.WIDE.U32 R18, R25, 0x2, R18 ;  /* 0x0000000219129825 */ /* 0x002fc800078e0012 */
[----:B------:R0:W-:Y:S04]  /*0920*/  @!P6 STS [R23], R29 ;  /* 0x0000001d1700e388 */ /* 0x0001e80000000800 */
[----:B------:R1:W2:Y:S01]  /*0930*/  @!P1 LDG.E.U16.CONSTANT R25, desc[UR8][R18.64] ;  /* 0x0000000812199981 */ /* 0x0002a2000c1e9500 */
        /* <DEDUP_REMOVED lines=18> */
[----:B0-----:R-:W-:Y:S01]  /*0a60*/  @!P5 STS [UR4+0x4], R7 ;  /* 0x00000407ff00d988 */ /* 0x001fe20008000804 */
[----:B------:R-:W-:Y:S06]  /*0a70*/  BAR.SYNC.DEFER_BLOCKING 0x0 ;  /* 0x0000000000007b1d */ /* 0x000fec0000010000 */
[----:B------:R-:W0:Y:S01]  /*0a80*/  LDS.64 R18, [UR4] ;  /* 0x00000004ff127984 */ /* 0x000e220008000a00 */
[----:B-----5:R-:W-:-:S02]  /*0a90*/  @!P3 HADD2.F32 R3, -RZ, R3.H0_H0 ;  /* 0x20000003ff03b230 */ /* 0x020fc40000004100 */
[----:B---3--:R-:W-:Y:S02]  /*0aa0*/  @!P3 HADD2.F32 R22, -RZ, R27.H0_H0 ;  /* 0x2000001bff16b230 */ /* 0x008fe40000004100 */
[----:B------:R-:W-:Y:S02]  /*0ab0*/  @!P2 HADD2.F32 R5, -RZ, R5.H0_H0 ;  /* 0x20000005ff05a230 */ /* 0x000fe40000004100 */
[----:B----4-:R-:W-:Y:S02]  /*0ac0*/  @!P2 HADD2.F32 R8, -RZ, R8.H0_H0 ;  /* 0x20000008ff08a230 */ /* 0x010fe40000004100 */
[----:B------:R-:W-:Y:S02]  /*0ad0*/  @!P1 HADD2.F32 R20, -RZ, R20.H0_H0 ;  /* 0x20000014ff149230 */ /* 0x000fe40000004100 */
[C---:B0-----:R-:W-:Y:S01]  /*0ae0*/  @!P3 FADD.FTZ R6, -R18.reuse, R6 ;  /* 0x000000061206b221 */ /* 0x041fe20000010100 */
[C---:B------:R-:W-:Y:S01]  /*0af0*/  @!P2 FADD.FTZ R4, -R18.reuse, R4 ;  /* 0x000000041204a221 */ /* 0x040fe20000010100 */
[----:B------:R-:W-:Y:S01]  /*0b00*/  @!P1 FADD.FTZ R24, -R18, R9 ;  /* 0x0000000912189221 */ /* 0x000fe20000010100 */
[----:B--2---:R-:W-:-:S02]  /*0b10*/  @!P1 HADD2.F32 R26, -RZ, R25.H0_H0 ;  /* 0x20000019ff1a9230 */ /* 0x004fc40000004100 */
[-C--:B------:R-:W-:Y:S01]  /*0b20*/  @!P3 FMUL.FTZ R7, R6, R19.reuse ;  /* 0x000000130607b220 */ /* 0x080fe20000410000 */
[-C--:B------:R-:W-:Y:S01]  /*0b30*/  @!P2 FMUL.FTZ R9, R4, R19.reuse ;  /* 0x000000130409a220 */ /* 0x080fe20000410000 */
[----:B------:R-:W-:Y:S02]  /*0b40*/  @!P1 FMUL.FTZ R21, R24, R19 ;  /* 0x0000001318159220 */ /* 0x000fe40000410000 */
[----:B------:R-:W-:Y:S01]  /*0b50*/  @!P3 FFMA.FTZ R3, R7, R3, R22 ;  /* 0x000000030703b223 */ /* 0x000fe20000010016 */
[----:B------:R-:W-:Y:S01]  /*0b60*/  @!P2 FFMA.FTZ R5, R9, R5, R8 ;  /* 0x000000050905a223 */ /* 0x000fe20000010008 */
[----:B------:R-:W-:-:S03]  /*0b70*/  @!P1 FFMA.FTZ R20, R21, R20, R26 ;  /* 0x0000001415149223 */ /* 0x000fc6000001001a */
[----:B------:R-:W-:Y:S02]  /*0b80*/  @!P3 F2FP.F16.F32.PACK_AB R3, RZ, R3 ;  /* 0x00000003ff03b23e */ /* 0x000fe400000000ff */
[----:B------:R-:W-:Y:S02]  /*0b90*/  @!P2 F2FP.F16.F32.PACK_AB R5, RZ, R5 ;  /* 0x00000005ff05a23e */ /* 0x000fe400000000ff */
[----:B------:R-:W-:Y:S01]  /*0ba0*/  @!P1 F2FP.F16.F32.PACK_AB R20, RZ, R20 ;  /* 0x00000014ff14923e */ /* 0x000fe200000000ff */
[----:B------:R0:W-:Y:S04]  /*0bb0*/  @!P3 STG.E.U16 desc[UR8][R12.64], R3 ;  /* 0x000000030c00b986 */ /* 0x0001e8000c101508 */
[----:B------:R0:W-:Y:S04]  /*0bc0*/  @!P2 STG.E.U16 desc[UR8][R16.64], R5 ;  /* 0x000000051000a986 */ /* 0x0001e8000c101508 */
[----:B------:R0:W-:Y:S01]  /*0bd0*/  @!P1 STG.E.U16 desc[UR8][R14.64], R20 ;  /* 0x000000140e009986 */ /* 0x0001e2000c101508 */
[----:B------:R-:W-:Y:S05]  /*0be0*/  @P0 EXIT ;  /* 0x000000000000094d */ /* 0x000fea0003800000 */
[----:B0-----:R-:W0:Y:S08]  /*0bf0*/  LDC.64 R4, c[0x0][0x390] ;  /* 0x0000e400ff047b82 */ /* 0x001e300000000a00 */
[----:B------:R-:W1:Y:S01]  /*0c00*/  LDC.64 R6, c[0x0][0x398] ;  /* 0x0000e600ff067b82 */ /* 0x000e620000000a00 */
[----:B0-----:R-:W-:-:S06]  /*0c10*/  IMAD.WIDE.U32 R4, R0, 0x2, R4 ;  /* 0x0000000200047825 */ /* 0x001fcc00078e0004 */
[----:B------:R-:W2:Y:S01]  /*0c20*/  LDG.E.U16.CONSTANT R4, desc[UR8][R4.64] ;  /* 0x0000000804047981 */ /* 0x000ea2000c1e9500 */
[----:B-1----:R-:W-:-:S06]  /*0c30*/  IMAD.WIDE.U32 R6, R0, 0x2, R6 ;  /* 0x0000000200067825 */ /* 0x002fcc00078e0006 */
[----:B------:R-:W3:Y:S01]  /*0c40*/  LDG.E.U16.CONSTANT R6, desc[UR8][R6.64] ;  /* 0x0000000806067981 */ /* 0x000ee2000c1e9500 */
[----:B------:R-:W-:-:S04]  /*0c50*/  FADD.FTZ R2, -R18, R2 ;  /* 0x0000000212027221 */ /* 0x000fc80000010100 */
[----:B------:R-:W-:Y:S01]  /*0c60*/  FMUL.FTZ R2, R2, R19 ;  /* 0x0000001302027220 */ /* 0x000fe20000410000 */
[----:B--2---:R-:W-:Y:S02]  /*0c70*/  HADD2.F32 R3, -RZ, R4.H0_H0 ;  /* 0x20000004ff037230 */ /* 0x004fe40000004100 */
[----:B---3--:R-:W-:-:S05]  /*0c80*/  HADD2.F32 R9, -RZ, R6.H0_H0 ;  /* 0x20000006ff097230 */ /* 0x008fca0000004100 */
[----:B------:R-:W-:-:S05]  /*0c90*/  FFMA.FTZ R2, R2, R3, R9 ;  /* 0x0000000302027223 */ /* 0x000fca0000010009 */
[----:B------:R-:W-:-:S05]  /*0ca0*/  F2FP.F16.F32.PACK_AB R2, RZ, R2 ;  /* 0x00000002ff02723e */ /* 0x000fca00000000ff */
[----:B------:R-:W-:Y:S01]  /*0cb0*/  STG.E.U16 desc[UR8][R10.64], R2 ;  /* 0x000000020a007986 */ /* 0x000fe2000c101508 */
[----:B------:R-:W-:Y:S05]  /*0cc0*/  EXIT ;  /* 0x000000000000794d */ /* 0x000fea0003800000 */
.L_x_397:
        /* <DEDUP_REMOVED lines=11> */
.L_x_2575:


//--------------------- .text._ZN17fastertransformer18add_bias_layernormIfEEvPT_PKS1_S4_S4_fi --------------------------
	.section	.text._ZN17fastertransformer18add_bias_layernormIfEEvPT_PKS1_S4_S4_fi,"ax",@progbits
	.align	128
        .global         _ZN17fastertransformer18add_bias_layernormIfEEvPT_PKS1_S4_S4_fi
        .type           _ZN17fastertransformer18add_bias_layernormIfEEvPT_PKS1_S4_S4_fi,@function
        .size           _ZN17fastertransformer18add_bias_layernormIfEEvPT_PKS1_S4_S4_fi,(.L_x_2576 - _ZN17fastertransformer18add_bias_layernormIfEEvPT_PKS1_S4_S4_fi)
        .other          _ZN17fastertransformer18add_bias_layernormIfEEvPT_PKS1_S4_S4_fi,@"STO_CUDA_ENTRY STV_DEFAULT"
_ZN17fastertransformer18add_bias_layernormIfEEvPT_PKS1_S4_S4_fi:
.text._ZN17fastertransformer18add_bias_layernormIfEEvPT_PKS1_S4_S4_fi:
        /* <DEDUP_REMOVED lines=10> */
[----:B-1----:R-:W2:Y:S01]  /*00a0*/  @!P0 LDG.E R4, desc[UR8][R2.64] ;  /* 0x0000000802048981 */ /* 0x002ea2000c1e1900 */
[----:B0-----:R-:W-:-:S06]  /*00b0*/  @!P0 IMAD.WIDE.U32 R8, R0, 0x4, R8 ;  /* 0x0000000400088825 */ /* 0x001fcc00078e0008 */
[----:B------:R-:W2:Y:S01]  /*00c0*/  @!P0 LDG.E.CONSTANT R9, desc[UR8][R8.64] ;  /* 0x0000000808098981 */ /* 0x000ea2000c1e9900 */
[----:B------:R-:W-:Y:S01]  /*00d0*/  HFMA2 R5, -RZ, RZ, 0, 0 ;  /* 0x00000000ff057431 */ /* 0x000fe200000001ff */
[----:B------:R-:W0:Y:S01]  /*00e0*/  LDCU UR4, c[0x0][0x360] ;  /* 0x00006c00ff0477ac */ /* 0x000e220008000800 */
[----:B------:R-:W1:Y:S01]  /*00f0*/  S2UR UR6, SR_CgaCtaId ;  /* 0x00000000000679c3 */ /* 0x000e620000008800 */
[----:B--2---:R-:W-:-:S05]  /*0100*/  @!P0 FADD.FTZ R5, R4, R9 ;  /* 0x0000000904058221 */ /* 0x004fca0000010000 */
        /* <DEDUP_REMOVED lines=13> */
[----:B-1----:R-:W-:-:S06]  /*01e0*/  ULEA UR5, UR6, UR5, 0x18 ;  /* 0x0000000506057291 */ /* 0x002fcc000f8ec0ff */
[----:B------:R-:W-:Y:S01]  /*01f0*/  LEA.HI R6, R0, UR5, RZ, 0x1d ;  /* 0x0000000500067c11 */ /* 0x000fe2000f8fe8ff */
[----:B------:R-:W-:Y:S01]  /*0200*/  FMUL.FTZ R10, R9, 0.03125 ;  /* 0x3d000000090a7820 */ /* 0x000fe20000410000 */
[----:B------:R-:W-:Y:S01]  /*0210*/  I2FP.F32.U32 R9, R0 ;  /* 0x0000000000097245 */ /* 0x000fe20000201000 */
[----:B0-----:R-:W-:-:S05]  /*0220*/  FADD.FTZ R15, R13, R8 ;  /* 0x000000080d0f7221 */ /* 0x001fca0000010000 */
        /* <DEDUP_REMOVED lines=64> */
[----:B------:R-:W4:Y:S01]  /*0630*/  LDG.E.CONSTANT R7, desc[UR8][R6.64] ;  /* 0x0000000806077981 */ /* 0x000f22000c1e9900 */
[----:B---3--:R-:W-:-:S06]  /*0640*/  IMAD.WIDE.U32 R8, R0, 0x4, R8 ;  /* 0x0000000400087825 */ /* 0x008fcc00078e0008 */
[----:B------:R-:W4:Y:S01]  /*0650*/  LDG.E.CONSTANT R9, desc[UR8][R8.64] ;  /* 0x0000000808097981 */ /* 0x000f22000c1e9900 */
[----:B--2---:R-:W1:Y:S01]  /*0660*/  MUFU.RSQ R11, R11 ;  /* 0x0000000b000b7308 */ /* 0x004e620000001400 */
[----:B------:R-:W-:-:S04]  /*0670*/  FADD.FTZ R10, -R10, R5 ;  /* 0x000000050a0a7221 */ /* 0x000fc80000010100 */
[----:B-1----:R-:W-:-:S04]  /*0680*/  FMUL.FTZ R10, R10, R11 ;  /* 0x0000000b0a0a7220 */ /* 0x002fc80000410000 */
[----:B----4-:R-:W-:-:S05]  /*0690*/  FFMA.FTZ R5, R10, R7, R9 ;  /* 0x000000070a057223 */ /* 0x010fca0000010009 */
[----:B------:R-:W-:Y:S01]  /*06a0*/  STG.E desc[UR8][R2.64], R5 ;  /* 0x0000000502007986 */ /* 0x000fe2000c101908 */
[----:B------:R-:W-:Y:S05]  /*06b0*/  EXIT ;  /* 0x000000000000794d */ /* 0x000fea0003800000 */
.L_x_398:
        /* <DEDUP_REMOVED lines=12> */
.L_x_2576:


//--------------------- .text._ZN17fastertransformer21add_bias_layernorm_v2IfEEvPT_PKS1_S4_S4_fi --------------------------
	.section	.text._ZN17fastertransformer21add_bias_layernorm_v2IfEEvPT_PKS1_S4_S4_fi,"ax",@progbits
	.align	128
        .global         _ZN17fastertransformer21add_bias_layernorm_v2IfEEvPT_PKS1_S4_S4_fi
        .type           _ZN17fastertransformer21add_bias_layernorm_v2IfEEvPT_PKS1_S4_S4_fi,@function
        .size           _ZN17fastertransformer21add_bias_layernorm_v2IfEEvPT_PKS1_S4_S4_fi,(.L_x_2577 - _ZN17fastertransformer21add_bias_layernorm_v2IfEEvPT_PKS1_S4_S4_fi)
        .other          _ZN17fastertransformer21add_bias_layernorm_v2IfEEvPT_PKS1_S4_S4_fi,@"STO_CUDA_ENTRY STV_DEFAULT"
_ZN17fastertransformer21add_bias_layernorm_v2IfEEvPT_PKS1_S4_S4_fi:
.text._ZN17fastertransformer21add_bias_layernorm_v2IfEEvPT_PKS1_S4_S4_fi:
        /* <DEDUP_REMOVED lines=10> */
[C---:B------:R-:W-:Y:S01]  /*00a0*/  ISETP.GE.AND P2, PT, R8.reuse, R5, PT ;  /* 0x000000050800720c */ /* 0x040fe20003f46270 */
[----:B------:R-:W-:Y:S01]  /*00b0*/  IMAD R15, R5, UR4, R8 ;  /* 0x00000004050f7c24 */ /* 0x000fe2000f8e0208 */
[----:B------:R-:W-:Y:S01]  /*00c0*/  IADD3 R4, PT, PT, R8, UR5, RZ ;  /* 0x0000000508047c10 */ /* 0x000fe2000fffe0ff */
[----:B---3--:R-:W-:-:S03]  /*00d0*/  IMAD.WIDE R12, R13, 0x4, R10 ;  /* 0x000000040d0c7825 */ /* 0x008fc600078e020a */
[C---:B------:R-:W-:Y:S02]  /*00e0*/  IADD3 R0, PT, PT, R4.reuse, UR5, RZ ;  /* 0x0000000504007c10 */ /* 0x040fe4000fffe0ff */
[-C--:B------:R-:W-:Y:S02]  /*00f0*/  ISETP.GE.AND P1, PT, R4, R5.reuse, PT ;  /* 0x000000050400720c */ /* 0x080fe40003f26270 */
[----:B------:R-:W-:Y:S01]  /*0100*/  ISETP.GE.AND P0, PT, R0, R5, PT ;  /* 0x000000050000720c */ /* 0x000fe20003f06270 */
[----:B------:R-:W0:Y:S08]  /*0110*/  @!P3 LDC.64 R26, c[0x0][0x388] ;  /* 0x0000e200ff1abb82 */ /* 0x000e300000000a00 */
[----:B------:R-:W1:Y:S01]  /*0120*/  @!P2 LDC.64 R28, c[0x0][0x388] ;  /* 0x0000e200ff1cab82 */ /* 0x000e620000000a00 */
[----:B------:R-:W-:Y:S01]  /*0130*/  IMAD.WIDE R14, R15, 0x4, R10 ;  /* 0x000000040f0e7825 */ /* 0x000fe200078e020a */
[----:B--2---:R-:W2:Y:S03]  /*0140*/  @!P3 LDG.E R24, desc[UR8][R12.64] ;  /* 0x000000080c18b981 */ /* 0x004ea6000c1e1900 */
[----:B------:R-:W-:Y:S01]  /*0150*/  IMAD R17, R5, UR4, R4 ;  /* 0x0000000405117c24 */ /* 0x000fe2000f8e0204 */
[----:B------:R-:W3:Y:S02]  /*0160*/  @!P2 LDG.E R21, desc[UR8][R14.64] ;  /* 0x000000080e15a981 */ /* 0x000ee4000c1e1900 */
[----:B------:R-:W4:Y:S08]  /*0170*/  @!P1 LDC.64 R18, c[0x0][0x388] ;  /* 0x0000e200ff129b82 */ /* 0x000f300000000a00 */
[----:B------:R-:W5:Y:S01]  /*0180*/  @!P0 LDC.64 R2, c[0x0][0x388] ;  /* 0x0000e200ff028b82 */ /* 0x000f620000000a00 */
[----:B0-----:R-:W-:-:S05]  /*0190*/  @!P3 IMAD.WIDE.U32 R26, R6, 0x4, R26 ;  /* 0x00000004061ab825 */ /* 0x001fca00078e001a */
[----:B------:R0:W2:Y:S01]  /*01a0*/  @!P3 LDG.E.CONSTANT R9, desc[UR8][R26.64] ;  /* 0x000000081a09b981 */ /* 0x0000a2000c1e9900 */
[----:B-1----:R-:W-:-:S04]  /*01b0*/  @!P2 IMAD.WIDE.U32 R28, R8, 0x4, R28 ;  /* 0x00000004081ca825 */ /* 0x002fc800078e001c */
[----:B------:R-:W-:Y:S01]  /*01c0*/  IMAD R7, R5, UR4, R0 ;  /* 0x0000000405077c24 */ /* 0x000fe2000f8e0200 */
[----:B------:R1:W3:Y:S01]  /*01d0*/  @!P2 LDG.E.CONSTANT R20, desc[UR8][R28.64] ;  /* 0x000000081c14a981 */ /* 0x0002e2000c1e9900 */
[----:B------:R-:W-:-:S04]  /*01e0*/  IMAD.WIDE R16, R17, 0x4, R10 ;  /* 0x0000000411107825 */ /* 0x000fc800078e020a */
[----:B----4-:R-:W-:-:S04]  /*01f0*/  @!P1 IMAD.WIDE.U32 R18, R4, 0x4, R18 ;  /* 0x0000000404129825 */ /* 0x010fc800078e0012 */
[----:B------:R-:W-:-:S04]  /*0200*/  IMAD.WIDE R10, R7, 0x4, R10 ;  /* 0x00000004070a7825 */ /* 0x000fc800078e020a */
[----:B-----5:R-:W-:Y:S01]  /*0210*/  @!P0 IMAD.WIDE.U32 R22, R0, 0x4, R2 ;  /* 0x0000000400168825 */ /* 0x020fe200078e0002 */
[----:B------:R-:W4:Y:S03]  /*0220*/  @!P1 LDG.E.CONSTANT R19, desc[UR8][R18.64] ;  /* 0x0000000812139981 */ /* 0x000f26000c1e9900 */
[----:B0-----:R-:W-:Y:S01]  /*0230*/  HFMA2 R27, -RZ, RZ, 0, 0 ;  /* 0x00000000ff1b7431 */ /* 0x001fe200000001ff */
[----:B------:R-:W0:Y:S01]  /*0240*/  S2UR UR6, SR_CgaCtaId ;  /* 0x00000000000679c3 */ /* 0x000e220000008800 */
[----:B------:R-:W4:Y:S04]  /*0250*/  @!P1 LDG.E R2, desc[UR8][R16.64] ;  /* 0x0000000810029981 */ /* 0x000f28000c1e1900 */
[----:B------:R-:W5:Y:S01]  /*0260*/  @!P0 LDG.E.CONSTANT R22, desc[UR8][R22.64] ;  /* 0x0000000816168981 */ /* 0x000f62000c1e9900 */
[----:B------:R-:W-:-:S02]  /*0270*/  UMOV UR4, 0x400 ;  /* 0x0000040000047882 */ /* 0x000fc40000000000 */
[----:B-1----:R-:W1:Y:S01]  /*0280*/  LDC.64 R28, c[0x0][0x398] ;  /* 0x0000e600ff1c7b82 */ /* 0x002e620000000a00 */
[----:B------:R-:W5:Y:S01]  /*0290*/  @!P0 LDG.E R25, desc[UR8][R10.64] ;  /* 0x000000080a198981 */ /* 0x000f62000c1e1900 */
[----:B------:R-:W-:Y:S02]  /*02a0*/  MOV R7, RZ ;  /* 0x000000ff00077202 */ /* 0x000fe40000000f00 */
[----:B------:R-:W-:Y:S01]  /*02b0*/  MOV R3, RZ ;  /* 0x000000ff00037202 */ /* 0x000fe20000000f00 */
[----:B--2---:R-:W-:Y:S01]  /*02c0*/  @!P3 FADD.FTZ R27, R24, R9 ;  /* 0x00000009181bb221 */ /* 0x004fe20000010000 */
[----:B------:R-:W-:Y:S02]  /*02d0*/  HFMA2 R9, -RZ, RZ, 0, 0 ;  /* 0x00000000ff097431 */ /* 0x000fe400000001ff */
[----:B---3--:R-:W-:Y:S01]  /*02e0*/  @!P2 FADD.FTZ R7, R21, R20 ;  /* 0x000000141507a221 */ /* 0x008fe20000010000 */
[----:B------:R-:W-:-:S04]  /*02f0*/  FADD.FTZ R20, RZ, R27 ;  /* 0x0000001bff147221 */ /* 0x000fc80000010000 */
[----:B------:R-:W-:Y:S01]  /*0300*/  FADD.FTZ R20, R20, R7 ;  /* 0x0000000714147221 */ /* 0x000fe20000010000 */
[----:B----4-:R-:W-:-:S04]  /*0310*/  @!P1 FADD.FTZ R9, R2, R19 ;  /* 0x0000001302099221 */ /* 0x010fc80000010000 */
[----:B------:R-:W-:Y:S01]  /*0320*/  FADD.FTZ R20, R20, R9 ;  /* 0x0000000914147221 */ /* 0x000fe20000010000 */
[----:B-----5:R-:W-:-:S04]  /*0330*/  @!P0 FADD.FTZ R3, R25, R22 ;  /* 0x0000001619038221 */ /* 0x020fc80000010000 */
[----:B------:R-:W-:-:S05]  /*0340*/  FADD.FTZ R20, R20, R3 ;  /* 0x0000000314147221 */ /* 0x000fca0000010000 */
[----:B------:R-:W2:Y:S02]  /*0350*/  SHFL.BFLY PT, R19, R20, 0x10, 0x1f ;  /* 0x0e001f0014137f89 */ /* 0x000ea400000e0000 */
[----:B--2---:R-:W-:-:S05]  /*0360*/  FADD.FTZ R19, R20, R19 ;  /* 0x0000001314137221 */ /* 0x004fca0000010000 */
        /* <DEDUP_REMOVED lines=32> */
[----:B------:R-:W2:Y:S01]  /*0570*/  @!P5 MUFU.RCP R6, R6 ;  /* 0x000000060006d308 */ /* 0x000ea20000001000 */
[----:B------:R-:W-:Y:S01]  /*0580*/  ULEA UR4, UR6, UR4, 0x18 ;  /* 0x0000000406047291 */ /* 0x000fe2000f8ec0ff */
[----:B0-----:R-:W-:-:S04]  /*0590*/  FADD.FTZ R19, R24, R19 ;  /* 0x0000001318137221 */ /* 0x001fc80000010000 */
[----:B--2---:R-:W-:-:S05]  /*05a0*/  @!P5 FMUL.FTZ R19, R19, R6 ;  /* 0x000000061313d220 */ /* 0x004fca0000410000 */
[----:B------:R-:W-:Y:S01]  /*05b0*/  @!P5 STS [UR4], R19 ;  /* 0x00000013ff00d988 */ /* 0x000fe20008000804 */
[----:B------:R-:W-:Y:S06]  /*05c0*/  BAR.SYNC.DEFER_BLOCKING 0x0 ;  /* 0x0000000000007b1d */ /* 0x000fec0000010000 */
[----:B------:R-:W0:Y:S01]  /*05d0*/  S2R R25, SR_TID.X ;  /* 0x0000000000197919 */ /* 0x000e220000002100 */
[----:B------:R-:W2:Y:S01]  /*05e0*/  LDS R20, [UR4] ;  /* 0x00000004ff147984 */ /* 0x000ea20008000800 */
[----:B0-----:R-:W-:Y:S01]  /*05f0*/  ISETP.GE.AND P6, PT, R25, R5, PT ;  /* 0x000000051900720c */ /* 0x001fe20003fc6270 */
        /* <DEDUP_REMOVED lines=11> */
[----:B------:R-:W-:-:S03]  /*06b0*/  ISETP.GE.AND P6, PT, R0, R5, PT ;  /* 0x000000050000720c */ /* 0x000fc60003fc6270 */
[----:B------:R-:W-:Y:S01]  /*06c0*/  FFMA.FTZ R6, R23, R23, R6 ;  /* 0x0000001717067223 */ /* 0x000fe20000010006 */
[----:B------:R-:W-:-:S05]  /*06d0*/  FSEL R19, R20, RZ, !P6 ;  /* 0x000000ff14137208 */ /* 0x000fca0007000000 */
[----:B------:R-:W-:-:S05]  /*06e0*/  FFMA.FTZ R6, R19, R19, R6 ;  /* 0x0000001313067223 */ /* 0x000fca0000010006 */
[----:B------:R-:W0:Y:S02]  /*06f0*/  SHFL.BFLY PT, R19, R6, 0x10, 0x1f ;  /* 0x0e001f0006137f89 */ /* 0x000e2400000e0000 */
[----:B0-----:R-:W-:-:S05]  /*0700*/  FADD.FTZ R19, R6, R19 ;  /* 0x0000001306137221 */ /* 0x001fca0000010000 */
[----:B------:R-:W0:Y:S02]  /*0710*/  SHFL.BFLY PT, R20, R19, 0x8, 0x1f ;  /* 0x0d001f0013147f89 */ /* 0x000e2400000e0000 */
[----:B0-----:R-:W-:-:S05]  /*0720*/  FADD.FTZ R20, R19, R20 ;  /* 0x0000001413147221 */ /* 0x001fca0000010000 */
[----:B------:R-:W0:Y:S02]  /*0730*/  SHFL.BFLY PT, R21, R20, 0x4, 0x1f ;  /* 0x0c801f0014157f89 */ /* 0x000e2400000e0000 */
[----:B0-----:R-:W-:-:S05]  /*0740*/  FADD.FTZ R21, R20, R21 ;  /* 0x0000001514157221 */ /* 0x001fca0000010000 */
[----:B------:R-:W0:Y:S02]  /*0750*/  SHFL.BFLY PT, R22, R21, 0x2, 0x1f ;  /* 0x0c401f0015167f89 */ /* 0x000e2400000e0000 */
[----:B0-----:R-:W-:Y:S01]  /*0760*/  FADD.FTZ R24, R21, R22 ;  /* 0x0000001615187221 */ /* 0x001fe20000010000 */
[----:B------:R-:W-:Y:S01]  /*0770*/  ISETP.NE.AND P6, PT, R18, RZ, PT ;  /* 0x000000ff1200720c */ /* 0x000fe20003fc5270 */
[----:B------:R-:W0:Y:S03]  /*0780*/  LDC.64 R20, c[0x0][0x398] ;  /* 0x0000e600ff147b82 */ /* 0x000e260000000a00 */
[----:B------:R-:W2:Y:S05]  /*0790*/  SHFL.BFLY PT, R23, R24, 0x1, 0x1f ;  /* 0x0c201f0018177f89 */ /* 0x000eaa00000e0000 */
[----:B------:R-:W3:Y:S01]  /*07a0*/  LDC.64 R18, c[0x0][0x390] ;  /* 0x0000e400ff127b82 */ /* 0x000ee20000000a00 */
[----:B------:R-:W-:-:S02]  /*07b0*/  UMOV UR5, 0x400 ;  /* 0x0000040000057882 */ /* 0x000fc40000000000 */
[----:B------:R-:W-:Y:S01]  /*07c0*/  UIADD3 UR5, UPT, UPT, UR5, 0x8, URZ ;  /* 0x0000000805057890 */ /* 0x000fe2000fffe0ff */
[----:B--2---:R-:W-:-:S04]  /*07d0*/  FADD.FTZ R26, R24, R23 ;  /* 0x00000017181a7221 */ /* 0x004fc80000010000 */
[----:B------:R-:W2:Y:S01]  /*07e0*/  LDC.64 R22, c[0x0][0x390] ;  /* 0x0000e400ff167b82 */ /* 0x000ea20000000a00 */
[----:B------:R-:W-:Y:S01]  /*07f0*/  ULEA UR5, UR6, UR5, 0x18 ;  /* 0x0000000506057291 */ /* 0x000fe2000f8ec0ff */
[----:B0-----:R-:W-:-:S05]  /*0800*/  @!P3 IMAD.WIDE.U32 R20, R25, 0x4, R20 ;  /* 0x000000041914b825 */ /* 0x001fca00078e0014 */
[C---:B------:R-:W-:Y:S01]  /*0810*/  LEA.HI R6, R25.reuse, UR5, RZ, 0x1d ;  /* 0x0000000519067c11 */ /* 0x040fe2000f8fe8ff */
[----:B---3--:R-:W-:Y:S02]  /*0820*/  @!P3 IMAD.WIDE.U32 R18, R25, 0x4, R18 ;  /* 0x000000041912b825 */ /* 0x008fe400078e0012 */
[----:B------:R-:W0:Y:S02]  /*0830*/  LDC.64 R24, c[0x0][0x398] ;  /* 0x0000e600ff187b82 */ /* 0x000e240000000a00 */
[----:B------:R3:W-:Y:S01]  /*0840*/  @!P6 STS [R6], R26 ;  /* 0x0000001a0600e388 */ /* 0x0007e20000000800 */
[----:B-1----:R-:W-:-:S03]  /*0850*/  @!P2 IMAD.WIDE.U32 R28, R8, 0x4, R28 ;  /* 0x00000004081ca825 */ /* 0x002fc600078e001c */
[----:B------:R-:W4:Y:S04]  /*0860*/  @!P3 LDG.E.CONSTANT R18, desc[UR8][R18.64] ;  /* 0x000000081212b981 */ /* 0x000f28000c1e9900 */
[----:B------:R-:W5:Y:S01]  /*0870*/  @!P2 LDG.E.CONSTANT R29, desc[UR8][R28.64] ;  /* 0x000000081c1da981 */ /* 0x000f62000c1e9900 */
[----:B--2---:R-:W-:-:S03]  /*0880*/  @!P2 IMAD.WIDE.U32 R22, R8, 0x4, R22 ;  /* 0x000000040816a825 */ /* 0x004fc600078e0016 */
[----:B------:R-:W4:Y:S04]  /*0890*/  @!P3 LDG.E.CONSTANT R8, desc[UR8][R20.64] ;  /* 0x000000081408b981 */ /* 0x000f28000c1e9900 */
[----:B---3--:R1:W5:Y:S02]  /*08a0*/  @!P2 LDG.E.CONSTANT R6, desc[UR8][R22.64] ;  /* 0x000000081606a981 */ /* 0x008364000c1e9900 */
[----:B-1----:R-:W1:Y:S01]  /*08b0*/  LDC.64 R22, c[0x0][0x390] ;  /* 0x0000e400ff167b82 */ /* 0x002e620000000a00 */
[----:B0-----:R-:W-:-:S06]  /*08c0*/  @!P1 IMAD.WIDE.U32 R24, R4, 0x4, R24 ;  /* 0x0000000404189825 */ /* 0x001fcc00078e0018 */
[----:B------:R0:W2:Y:S01]  /*08d0*/  @!P1 LDG.E.CONSTANT R25, desc[UR8][R24.64] ;  /* 0x0000000818199981 */ /* 0x0000a2000c1e9900 */
[----:B-1----:R-:W-:-:S05]  /*08e0*/  @!P1 IMAD.WIDE.U32 R22, R4, 0x4, R22 ;  /* 0x0000000404169825 */ /* 0x002fca00078e0016 */
[----:B------:R1:W2:Y:S01]  /*08f0*/  @!P1 LDG.E.CONSTANT R26, desc[UR8][R22.64] ;  /* 0x00000008161a9981 */ /* 0x0002a2000c1e9900 */
[----:B------:R-:W-:Y:S01]  /*0900*/  MOV R4, RZ ;  /* 0x000000ff00047202 */ /* 0x000fe20000000f00 */
[----:B------:R-:W-:Y:S01]  /*0910*/  BAR.SYNC.DEFER_BLOCKING 0x0 ;  /* 0x0000000000007b1d */ /* 0x000fe20000010000 */
[----:B0-----:R-:W-:-:S07]  /*0920*/  @!P5 I2FP.F32.S32 R24, R5 ;  /* 0x000000050018d245 */ /* 0x001fce0000201400 */
[----:B-1----:R-:W0:Y:S01]  /*0930*/  @!P5 LDC R23, c[0x0][0x3a0] ;  /* 0x0000e800ff17db82 */ /* 0x002e220000000800 */
        /* <DEDUP_REMOVED lines=16> */
[----:B------:R-:W0:Y:S04]  /*0a40*/  @!P3 LDS.64 R4, [UR4] ;  /* 0x00000004ff04b984 */ /* 0x000e280008000a00 */
[----:B------:R-:W1:Y:S04]  /*0a50*/  @!P2 LDS.64 R20, [UR4] ;  /* 0x00000004ff14a984 */ /* 0x000e680008000a00 */
[----:B------:R-:W3:Y:S01]  /*0a60*/  @!P1 LDS.64 R22, [UR4] ;  /* 0x00000004ff169984 */ /* 0x000ee20008000a00 */
[----:B0-----:R-:W-:Y:S01]  /*0a70*/  @!P3 FADD.FTZ R4, -R4, R27 ;  /* 0x0000001b0404b221 */ /* 0x001fe20000010100 */
[----:B-1----:R-:W-:-:S03]  /*0a80*/  @!P2 FADD.FTZ R20, -R20, R7 ;  /* 0x000000071414a221 */ /* 0x002fc60000010100 */
[----:B------:R-:W-:Y:S01]  /*0a90*/  @!P3 FMUL.FTZ R5, R4, R5 ;  /* 0x000000050405b220 */ /* 0x000fe20000410000 */
[----:B---3--:R-:W-:Y:S01]  /*0aa0*/  @!P1 FADD.FTZ R22, -R22, R9 ;  /* 0x0000000916169221 */ /* 0x008fe20000010100 */
[----:B------:R-:W-:Y:S02]  /*0ab0*/  @!P2 FMUL.FTZ R20, R20, R21 ;  /* 0x000000151414a220 */ /* 0x000fe40000410000 */
[----:B----4-:R-:W-:Y:S01]  /*0ac0*/  @!P3 FFMA.FTZ R5, R5, R18, R8 ;  /* 0x000000120505b223 */ /* 0x010fe20000010008 */
[----:B------:R-:W-:Y:S01]  /*0ad0*/  @!P1 FMUL.FTZ R22, R22, R23 ;  /* 0x0000001716169220 */ /* 0x000fe20000410000 */
[----:B-----5:R-:W-:-:S03]  /*0ae0*/  @!P2 FFMA.FTZ R29, R20, R6, R29 ;  /* 0x00000006141da223 */ /* 0x020fc6000001001d */
[----:B--2---:R-:W-:Y:S01]  /*0af0*/  @!P1 FFMA.FTZ R25, R22, R26, R25 ;  /* 0x0000001a16199223 */ /* 0x004fe20000010019 */
[----:B------:R0:W-:Y:S04]  /*0b00*/  @!P3 STG.E desc[UR8][R12.64], R5 ;  /* 0x000000050c00b986 */ /* 0x0001e8000c101908 */
[----:B------:R0:W-:Y:S04]  /*0b10*/  @!P2 STG.E desc[UR8][R14.64], R29 ;  /* 0x0000001d0e00a986 */ /* 0x0001e8000c101908 */
[----:B------:R0:W-:Y:S01]  /*0b20*/  @!P1 STG.E desc[UR8][R16.64], R25 ;  /* 0x0000001910009986 */ /* 0x0001e2000c101908 */
[----:B------:R-:W-:Y:S05]  /*0b30*/  @P0 EXIT ;  /* 0x000000000000094d */ /* 0x000fea0003800000 */
[----:B0-----:R-:W0:Y:S01]  /*0b40*/  LDC.64 R4, c[0x0][0x390] ;  /* 0x0000e400ff047b82 */ /* 0x001e220000000a00 */
[----:B------:R-:W1:Y:S07]  /*0b50*/  LDS.64 R8, [UR4] ;  /* 0x00000004ff087984 */ /* 0x000e6e0008000a00 */
[----:B------:R-:W2:Y:S01]  /*0b60*/  LDC.64 R6, c[0x0][0x398] ;  /* 0x0000e600ff067b82 */ /* 0x000ea20000000a00 */
[----:B0-----:R-:W-:-:S06]  /*0b70*/  IMAD.WIDE.U32 R4, R0, 0x4, R4 ;  /* 0x0000000400047825 */ /* 0x001fcc00078e0004 */
[----:B------:R-:W3:Y:S01]  /*0b80*/  LDG.E.CONSTANT R5, desc[UR8][R4.64] ;  /* 0x0000000804057981 */ /* 0x000ee2000c1e9900 */
[----:B--2---:R-:W-:-:S06]  /*0b90*/  IMAD.WIDE.U32 R6, R0, 0x4, R6 ;  /* 0x0000000400067825 */ /* 0x004fcc00078e0006 */
[----:B------:R-:W3:Y:S01]  /*0ba0*/  LDG.E.CONSTANT R7, desc[UR8][R6.64] ;  /* 0x0000000806077981 */ /* 0x000ee2000c1e9900 */
[----:B-1----:R-:W-:-:S04]  /*0bb0*/  FADD.FTZ R0, -R8, R3 ;  /* 0x0000000308007221 */ /* 0x002fc80000010100 */
[----:B------:R-:W-:-:S04]  /*0bc0*/  FMUL.FTZ R0, R0, R9 ;  /* 0x0000000900007220 */ /* 0x000fc80000410000 */
[----:B---3--:R-:W-:-:S05]  /*0bd0*/  FFMA.FTZ R3, R0, R5, R7 ;  /* 0x0000000500037223 */ /* 0x008fca0000010007 */
[----:B------:R-:W-:Y:S01]  /*0be0*/  STG.E desc[UR8][R10.64], R3 ;  /* 0x000000030a007986 */ /* 0x000fe2000c101908 */
[----:B------:R-:W-:Y:S05]  /*0bf0*/  EXIT ;  /* 0x000000000000794d */ /* 0x000fea0003800000 */
.L_x_399:
        /* <DEDUP_REMOVED lines=16> */
.L_x_2577:


//--------------------- .text._ZN17fastertransformer25layernorm_shift_partitionI7__half2EEvPT_PKS2_S5_S5_fiiiiii --------------------------
	.section	.text._ZN17fastertransformer25layernorm_shift_partitionI7__half2EEvPT_PKS2_S5_S5_fiiiiii,"ax",@progbits
	.align	128
        .global         _ZN17fastertransformer25layernorm_shift_partitionI7__half2EEvPT_PKS2_S5_S5_fiiiiii
        .type           _ZN17fastertransformer25layernorm_shift_partitionI7__half2EEvPT_PKS2_S5_S5_fiiiiii,@function
        .size           _ZN17fastertransformer25layernorm_shift_partitionI7__half2EEvPT_PKS2_S5_S5_fiiiiii,(.L_x_2578 - _ZN17fastertransformer25layernorm_shift_partitionI7__half2EEvPT_PKS2_S5_S5_fiiiiii)
        .other          _ZN17fastertransformer25layernorm_shift_partitionI7__half2EEvPT_PKS2_S5_S5_fiiiiii,@"STO_CUDA_ENTRY STV_DEFAULT"
_ZN17fastertransformer25layernorm_shift_partitionI7__half2EEvPT_PKS2_S5_S5_fiiiiii:
.text._ZN17fastertransformer25layernorm_shift_partitionI7__half2EEvPT_PKS2_S5_S5_fiiiiii:
[----:B------:R-:W-:Y:S08]  /*0000*/  LDC R1, c[0x0][0x37c] ;  /* 0x0000df00ff017b82 */ /* 0x000ff00000000800 */
[----:B------:R-:W0:Y:S01]  /*0010*/  LDC R10, c[0x0][0x3b4] ;  /* 0x0000ed00ff0a7b82 */ /* 0x000e220000000800 */
[----:B------:R-:W1:Y:S01]  /*0020*/  S2R R3, SR_CTAID.Y ;  /* 0x0000000000037919 */ /* 0x000e620000002600 */
[----:B------:R-:W2:Y:S01]  /*0030*/  LDCU UR4, c[0x0][0x374] ;  /* 0x00006e80ff0477ac */ /* 0x000ea20008000800 */
[----:B------:R-:W3:Y:S01]  /*0040*/  S2R R4, SR_CTAID.X ;  /* 0x0000000000047919 */ /* 0x000ee20000002500 */
[----:B------:R-:W4:Y:S01]  /*0050*/  LDCU UR8, c[0x0][0x3b0] ;  /* 0x00007600ff0877ac */ /* 0x000f220008000800 */
[----:B------:R-:W0:Y:S01]  /*0060*/  S2R R0, SR_TID.X ;  /* 0x0000000000007919 */ /* 0x000e220000002100 */
[----:B------:R-:W0:Y:S02]  /*0070*/  LDCU UR6, c[0x0][0x370] ;  /* 0x00006e00ff0677ac */ /* 0x000e240008000800 */
[----:B0-----:R-:W-:-:S02]  /*0080*/  ISETP.NE.AND P0, PT, R10, RZ, PT ;  /* 0x000000ff0a00720c */ /* 0x001fc40003f05270 */
[----:B-1----:R-:W-:Y:S02]  /*0090*/  MOV R6, R3 ;  /* 0x0000000300067202 */ /* 0x002fe40000000f00 */
[----:B---3--:R-:W-:-:S09]  /*00a0*/  MOV R2, R4 ;  /* 0x0000000400027202 */ /* 0x008fd20000000f00 */
[----:B--2-4-:R-:W-:Y:S05]  /*00b0*/  @!P0 BRA `(.L_x_400) ;  /* 0x0000000000908947 */ /* 0x014fea0003800000 */
[----:B------:R-:W0:Y:S01]  /*00c0*/  I2F.U32.RP R2, UR4 ;  /* 0x0000000400027d06 */ /* 0x000e220008209000 */
[----:B------:R-:W-:-:S07]  /*00d0*/  ISETP.NE.U32.AND P3, PT, RZ, UR6, PT ;  /* 0x00000006ff007c0c */ /* 0x000fce000bf65070 */
[----:B------:R-:W1:Y:S08]  /*00e0*/  I2F.U32.RP R5, UR6 ;  /* 0x0000000600057d06 */ /* 0x000e700008209000 */
[----:B0-----:R-:W0:Y:S08]  /*00f0*/  MUFU.RCP R2, R2 ;  /* 0x0000000200027308 */ /* 0x001e300000001000 */
[----:B-1----:R-:W1:Y:S01]  /*0100*/  MUFU.RCP R5, R5 ;  /* 0x0000000500057308 */ /* 0x002e620000001000 */
[----:B0-----:R-:W-:Y:S01]  /*0110*/  VIADD R6, R2, 0xffffffe ;  /* 0x0ffffffe02067836 */ /* 0x001fe20000000000 */
[----:B------:R-:W-:-:S06]  /*0120*/  IADD3 R2, PT, PT, -R10, UR4, R3 ;  /* 0x000000040a027c10 */ /* 0x000fcc000fffe103 */
[----:B------:R0:W2:Y:S01]  /*0130*/  F2I.FTZ.U32.TRUNC.NTZ R7, R6 ;  /* 0x0000000600077305 */ /* 0x0000a2000021f000 */
[----:B-1----:R-:W-:-:S07]  /*0140*/  IADD3 R8, PT, PT, R5, 0xffffffe, RZ ;  /* 0x0ffffffe05087810 */ /* 0x002fce0007ffe0ff */
[----:B------:R1:W3:Y:S01]  /*0150*/  F2I.FTZ.U32.TRUNC.NTZ R9, R8 ;  /* 0x0000000800097305 */ /* 0x0002e2000021f000 */
[----:B0-----:R-:W-:Y:S01]  /*0160*/  HFMA2 R6, -RZ, RZ, 0, 0 ;  /* 0x00000000ff067431 */ /* 0x001fe200000001ff */
[----:B--2---:R-:W-:Y:S02]  /*0170*/  IADD3 R11, PT, PT, RZ, -R7, RZ ;  /* 0x80000007ff0b7210 */ /* 0x004fe40007ffe0ff */
[----:B-1----:R-:W-:-:S03]  /*0180*/  MOV R8, RZ ;  /* 0x000000ff00087202 */ /* 0x002fc60000000f00 */
[----:B------:R-:W-:Y:S02]  /*0190*/  IMAD R11, R11, UR4, RZ ;  /* 0x000000040b0b7c24 */ /* 0x000fe4000f8e02ff */
[----:B---3--:R-:W-:Y:S02]  /*01a0*/  IMAD.MOV R12, RZ, RZ, -R9 ;  /* 0x000000ffff0c7224 */ /* 0x008fe400078e0a09 */
[----:B------:R-:W-:-:S04]  /*01b0*/  IMAD.HI.U32 R7, R7, R11, R6 ;  /* 0x0000000b07077227 */ /* 0x000fc800078e0006 */
[----:B------:R-:W-:Y:S02]  /*01c0*/  IMAD R5, R12, UR6, RZ ;  /* 0x000000060c057c24 */ /* 0x000fe4000f8e02ff */
[----:B------:R-:W-:-:S04]  /*01d0*/  IMAD.HI.U32 R7, R7, R2, RZ ;  /* 0x0000000207077227 */ /* 0x000fc800078e00ff */
[----:B------:R-:W-:Y:S01]  /*01e0*/  IMAD.HI.U32 R8, R9, R5, R8 ;  /* 0x0000000509087227 */ /* 0x000fe200078e0008 */
[----:B------:R-:W-:-:S03]  /*01f0*/  IADD3 R5, PT, PT, -R10, UR6, R4 ;  /* 0x000000060a057c10 */ /* 0x000fc6000fffe104 */
[----:B------:R-:W-:Y:S02]  /*0200*/  IMAD.MOV R7, RZ, RZ, -R7 ;  /* 0x000000ffff077224 */ /* 0x000fe400078e0a07 */
[----:B------:R-:W-:-:S04]  /*0210*/  IMAD.HI.U32 R8, R8, R5, RZ ;  /* 0x0000000508087227 */ /* 0x000fc800078e00ff */
[----:B------:R-:W-:Y:S01]  /*0220*/  IMAD R6, R7, UR4, R2 ;  /* 0x0000000407067c24 */ /* 0x000fe2000f8e0202 */
[----:B------:R-:W-:-:S04]  /*0230*/  IADD3 R8, PT, PT, -R8, RZ, RZ ;  /* 0x000000ff08087210 */ /* 0x000fc80007ffe1ff */
[----:B------:R-:W-:Y:S01]  /*0240*/  ISETP.GE.U32.AND P0, PT, R6, UR4, PT ;  /* 0x0000000406007c0c */ /* 0x000fe2000bf06070 */
[----:B------:R-:W-:-:S05]  /*0250*/  IMAD R2, R8, UR6, R5 ;  /* 0x0000000608027c24 */ /* 0x000fca000f8e0205 */
[----:B------:R-:W-:-:S07]  /*0260*/  ISETP.GE.U32.AND P1, PT, R2, UR6, PT ;  /* 0x0000000602007c0c */ /* 0x000fce000bf26070 */
[----:B------:R-:W-:-:S04]  /*0270*/  @P0 IADD3 R6, PT, PT, R6, -UR4, RZ ;  /* 0x8000000406060c10 */ /* 0x000fc8000fffe0ff */
[----:B------:R-:W-:Y:S02]  /*0280*/  ISETP.GE.U32.AND P0, PT, R6, UR4, PT ;  /* 0x0000000406007c0c */ /* 0x000fe4000bf06070 */
[----:B------:R-:W-:Y:S01]  /*0290*/  @P1 VIADD R2, R2, -UR6 ;  /* 0x8000000602021c36 */ /* 0x000fe20008000000 */
[----:B------:R-:W-:-:S04]  /*02a0*/  ISETP.NE.U32.AND P1, PT, RZ, UR4, PT ;  /* 0x00000004ff007c0c */ /* 0x000fc8000bf25070 */
[----:B------:R-:W-:-:S06]  /*02b0*/  ISETP.GE.U32.AND P2, PT, R2, UR6, PT ;  /* 0x0000000602007c0c */ /* 0x000fcc000bf46070 */
[----:B------:R-:W-:-:S03]  /*02c0*/  @P0 IADD3 R6, PT, PT, R6, -UR4, RZ ;  /* 0x8000000406060c10 */ /* 0x000fc6000fffe0ff */
[----:B------:R-:W-:-:S04]  /*02d0*/  @!P1 LOP3.LUT R6, RZ, UR4, RZ, 0x33, !PT ;  /* 0x00000004ff069c12 */ /* 0x000fc8000f8e33ff */
[----:B------:R-:W-:Y:S02]  /*02e0*/  @P2 IADD3 R2, PT, PT, R2, -UR6, RZ ;  /* 0x8000000602022c10 */ /* 0x000fe4000fffe0ff */
[----:B------:R-:W-:-:S07]  /*02f0*/  @!P3 LOP3.LUT R2, RZ, UR6, RZ, 0x33, !PT ;  /* 0x00000006ff02bc12 */ /* 0x000fce000f8e33ff */
.L_x_400:
[----:B------:R-:W0:Y:S01]  /*0300*/  S2UR UR5, SR_CTAID.Z ;  /* 0x00000000000579c3 */ /* 0x000e220000002700 */
[----:B------:R-:W-:Y:S01]  /*0310*/  ISETP.GE.AND P1, PT, R0, UR8, PT ;  /* 0x0000000800007c0c */ /* 0x000fe2000bf26270 */
[----:B------:R-:W-:-:S12]  /*0320*/  IMAD R3, R3, UR6, R4 ;  /* 0x0000000603037c24 */ /* 0x000fd8000f8e0204 */
[----:B------:R-:W1:Y:S01]  /*0330*/  @!P1 LDC.64 R10, c[0x0][0x388] ;  /* 0x0000e200ff0a9b82 */ /* 0x000e620000000a00 */
[----:B0-----:R-:W-:-:S04]  /*0340*/  UIMAD UR4, UR4, UR5, URZ ;  /* 0x00000005040472a4 */ /* 0x001fc8000f8e02ff */
[----:B------:R-:W-:Y:S01]  /*0350*/  UIMAD UR4, UR4, UR6, URZ ;  /* 0x00000006040472a4 */ /* 0x000fe2000f8e02ff */
[----:B------:R-:W0:Y:S05]  /*0360*/  LDCU.64 UR6, c[0x0][0x358] ;  /* 0x00006b00ff0677ac */ /* 0x000e2a0008000a00 */
[----:B------:R-:W-:-:S05]  /*0370*/  IADD3 R3, PT, PT, R3, UR4, RZ ;  /* 0x0000000403037c10 */ /* 0x000fca000fffe0ff */
[----:B------:R-:W-:-:S04]  /*0380*/  @!P1 IMAD R3, R3, UR8, R0 ;  /* 0x0000000803039c24 */ /* 0x000fc8000f8e0200 */
[----:B-1----:R-:W-:-:S06]  /*0390*/  @!P1 IMAD.WIDE R4, R3, 0x4, R10 ;  /* 0x0000000403049825 */ /* 0x002fcc00078e020a */
[----:B0-----:R-:W2:Y:S01]  /*03a0*/  @!P1 LDG.E.CONSTANT R4, desc[UR6][R4.64] ;  /* 0x0000000604049981 */ /* 0x001ea2000c1e9900 */
[----:B------:R-:W-:Y:S01]  /*03b0*/  IMAD.MOV.U32 R3, RZ, RZ, RZ ;  /* 0x000000ffff037224 */ /* 0x000fe200078e00ff */
[----:B------:R-:W0:Y:S01]  /*03c0*/  LDCU UR5, c[0x0][0x360] ;  /* 0x00006c00ff0577ac */ /* 0x000e220008000800 */
[----:B------:R-:W-:Y:S02]  /*03d0*/  MOV R13, 0x400 ;  /* 0x00000400000d7802 */ /* 0x000fe40000000f00 */
[----:B------:R-:W-:Y:S01]  /*03e0*/  ISETP.NE.AND P2, PT, R0, RZ, PT ;  /* 0x000000ff0000720c */ /* 0x000fe20003f45270 */
[--C-:B--2---:R-:W-:Y:S02]  /*03f0*/  @!P1 HADD2.F32 R7, -RZ, R4.reuse.H0_H0 ;  /* 0x20000004ff079230 */ /* 0x104fe40000004100 */
[----:B------:R-:W-:-:S03]  /*0400*/  @!P1 HADD2.F32 R9, -RZ, R4.H1_H1 ;  /* 0x30000004ff099230 */ /* 0x000fc60000004100 */
[----:B------:R-:W-:-:S04]  /*0410*/  @!P1 FADD.FTZ R8, RZ, R7 ;  /* 0x00000007ff089221 */ /* 0x000fc80000010000 */
[----:B------:R-:W-:-:S05]  /*0420*/  @!P1 FADD.FTZ R3, R9, R8 ;  /* 0x0000000809039221 */ /* 0x000fca0000010000 */
[----:B------:R-:W1:Y:S02]  /*0430*/  SHFL.BFLY PT, R8, R3, 0x10, 0x1f ;  /* 0x0e001f0003087f89 */ /* 0x000e6400000e0000 */
[----:B-1----:R-:W-:Y:S01]  /*0440*/  FADD.FTZ R10, R8, R3 ;  /* 0x00000003080a7221 */ /* 0x002fe20000010000 */
[----:B0-----:R-:W-:Y:S01]  /*0450*/  I2FP.F32.U32 R3, UR5 ;  /* 0x0000000500037c45 */ /* 0x001fe20008201000 */
[----:B------:R-:W-:-:S03]  /*0460*/  USHF.L.U32 UR5, UR8, 0x1, URZ ;  /* 0x0000000108057899 */ /* 0x000fc600080006ff */
[----:B------:R-:W0:Y:S01]  /*0470*/  SHFL.BFLY PT, R11, R10, 0x8, 0x1f ;  /* 0x0d001f000a0b7f89 */ /* 0x000e2200000e0000 */
[----:B------:R-:W-:Y:S01]  /*0480*/  FMUL.FTZ R15, R3, 0.03125 ;  /* 0x3d000000030f7820 */ /* 0x000fe20000410000 */
[----:B------:R-:W-:Y:S01]  /*0490*/  LOP3.LUT P0, R3, R0, 0x1f, RZ, 0xc0, !PT ;  /* 0x0000001f00037812 */ /* 0x000fe2000780c0ff */
[----:B0-----:R-:W-:Y:S01]  /*04a0*/  FADD.FTZ R11, R10, R11 ;  /* 0x0000000b0a0b7221 */ /* 0x001fe20000010000 */
[----:B------:R-:W-:-:S04]  /*04b0*/  I2FP.F32.U32 R10, R0 ;  /* 0x00000000000a7245 */ /* 0x000fc80000201000 */
[----:B------:R-:W0:Y:S01]  /*04c0*/  SHFL.BFLY PT, R8, R11, 0x4, 0x1f ;  /* 0x0c801f000b087f89 */ /* 0x000e2200000e0000 */
[----:B------:R-:W-:Y:S02]  /*04d0*/  FSETP.GT.FTZ.AND P3, PT, R15, R10, PT ;  /* 0x0000000a0f00720b */ /* 0x000fe40003f74000 */
[----:B------:R-:W-:Y:S01]  /*04e0*/  MOV R10, RZ ;  /* 0x000000ff000a7202 */ /* 0x000fe20000000f00 */
[----:B0-----:R-:W-:Y:S01]  /*04f0*/  FADD.FTZ R4, R11, R8 ;  /* 0x000000080b047221 */ /* 0x001fe20000010000 */
[----:B------:R-:W-:Y:S01]  /*0500*/  IADD3 R11, PT, PT, R13, 0x8, RZ ;  /* 0x000000080d0b7810 */ /* 0x000fe20007ffe0ff */
[----:B------:R-:W0:Y:S03]  /*0510*/  S2R R8, SR_CgaCtaId ;  /* 0x0000000000087919 */ /* 0x000e260000008800 */
[----:B------:R-:W1:Y:S02]  /*0520*/  SHFL.BFLY PT, R5, R4, 0x2, 0x1f ;  /* 0x0c401f0004057f89 */ /* 0x000e6400000e0000 */
[----:B-1----:R-:W-:Y:S01]  /*0530*/  FADD.FTZ R5, R4, R5 ;  /* 0x0000000504057221 */ /* 0x002fe20000010000 */
[----:B0-----:R-:W-:-:S04]  /*0540*/  LEA R11, R8, R11, 0x18 ;  /* 0x0000000b080b7211 */ /* 0x001fc800078ec0ff */
[----:B------:R-:W0:Y:S01]  /*0550*/  SHFL.BFLY PT, R12, R5, 0x1, 0x1f ;  /* 0x0c201f00050c7f89 */ /* 0x000e2200000e0000 */
[----:B------:R-:W-:Y:S02]  /*0560*/  @!P2 LEA R16, R8, R13, 0x18 ;  /* 0x0000000d0810a211 */ /* 0x000fe400078ec0ff */
[-C--:B------:R-:W-:Y:S01]  /*0570*/  LEA.HI R4, R0, R11.reuse, RZ, 0x1d ;  /* 0x0000000b00047211 */ /* 0x080fe200078fe8ff */
[----:B0-----:R-:W-:Y:S01]  /*0580*/  FADD.FTZ R17, R5, R12 ;  /* 0x0000000c05117221 */ /* 0x001fe20000010000 */
[----:B------:R-:W-:-:S04]  /*0590*/  LEA R5, R3, R11, 0x2 ;  /* 0x0000000b03057211 */ /* 0x000fc800078e10ff */
[----:B------:R-:W-:Y:S01]  /*05a0*/  @!P0 STS [R4], R17 ;  /* 0x0000001104008388 */ /* 0x000fe20000000800 */
[----:B------:R-:W-:Y:S01]  /*05b0*/  BAR.SYNC.DEFER_BLOCKING 0x0 ;  /* 0x0000000000007b1d */ /* 0x000fe20000010000 */
[----:B------:R-:W-:-:S05]  /*05c0*/  ISETP.NE.AND P0, PT, R3, RZ, PT ;  /* 0x000000ff0300720c */ /* 0x000fca0003f05270 */
[----:B------:R-:W0:Y:S04]  /*05d0*/  @P3 LDS R10, [R5] ;  /* 0x00000000050a3984 */ /* 0x000e280000000800 */
[----:B0-----:R-:W0:Y:S02]  /*05e0*/  SHFL.BFLY PT, R11, R10, 0x10, 0x1f ;  /* 0x0e001f000a0b7f89 */ /* 0x001e2400000e0000 */
[----:B0-----:R-:W-:Y:S01]  /*05f0*/  FADD.FTZ R11, R11, R10 ;  /* 0x0000000a0b0b7221 */ /* 0x001fe20000010000 */
[----:B------:R-:W-:-:S04]  /*0600*/  @!P2 I2FP.F32.S32 R10, UR5 ;  /* 0x00000005000aac45 */ /* 0x000fc80008201400 */
[----:B------:R-:W0:Y:S02]  /*0610*/  SHFL.BFLY PT, R12, R11, 0x8, 0x1f ;  /* 0x0d001f000b0c7f89 */ /* 0x000e2400000e0000 */
[----:B------:R-:W1:Y:S01]  /*0620*/  @!P2 MUFU.RCP R10, R10 ;  /* 0x0000000a000aa308 */ /* 0x000e620000001000 */
[----:B0-----:R-:W-:-:S05]  /*0630*/  FADD.FTZ R12, R11, R12 ;  /* 0x0000000c0b0c7221 */ /* 0x001fca0000010000 */
[----:B------:R-:W0:Y:S02]  /*0640*/  SHFL.BFLY PT, R15, R12, 0x4, 0x1f ;  /* 0x0c801f000c0f7f89 */ /* 0x000e2400000e0000 */
[----:B0-----:R-:W-:Y:S01]  /*0650*/  FADD.FTZ R15, R12, R15 ;  /* 0x0000000f0c0f7221 */ /* 0x001fe20000010000 */
[----:B------:R-:W-:-:S04]  /*0660*/  IMAD.MOV.U32 R12, RZ, RZ, RZ ;  /* 0x000000ffff0c7224 */ /* 0x000fc800078e00ff */
[----:B------:R-:W0:Y:S02]  /*0670*/  SHFL.BFLY PT, R14, R15, 0x2, 0x1f ;  /* 0x0c401f000f0e7f89 */ /* 0x000e2400000e0000 */
[----:B0-----:R-:W-:-:S05]  /*0680*/  FADD.FTZ R14, R15, R14 ;  /* 0x0000000e0f0e7221 */ /* 0x001fca0000010000 */
[----:B------:R-:W0:Y:S02]  /*0690*/  SHFL.BFLY PT, R17, R14, 0x1, 0x1f ;  /* 0x0c201f000e117f89 */ /* 0x000e2400000e0000 */
[----:B0-----:R-:W-:Y:S01]  /*06a0*/  FADD.FTZ R11, R14, R17 ;  /* 0x000000110e0b7221 */ /* 0x001fe20000010000 */
[----:B------:R-:W-:-:S03]  /*06b0*/  @!P1 LEA R17, R8, R13, 0x18 ;  /* 0x0000000d08119211 */ /* 0x000fc600078ec0ff */
[----:B-1----:R-:W-:-:S05]  /*06c0*/  @!P2 FMUL.FTZ R11, R11, R10 ;  /* 0x0000000a0b0ba220 */ /* 0x002fca0000410000 */
[----:B------:R-:W-:Y:S01]  /*06d0*/  @!P2 STS [R16], R11 ;  /* 0x0000000b1000a388 */ /* 0x000fe20000000800 */
[----:B------:R-:W-:Y:S06]  /*06e0*/  BAR.SYNC.DEFER_BLOCKING 0x0 ;  /* 0x0000000000007b1d */ /* 0x000fec0000010000 */
[----:B------:R-:W0:Y:S02]  /*06f0*/  @!P1 LDS R18, [R17] ;  /* 0x0000000011129984 */ /* 0x000e240000000800 */
[--C-:B0-----:R-:W-:Y:S01]  /*0700*/  @!P1 FADD.FTZ R15, R9, -R18.reuse ;  /* 0x80000012090f9221 */ /* 0x101fe20000010000 */
[----:B------:R-:W-:-:S03]  /*0710*/  @!P1 FADD.FTZ R18, R7, -R18 ;  /* 0x8000001207129221 */ /* 0x000fc60000010000 */
[----:B------:R-:W-:-:S04]  /*0720*/  @!P1 FMUL.FTZ R15, R15, R15 ;  /* 0x0000000f0f0f9220 */ /* 0x000fc80000410000 */
[----:B------:R-:W-:Y:S01]  /*0730*/  @!P1 FFMA.FTZ R12, R18, R18, R15 ;  /* 0x00000012120c9223 */ /* 0x000fe2000001000f */
[----:B------:R-:W-:-:S04]  /*0740*/  @!P2 I2FP.F32.S32 R18, UR5 ;  /* 0x000000050012ac45 */ /* 0x000fc80008201400 */
[----:B------:R-:W0:Y:S02]  /*0750*/  SHFL.BFLY PT, R15, R12, 0x10, 0x1f ;  /* 0x0e001f000c0f7f89 */ /* 0x000e2400000e0000 */
[----:B------:R-:W-:Y:S01]  /*0760*/  @!P2 MUFU.RCP R18, R18 ;  /* 0x000000120012a308 */ /* 0x000fe20000001000 */
[----:B0-----:R-:W-:Y:S01]  /*0770*/  FADD.FTZ R15, R15, R12 ;  /* 0x0000000c0f0f7221 */ /* 0x001fe20000010000 */
[----:B------:R-:W-:-:S04]  /*0780*/  MOV R12, RZ ;  /* 0x000000ff000c7202 */ /* 0x000fc80000000f00 */
        /* <DEDUP_REMOVED lines=8> */
[----:B------:R-:W-:Y:S01]  /*0810*/  IABS R16, R2 ;  /* 0x0000000200107213 */ /* 0x000fe20000000000 */
[----:B------:R-:W0:Y:S03]  /*0820*/  LDC R11, c[0x0][0x3b8] ;  /* 0x0000ee00ff0b7b82 */ /* 0x000e260000000800 */
[----:B------:R1:W-:Y:S05]  /*0830*/  @!P0 STS [R4], R17 ;  /* 0x0000001104008388 */ /* 0x0003ea0000000800 */
[----:B------:R-:W-:Y:S01]  /*0840*/  BAR.SYNC.DEFER_BLOCKING 0x0 ;  /* 0x0000000000007b1d */ /* 0x000fe20000010000 */
[----:B0-----:R-:W-:-:S05]  /*0850*/  IABS R10, R11 ;  /* 0x0000000b000a7213 */ /* 0x001fca0000000000 */
[----:B------:R-:W0:Y:S01]  /*0860*/  I2F.RP R3, R10 ;  /* 0x0000000a00037306 */ /* 0x000e220000209400 */
[----:B------:R2:W3:Y:S07]  /*0870*/  @P3 LDS R12, [R5] ;  /* 0x00000000050c3984 */ /* 0x0004ee0000000800 */
[----:B0-----:R-:W1:Y:S02]  /*0880*/  MUFU.RCP R3, R3 ;  /* 0x0000000300037308 */ /* 0x001e640000001000 */
[----:B-1----:R-:W-:-:S06]  /*0890*/  IADD3 R4, PT, PT, R3, 0xffffffe, RZ ;  /* 0x0ffffffe03047810 */ /* 0x002fcc0007ffe0ff */
[----:B--2---:R0:W1:Y:S01]  /*08a0*/  F2I.FTZ.U32.TRUNC.NTZ R5, R4 ;  /* 0x0000000400057305 */ /* 0x004062000021f000 */
[----:B---3--:R-:W2:Y:S01]  /*08b0*/  SHFL.BFLY PT, R15, R12, 0x10, 0x1f ;  /* 0x0e001f000c0f7f89 */ /* 0x008ea200000e0000 */
[----:B0-----:R-:W-:Y:S01]  /*08c0*/  IMAD.MOV.U32 R4, RZ, RZ, RZ ;  /* 0x000000ffff047224 */ /* 0x001fe200078e00ff */
[----:B-1----:R-:W-:-:S05]  /*08d0*/  IADD3 R19, PT, PT, RZ, -R5, RZ ;  /* 0x80000005ff137210 */ /* 0x002fca0007ffe0ff */
[----:B------:R-:W-:Y:S02]  /*08e0*/  IMAD R19, R19, R10, RZ ;  /* 0x0000000a13137224 */ /* 0x000fe400078e02ff */
[----:B--2---:R-:W-:-:S05]  /*08f0*/  FADD.FTZ R15, R15, R12 ;  /* 0x0000000c0f0f7221 */ /* 0x004fca0000010000 */
[----:B------:R-:W0:Y:S02]  /*0900*/  SHFL.BFLY PT, R14, R15, 0x8, 0x1f ;  /* 0x0d001f000f0e7f89 */ /* 0x000e2400000e0000 */
[----:B0-----:R-:W-:-:S05]  /*0910*/  FADD.FTZ R14, R15, R14 ;  /* 0x0000000e0f0e7221 */ /* 0x001fca0000010000 */
[----:B------:R-:W0:Y:S02]  /*0920*/  SHFL.BFLY PT, R17, R14, 0x4, 0x1f ;  /* 0x0c801f000e117f89 */ /* 0x000e2400000e0000 */
[----:B0-----:R-:W-:Y:S01]  /*0930*/  FADD.FTZ R12, R14, R17 ;  /* 0x000000110e0c7221 */ /* 0x001fe20000010000 */
[----:B------:R-:W-:Y:S01]  /*0940*/  IMAD.HI.U32 R17, R5, R19, R4 ;  /* 0x0000001305117227 */ /* 0x000fe200078e0004 */
[----:B------:R-:W-:Y:S02]  /*0950*/  MOV R5, R16 ;  /* 0x0000001000057202 */ /* 0x000fe40000000f00 */
[----:B------:R-:W0:Y:S01]  /*0960*/  @!P2 LDC R16, c[0x0][0x3a0] ;  /* 0x0000e800ff10ab82 */ /* 0x000e220000000800 */
[----:B------:R-:W1:Y:S02]  /*0970*/  SHFL.BFLY PT, R15, R12, 0x2, 0x1f ;  /* 0x0c401f000c0f7f89 */ /* 0x000e6400000e0000 */
[----:B------:R-:W-:-:S05]  /*0980*/  IMAD.HI.U32 R3, R17, R5, RZ ;  /* 0x0000000511037227 */ /* 0x000fca00078e00ff */
[----:B------:R-:W-:-:S05]  /*0990*/  IADD3 R4, PT, PT, -R3, RZ, RZ ;  /* 0x000000ff03047210 */ /* 0x000fca0007ffe1ff */
[----:B------:R-:W-:Y:S01]  /*09a0*/  IMAD R5, R10, R4, R5 ;  /* 0x000000040a057224 */ /* 0x000fe200078e0205 */
[----:B------:R-:W-:-:S04]  /*09b0*/  LOP3.LUT R4, R2, R11, RZ, 0x3c, !PT ;  /* 0x0000000b02047212 */ /* 0x000fc800078e3cff */
[----:B------:R-:W-:Y:S02]  /*09c0*/  ISETP.GT.U32.AND P3, PT, R10, R5, PT ;  /* 0x000000050a00720c */ /* 0x000fe40003f64070 */
[----:B------:R-:W-:Y:S01]  /*09d0*/  ISETP.GE.AND P4, PT, R4, RZ, PT ;  /* 0x000000ff0400720c */ /* 0x000fe20003f86270 */
[----:B-1----:R-:W-:-:S05]  /*09e0*/  FADD.FTZ R15, R12, R15 ;  /* 0x0000000f0c0f7221 */ /* 0x002fca0000010000 */
[----:B------:R-:W1:Y:S05]  /*09f0*/  SHFL.BFLY PT, R14, R15, 0x1, 0x1f ;  /* 0x0c201f000f0e7f89 */ /* 0x000e6a00000e0000 */
[----:B------:R-:W-:Y:S01]  /*0a00*/  @!P3 IADD3 R5, PT, PT, R5, -R10, RZ ;  /* 0x8000000a0505b210 */ /* 0x000fe20007ffe0ff */
[----:B------:R-:W-:-:S03]  /*0a10*/  @!P3 VIADD R3, R3, 0x1 ;  /* 0x000000010303b836 */ /* 0x000fc60000000000 */
[----:B------:R-:W-:-:S13]  /*0a20*/  ISETP.GE.U32.AND P0, PT, R5, R10, PT ;  /* 0x0000000a0500720c */ /* 0x000fda0003f06070 */
[----:B------:R-:W-:Y:S02]  /*0a30*/  @P0 IADD3 R3, PT, PT, R3, 0x1, RZ ;  /* 0x0000000103030810 */ /* 0x000fe40007ffe0ff */
[----:B------:R-:W-:Y:S02]  /*0a40*/  ISETP.NE.AND P0, PT, R11, RZ, PT ;  /* 0x000000ff0b00720c */ /* 0x000fe40003f05270 */
[----:B------:R-:W-:Y:S01]  /*0a50*/  @!P4 IADD3 R3, PT, PT, -R3, RZ, RZ ;  /* 0x000000ff0303c210 */ /* 0x000fe20007ffe1ff */
[----:B-1----:R-:W-:Y:S01]  /*0a60*/  FADD.FTZ R5, R15, R14 ;  /* 0x0000000e0f057221 */ /* 0x002fe20000010000 */
[----:B------:R-:W-:-:S03]  /*0a70*/  LOP3.LUT R15, RZ, R11, RZ, 0x33, !PT ;  /* 0x0000000bff0f7212 */ /* 0x000fc600078e33ff */
[----:B0-----:R-:W-:Y:S01]  /*0a80*/  @!P2 FFMA.FTZ R4, R5, R18, R16 ;  /* 0x000000120504a223 */ /* 0x001fe20000010010 */
[----:B------:R-:W-:Y:S02]  /*0a90*/  SEL R12, R15, R3, !P0 ;  /* 0x000000030f0c7207 */ /* 0x000fe40004000000 */
[----:B------:R-:W-:Y:S02]  /*0aa0*/  @!P2 LEA R3, R8, R13, 0x18 ;  /* 0x0000000d0803a211 */ /* 0x000fe400078ec0ff */
[----:B------:R-:W-:Y:S01]  /*0ab0*/  IADD3 R14, PT, PT, -R12, RZ, RZ ;  /* 0x000000ff0c0e7210 */ /* 0x000fe20007ffe1ff */
[----:B------:R-:W0:Y:S04]  /*0ac0*/  @!P2 MUFU.RSQ R4, R4 ;  /* 0x000000040004a308 */ /* 0x000e280000001400 */
[----:B------:R-:W-:-:S04]  /*0ad0*/  IMAD R14, R11, R14, R2 ;  /* 0x0000000e0b0e7224 */ /* 0x000fc800078e0202 */
[----:B------:R-:W-:Y:S01]  /*0ae0*/  VIADD R14, R14, UR4 ;  /* 0x000000040e0e7c36 */ /* 0x000fe20008000000 */
[----:B0-----:R0:W-:Y:S01]  /*0af0*/  @!P2 STS [R3+0x4], R4 ;  /* 0x000004040300a388 */ /* 0x0011e20000000800 */
[----:B------:R-:W-:Y:S06]  /*0b00*/  BAR.SYNC.DEFER_BLOCKING 0x0 ;  /* 0x0000000000007b1d */ /* 0x000fec0000010000 */
[----:B------:R-:W-:Y:S05]  /*0b10*/  @P1 EXIT ;  /* 0x000000000000194d */ /* 0x000fea0003800000 */
[----:B0-----:R-:W0:Y:S08]  /*0b20*/  LDC.64 R2, c[0x0][0x390] ;  /* 0x0000e400ff027b82 */ /* 0x001e300000000a00 */
[----:B------:R-:W1:Y:S08]  /*0b30*/  LDC.64 R4, c[0x0][0x398] ;  /* 0x0000e600ff047b82 */ /* 0x000e700000000a00 */
[----:B------:R-:W2:Y:S01]  /*0b40*/  LDC R22, c[0x0][0x3ac] ;  /* 0x0000eb00ff167b82 */ /* 0x000ea20000000800 */
[----:B0-----:R-:W-:-:S05]  /*0b50*/  IMAD.WIDE.U32 R2, R0, 0x4, R2 ;  /* 0x0000000400027825 */ /* 0x001fca00078e0002 */
[----:B------:R0:W3:Y:S01]  /*0b60*/  LDG.E.CONSTANT R16, desc[UR6][R2.64] ;  /* 0x0000000602107981 */ /* 0x0000e2000c1e9900 */
[----:B-1----:R-:W-:-:S06]  /*0b70*/  IMAD.WIDE.U32 R4, R0, 0x4, R4 ;  /* 0x0000000400047825 */ /* 0x002fcc00078e0004 */
[----:B------:R1:W4:Y:S01]  /*0b80*/  LDG.E.CONSTANT R4, desc[UR6][R4.64] ;  /* 0x0000000604047981 */ /* 0x000322000c1e9900 */
[----:B------:R-:W-:Y:S02]  /*0b90*/  IABS R19, R6 ;  /* 0x0000000600137213 */ /* 0x000fe40000000000 */
[----:B--2---:R-:W-:-:S03]  /*0ba0*/  IABS R21, R22 ;  /* 0x0000001600157213 */ /* 0x004fc60000000000 */
[----:B------:R-:W-:-:S05]  /*0bb0*/  IMAD.HI.U32 R18, R17, R19, RZ ;  /* 0x0000001311127227 */ /* 0x000fca00078e00ff */
[----:B------:R-:W-:Y:S01]  /*0bc0*/  IADD3 R20, PT, PT, -R18, RZ, RZ ;  /* 0x000000ff12147210 */ /* 0x000fe20007ffe1ff */
[----:B------:R-:W-:-:S04]  /*0bd0*/  IMAD.HI.U32 R17, R17, R21, RZ ;  /* 0x0000001511117227 */ /* 0x000fc800078e00ff */
[----:B0-----:R-:W-:Y:S01]  /*0be0*/  IMAD R3, R10, R20, R19 ;  /* 0x000000140a037224 */ /* 0x001fe200078e0213 */
[----:B------:R-:W-:-:S04]  /*0bf0*/  IADD3 R23, PT, PT, -R17, RZ, RZ ;  /* 0x000000ff11177210 */ /* 0x000fc80007ffe1ff */
[C---:B------:R-:W-:Y:S01]  /*0c00*/  ISETP.GT.U32.AND P5, PT, R10.reuse, R3, PT ;  /* 0x000000030a00720c */ /* 0x040fe20003fa4070 */
[----:B------:R-:W-:-:S05]  /*0c10*/  IMAD R19, R10, R23, R21 ;  /* 0x000000170a137224 */ /* 0x000fca00078e0215 */
[----:B------:R-:W-:Y:S02]  /*0c20*/  ISETP.GT.U32.AND P3, PT, R10, R19, PT ;  /* 0x000000130a00720c */ /* 0x000fe40003f64070 */
[----:B------:R-:W-:-:S05]  /*0c30*/  LEA R2, R8, R13, 0x18 ;  /* 0x0000000d08027211 */ /* 0x000fca00078ec0ff */
[----:B------:R-:W-:-:S04]  /*0c40*/  @!P5 IADD3 R3, PT, PT, R3, -R10, RZ ;  /* 0x8000000a0303d210 */ /* 0x000fc80007ffe0ff */
[-C--:B------:R-:W-:Y:S02]  /*0c50*/  ISETP.GE.U32.AND P4, PT, R3, R10.reuse, PT ;  /* 0x0000000a0300720c */ /* 0x080fe40003f86070 */
[----:B------:R-:W-:Y:S01]  /*0c60*/  @!P3 IMAD.IADD R19, R19, 0x1, -R10 ;  /* 0x000000011313b824 */ /* 0x000fe200078e0a0a */
[----:B------:R-:W0:Y:S01]  /*0c70*/  LDS.64 R2, [R2] ;  /* 0x0000000002027984 */ /* 0x000e220000000a00 */
[----:B-1----:R-:W-:Y:S02]  /*0c80*/  LOP3.LUT R5, R6, R11, RZ, 0x3c, !PT ;  /* 0x0000000b06057212 */ /* 0x002fe400078e3cff */
[----:B------:R-:W-:Y:S02]  /*0c90*/  @!P5 IADD3 R18, PT, PT, R18, 0x1, RZ ;  /* 0x000000011212d810 */ /* 0x000fe40007ffe0ff */
[----:B------:R-:W-:Y:S02]  /*0ca0*/  ISETP.GE.U32.AND P2, PT, R19, R10, PT ;  /* 0x0000000a1300720c */ /* 0x000fe40003f46070 */
[----:B------:R-:W-:-:S02]  /*0cb0*/  ISETP.GE.AND P1, PT, R5, RZ, PT ;  /* 0x000000ff0500720c */ /* 0x000fc40003f26270 */
[----:B------:R-:W-:Y:S02]  /*0cc0*/  LOP3.LUT R5, R22, R11, RZ, 0x3c, !PT ;  /* 0x0000000b16057212 */ /* 0x000fe400078e3cff */
[----:B------:R-:W-:Y:S02]  /*0cd0*/  @P4 IADD3 R18, PT, PT, R18, 0x1, RZ ;  /* 0x0000000112124810 */ /* 0x000fe40007ffe0ff */
[----:B------:R-:W-:Y:S02]  /*0ce0*/  ISETP.GE.AND P4, PT, R5, RZ, PT ;  /* 0x000000ff0500720c */ /* 0x000fe40003f86270 */
[----:B------:R-:W-:-:S05]  /*0cf0*/  @!P3 IADD3 R17, PT, PT, R17, 0x1, RZ ;  /* 0x000000011111b810 */ /* 0x000fca0007ffe0ff */
[----:B------:R-:W-:Y:S01]  /*0d00*/  @P2 VIADD R17, R17, 0x1 ;  /* 0x0000000111112836 */ /* 0x000fe20000000000 */
[----:B------:R-:W-:-:S04]  /*0d10*/  @!P1 IADD3 R18, PT, PT, -R18, RZ, RZ ;  /* 0x000000ff12129210 */ /* 0x000fc80007ffe1ff */
[----:B------:R-:W-:Y:S02]  /*0d20*/  SEL R8, R15, R18, !P0 ;  /* 0x000000120f087207 */ /* 0x000fe40004000000 */
[----:B------:R-:W-:Y:S01]  /*0d30*/  @!P4 IADD3 R17, PT, PT, -R17, RZ, RZ ;  /* 0x000000ff1111c210 */ /* 0x000fe20007ffe1ff */
[----:B------:R-:W1:Y:S01]  /*0d40*/  LDC.64 R18, c[0x0][0x380] ;  /* 0x0000e000ff127b82 */ /* 0x000e620000000a00 */
[----:B------:R-:W-:Y:S02]  /*0d50*/  IADD3 R5, PT, PT, -R8, RZ, RZ ;  /* 0x000000ff08057210 */ /* 0x000fe40007ffe1ff */
[----:B------:R-:W-:-:S03]  /*0d60*/  SEL R15, R15, R17, !P0 ;  /* 0x000000110f0f7207 */ /* 0x000fc60004000000 */
[----:B------:R-:W-:Y:S02]  /*0d70*/  IMAD R6, R11, R5, R6 ;  /* 0x000000050b067224 */ /* 0x000fe400078e0206 */
[----:B------:R-:W-:-:S04]  /*0d80*/  IMAD R12, R8, R15, R12 ;  /* 0x0000000f080c7224 */ /* 0x000fc800078e020c */
[-C--:B------:R-:W-:Y:S02]  /*0d90*/  IMAD R6, R12, R11.reuse, R6 ;  /* 0x0000000b0c067224 */ /* 0x080fe400078e0206 */
[----:B0-----:R-:W-:Y:S02]  /*0da0*/  FADD.FTZ R8, R7, -R2 ;  /* 0x8000000207087221 */ /* 0x001fe40000010000 */
[----:B------:R-:W-:Y:S02]  /*0db0*/  IMAD R11, R6, R11, R14 ;  /* 0x0000000b060b7224 */ /* 0x000fe400078e020e */
[----:B------:R-:W-:Y:S01]  /*0dc0*/  FADD.FTZ R6, R9, -R2 ;  /* 0x8000000209067221 */ /* 0x000fe20000010000 */
[----:B------:R-:W-:-:S03]  /*0dd0*/  FMUL.FTZ R8, R8, R3 ;  /* 0x0000000308087220 */ /* 0x000fc60000410000 */
[----:B------:R-:W-:Y:S01]  /*0de0*/  FMUL.FTZ R6, R6, R3 ;  /* 0x0000000306067220 */ /* 0x000fe20000410000 */
[----:B------:R-:W-:-:S04]  /*0df0*/  IMAD R3, R11, UR8, R0 ;  /* 0x000000080b037c24 */ /* 0x000fc8000f8e0200 */
[----:B-1----:R-:W-:-:S04]  /*0e00*/  IMAD.WIDE R18, R3, 0x4, R18 ;  /* 0x0000000403127825 */ /* 0x002fc800078e0212 */
[--C-:B---3--:R-:W-:Y:S02]  /*0e10*/  HADD2.F32 R2, -RZ, R16.reuse.H0_H0 ;  /* 0x20000010ff027230 */ /* 0x108fe40000004100 */
[----:B------:R-:W-:Y:S02]  /*0e20*/  HADD2.F32 R16, -RZ, R16.H1_H1 ;  /* 0x30000010ff107230 */ /* 0x000fe40000004100 */
[--C-:B----4-:R-:W-:Y:S02]  /*0e30*/  HADD2.F32 R5, -RZ, R4.reuse.H0_H0 ;  /* 0x20000004ff057230 */ /* 0x110fe40000004100 */
[----:B------:R-:W-:-:S03]  /*0e40*/  HADD2.F32 R7, -RZ, R4.H1_H1 ;  /* 0x30000004ff077230 */ /* 0x000fc60000004100 */
[----:B------:R-:W-:Y:S02]  /*0e50*/  FFMA.FTZ R2, R2, R8, R5 ;  /* 0x0000000802027223 */ /* 0x000fe40000010005 */
[----:B------:R-:W-:-:S05]  /*0e60*/  FFMA.FTZ R7, R16, R6, R7 ;  /* 0x0000000610077223 */ /* 0x000fca0000010007 */
[----:B------:R-:W-:-:S05]  /*0e70*/  F2FP.F16.F32.PACK_AB R7, R7, R2 ;  /* 0x000000020707723e */ /* 0x000fca00000000ff */
[----:B------:R-:W-:Y:S01]  /*0e80*/  STG.E desc[UR6][R18.64], R7 ;  /* 0x0000000712007986 */ /* 0x000fe2000c101906 */
[----:B------:R-:W-:Y:S05]  /*0e90*/  EXIT ;  /* 0x000000000000794d */ /* 0x000fea0003800000 */
.L_x_401:
        /* <DEDUP_REMOVED lines=14> */
.L_x_2578:


//--------------------- .text._ZN17fastertransformer28layernorm_shift_partition_v2I7__half2EEvPT_PKS2_S5_S5_fiiiiii --------------------------
	.section	.text._ZN17fastertransformer28layernorm_shift_partition_v2I7__half2EEvPT_PKS2_S5_S5_fiiiiii,"ax",@progbits
	.align	128
        .global         _ZN17fastertransformer28layernorm_shift_partition_v2I7__half2EEvPT_PKS2_S5_S5_fiiiiii
        .type           _ZN17fastertransformer28layernorm_shift_partition_v2I7__half2EEvPT_PKS2_S5_S5_fiiiiii,@function
        .size           _ZN17fastertransformer28layernorm_shift_partition_v2I7__half2EEvPT_PKS2_S5_S5_fiiiiii,(.L_x_2579 - _ZN17fastertransformer28layernorm_shift_partition_v2I7__half2EEvPT_PKS2_S5_S5_fiiiiii)
        .other          _ZN17fastertransformer28layernorm_shift_partition_v2I7__half2EEvPT_PKS2_S5_S5_fiiiiii,@"STO_CUDA_ENTRY STV_DEFAULT"
_ZN17fastertransformer28layernorm_shift_partition_v2I7__half2EEvPT_PKS2_S5_S5_fiiiiii:
.text._ZN17fastertransformer28layernorm_shift_partition_v2I7__half2EEvPT_PKS2_S5_S5_fiiiiii:
        /* <DEDUP_REMOVED lines=17> */
[----:B0-----:R-:W-:-:S02]  /*0110*/  IADD3 R4, PT, PT, R2, 0xffffffe, RZ ;  /* 0x0ffffffe02047810 */ /* 0x001fc40007ffe0ff */
[----:B------:R-:W-:-:S05]  /*0120*/  IADD3 R2, PT, PT, -R9, UR4, R0 ;  /* 0x0000000409027c10 */ /* 0x000fca000fffe100 */
[----:B------:R0:W2:Y:S01]  /*0130*/  F2I.FTZ.U32.TRUNC.NTZ R5, R4 ;  /* 0x0000000400057305 */ /* 0x0000a2000021f000 */
[----:B-1----:R-:W-:-:S07]  /*0140*/  IADD3 R6, PT, PT, R8, 0xffffffe, RZ ;  /* 0x0ffffffe08067810 */ /* 0x002fce0007ffe0ff */
[----:B------:R1:W3:Y:S01]  /*0150*/  F2I.FTZ.U32.TRUNC.NTZ R7, R6 ;  /* 0x0000000600077305 */ /* 0x0002e2000021f000 */
[----:B0-----:R-:W-:Y:S01]  /*0160*/  IMAD.MOV.U32 R4, RZ, RZ, RZ ;  /* 0x000000ffff047224 */ /* 0x001fe200078e00ff */
[----:B--2---:R-:W-:Y:S01]  /*0170*/  IADD3 R11, PT, PT, RZ, -R5, RZ ;  /* 0x80000005ff0b7210 */ /* 0x004fe20007ffe0ff */
[----:B-1----:R-:W-:-:S04]  /*0180*/  HFMA2 R6, -RZ, RZ, 0, 0 ;  /* 0x00000000ff067431 */ /* 0x002fc800000001ff */
[----:B------:R-:W-:Y:S01]  /*0190*/  IMAD R11, R11, UR4, RZ ;  /* 0x000000040b0b7c24 */ /* 0x000fe2000f8e02ff */
[----:B---3--:R-:W-:-:S03]  /*01a0*/  IADD3 R13, PT, PT, RZ, -R7, RZ ;  /* 0x80000007ff0d7210 */ /* 0x008fc60007ffe0ff */
[----:B------:R-:W-:Y:S01]  /*01b0*/  IMAD.HI.U32 R5, R5, R11, R4 ;  /* 0x0000000b05057227 */ /* 0x000fe200078e0004 */
[----:B------:R-:W-:-:S03]  /*01c0*/  IADD3 R4, PT, PT, -R9, UR5, R3 ;  /* 0x0000000509047c10 */ /* 0x000fc6000fffe103 */
[----:B------:R-:W-:Y:S02]  /*01d0*/  IMAD R13, R13, UR5, RZ ;  /* 0x000000050d0d7c24 */ /* 0x000fe4000f8e02ff */
[----:B------:R-:W-:-:S04]  /*01e0*/  IMAD.HI.U32 R5, R5, R2, RZ ;  /* 0x0000000205057227 */ /* 0x000fc800078e00ff */
[----:B------:R-:W-:Y:S01]  /*01f0*/  IMAD.HI.U32 R7, R7, R13, R6 ;  /* 0x0000000d07077227 */ /* 0x000fe200078e0006 */
[----:B------:R-:W-:-:S05]  /*0200*/  IADD3 R5, PT, PT, -R5, RZ, RZ ;  /* 0x000000ff05057210 */ /* 0x000fca0007ffe1ff */
        /* <DEDUP_REMOVED lines=8> */
[----:B------:R-:W-:Y:S02]  /*0290*/  @P1 IADD3 R8, PT, PT, R8, -UR5, RZ ;  /* 0x8000000508081c10 */ /* 0x000fe4000fffe0ff */
[----:B------:R-:W-:Y:S02]  /*02a0*/  ISETP.NE.U32.AND P1, PT, RZ, UR4, PT ;  /* 0x00000004ff007c0c */ /* 0x000fe4000bf25070 */
[----:B------:R-:W-:-:S07]  /*02b0*/  ISETP.GE.U32.AND P2, PT, R8, UR5, PT ;  /* 0x0000000508007c0c */ /* 0x000fce000bf46070 */
[----:B------:R-:W-:-:S04]  /*02c0*/  @P0 VIADD R24, R24, -UR4 ;  /* 0x8000000418180c36 */ /* 0x000fc80008000000 */
[----:B------:R-:W-:Y:S02]  /*02d0*/  @!P1 LOP3.LUT R24, RZ, UR4, RZ, 0x33, !PT ;  /* 0x00000004ff189c12 */ /* 0x000fe4000f8e33ff */
[----:B------:R-:W-:Y:S02]  /*02e0*/  @P2 IADD3 R8, PT, PT, R8, -UR5, RZ ;  /* 0x8000000508082c10 */ /* 0x000fe4000fffe0ff */
[----:B------:R-:W-:-:S07]  /*02f0*/  @!P3 LOP3.LUT R8, RZ, UR5, RZ, 0x33, !PT ;  /* 0x00000005ff08bc12 */ /* 0x000fce000f8e33ff */
.L_x_402:
[----:B------:R-:W0:Y:S01]  /*0300*/  LDCU UR8, c[0x0][0x360] ;  /* 0x00006c00ff0877ac */ /* 0x000e220008000800 */
[----:B------:R-:W1:Y:S01]  /*0310*/  S2UR UR6, SR_CTAID.Z ;  /* 0x00000000000679c3 */ /* 0x000e620000002700 */
[----:B------:R-:W-:Y:S01]  /*0320*/  ISETP.GE.AND P3, PT, R16, UR9, PT ;  /* 0x0000000910007c0c */ /* 0x000fe2000bf66270 */
[----:B------:R-:W-:Y:S01]  /*0330*/  IMAD R2, R0, UR5, R3 ;  /* 0x0000000500027c24 */ /* 0x000fe2000f8e0203 */
[----:B------:R-:W2:Y:S11]  /*0340*/  LDCU.64 UR10, c[0x0][0x358] ;  /* 0x00006b00ff0a77ac */ /* 0x000eb60008000a00 */
[----:B------:R-:W3:Y:S01]  /*0350*/  @!P3 LDC.64 R22, c[0x0][0x388] ;  /* 0x0000e200ff16bb82 */ /* 0x000ee20000000a00 */
[----:B0-----:R-:W-:-:S04]  /*0360*/  IADD3 R13, PT, PT, R16, UR8, RZ ;  /* 0x00000008100d7c10 */ /* 0x001fc8000fffe0ff */
[C---:B------:R-:W-:Y:S02]  /*0370*/  ISETP.GE.AND P2, PT, R13.reuse, UR9, PT ;  /* 0x000000090d007c0c */ /* 0x040fe4000bf46270 */
[----:B------:R-:W-:Y:S01]  /*0380*/  IADD3 R10, PT, PT, R13, UR8, RZ ;  /* 0x000000080d0a7c10 */ /* 0x000fe2000fffe0ff */
[----:B-1----:R-:W-:-:S03]  /*0390*/  UIMAD UR4, UR4, UR6, URZ ;  /* 0x00000006040472a4 */ /* 0x002fc6000f8e02ff */
[C---:B------:R-:W-:Y:S01]  /*03a0*/  ISETP.GE.AND P1, PT, R10.reuse, UR9, PT ;  /* 0x000000090a007c0c */ /* 0x040fe2000bf26270 */
[----:B------:R-:W-:Y:S01]  /*03b0*/  UIMAD UR4, UR4, UR5, URZ ;  /* 0x00000005040472a4 */ /* 0x000fe2000f8e02ff */
[----:B------:R-:W-:-:S04]  /*03c0*/  IADD3 R0, PT, PT, R10, UR8, RZ ;  /* 0x000000080a007c10 */ /* 0x000fc8000fffe0ff */
[----:B------:R-:W-:Y:S01]  /*03d0*/  ISETP.GE.AND P0, PT, R0, UR9, PT ;  /* 0x0000000900007c0c */ /* 0x000fe2000bf06270 */
[----:B------:R-:W0:Y:S01]  /*03e0*/  @!P2 LDC.64 R18, c[0x0][0x388] ;  /* 0x0000e200ff12ab82 */ /* 0x000e220000000a00 */
[----:B------:R-:W-:-:S05]  /*03f0*/  IADD3 R2, PT, PT, R2, UR4, RZ ;  /* 0x0000000402027c10 */ /* 0x000fca000fffe0ff */
[----:B------:R-:W-:Y:S02]  /*0400*/  IMAD R9, R2, UR9, RZ ;  /* 0x0000000902097c24 */ /* 0x000fe4000f8e02ff */
[----:B------:R-:W1:Y:S03]  /*0410*/  @!P1 LDC.64 R14, c[0x0][0x388] ;  /* 0x0000e200ff0e9b82 */ /* 0x000e660000000a00 */
[----:B------:R-:W-:Y:S02]  /*0420*/  SHF.R.S32.HI R2, RZ, 0x1f, R9 ;  /* 0x0000001fff027819 */ /* 0x000fe40000011409 */
[C---:B------:R-:W-:Y:S02]  /*0430*/  @!P3 IADD3 R4, P4, PT, R9.reuse, R16, RZ ;  /* 0x000000100904b210 */ /* 0x040fe40007f9e0ff */
[----:B------:R-:W-:Y:S01]  /*0440*/  @!P2 IADD3 R12, P5, PT, R9, R13, RZ ;  /* 0x0000000d090ca210 */ /* 0x000fe20007fbe0ff */
[----:B------:R-:W4:Y:S02]  /*0450*/  @!P0 LDC.64 R6, c[0x0][0x388] ;  /* 0x0000e200ff068b82 */ /* 0x000f240000000a00 */
[----:B------:R-:W-:Y:S01]  /*0460*/  @!P3 IMAD.X R17, RZ, RZ, R2, P4 ;  /* 0x000000ffff11b224 */ /* 0x000fe200020e0602 */
[----:B---3--:R-:W-:-:S04]  /*0470*/  @!P3 LEA R22, P4, R4, R22, 0x2 ;  /* 0x000000160416b211 */ /* 0x008fc800078810ff */
[----:B------:R-:W-:Y:S02]  /*0480*/  @!P3 LEA.HI.X R23, R4, R23, R17, 0x2, P4 ;  /* 0x000000170417b211 */ /* 0x000fe400020f1411 */
[----:B------:R-:W-:Y:S02]  /*0490*/  @!P2 IADD3.X R17, PT, PT, RZ, R2, RZ, P5, !PT ;  /* 0x00000002ff11a210 */ /* 0x000fe40002ffe4ff */
[C---:B0-----:R-:W-:Y:S01]  /*04a0*/  @!P2 LEA R18, P4, R12.reuse, R18, 0x2 ;  /* 0x000000120c12a211 */ /* 0x041fe200078810ff */
[----:B--2---:R-:W2:Y:S01]  /*04b0*/  @!P3 LDG.E.CONSTANT R21, desc[UR10][R22.64] ;  /* 0x0000000a1615b981 */ /* 0x004ea2000c1e9900 */
[----:B------:R-:W-:Y:S02]  /*04c0*/  @!P1 IADD3 R4, P5, PT, R9, R10, RZ ;  /* 0x0000000a09049210 */ /* 0x000fe40007fbe0ff */
[----:B------:R-:W-:Y:S02]  /*04d0*/  @!P2 LEA.HI.X R19, R12, R19, R17, 0x2, P4 ;  /* 0x000000130c13a211 */ /* 0x000fe400020f1411 */
[----:B------:R-:W-:-:S02]  /*04e0*/  @!P1 IADD3.X R12, PT, PT, RZ, R2, RZ, P5, !PT ;  /* 0x00000002ff0c9210 */ /* 0x000fc40002ffe4ff */
[C---:B-1----:R-:W-:Y:S01]  /*04f0*/  @!P1 LEA R14, P4, R4.reuse, R14, 0x2 ;  /* 0x0000000e040e9211 */ /* 0x042fe200078810ff */
[----:B------:R-:W3:Y:S01]  /*0500*/  @!P2 LDG.E.CONSTANT R5, desc[UR10][R18.64] ;  /* 0x0000000a1205a981 */ /* 0x000ee2000c1e9900 */
[----:B------:R-:W-:Y:S02]  /*0510*/  @!P0 IADD3 R9, P5, PT, R9, R0, RZ ;  /* 0x0000000009098210 */ /* 0x000fe40007fbe0ff */
[----:B------:R-:W-:Y:S02]  /*0520*/  @!P1 LEA.HI.X R15, R4, R15, R12, 0x2, P4 ;  /* 0x0000000f040f9211 */ /* 0x000fe400020f140c */
[----:B------:R-:W-:Y:S02]  /*0530*/  @!P0 IADD3.X R2, PT, PT, RZ, R2, RZ, P5, !PT ;  /* 0x00000002ff028210 */ /* 0x000fe40002ffe4ff */
[C---:B----4-:R-:W-:Y:S01]  /*0540*/  @!P0 LEA R6, P4, R9.reuse, R6, 0x2 ;  /* 0x0000000609068211 */ /* 0x050fe200078810ff */
[----:B------:R-:W4:Y:S03]  /*0550*/  @!P1 LDG.E.CONSTANT R11, desc[UR10][R14.64] ;  /* 0x0000000a0e0b9981 */ /* 0x000f26000c1e9900 */
[----:B------:R-:W-:-:S05]  /*0560*/  @!P0 LEA.HI.X R7, R9, R7, R2, 0x2, P4 ;  /* 0x0000000709078211 */ /* 0x000fca00020f1402 */
[----:B------:R-:W5:Y:S01]  /*0570*/  @!P0 LDG.E.CONSTANT R3, desc[UR10][R6.64] ;  /* 0x0000000a06038981 */ /* 0x000f62000c1e9900 */
[----:B------:R-:W-:Y:S01]  /*0580*/  PRMT R2, RZ, 0x5410, RZ ;  /* 0x00005410ff027816 */ /* 0x000fe200000000ff */
[----:B------:R-:W0:Y:S01]  /*0590*/  S2UR UR7, SR_CgaCtaId ;  /* 0x00000000000779c3 */ /* 0x000e220000008800 */
[----:B------:R-:W-:Y:S01]  /*05a0*/  I2FP.F32.U32 R12, UR8 ;  /* 0x00000008000c7c45 */ /* 0x000fe20008201000 */
[----:B------:R-:W-:Y:S02]  /*05b0*/  UMOV UR5, 0x400 ;  /* 0x0000040000057882 */ /* 0x000fe40000000000 */
[----:B------:R-:W-:Y:S02]  /*05c0*/  UIADD3 UR6, UPT, UPT, UR5, 0x8, URZ ;  /* 0x0000000805067890 */ /* 0x000fe4000fffe0ff */
[----:B------:R-:W-:Y:S01]  /*05d0*/  FMUL.FTZ R17, R12, 0.03125 ;  /* 0x3d0000000c117820 */ /* 0x000fe20000410000 */
[----:B------:R-:W-:Y:S01]  /*05e0*/  LOP3.LUT P4, R12, R16, 0x1f, RZ, 0xc0, !PT ;  /* 0x0000001f100c7812 */ /* 0x000fe2000788c0ff */
[----:B0-----:R-:W-:Y:S01]  /*05f0*/  ULEA UR6, UR7, UR6, 0x18 ;  /* 0x0000000607067291 */ /* 0x001fe2000f8ec0ff */
[----:B--2---:R-:W-:-:S04]  /*0600*/  @!P3 HFMA2 R2, R21, 1, 1, RZ ;  /* 0x3c003c001502b831 */ /* 0x004fc800000000ff */
[----:B---3--:R-:W-:-:S04]  /*0610*/  @!P2 HADD2 R2, R2, R5 ;  /* 0x000000050202a230 */ /* 0x008fc80000000000 */
[----:B----4-:R-:W-:-:S04]  /*0620*/  @!P1 HFMA2 R2, R2, 1, 1, R11 ;  /* 0x3c003c0002029831 */ /* 0x010fc8000000000b */
[----:B-----5:R-:W-:-:S04]  /*0630*/  @!P0 HADD2 R2, R2, R3 ;  /* 0x0000000302028230 */ /* 0x020fc80000000000 */
[----:B------:R-:W-:-:S05]  /*0640*/  HADD2 R2, R2.H0_H0, R2.H1_H1 ;  /* 0x3000000202027230 */ /* 0x000fca0000000800 */
[----:B------:R-:W-:-:S05]  /*0650*/  HADD2.F32 R2, -RZ, R2.H0_H0 ;  /* 0x20000002ff027230 */ /* 0x000fca0000004100 */
        /* <DEDUP_REMOVED lines=9> */
[----:B------:R-:W-:Y:S02]  /*06f0*/  I2FP.F32.U32 R2, R16 ;  /* 0x0000001000027245 */ /* 0x000fe40000201000 */
[----:B------:R-:W-:Y:S02]  /*0700*/  LEA.HI R4, R16, UR6, RZ, 0x1d ;  /* 0x0000000610047c11 */ /* 0x000fe4000f8fe8ff */
[----:B------:R-:W-:Y:S01]  /*0710*/  FSETP.GT.FTZ.AND P5, PT, R17, R2, PT ;  /* 0x000000021100720b */ /* 0x000fe20003fb4000 */
        /* <DEDUP_REMOVED lines=14> */
[----:B------:R-:W-:-:S12]  /*0800*/  USHF.L.U32 UR6, UR9, 0x1, URZ ;  /* 0x0000000109067899 */ /* 0x000fd800080006ff */
[----:B------:R-:W-:Y:S01]  /*0810*/  @!P4 I2FP.F32.S32 R2, UR6 ;  /* 0x000000060002cc45 */ /* 0x000fe20008201400 */
        /* <DEDUP_REMOVED lines=9> */
[----:B------:R-:W-:Y:S02]  /*08b0*/  MOV R18, RZ ;  /* 0x000000ff00127202 */ /* 0x000fe40000000f00 */
[----:B0-----:R-:W-:-:S05]  /*08c0*/  F2FP.F16.F32.PACK_AB R15, RZ, R6 ;  /* 0x00000006ff0f723e */ /* 0x001fca00000000ff */
[--C-:B------:R-:W-:Y:S02]  /*08d0*/  @!P3 HADD2 R6, R21, -R15.reuse.H0_H0 ;  /* 0xa000000f1506b230 */ /* 0x100fe40000000000 */
[----:B------:R-:W-:-:S03]  /*08e0*/  @!P2 HADD2 R20, R5, -R15.H0_H0 ;  /* 0xa000000f0514a230 */ /* 0x000fc60000000000 */
[--C-:B------:R-:W-:Y:S02]  /*08f0*/  @!P3 HADD2.F32 R14, -RZ, R6.reuse.H1_H1 ;  /* 0x30000006ff0eb230 */ /* 0x100fe40000004100 */
[----:B------:R-:W-:Y:S02]  /*0900*/  @!P3 HADD2.F32 R2, -RZ, R6.H0_H0 ;  /* 0x20000006ff02b230 */ /* 0x000fe40000004100 */
[----:B------:R-:W-:Y:S02]  /*0910*/  @!P1 HADD2 R17, R11, -R15.H0_H0 ;  /* 0xa000000f0b119230 */ /* 0x000fe40000000000 */
[----:B------:R-:W-:Y:S01]  /*0920*/  @!P3 FMUL.FTZ R19, R14, R14 ;  /* 0x0000000e0e13b220 */ /* 0x000fe20000410000 */
[----:B------:R-:W-:-:S03]  /*0930*/  @!P2 HADD2.F32 R14, -RZ, R20.H1_H1 ;  /* 0x30000014ff0ea230 */ /* 0x000fc60000004100 */
[----:B------:R-:W-:Y:S01]  /*0940*/  @!P3 FFMA.FTZ R19, R2, R2, R19 ;  /* 0x000000020213b223 */ /* 0x000fe20000010013 */
[----:B------:R-:W-:Y:S02]  /*0950*/  @!P0 HADD2 R2, R3, -R15.H0_H0 ;  /* 0xa000000f03028230 */ /* 0x000fe40000000000 */
[--C-:B------:R-:W-:Y:S02]  /*0960*/  @!P1 HADD2.F32 R22, -RZ, R17.reuse.H1_H1 ;  /* 0x30000011ff169230 */ /* 0x100fe40000004100 */
[----:B------:R-:W-:Y:S01]  /*0970*/  @!P2 FMUL.FTZ R14, R14, R14 ;  /* 0x0000000e0e0ea220 */ /* 0x000fe20000410000 */
[----:B------:R-:W-:Y:S02]  /*0980*/  @!P2 HADD2.F32 R7, -RZ, R20.H0_H0 ;  /* 0x20000014ff07a230 */ /* 0x000fe40000004100 */
[----:B------:R-:W-:Y:S01]  /*0990*/  @!P3 FADD.FTZ R18, RZ, R19 ;  /* 0x00000013ff12b221 */ /* 0x000fe20000010000 */
[----:B------:R-:W-:Y:S02]  /*09a0*/  @!P1 HADD2.F32 R15, -RZ, R17.H0_H0 ;  /* 0x20000011ff0f9230 */ /* 0x000fe40000004100 */
[----:B------:R-:W-:Y:S01]  /*09b0*/  @!P1 FMUL.FTZ R22, R22, R22 ;  /* 0x0000001616169220 */ /* 0x000fe20000410000 */
[----:B------:R-:W-:-:S02]  /*09c0*/  @!P0 HADD2.F32 R23, -RZ, R2.H1_H1 ;  /* 0x30000002ff178230 */ /* 0x000fc40000004100 */
[----:B------:R-:W-:Y:S01]  /*09d0*/  @!P2 FFMA.FTZ R7, R7, R7, R14 ;  /* 0x000000070707a223 */ /* 0x000fe2000001000e */
[----:B------:R-:W-:Y:S02]  /*09e0*/  @!P0 HADD2.F32 R14, -RZ, R2.H0_H0 ;  /* 0x20000002ff0e8230 */ /* 0x000fe40000004100 */
[----:B------:R-:W-:Y:S01]  /*09f0*/  @!P1 FFMA.FTZ R15, R15, R15, R22 ;  /* 0x0000000f0f0f9223 */ /* 0x000fe20000010016 */
[----:B------:R-:W-:Y:S01]  /*0a00*/  @!P0 FMUL.FTZ R23, R23, R23 ;  /* 0x0000001717178220 */ /* 0x000fe20000410000 */
[----:B------:R-:W-:-:S03]  /*0a10*/  @!P2 FADD.FTZ R18, R18, R7 ;  /* 0x000000071212a221 */ /* 0x000fc60000010000 */
[----:B------:R-:W-:Y:S01]  /*0a20*/  @!P0 FFMA.FTZ R7, R14, R14, R23 ;  /* 0x0000000e0e078223 */ /* 0x000fe20000010017 */
[----:B------:R-:W-:Y:S01]  /*0a30*/  @!P1 FADD.FTZ R18, R18, R15 ;  /* 0x0000000f12129221 */ /* 0x000fe20000010000 */
[----:B------:R-:W0:Y:S03]  /*0a40*/  LDC R23, c[0x0][0x3b8] ;  /* 0x0000ee00ff177b82 */ /* 0x000e260000000800 */
[----:B------:R-:W-:-:S05]  /*0a50*/  @!P0 FADD.FTZ R18, R18, R7 ;  /* 0x0000000712128221 */ /* 0x000fca0000010000 */
[----:B------:R-:W1:Y:S01]  /*0a60*/  SHFL.BFLY PT, R15, R18, 0x10, 0x1f ;  /* 0x0e001f00120f7f89 */ /* 0x000e6200000e0000 */
[----:B0-----:R-:W-:Y:S01]  /*0a70*/  IABS R7, R23 ;  /* 0x0000001700077213 */ /* 0x001fe20000000000 */
[----:B-1----:R-:W-:-:S03]  /*0a80*/  FADD.FTZ R25, R15, R18 ;  /* 0x000000120f197221 */ /* 0x002fc60000010000 */
[----:B------:R-:W0:Y:S02]  /*0a90*/  I2F.RP R22, R7 ;  /* 0x0000000700167306 */ /* 0x000e240000209400 */
[----:B------:R-:W1:Y:S06]  /*0aa0*/  SHFL.BFLY PT, R14, R25, 0x8, 0x1f ;  /* 0x0d001f00190e7f89 */ /* 0x000e6c00000e0000 */
[----:B0-----:R-:W0:Y:S01]  /*0ab0*/  MUFU.RCP R22, R22 ;  /* 0x0000001600167308 */ /* 0x001e220000001000 */
[----:B-1----:R-:W-:-:S05]  /*0ac0*/  FADD.FTZ R26, R25, R14 ;  /* 0x0000000e191a7221 */ /* 0x002fca0000010000 */
[----:B------:R-:W1:Y:S01]  /*0ad0*/  SHFL.BFLY PT, R19, R26, 0x4, 0x1f ;  /* 0x0c801f001a137f89 */ /* 0x000e6200000e0000 */
[----:B0-----:R-:W-:-:S06]  /*0ae0*/  VIADD R15, R22, 0xffffffe ;  /* 0x0ffffffe160f7836 */ /* 0x001fcc0000000000 */
[----:B------:R-:W0:Y:S01]  /*0af0*/  F2I.FTZ.U32.TRUNC.NTZ R15, R15 ;  /* 0x0000000f000f7305 */ /* 0x000e22000021f000 */
[----:B------:R-:W-:Y:S01]  /*0b00*/  IABS R22, R24 ;  /* 0x0000001800167213 */ /* 0x000fe20000000000 */
[----:B-1----:R-:W-:Y:S01]  /*0b10*/  FADD.FTZ R18, R26, R19 ;  /* 0x000000131a127221 */ /* 0x002fe20000010000 */
[----:B0-----:R-:W-:-:S04]  /*0b20*/  IADD3 R14, PT, PT, RZ, -R15, RZ ;  /* 0x8000000fff0e7210 */ /* 0x001fc80007ffe0ff */
[----:B------:R-:W0:Y:S01]  /*0b30*/  SHFL.BFLY PT, R19, R18, 0x2, 0x1f ;  /* 0x0c401f0012137f89 */ /* 0x000e2200000e0000 */
[----:B------:R-:W-:Y:S01]  /*0b40*/  IMAD R27, R14, R7, RZ ;  /* 0x000000070e1b7224 */ /* 0x000fe200078e02ff */
[----:B------:R-:W-:-:S05]  /*0b50*/  MOV R14, RZ ;  /* 0x000000ff000e7202 */ /* 0x000fca0000000f00 */
[----:B------:R-:W-:-:S06]  /*0b60*/  IMAD.HI.U32 R14, R15, R27, R14 ;  /* 0x0000001b0f0e7227 */ /* 0x000fcc00078e000e */
[----:B------:R-:W-:-:S05]  /*0b70*/  IMAD.HI.U32 R26, R14, R22, RZ ;  /* 0x000000160e1a7227 */ /* 0x000fca00078e00ff */
[----:B------:R-:W-:Y:S01]  /*0b80*/  IADD3 R15, PT, PT, -R26, RZ, RZ ;  /* 0x000000ff1a0f7210 */ /* 0x000fe20007ffe1ff */
[----:B0-----:R-:W-:-:S04]  /*0b90*/  FADD.FTZ R19, R18, R19 ;  /* 0x0000001312137221 */ /* 0x001fc80000010000 */
[C---:B------:R-:W-:Y:S01]  /*0ba0*/  IMAD R22, R7.reuse, R15, R22 ;  /* 0x0000000f07167224 */ /* 0x040fe200078e0216 */
[----:B------:R-:W0:Y:S04]  /*0bb0*/  SHFL.BFLY PT, R28, R19, 0x1, 0x1f ;  /* 0x0c201f00131c7f89 */ /* 0x000e2800000e0000 */
[----:B------:R-:W-:-:S13]  /*0bc0*/  ISETP.GT.U32.AND P6, PT, R7, R22, PT ;  /* 0x000000160700720c */ /* 0x000fda0003fc4070 */
[----:B------:R-:W-:Y:S02]  /*0bd0*/  @!P6 IADD3 R26, PT, PT, R26, 0x1, RZ ;  /* 0x000000011a1ae810 */ /* 0x000fe40007ffe0ff */
[----:B------:R-:W-:Y:S02]  /*0be0*/  @!P6 IADD3 R22, PT, PT, R22, -R7, RZ ;  /* 0x800000071616e210 */ /* 0x000fe40007ffe0ff */
[----:B------:R-:W-:Y:S01]  /*0bf0*/  ISETP.NE.AND P6, PT, R12, RZ, PT ;  /* 0x000000ff0c00720c */ /* 0x000fe20003fc5270 */
[----:B0-----:R-:W-:Y:S01]  /*0c00*/  FADD.FTZ R27, R19, R28 ;  /* 0x0000001c131b7221 */ /* 0x001fe20000010000 */
[----:B------:R-:W-:-:S11]  /*0c10*/  IABS R12, R8 ;  /* 0x00000008000c7213 */ /* 0x000fd60000000000 */
[----:B------:R0:W-:Y:S01]  /*0c20*/  @!P6 STS [R4], R27 ;  /* 0x0000001b0400e388 */ /* 0x0001e20000000800 */
[----:B------:R-:W-:-:S05]  /*0c30*/  IMAD.HI.U32 R25, R14, R12, RZ ;  /* 0x0000000c0e197227 */ /* 0x000fca00078e00ff */
[----:B------:R-:W-:-:S05]  /*0c40*/  IADD3 R15, PT, PT, -R25, RZ, RZ ;  /* 0x000000ff190f7210 */ /* 0x000fca0007ffe1ff */
[----:B------:R-:W-:Y:S02]  /*0c50*/  IMAD R12, R7, R15, R12 ;  /* 0x0000000f070c7224 */ /* 0x000fe400078e020c */
[----:B------:R-:W-:Y:S01]  /*0c60*/  IMAD.MOV.U32 R15, RZ, RZ, RZ ;  /* 0x000000ffff0f7224 */ /* 0x000fe200078e00ff */
[----:B------:R-:W-:Y:S01]  /*0c70*/  BAR.SYNC.DEFER_BLOCKING 0x0 ;  /* 0x0000000000007b1d */ /* 0x000fe20000010000 */
[----:B------:R-:W-:-:S07]  /*0c80*/  ISETP.GE.U32.AND P6, PT, R22, R7, PT ;  /* 0x000000071600720c */ /* 0x000fce0003fc6070 */
[----:B------:R-:W1:Y:S01]  /*0c90*/  LDC R22, c[0x0][0x3ac] ;  /* 0x0000eb00ff167b82 */ /* 0x000e620000000800 */
[----:B------:R-:W2:Y:S01]  /*0ca0*/  @P5 LDS R15, [R9] ;  /* 0x00000000090f5984 */ /* 0x000ea20000000800 */
[----:B------:R-:W-:-:S04]  /*0cb0*/  ISETP.GT.U32.AND P5, PT, R7, R12, PT ;  /* 0x0000000c0700720c */ /* 0x000fc80003fa4070 */
[----:B------:R-:W-:-:S09]  /*0cc0*/  @P6 IADD3 R26, PT, PT, R26, 0x1, RZ ;  /* 0x000000011a1a6810 */ /* 0x000fd20007ffe0ff */
[----:B------:R-:W-:-:S04]  /*0cd0*/  @!P5 IADD3 R12, PT, PT, R12, -R7, RZ ;  /* 0x800000070c0cd210 */ /* 0x000fc80007ffe0ff */
[----:B------:R-:W-:Y:S02]  /*0ce0*/  ISETP.GE.U32.AND P6, PT, R12, R7, PT ;  /* 0x000000070c00720c */ /* 0x000fe40003fc6070 */
[----:B-1----:R-:W-:-:S05]  /*0cf0*/  IABS R12, R22 ;  /* 0x00000016000c7213 */ /* 0x002fca0000000000 */
[----:B0-----:R-:W-:-:S05]  /*0d00*/  IMAD.HI.U32 R4, R14, R12, RZ ;  /* 0x0000000c0e047227 */ /* 0x001fca00078e00ff */
[----:B------:R-:W-:-:S05]  /*0d10*/  IADD3 R14, PT, PT, -R4, RZ, RZ ;  /* 0x000000ff040e7210 */ /* 0x000fca0007ffe1ff */
[----:B------:R-:W-:Y:S02]  /*0d20*/  IMAD R12, R7, R14, R12 ;  /* 0x0000000e070c7224 */ /* 0x000fe400078e020c */
[----:B--2---:R-:W0:Y:S02]  /*0d30*/  SHFL.BFLY PT, R14, R15, 0x10, 0x1f ;  /* 0x0e001f000f0e7f89 */ /* 0x004e2400000e0000 */
[----:B0-----:R-:W-:-:S05]  /*0d40*/  FADD.FTZ R14, R14, R15 ;  /* 0x0000000f0e0e7221 */ /* 0x001fca0000010000 */
[----:B------:R-:W0:Y:S02]  /*0d50*/  SHFL.BFLY PT, R9, R14, 0x8, 0x1f ;  /* 0x0d001f000e097f89 */ /* 0x000e2400000e0000 */
[----:B0-----:R-:W-:Y:S01]  /*0d60*/  FADD.FTZ R9, R14, R9 ;  /* 0x000000090e097221 */ /* 0x001fe20000010000 */
[----:B------:R-:W-:Y:S01]  /*0d70*/  @!P5 IADD3 R25, PT, PT, R25, 0x1, RZ ;  /* 0x000000011919d810 */ /* 0x000fe20007ffe0ff */
[----:B------:R-:W0:Y:S03]  /*0d80*/  LDC.64 R14, c[0x0][0x398] ;  /* 0x0000e600ff0e7b82 */ /* 0x000e260000000a00 */
[----:B------:R-:W1:Y:S02]  /*0d90*/  SHFL.BFLY PT, R18, R9, 0x4, 0x1f ;  /* 0x0c801f0009127f89 */ /* 0x000e6400000e0000 */
[----:B-1----:R-:W-:-:S05]  /*0da0*/  FADD.FTZ R27, R9, R18 ;  /* 0x00000012091b7221 */ /* 0x002fca0000010000 */
[----:B------:R-:W1:Y:S01]  /*0db0*/  SHFL.BFLY PT, R18, R27, 0x2, 0x1f ;  /* 0x0c401f001b127f89 */ /* 0x000e6200000e0000 */
[----:B------:R-:W-:Y:S01]  /*0dc0*/  ISETP.GT.U32.AND P5, PT, R7, R12, PT ;  /* 0x0000000c0700720c */ /* 0x000fe20003fa4070 */
[----:B-1----:R-:W-:-:S05]  /*0dd0*/  FADD.FTZ R28, R27, R18 ;  /* 0x000000121b1c7221 */ /* 0x002fca0000010000 */
[----:B------:R-:W1:Y:S07]  /*0de0*/  SHFL.BFLY PT, R19, R28, 0x1, 0x1f ;  /* 0x0c201f001c137f89 */ /* 0x000e6e00000e0000 */
[-C--:B------:R-:W-:Y:S02]  /*0df0*/  @!P5 IADD3 R12, PT, PT, R12, -R7.reuse, RZ ;  /* 0x800000070c0cd210 */ /* 0x080fe40007ffe0ff */
[----:B------:R-:W-:Y:S02]  /*0e00*/  @P6 IADD3 R25, PT, PT, R25, 0x1, RZ ;  /* 0x0000000119196810 */ /* 0x000fe40007ffe0ff */
[----:B------:R-:W-:Y:S01]  /*0e10*/  ISETP.GE.U32.AND P6, PT, R12, R7, PT ;  /* 0x000000070c00720c */ /* 0x000fe20003fc6070 */
[----:B0-----:R-:W-:Y:S01]  /*0e20*/  @!P3 IMAD.WIDE.U32 R14, R16, 0x4, R14 ;  /* 0x00000004100eb825 */ /* 0x001fe200078e000e */
[----:B------:R-:W0:Y:S03]  /*0e30*/  @!P4 LDC R7, c[0x0][0x3a0] ;  /* 0x0000e800ff07cb82 */ /* 0x000e260000000800 */
[----:B-1----:R-:W-:-:S05]  /*0e40*/  FADD.FTZ R12, R28, R19 ;  /* 0x000000131c0c7221 */ /* 0x002fca0000010000 */
[----:B------:R-:W1:Y:S01]  /*0e50*/  LDC.64 R18, c[0x0][0x390] ;  /* 0x0000e400ff127b82 */ /* 0x000e620000000a00 */
[----:B------:R-:W-:-:S07]  /*0e60*/  @!P4 I2FP.F32.S32 R9, UR6 ;  /* 0x000000060009cc45 */ /* 0x000fce0008201400 */
[----:B------:R-:W2:Y:S01]  /*0e70*/  LDC.64 R28, c[0x0][0x398] ;  /* 0x0000e600ff1c7b82 */ /* 0x000ea20000000a00 */
[----:B-1----:R-:W-:-:S06]  /*0e80*/  @!P3 IMAD.WIDE.U32 R18, R16, 0x4, R18 ;  /* 0x000000041012b825 */ /* 0x002fcc00078e0012 */
[----:B------:R-:W3:Y:S04]  /*0e90*/  @!P3 LDG.E.CONSTANT R18, desc[UR10][R18.64] ;  /* 0x0000000a1212b981 */ /* 0x000ee8000c1e9900 */
[----:B------:R1:W3:Y:S02]  /*0ea0*/  @!P3 LDG.E.CONSTANT R19, desc[UR10][R14.64] ;  /* 0x0000000a0e13b981 */ /* 0x0002e4000c1e9900 */
[----:B-1----:R-:W1:Y:S01]  /*0eb0*/  LDC.64 R14, c[0x0][0x390] ;  /* 0x0000e400ff0e7b82 */ /* 0x002e620000000a00 */
[----:B------:R-:W0:Y:S02]  /*0ec0*/  @!P4 MUFU.RCP R9, R9 ;  /* 0x000000090009c308 */ /* 0x000e240000001000 */
[----:B0-----:R-:W-:Y:S01]  /*0ed0*/  @!P4 FFMA.FTZ R7, R12, R9, R7 ;  /* 0x000000090c07c223 */ /* 0x001fe20000010007 */
[----:B-1----:R-:W-:-:S05]  /*0ee0*/  @!P2 IMAD.WIDE.U32 R14, R13, 0x4, R14 ;  /* 0x000000040d0ea825 */ /* 0x002fca00078e000e */
[----:B------:R0:W4:Y:S02]  /*0ef0*/  @!P2 LDG.E.CONSTANT R12, desc[UR10][R14.64] ;  /* 0x0000000a0e0ca981 */ /* 0x000124000c1e9900 */
[----:B0-----:R-:W0:Y:S01]  /*0f00*/  LDC.64 R14, c[0x0][0x390] ;  /* 0x0000e400ff0e7b82 */ /* 0x001e220000000a00 */
[----:B--2---:R-:W-:-:S05]  /*0f10*/  @!P2 IMAD.WIDE.U32 R28, R13, 0x4, R28 ;  /* 0x000000040d1ca825 */ /* 0x004fca00078e001c */
[----:B------:R0:W4:Y:S01]  /*0f20*/  @!P2 LDG.E.CONSTANT R9, desc[UR10][R28.64] ;  /* 0x0000000a1c09a981 */ /* 0x000122000c1e9900 */
[----:B------:R-:W-:-:S05]  /*0f30*/  @!P5 VIADD R4, R4, 0x1 ;  /* 0x000000010404d836 */ /* 0x000fca0000000000 */
[----:B------:R-:W-:Y:S01]  /*0f40*/  @P6 IADD3 R4, PT, PT, R4, 0x1, RZ ;  /* 0x0000000104046810 */ /* 0x000fe20007ffe0ff */
[----:B0-----:R-:W-:Y:S01]  /*0f50*/  @!P1 IMAD.WIDE.U32 R28, R10, 0x4, R14 ;  /* 0x000000040a1c9825 */ /* 0x001fe200078e000e */
[----:B------:R-:W-:-:S04]  /*0f60*/  LOP3.LUT R14, R24, R23, RZ, 0x3c, !PT ;  /* 0x00000017180e7212 */ /* 0x000fc800078e3cff */
[----:B------:R-:W-:Y:S01]  /*0f70*/  ISETP.GE.AND P5, PT, R14, RZ, PT ;  /* 0x000000ff0e00720c */ /* 0x000fe20003fa6270 */
[----:B------:R0:W2:Y:S01]  /*0f80*/  @!P1 LDG.E.CONSTANT R27, desc[UR10][R28.64] ;  /* 0x0000000a1c1b9981 */ /* 0x0000a2000c1e9900 */
[----:B------:R-:W-:-:S04]  /*0f90*/  LOP3.LUT R14, R8, R23, RZ, 0x3c, !PT ;  /* 0x00000017080e7212 */ /* 0x000fc800078e3cff */
[----:B------:R-:W-:Y:S02]  /*0fa0*/  ISETP.GE.AND P6, PT, R14, RZ, PT ;  /* 0x000000ff0e00720c */ /* 0x000fe40003fc6270 */
[----:B------:R-:W1:Y:S02]  /*0fb0*/  LDC.64 R14, c[0x0][0x398] ;  /* 0x0000e600ff0e7b82 */ /* 0x000e640000000a00 */
[----:B-1----:R-:W-:-:S05]  /*0fc0*/  @!P1 IMAD.WIDE.U32 R14, R10, 0x4, R14 ;  /* 0x000000040a0e9825 */ /* 0x002fca00078e000e */
[----:B------:R1:W2:Y:S01]  /*0fd0*/  @!P1 LDG.E.CONSTANT R28, desc[UR10][R14.64] ;  /* 0x0000000a0e1c9981 */ /* 0x0002a2000c1e9900 */
[----:B------:R-:W5:Y:S01]  /*0fe0*/  @!P4 MUFU.RSQ R7, R7 ;  /* 0x000000070007c308 */ /* 0x000f620000001400 */
[----:B0-----:R-:W-:Y:S02]  /*0ff0*/  MOV R29, R26 ;  /* 0x0000001a001d7202 */ /* 0x001fe40000000f00 */
[----:B------:R-:W-:Y:S02]  /*1000*/  LOP3.LUT R22, R22, R23, RZ, 0x3c, !PT ;  /* 0x0000001716167212 */ /* 0x000fe400078e3cff */
[----:B------:R-:W-:Y:S01]  /*1010*/  @!P5 IADD3 R29, PT, PT, -R29, RZ, RZ ;  /* 0x000000ff1d1dd210 */ /* 0x000fe20007ffe1ff */
[----:B-----5:R0:W-:Y:S01]  /*1020*/  @!P4 STS [UR5+0x4], R7 ;  /* 0x00000407ff00c988 */ /* 0x0201e20008000805 */
[----:B------:R-:W-:Y:S01]  /*1030*/  BAR.SYNC.DEFER_BLOCKING 0x0 ;  /* 0x0000000000007b1d */ /* 0x000fe20000010000 */
[----:B------:R-:W-:Y:S02]  /*1040*/  ISETP.GE.AND P5, PT, R22, RZ, PT ;  /* 0x000000ff1600720c */ /* 0x000fe40003fa6270 */
[----:B-1----:R-:W-:-:S02]  /*1050*/  MOV R15, R4 ;  /* 0x00000004000f7202 */ /* 0x002fc40000000f00 */
[----:B------:R-:W-:Y:S02]  /*1060*/  ISETP.NE.AND P4, PT, R23, RZ, PT ;  /* 0x000000ff1700720c */ /* 0x000fe40003f85270 */
[----:B------:R-:W-:Y:S02]  /*1070*/  @!P6 IADD3 R25, PT, PT, -R25, RZ, RZ ;  /* 0x000000ff1919e210 */ /* 0x000fe40007ffe1ff */
[----:B------:R-:W-:-:S05]  /*1080*/  LOP3.LUT R4, RZ, R23, RZ, 0x33, !PT ;  /* 0x00000017ff047212 */ /* 0x000fca00078e33ff */
[----:B------:R-:W-:Y:S02]  /*1090*/  @!P5 IADD3 R15, PT, PT, -R15, RZ, RZ ;  /* 0x000000ff0f0fd210 */ /* 0x000fe40007ffe1ff */
[C---:B------:R-:W-:Y:S02]  /*10a0*/  SEL R29, R4.reuse, R29, !P4 ;  /* 0x0000001d041d7207 */ /* 0x040fe40006000000 */
[C---:B------:R-:W-:Y:S01]  /*10b0*/  SEL R14, R4.reuse, R25, !P4 ;  /* 0x00000019040e7207 */ /* 0x040fe20006000000 */
[----:B------:R-:W1:Y:S01]  /*10c0*/  LDS R26, [UR5+0x4] ;  /* 0x00000405ff1a7984 */ /* 0x000e620008000800 */
[----:B------:R-:W-:Y:S01]  /*10d0*/  SEL R4, R4, R15, !P4 ;  /* 0x0000000f04047207 */ /* 0x000fe20006000000 */
[----:B0-----:R-:W-:-:S04]  /*10e0*/  IMAD.MOV R7, RZ, RZ, -R29 ;  /* 0x000000ffff077224 */ /* 0x001fc800078e0a1d */
[----:B------:R-:W-:Y:S01]  /*10f0*/  IMAD R4, R29, R4, R14 ;  /* 0x000000041d047224 */ /* 0x000fe200078e020e */
[----:B------:R-:W-:Y:S01]  /*1100*/  IADD3 R14, PT, PT, -R14, RZ, RZ ;  /* 0x000000ff0e0e7210 */ /* 0x000fe20007ffe1ff */
[----:B------:R-:W-:-:S04]  /*1110*/  IMAD R24, R23, R7, R24 ;  /* 0x0000000717187224 */ /* 0x000fc800078e0218 */
[----:B------:R-:W-:Y:S02]  /*1120*/  IMAD R8, R23, R14, R8 ;  /* 0x0000000e17087224 */ /* 0x000fe400078e0208 */
[----:B------:R-:W-:Y:S01]  /*1130*/  IMAD R4, R4, R23, R24 ;  /* 0x0000001704047224 */ /* 0x000fe200078e0218 */
[----:B------:R-:W0:Y:S02]  /*1140*/  @!P3 LDC.64 R14, c[0x0][0x380] ;  /* 0x0000e000ff0ebb82 */ /* 0x000e240000000a00 */
[----:B------:R-:W-:-:S05]  /*1150*/  IADD3 R7, PT, PT, R8, UR4, RZ ;  /* 0x0000000408077c10 */ /* 0x000fca000fffe0ff */
[----:B------:R-:W-:Y:S01]  /*1160*/  IMAD R7, R4, R23, R7 ;  /* 0x0000001704077224 */ /* 0x000fe200078e0207 */
[----:B------:R-:W5:Y:S08]  /*1170*/  @!P2 LDC.64 R24, c[0x0][0x380] ;  /* 0x0000e000ff18ab82 */ /* 0x000f700000000a00 */
[----:B------:R-:W3:Y:S01]  /*1180*/  @!P1 LDC.64 R22, c[0x0][0x380] ;  /* 0x0000e000ff169b82 */ /* 0x000ee20000000a00 */
[----:B------:R-:W-:-:S02]  /*1190*/  @!P3 MOV R21, R6 ;  /* 0x000000060015b202 */ /* 0x000fc40000000f00 */
[----:B------:R-:W-:Y:S02]  /*11a0*/  @!P2 MOV R5, R20 ;  /* 0x000000140005a202 */ /* 0x000fe40000000f00 */
[----:B------:R-:W-:Y:S02]  /*11b0*/  @!P1 MOV R11, R17 ;  /* 0x00000011000b9202 */ /* 0x000fe40000000f00 */
[----:B-1----:R-:W-:Y:S01]  /*11c0*/  F2FP.F16.F32.PACK_AB R26, RZ, R26 ;  /* 0x0000001aff1a723e */ /* 0x002fe200000000ff */
[C---:B------:R-:W-:Y:S02]  /*11d0*/  @!P3 IMAD R29, R7.reuse, UR9, R16 ;  /* 0x00000009071dbc24 */ /* 0x040fe4000f8e0210 */
[----:B------:R-:W-:Y:S02]  /*11e0*/  @!P2 IMAD R13, R7, UR9, R13 ;  /* 0x00000009070dac24 */ /* 0x000fe4000f8e020d */
[-C--:B------:R-:W-:Y:S02]  /*11f0*/  @!P3 HMUL2 R21, R21, R26.reuse.H0_H0 ;  /* 0x2000001a1515b232 */ /* 0x080fe40000000000 */
[----:B------:R-:W-:-:S02]  /*1200*/  @!P2 HMUL2 R6, R5, R26.H0_H0 ;  /* 0x2000001a0506a232 */ /* 0x000fc40000000000 */
[----:B------:R-:W-:Y:S02]  /*1210*/  @!P1 IMAD R5, R7, UR9, R10 ;  /* 0x0000000907059c24 */ /* 0x000fe4000f8e020a */
[----:B------:R-:W-:Y:S02]  /*1220*/  @!P1 HMUL2 R11, R11, R26.H0_H0 ;  /* 0x2000001a0b0b9232 */ /* 0x000fe40000000000 */
[----:B0-----:R-:W-:-:S04]  /*1230*/  @!P3 IMAD.WIDE R14, R29, 0x4, R14 ;  /* 0x000000041d0eb825 */ /* 0x001fc800078e020e */
[----:B-----5:R-:W-:-:S04]  /*1240*/  @!P2 IMAD.WIDE R24, R13, 0x4, R24 ;  /* 0x000000040d18a825 */ /* 0x020fc800078e0218 */
[----:B---3--:R-:W-:-:S04]  /*1250*/  @!P1 IMAD.WIDE R22, R5, 0x4, R22 ;  /* 0x0000000405169825 */ /* 0x008fc800078e0216 */
[----:B------:R-:W-:-:S05]  /*1260*/  @!P3 HFMA2 R19, R21, R18, R19 ;  /* 0x000000121513b231 */ /* 0x000fca0000000013 */
[----:B------:R0:W-:Y:S01]  /*1270*/  @!P3 STG.E desc[UR10][R14.64], R19 ;  /* 0x000000130e00b986 */ /* 0x0001e2000c10190a */
[----:B----4-:R-:W-:-:S05]  /*1280*/  @!P2 HFMA2 R9, R6, R12, R9 ;  /* 0x0000000c0609a231 */ /* 0x010fca0000000009 */
[----:B------:R0:W-:Y:S01]  /*1290*/  @!P2 STG.E desc[UR10][R24.64], R9 ;  /* 0x000000091800a986 */ /* 0x0001e2000c10190a */
[----:B--2---:R-:W-:-:S05]  /*12a0*/  @!P1 HFMA2 R11, R11, R27, R28 ;  /* 0x0000001b0b0b9231 */ /* 0x004fca000000001c */
[----:B------:R0:W-:Y:S01]  /*12b0*/  @!P1 STG.E desc[UR10][R22.64], R11 ;  /* 0x0000000b16009986 */ /* 0x0001e2000c10190a */
[----:B------:R-:W-:Y:S05]  /*12c0*/  @P0 EXIT ;  /* 0x000000000000094d */ /* 0x000fea0003800000 */
[----:B------:R-:W1:Y:S08]  /*12d0*/  LDC.64 R4, c[0x0][0x390] ;  /* 0x0000e400ff047b82 */ /* 0x000e700000000a00 */
[----:B0-----:R-:W0:Y:S08]  /*12e0*/  LDC.64 R8, c[0x0][0x398] ;  /* 0x0000e600ff087b82 */ /* 0x001e300000000a00 */
[----:B------:R-:W2:Y:S01]  /*12f0*/  LDC.64 R10, c[0x0][0x380] ;  /* 0x0000e000ff0a7b82 */ /* 0x000ea20000000a00 */
[----:B-1----:R-:W-:-:S06]  /*1300*/  IMAD.WIDE.U32 R4, R0, 0x4, R4 ;  /* 0x0000000400047825 */ /* 0x002fcc00078e0004 */
[----:B------:R-:W3:Y:S01]  /*1310*/  LDG.E.CONSTANT R4, desc[UR10][R4.64] ;  /* 0x0000000a04047981 */ /* 0x000ee2000c1e9900 */
[----:B0-----:R-:W-:-:S06]  /*1320*/  IMAD.WIDE.U32 R8, R0, 0x4, R8 ;  /* 0x0000000400087825 */ /* 0x001fcc00078e0008 */
[----:B------:R-:W3:Y:S01]  /*1330*/  LDG.E.CONSTANT R9, desc[UR10][R8.64] ;  /* 0x0000000a08097981 */ /* 0x000ee2000c1e9900 */
[----:B------:R-:W-:Y:S01]  /*1340*/  @!P0 MOV R3, R2 ;  /* 0x0000000200038202 */ /* 0x000fe20000000f00 */
[----:B------:R-:W-:-:S04]  /*1350*/  IMAD R7, R7, UR9, R0 ;  /* 0x0000000907077c24 */ /* 0x000fc8000f8e0200 */
[----:B------:R-:W-:Y:S02]  /*1360*/  HMUL2 R26, R3, R26.H0_H0 ;  /* 0x2000001a031a7232 */ /* 0x000fe40000000000 */
[----:B--2---:R-:W-:-:S04]  /*1370*/  IMAD.WIDE R2, R7, 0x4, R10 ;  /* 0x0000000407027825 */ /* 0x004fc800078e020a */
[----:B---3--:R-:W-:-:S05]  /*1380*/  HFMA2 R7, R26, R4, R9 ;  /* 0x000000041a077231 */ /* 0x008fca0000000009 */
[----:B------:R-:W-:Y:S01]  /*1390*/  STG.E desc[UR10][R2.64], R7 ;  /* 0x0000000702007986 */ /* 0x000fe2000c10190a */
[----:B------:R-:W-:Y:S05]  /*13a0*/  EXIT ;  /* 0x000000000000794d */ /* 0x000fea0003800000 */
.L_x_403:
        /* <DEDUP_REMOVED lines=13> */
.L_x_2579:


//--------------------- .text._ZN17fastertransformer18generalT5LayerNormI6__halfEEvPKT_S4_PS2_fii --------------------------
	.section	.text._ZN17fastertransformer18generalT5LayerNormI6__halfEEvPKT_S4_PS2_fii,"ax",@progbits
	.align	128
        .global         _ZN17fastertransformer18generalT5LayerNormI6__halfEEvPKT_S4_PS2_fii
        .type           _ZN17fastertransformer18generalT5LayerNormI6__halfEEvPKT_S4_PS2_fii,@function
        .size           _ZN17fastertransformer18generalT5LayerNormI6__halfEEvPKT_S4_PS2_fii,(.L_x_2580 - _ZN17fastertransformer18generalT5LayerNormI6__halfEEvPKT_S4_PS2_fii)
        .other          _ZN17fastertransformer18generalT5LayerNormI6__halfEEvPKT_S4_PS2_fii,@"STO_CUDA_ENTRY STV_DEFAULT"
_ZN17fastertransformer18generalT5LayerNormI6__halfEEvPKT_S4_PS2_fii:
.text._ZN17fastertransformer18generalT5LayerNormI6__halfEEvPKT_S4_PS2_fii:
[----:B------:R-:W-:Y:S01]  /*0000*/  LDC R1, c[0x0][0x37c] ;  /* 0x0000df00ff017b82 */ /* 0x000fe20000000800 */
[----:B------:R-:W0:Y:S01]  /*0010*/  S2R R0, SR_TID.X ;  /* 0x0000000000007919 */ /* 0x000e220000002100 */
[----:B------:R-:W0:Y:S01]  /*0020*/  LDCU UR9, c[0x0][0x3a0] ;  /* 0x00007400ff0977ac */ /* 0x000e220008000800 */
[----:B------:R-:W-:Y:S01]  /*0030*/  BSSY.RECONVERGENT B0, `(.L_x_404) ;  /* 0x0000012000007945 */ /* 0x000fe20003800200 */
[----:B------:R-:W-:Y:S01]  /*0040*/  HFMA2 R6, -RZ, RZ, 0, 0 ;  /* 0x00000000ff067431 */ /* 0x000fe200000001ff */
[----:B------:R-:W1:Y:S01]  /*0050*/  LDCU.64 UR6, c[0x0][0x358] ;  /* 0x00006b00ff0677ac */ /* 0x000e620008000a00 */
[----:B0-----:R-:W-:-:S13]  /*0060*/  ISETP.GE.AND P0, PT, R0, UR9, PT ;  /* 0x0000000900007c0c */ /* 0x001fda000bf06270 */
[----:B-1----:R-:W-:Y:S05]  /*0070*/  @P0 BRA `(.L_x_405) ;  /* 0x0000000000340947 */ /* 0x002fea0003800000 */
[----:B------:R-:W0:Y:S01]  /*0080*/  S2R R8, SR_CTAID.X ;  /* 0x0000000000087919 */ /* 0x000e220000002500 */
[----:B------:R-:W1:Y:S01]  /*0090*/  LDC R10, c[0x0][0x360] ;  /* 0x0000d800ff0a7b82 */ /* 0x000e620000000800 */
[----:B------:R-:W-:Y:S02]  /*00a0*/  MOV R6, RZ ;  /* 0x000000ff00067202 */ /* 0x000fe40000000f00 */
[----:B------:R-:W-:-:S05]  /*00b0*/  MOV R7, R0 ;  /* 0x0000000000077202 */ /* 0x000fca0000000f00 */
[----:B------:R-:W2:Y:S02]  /*00c0*/  LDC.64 R4, c[0x0][0x380] ;  /* 0x0000e000ff047b82 */ /* 0x000ea40000000a00 */
.L_x_406:
[----:B0-----:R-:W-:-:S04]  /*00d0*/  IMAD R3, R8, UR9, R7 ;  /* 0x0000000908037c24 */ /* 0x001fc8000f8e0207 */
[----:B--2---:R-:W-:-:S06]  /*00e0*/  IMAD.WIDE.U32 R2, R3, 0x2, R4 ;  /* 0x0000000203027825 */ /* 0x004fcc00078e0004 */
[----:B------:R-:W2:Y:S01]  /*00f0*/  LDG.E.U16.CONSTANT R2, desc[UR6][R2.64] ;  /* 0x0000000602027981 */ /* 0x000ea2000c1e9500 */
[----:B-1----:R-:W-:-:S05]  /*0100*/  IMAD.IADD R7, R10, 0x1, R7 ;  /* 0x000000010a077824 */ /* 0x002fca00078e0207 */
[----:B------:R-:W-:Y:S01]  /*0110*/  ISETP.GE.AND P0, PT, R7, UR9, PT ;  /* 0x0000000907007c0c */ /* 0x000fe2000bf06270 */
[----:B--2---:R-:W-:-:S05]  /*0120*/  HADD2.F32 R9, -RZ, R2.H0_H0 ;  /* 0x20000002ff097230 */ /* 0x004fca0000004100 */
[----:B------:R-:W-:-:S07]  /*0130*/  FFMA.FTZ R6, R9, R9, R6 ;  /* 0x0000000909067223 */ /* 0x000fce0000010006 */
[----:B------:R-:W-:Y:S05]  /*0140*/  @!P0 BRA `(.L_x_406) ;  /* 0xfffffffc00e08947 */ /* 0x000fea000383ffff */
.L_x_405:
[----:B------:R-:W-:Y:S05]  /*0150*/  BSYNC.RECONVERGENT B0 ;  /* 0x0000000000007941 */ /* 0x000fea0003800200 */
.L_x_404:
[----:B------:R-:W0:Y:S01]  /*0160*/  SHFL.BFLY PT, R3, R6, 0x10, 0x1f ;  /* 0x0e001f0006037f89 */ /* 0x000e2200000e0000 */
[----:B------:R-:W1:Y:S01]  /*0170*/  LDCU UR8, c[0x0][0x360] ;  /* 0x00006c00ff0877ac */ /* 0x000e620008000800 */
[----:B------:R-:W-:Y:S01]  /*0180*/  I2FP.F32.U32 R7, R0 ;  /* 0x0000000000077245 */ /* 0x000fe20000201000 */
[----:B------:R-:W-:Y:S01]  /*0190*/  BSSY.RECONVERGENT B0, `(.L_x_407) ;  /* 0x0000032000007945 */ /* 0x000fe20003800200 */
[----:B-1----:R-:W-:Y:S01]  /*01a0*/  I2FP.F32.U32 R4, UR8 ;  /* 0x0000000800047c45 */ /* 0x002fe20008201000 */
[----:B0-----:R-:W-:-:S04]  /*01b0*/  FADD.FTZ R3, R3, R6 ;  /* 0x0000000603037221 */ /* 0x001fc80000010000 */
[----:B------:R-:W-:Y:S01]  /*01c0*/  FMUL.FTZ R8, R4, 0.03125 ;  /* 0x3d00000004087820 */ /* 0x000fe20000410000 */
[----:B------:R-:W-:Y:S01]  /*01d0*/  LOP3.LUT P0, R6, R0, 0x1f, RZ, 0xc0, !PT ;  /* 0x0000001f00067812 */ /* 0x000fe2000780c0ff */
[----:B------:R-:W0:Y:S03]  /*01e0*/  SHFL.BFLY PT, R2, R3, 0x8, 0x1f ;  /* 0x0d001f0003027f89 */ /* 0x000e2600000e0000 */
[----:B------:R-:W-:-:S09]  /*01f0*/  FSETP.GT.FTZ.AND P1, PT, R8, R7, PT ;  /* 0x000000070800720b */ /* 0x000fd20003f34000 */
[----:B------:R-:W1:Y:S04]  /*0200*/  @!P0 S2R R7, SR_CgaCtaId ;  /* 0x0000000000078919 */ /* 0x000e680000008800 */
[----:B------:R-:W2:Y:S01]  /*0210*/  @P1 S2R R9, SR_CgaCtaId ;  /* 0x0000000000091919 */ /* 0x000ea20000008800 */
[----:B------:R-:W-:-:S04]  /*0220*/  @P1 MOV R8, 0x400 ;  /* 0x0000040000081802 */ /* 0x000fc80000000f00 */
[----:B------:R-:W-:Y:S01]  /*0230*/  @P1 IADD3 R8, PT, PT, R8, 0x4, RZ ;  /* 0x0000000408081810 */ /* 0x000fe20007ffe0ff */
[----:B0-----:R-:W-:-:S05]  /*0240*/  FADD.FTZ R2, R3, R2 ;  /* 0x0000000203027221 */ /* 0x001fca0000010000 */
[----:B------:R-:W0:Y:S01]  /*0250*/  SHFL.BFLY PT, R5, R2, 0x4, 0x1f ;  /* 0x0c801f0002057f89 */ /* 0x000e2200000e0000 */
[----:B--2---:R-:W-:Y:S01]  /*0260*/  @P1 LEA R9, R9, R8, 0x18 ;  /* 0x0000000809091211 */ /* 0x004fe200078ec0ff */
[----:B0-----:R-:W-:Y:S01]  /*0270*/  FADD.FTZ R5, R2, R5 ;  /* 0x0000000502057221 */ /* 0x001fe20000010000 */
[----:B------:R-:W-:-:S04]  /*0280*/  @!P0 MOV R2, 0x400 ;  /* 0x0000040000028802 */ /* 0x000fc80000000f00 */
[----:B------:R-:W0:Y:S01]  /*0290*/  SHFL.BFLY PT, R4, R5, 0x2, 0x1f ;  /* 0x0c401f0005047f89 */ /* 0x000e2200000e0000 */
[----:B------:R-:W-:Y:S01]  /*02a0*/  @!P0 IADD3 R2, PT, PT, R2, 0x4, RZ ;  /* 0x0000000402028810 */ /* 0x000fe20007ffe0ff */
[----:B0-----:R-:W-:-:S03]  /*02b0*/  FADD.FTZ R4, R5, R4 ;  /* 0x0000000405047221 */ /* 0x001fc60000010000 */
[----:B-1----:R-:W-:Y:S02]  /*02c0*/  @!P0 LEA R5, R7, R2, 0x18 ;  /* 0x0000000207058211 */ /* 0x002fe400078ec0ff */
[----:B------:R-:W-:Y:S01]  /*02d0*/  MOV R2, RZ ;  /* 0x000000ff00027202 */ /* 0x000fe20000000f00 */
[----:B------:R-:W0:Y:S01]  /*02e0*/  SHFL.BFLY PT, R3, R4, 0x1, 0x1f ;  /* 0x0c201f0004037f89 */ /* 0x000e2200000e0000 */
[----:B------:R-:W-:Y:S01]  /*02f0*/  @!P0 LEA.HI R5, R0, R5, RZ, 0x1d ;  /* 0x0000000500058211 */ /* 0x000fe200078fe8ff */
[----:B0-----:R-:W-:Y:S01]  /*0300*/  FADD.FTZ R8, R4, R3 ;  /* 0x0000000304087221 */ /* 0x001fe20000010000 */
[----:B------:R-:W-:-:S04]  /*0310*/  @P1 IMAD R3, R6, 0x4, R9 ;  /* 0x0000000406031824 */ /* 0x000fc800078e0209 */
[----:B------:R-:W-:Y:S01]  /*0320*/  @!P0 STS [R5], R8 ;  /* 0x0000000805008388 */ /* 0x000fe20000000800 */
[----:B------:R-:W-:Y:S01]  /*0330*/  BAR.SYNC.DEFER_BLOCKING 0x0 ;  /* 0x0000000000007b1d */ /* 0x000fe20000010000 */
[----:B------:R-:W-:-:S05]  /*0340*/  ISETP.NE.AND P0, PT, R0, RZ, PT ;  /* 0x000000ff0000720c */ /* 0x000fca0003f05270 */
[----:B------:R-:W0:Y:S01]  /*0350*/  @P1 LDS R2, [R3] ;  /* 0x0000000003021984 */ /* 0x000e220000000800 */
[----:B------:R-:W-:-:S03]  /*0360*/  ISETP.GE.AND P1, PT, R0, UR9, PT ;  /* 0x0000000900007c0c */ /* 0x000fc6000bf26270 */
[----:B0-----:R-:W0:Y:S02]  /*0370*/  SHFL.BFLY PT, R7, R2, 0x10, 0x1f ;  /* 0x0e001f0002077f89 */ /* 0x001e2400000e0000 */
        /* <DEDUP_REMOVED lines=9> */
[----:B------:R-:W-:Y:S06]  /*0410*/  @P0 BRA `(.L_x_408) ;  /* 0x0000000000240947 */ /* 0x000fec0003800000 */
[----:B------:R-:W-:Y:S01]  /*0420*/  I2FP.F32.S32 R2, UR9 ;  /* 0x0000000900027c45 */ /* 0x000fe20008201400 */
[----:B------:R-:W0:Y:S01]  /*0430*/  LDCU UR4, c[0x0][0x398] ;  /* 0x00007300ff0477ac */ /* 0x000e220008000800 */
[----:B------:R-:W1:Y:S04]  /*0440*/  S2UR UR5, SR_CgaCtaId ;  /* 0x00000000000579c3 */ /* 0x000e680000008800 */
[----:B------:R-:W0:Y:S02]  /*0450*/  MUFU.RCP R2, R2 ;  /* 0x0000000200027308 */ /* 0x000e240000001000 */
[----:B0-----:R-:W-:Y:S01]  /*0460*/  FFMA.FTZ R3, R3, R2, UR4 ;  /* 0x0000000403037e23 */ /* 0x001fe20008010002 */
[----:B------:R-:W-:Y:S02]  /*0470*/  UMOV UR4, 0x400 ;  /* 0x0000040000047882 */ /* 0x000fe40000000000 */
[----:B-1----:R-:W-:-:S03]  /*0480*/  ULEA UR4, UR5, UR4, 0x18 ;  /* 0x0000000405047291 */ /* 0x002fc6000f8ec0ff */
[----:B------:R-:W0:Y:S06]  /*0490*/  MUFU.RSQ R3, R3 ;  /* 0x0000000300037308 */ /* 0x000e2c0000001400 */
[----:B0-----:R0:W-:Y:S03]  /*04a0*/  STS [UR4], R3 ;  /* 0x00000003ff007988 */ /* 0x0011e60008000804 */
.L_x_408:
[----:B------:R-:W-:Y:S05]  /*04b0*/  BSYNC.RECONVERGENT B0 ;  /* 0x0000000000007941 */ /* 0x000fea0003800200 */
.L_x_407:
[----:B------:R-:W-:Y:S06]  /*04c0*/  BAR.SYNC.DEFER_BLOCKING 0x0 ;  /* 0x0000000000007b1d */ /* 0x000fec0000010000 */
[----:B------:R-:W-:Y:S05]  /*04d0*/  @P1 EXIT ;  /* 0x000000000000194d */ /* 0x000fea0003800000 */
[----:B------:R-:W1:Y:S01]  /*04e0*/  S2UR UR5, SR_CgaCtaId ;  /* 0x00000000000579c3 */ /* 0x000e620000008800 */
[----:B------:R-:W-:-:S07]  /*04f0*/  UMOV UR4, 0x400 ;  /* 0x0000040000047882 */ /* 0x000fce0000000000 */
[----:B------:R-:W2:Y:S08]  /*0500*/  LDC R17, c[0x0][0x3a0] ;  /* 0x0000e800ff117b82 */ /* 0x000eb00000000800 */
[----:B------:R-:W3:Y:S01]  /*0510*/  LDC.64 R4, c[0x0][0x390] ;  /* 0x0000e400ff047b82 */ /* 0x000ee20000000a00 */
[----:B-1----:R-:W-:-:S07]  /*0520*/  ULEA UR4, UR5, UR4, 0x18 ;  /* 0x0000000405047291 */ /* 0x002fce000f8ec0ff */
[----:B------:R-:W1:Y:S02]  /*0530*/  LDC.64 R6, c[0x0][0x380] ;  /* 0x0000e000ff067b82 */ /* 0x000e640000000a00 */
[----:B------:R-:W4:Y:S06]  /*0540*/  LDS R12, [UR4] ;  /* 0x00000004ff0c7984 */ /* 0x000f2c0008000800 */
[----:B0-----:R-:W0:Y:S08]  /*0550*/  LDC.64 R2, c[0x0][0x388] ;  /* 0x0000e200ff027b82 */ /* 0x001e300000000a00 */
[----:B------:R-:W0:Y:S02]  /*0560*/  S2UR UR4, SR_CTAID.X ;  /* 0x00000000000479c3 */ /* 0x000e240000002500 */
.L_x_409:
[----:B0-2---:R-:W-:Y:S02]  /*0570*/  IMAD R15, R17, UR4, R0 ;  /* 0x00000004110f7c24 */ /* 0x005fe4000f8e0200 */
[----:B------:R-:W-:-:S04]  /*0580*/  IMAD.WIDE R10, R0, 0x2, R2 ;  /* 0x00000002000a7825 */ /* 0x000fc800078e0202 */
[----:B-1----:R-:W-:Y:S02]  /*0590*/  IMAD.WIDE.U32 R8, R15, 0x2, R6 ;  /* 0x000000020f087825 */ /* 0x002fe400078e0006 */
[----:B------:R-:W2:Y:S04]  /*05a0*/  LDG.E.U16.CONSTANT R10, desc[UR6][R10.64] ;  /* 0x000000060a0a7981 */ /* 0x000ea8000c1e9500 */
[----:B------:R-:W5:Y:S01]  /*05b0*/  LDG.E.U16 R8, desc[UR6][R8.64] ;  /* 0x0000000608087981 */ /* 0x000f62000c1e1500 */
[----:B------:R-:W-:Y:S01]  /*05c0*/  IADD3 R0, PT, PT, R0, UR8, RZ ;  /* 0x0000000800007c10 */ /* 0x000fe2000fffe0ff */
[----:B--2---:R-:W-:Y:S02]  /*05d0*/  HADD2.F32 R14, -RZ, R10.H0_H0 ;  /* 0x2000000aff0e7230 */ /* 0x004fe40000004100 */
[----:B-----5:R-:W-:-:S05]  /*05e0*/  HADD2.F32 R13, -RZ, R8.H0_H0 ;  /* 0x20000008ff0d7230 */ /* 0x020fca0000004100 */
[----:B----4-:R-:W-:-:S04]  /*05f0*/  FMUL.FTZ R13, R12, R13 ;  /* 0x0000000d0c0d7220 */ /* 0x010fc80000410000 */
[----:B------:R-:W-:-:S05]  /*0600*/  FMUL.FTZ R14, R13, R14 ;  /* 0x0000000e0d0e7220 */ /* 0x000fca0000410000 */
[----:B------:R-:W-:Y:S01]  /*0610*/  FSETP.GT.FTZ.AND P0, PT, R14, RZ, PT ;  /* 0x000000ff0e00720b */ /* 0x000fe20003f14000 */
[----:B---3--:R-:W-:-:S12]  /*0620*/  IMAD.WIDE.U32 R8, R15, 0x2, R4 ;  /* 0x000000020f087825 */ /* 0x008fd800078e0004 */
[C---:B------:R-:W-:Y:S02]  /*0630*/  @P0 FMNMX.FTZ R13, R14.reuse, 64504, PT ;  /* 0x477bf8000e0d0809 */ /* 0x040fe40003810000 */
[----:B------:R-:W-:Y:S02]  /*0640*/  @!P0 FMNMX.FTZ R14, R14, -64504, !PT ;  /* 0xc77bf8000e0e8809 */ /* 0x000fe40007810000 */
[----:B------:R-:W-:Y:S02]  /*0650*/  @P0 F2FP.F16.F32.PACK_AB R13, RZ, R13 ;  /* 0x0000000dff0d023e */ /* 0x000fe400000000ff */
[----:B------:R-:W-:-:S05]  /*0660*/  @!P0 F2FP.F16.F32.PACK_AB R13, RZ, R14 ;  /* 0x0000000eff0d823e */ /* 0x000fca00000000ff */
[----:B------:R0:W-:Y:S01]  /*0670*/  STG.E.U16 desc[UR6][R8.64], R13 ;  /* 0x0000000d08007986 */ /* 0x0001e2000c101506 */
[----:B------:R-:W-:-:S13]  /*0680*/  ISETP.GE.AND P0, PT, R0, R17, PT ;  /* 0x000000110000720c */ /* 0x000fda0003f06270 */
[----:B0-----:R-:W-:Y:S05]  /*0690*/  @!P0 BRA `(.L_x_409) ;  /* 0xfffffffc00b48947 */ /* 0x001fea000383ffff */
[----:B------:R-:W-:Y:S05]  /*06a0*/  EXIT ;  /* 0x000000000000794d */ /* 0x000fea0003800000 */
.L_x_410:
        /* <DEDUP_REMOVED lines=13> */
.L_x_2580:


//--------------------- .text._ZN17fastertransformer18generalT5LayerNormIfEEvPKT_S3_PS1_fii --------------------------
	.section	.text._ZN17fastertransformer18generalT5LayerNormIfEEvPKT_S3_PS1_fii,"ax",@progbits
	.align	128
        .global         _ZN17fastertransformer18generalT5LayerNormIfEEvPKT_S3_PS1_fii
        .type           _ZN17fastertransformer18generalT5LayerNormIfEEvPKT_S3_PS1_fii,@function
        .size           _ZN17fastertransformer18generalT5LayerNormIfEEvPKT_S3_PS1_fii,(.L_x_2581 - _ZN17fastertransformer18generalT5LayerNormIfEEvPKT_S3_PS1_fii)
        .other          _ZN17fastertransformer18generalT5LayerNormIfEEvPKT_S3_PS1_fii,@"STO_CUDA_ENTRY STV_DEFAULT"
_ZN17fastertransformer18generalT5LayerNormIfEEvPKT_S3_PS1_fii:
.text._ZN17fastertransformer18generalT5LayerNormIfEEvPKT_S3_PS1_fii:
        /* <DEDUP_REMOVED lines=13> */
.L_x_413:
[----:B0-----:R-:W-:-:S04]  /*00d0*/  IMAD R3, R8, UR9, R7 ;  /* 0x0000000908037c24 */ /* 0x001fc8000f8e0207 */
[----:B--2---:R-:W-:-:S06]  /*00e0*/  IMAD.WIDE.U32 R2, R3, 0x4, R4 ;  /* 0x0000000403027825 */ /* 0x004fcc00078e0004 */
[----:B------:R-:W2:Y:S01]  /*00f0*/  LDG.E.CONSTANT R3, desc[UR6][R2.64] ;  /* 0x0000000602037981 */ /* 0x000ea2000c1e9900 */
[----:B-1----:R-:W-:-:S04]  /*0100*/  IADD3 R7, PT, PT, R10, R7, RZ ;  /* 0x000000070a077210 */ /* 0x002fc80007ffe0ff */
[----:B------:R-:W-:Y:S01]  /*0110*/  ISETP.GE.AND P0, PT, R7, UR9, PT ;  /* 0x0000000907007c0c */ /* 0x000fe2000bf06270 */
[----:B--2---:R-:W-:-:S12]  /*0120*/  FFMA.FTZ R6, R3, R3, R6 ;  /* 0x0000000303067223 */ /* 0x004fd80000010006 */
[----:B------:R-:W-:Y:S05]  /*0130*/  @!P0 BRA `(.L_x_413) ;  /* 0xfffffffc00e48947 */ /* 0x000fea000383ffff */
.L_x_412:
[----:B------:R-:W-:Y:S05]  /*0140*/  BSYNC.RECONVERGENT B0 ;  /* 0x0000000000007941 */ /* 0x000fea0003800200 */
.L_x_411:
        /* <DEDUP_REMOVED lines=27> */
[----:B------:R-:W-:-:S04]  /*0300*/  @P1 LEA R3, R6, R9, 0x2 ;  /* 0x0000000906031211 */ /* 0x000fc800078e10ff */
        /* <DEDUP_REMOVED lines=25> */
.L_x_415:
[----:B------:R-:W-:Y:S05]  /*04a0*/  BSYNC.RECONVERGENT B0 ;  /* 0x0000000000007941 */ /* 0x000fea0003800200 */
.L_x_414:
[----:B------:R-:W-:Y:S06]  /*04b0*/  BAR.SYNC.DEFER_BLOCKING 0x0 ;  /* 0x0000000000007b1d */ /* 0x000fec0000010000 */
[----:B------:R-:W-:Y:S05]  /*04c0*/  @P1 EXIT ;  /* 0x000000000000194d */ /* 0x000fea0003800000 */
[----:B------:R-:W1:Y:S01]  /*04d0*/  S2UR UR5, SR_CgaCtaId ;  /* 0x00000000000579c3 */ /* 0x000e620000008800 */
[----:B------:R-:W-:Y:S01]  /*04e0*/  UMOV UR4, 0x400 ;  /* 0x0000040000047882 */ /* 0x000fe20000000000 */
[----:B------:R-:W2:Y:S06]  /*04f0*/  S2R R19, SR_CTAID.X ;  /* 0x0000000000137919 */ /* 0x000eac0000002500 */
[----:B------:R-:W3:Y:S08]  /*0500*/  LDC.64 R10, c[0x0][0x390] ;  /* 0x0000e400ff0a7b82 */ /* 0x000ef00000000a00 */
[----:B------:R-:W4:Y:S01]  /*0510*/  LDC.64 R12, c[0x0][0x380] ;  /* 0x0000e000ff0c7b82 */ /* 0x000f220000000a00 */
[----:B-1----:R-:W-:-:S07]  /*0520*/  ULEA UR4, UR5, UR4, 0x18 ;  /* 0x0000000405047291 */ /* 0x002fce000f8ec0ff */
[----:B------:R-:W1:Y:S02]  /*0530*/  LDC.64 R8, c[0x0][0x388] ;  /* 0x0000e200ff087b82 */ /* 0x000e640000000a00 */
[----:B------:R-:W0:Y:S03]  /*0540*/  LDS R15, [UR4] ;  /* 0x00000004ff0f7984 */ /* 0x000e260008000800 */
.L_x_416:
[----:B0-2---:R-:W-:Y:S02]  /*0550*/  IMAD R7, R19, UR9, R0 ;  /* 0x0000000913077c24 */ /* 0x005fe4000f8e0200 */
[----:B-1----:R-:W-:-:S04]  /*0560*/  IMAD.WIDE R4, R0, 0x4, R8 ;  /* 0x0000000400047825 */ /* 0x002fc800078e0208 */
[C---:B0---4-:R-:W-:Y:S02]  /*0570*/  IMAD.WIDE.U32 R2, R7.reuse, 0x4, R12 ;  /* 0x0000000407027825 */ /* 0x051fe400078e000c */
[----:B------:R-:W2:Y:S04]  /*0580*/  LDG.E.CONSTANT R5, desc[UR6][R4.64] ;  /* 0x0000000604057981 */ /* 0x000ea8000c1e9900 */
[----:B------:R-:W4:Y:S01]  /*0590*/  LDG.E R2, desc[UR6][R2.64] ;  /* 0x0000000602027981 */ /* 0x000f22000c1e1900 */
[----:B---3--:R-:W-:Y:S01]  /*05a0*/  IMAD.WIDE.U32 R6, R7, 0x4, R10 ;  /* 0x0000000407067825 */ /* 0x008fe200078e000a */
[----:B------:R-:W-:-:S04]  /*05b0*/  IADD3 R0, PT, PT, R0, UR8, RZ ;  /* 0x0000000800007c10 */ /* 0x000fc8000fffe0ff */
[----:B------:R-:W-:Y:S01]  /*05c0*/  ISETP.GE.AND P0, PT, R0, UR9, PT ;  /* 0x0000000900007c0c */ /* 0x000fe2000bf06270 */
[----:B----4-:R-:W-:-:S04]  /*05d0*/  FMUL.FTZ R14, R2, R15 ;  /* 0x0000000f020e7220 */ /* 0x010fc80000410000 */
[----:B--2---:R-:W-:-:S05]  /*05e0*/  FMUL.FTZ R17, R14, R5 ;  /* 0x000000050e117220 */ /* 0x004fca0000410000 */
[----:B------:R0:W-:Y:S03]  /*05f0*/  STG.E desc[UR6][R6.64], R17 ;  /* 0x0000001106007986 */ /* 0x0001e6000c101906 */
[----:B------:R-:W-:Y:S05]  /*0600*/  @!P0 BRA `(.L_x_416) ;  /* 0xfffffffc00d08947 */ /* 0x000fea000383ffff */
[----:B------:R-:W-:Y:S05]  /*0610*/  EXIT ;  /* 0x000000000000794d */ /* 0x000fea0003800000 */
.L_x_417:
        /* <DEDUP_REMOVED lines=14> */
.L_x_2581:


//--------------------- .text._ZN17fastertransformer16generalLayerNormI6__halfLb0EEEvPKT_S4_S4_PS2_fiiPfS6_i --------------------------
	.section	.text._ZN17fastertransformer16generalLayerNormI6__halfLb0EEEvPKT_S4_S4_PS2_fiiPfS6_i,"ax",@progbits
	.align	128
        .global         _ZN17fastertransformer16generalLayerNormI6__halfLb0EEEvPKT_S4_S4_PS2_fiiPfS6_i
        .type           _ZN17fastertransformer16generalLayerNormI6__halfLb0EEEvPKT_S4_S4_PS2_fiiPfS6_i,@function
        .size           _ZN17fastertransformer16generalLayerNormI6__halfLb0EEEvPKT_S4_S4_PS2_fiiPfS6_i,(.L_x_2582 - _ZN17fastertransformer16generalLayerNormI6__halfLb0EEEvPKT_S4_S4_PS2_fiiPfS6_i)
        .other          _ZN17fastertransformer16generalLayerNormI6__halfLb0EEEvPKT_S4_S4_PS2_fiiPfS6_i,@"STO_CUDA_ENTRY STV_DEFAULT"
_ZN17fastertransformer16generalLayerNormI6__halfLb0EEEvPKT_S4_S4_PS2_fiiPfS6_i:
.text._ZN17fastertransformer16generalLayerNormI6__halfLb0EEEvPKT_S4_S4_PS2_fiiPfS6_i:
        /* <DEDUP_REMOVED lines=13> */
.L_x_420:
[----:B0-----:R-:W-:-:S04]  /*00d0*/  IMAD R3, R8, UR4, R7 ;  /* 0x0000000408037c24 */ /* 0x001fc8000f8e0207 */
[----:B--2---:R-:W-:-:S06]  /*00e0*/  IMAD.WIDE.U32 R2, R3, 0x2, R4 ;  /* 0x0000000203027825 */ /* 0x004fcc00078e0004 */
[----:B------:R-:W2:Y:S01]  /*00f0*/  LDG.E.U16.CONSTANT R2, desc[UR6][R2.64] ;  /* 0x0000000602027981 */ /* 0x000ea2000c1e9500 */
[----:B-1----:R-:W-:-:S04]  /*0100*/  IADD3 R7, PT, PT, R10, R7, RZ ;  /* 0x000000070a077210 */ /* 0x002fc80007ffe0ff */
[----:B------:R-:W-:Y:S01]  /*0110*/  ISETP.GE.AND P0, PT, R7, UR4, PT ;  /* 0x0000000407007c0c */ /* 0x000fe2000bf06270 */
[----:B--2---:R-:W-:-:S05]  /*0120*/  HADD2.F32 R9, -RZ, R2.H0_H0 ;  /* 0x20000002ff097230 */ /* 0x004fca0000004100 */
[----:B------:R-:W-:-:S07]  /*0130*/  FADD.FTZ R6, R9, R6 ;  /* 0x0000000609067221 */ /* 0x000fce0000010000 */
[----:B------:R-:W-:Y:S05]  /*0140*/  @!P0 BRA `(.L_x_420) ;  /* 0xfffffffc00e08947 */ /* 0x000fea000383ffff */
.L_x_419:
[----:B------:R-:W-:Y:S05]  /*0150*/  BSYNC.RECONVERGENT B0 ;  /* 0x0000000000007941 */ /* 0x000fea0003800200 */
.L_x_418:
[----:B------:R-:W0:Y:S01]  /*0160*/  SHFL.BFLY PT, R3, R6, 0x10, 0x1f ;  /* 0x0e001f0006037f89 */ /* 0x000e2200000e0000 */
[----:B------:R-:W1:Y:S01]  /*0170*/  LDCU UR8, c[0x0][0x360] ;  /* 0x00006c00ff0877ac */ /* 0x000e620008000800 */
[----:B------:R-:W-:Y:S02]  /*0180*/  LOP3.LUT P0, R9, R0, 0x1f, RZ, 0xc0, !PT ;  /* 0x0000001f00097812 */ /* 0x000fe4000780c0ff */
[----:B------:R-:W-:Y:S01]  /*0190*/  MOV R13, RZ ;  /* 0x000000ff000d7202 */ /* 0x000fe20000000f00 */
[----:B0-----:R-:W-:Y:S01]  /*01a0*/  FADD.FTZ R2, R3, R6 ;  /* 0x0000000603027221 */ /* 0x001fe20000010000 */
[----:B------:R-:W-:-:S04]  /*01b0*/  MOV R6, 0x400 ;  /* 0x0000040000067802 */ /* 0x000fc80000000f00 */
[----:B------:R-:W0:Y:S02]  /*01c0*/  SHFL.BFLY PT, R3, R2, 0x8, 0x1f ;  /* 0x0d001f0002037f89 */ /* 0x000e2400000e0000 */
[----:B0-----:R-:W-:Y:S01]  /*01d0*/  FADD.FTZ R7, R2, R3 ;  /* 0x0000000302077221 */ /* 0x001fe20000010000 */
[----:B------:R-:W-:Y:S01]  /*01e0*/  IADD3 R2, PT, PT, R6, 0x8, RZ ;  /* 0x0000000806027810 */ /* 0x000fe20007ffe0ff */
[----:B------:R-:W0:Y:S03]  /*01f0*/  S2R R3, SR_CgaCtaId ;  /* 0x0000000000037919 */ /* 0x000e260000008800 */
[----:B------:R-:W2:Y:S02]  /*0200*/  SHFL.BFLY PT, R4, R7, 0x4, 0x1f ;  /* 0x0c801f0007047f89 */ /* 0x000ea400000e0000 */
[----:B--2---:R-:W-:Y:S01]  /*0210*/  FADD.FTZ R8, R7, R4 ;  /* 0x0000000407087221 */ /* 0x004fe20000010000 */
[----:B-1----:R-:W-:Y:S01]  /*0220*/  I2FP.F32.U32 R7, UR8 ;  /* 0x0000000800077c45 */ /* 0x002fe20008201000 */
[----:B------:R-:W1:Y:S01]  /*0230*/  LDC R4, c[0x0][0x3c0] ;  /* 0x0000f000ff047b82 */ /* 0x000e620000000800 */
[----:B0-----:R-:W-:-:S02]  /*0240*/  LEA R12, R3, R2, 0x18 ;  /* 0x00000002030c7211 */ /* 0x001fc400078ec0ff */
[----:B------:R-:W0:Y:S01]  /*0250*/  SHFL.BFLY PT, R5, R8, 0x2, 0x1f ;  /* 0x0c401f0008057f89 */ /* 0x000e2200000e0000 */
[----:B------:R-:W-:Y:S02]  /*0260*/  HFMA2 R2, -RZ, RZ, 0, 0 ;  /* 0x00000000ff027431 */ /* 0x000fe400000001ff */
[----:B------:R-:W-:Y:S01]  /*0270*/  FMUL.FTZ R7, R7, 0.03125 ;  /* 0x3d00000007077820 */ /* 0x000fe20000410000 */
[----:B-1----:R-:W-:Y:S01]  /*0280*/  ISETP.NE.AND P1, PT, R4, 0x2, PT ;  /* 0x000000020400780c */ /* 0x002fe20003f25270 */
[----:B0-----:R-:W-:Y:S01]  /*0290*/  FADD.FTZ R10, R8, R5 ;  /* 0x00000005080a7221 */ /* 0x001fe20000010000 */
[----:B------:R-:W-:-:S04]  /*02a0*/  I2FP.F32.U32 R8, R0 ;  /* 0x0000000000087245 */ /* 0x000fc80000201000 */
[----:B------:R-:W0:Y:S01]  /*02b0*/  SHFL.BFLY PT, R11, R10, 0x1, 0x1f ;  /* 0x0c201f000a0b7f89 */ /* 0x000e2200000e0000 */
[----:B------:R-:W-:-:S06]  /*02c0*/  FSETP.GT.FTZ.AND P2, PT, R7, R8, PT ;  /* 0x000000080700720b */ /* 0x000fcc0003f54000 */
[----:B------:R-:W1:Y:S01]  /*02d0*/  @!P1 LDC.64 R4, c[0x0][0x3b0] ;  /* 0x0000ec00ff049b82 */ /* 0x000e620000000a00 */
[----:B0-----:R-:W-:Y:S01]  /*02e0*/  FADD.FTZ R19, R10, R11 ;  /* 0x0000000b0a137221 */ /* 0x001fe20000010000 */
[-C--:B------:R-:W-:Y:S02]  /*02f0*/  LEA.HI R10, R0, R12.reuse, RZ, 0x1d ;  /* 0x0000000c000a7211 */ /* 0x080fe400078fe8ff */
[----:B------:R-:W-:Y:S01]  /*0300*/  LEA R11, R9, R12, 0x2 ;  /* 0x0000000c090b7211 */ /* 0x000fe200078e10ff */
[----:B-1----:R0:W5:Y:S04]  /*0310*/  @!P1 LDG.E R2, desc[UR6][R4.64] ;  /* 0x0000000604029981 */ /* 0x002168000c1e1900 */
        /* <DEDUP_REMOVED lines=11> */
[----:B0-----:R-:W-:Y:S01]  /*03d0*/  @!P0 I2FP.F32.S32 R5, UR4 ;  /* 0x0000000400058c45 */ /* 0x001fe20008201400 */
[----:B-1----:R-:W-:-:S05]  /*03e0*/  FADD.FTZ R17, R14, R17 ;  /* 0x000000110e117221 */ /* 0x002fca0000010000 */
[----:B------:R-:W0:Y:S01]  /*03f0*/  SHFL.BFLY PT, R4, R17, 0x1, 0x1f ;  /* 0x0c201f0011047f89 */ /* 0x000e2200000e0000 */
[----:B------:R-:W1:Y:S01]  /*0400*/  @!P0 MUFU.RCP R5, R5 ;  /* 0x0000000500058308 */ /* 0x000e620000001000 */
[----:B------:R-:W-:Y:S02]  /*0410*/  ISETP.GE.AND P1, PT, R0, UR4, PT ;  /* 0x0000000400007c0c */ /* 0x000fe4000bf26270 */
[----:B------:R-:W-:Y:S01]  /*0420*/  @!P0 LEA R13, R3, R6, 0x18 ;  /* 0x00000006030d8211 */ /* 0x000fe200078ec0ff */
[----:B------:R-:W-:Y:S01]  /*0430*/  BSSY.RECONVERGENT B0, `(.L_x_421) ;  /* 0x0000016000007945 */ /* 0x000fe20003800200 */
[----:B------:R-:W-:Y:S02]  /*0440*/  HFMA2 R15, -RZ, RZ, 0, 0 ;  /* 0x00000000ff0f7431 */ /* 0x000fe400000001ff */
[----:B0-----:R-:W-:-:S04]  /*0450*/  FADD.FTZ R4, R17, R4 ;  /* 0x0000000411047221 */ /* 0x001fc80000010000 */
[----:B-1----:R-:W-:-:S05]  /*0460*/  @!P0 FMUL.FTZ R4, R4, R5 ;  /* 0x0000000504048220 */ /* 0x002fca0000410000 */
[----:B------:R0:W-:Y:S01]  /*0470*/  @!P0 STS [R13], R4 ;  /* 0x000000040d008388 */ /* 0x0001e20000000800 */
[----:B------:R-:W-:Y:S06]  /*0480*/  BAR.SYNC.DEFER_BLOCKING 0x0 ;  /* 0x0000000000007b1d */ /* 0x000fec0000010000 */
[----:B------:R-:W-:Y:S05]  /*0490*/  @P1 BRA `(.L_x_422) ;  /* 0x00000000003c1947 */ /* 0x000fea0003800000 */
[----:B------:R-:W-:Y:S01]  /*04a0*/  LEA R14, R3, R6, 0x18 ;  /* 0x00000006030e7211 */ /* 0x000fe200078ec0ff */
[----:B------:R-:W1:Y:S01]  /*04b0*/  S2R R19, SR_CTAID.X ;  /* 0x0000000000137919 */ /* 0x000e620000002500 */
[----:B0-----:R-:W0:Y:S01]  /*04c0*/  LDC.64 R4, c[0x0][0x380] ;  /* 0x0000e000ff047b82 */ /* 0x001e220000000a00 */
[----:B------:R-:W-:Y:S02]  /*04d0*/  MOV R15, RZ ;  /* 0x000000ff000f7202 */ /* 0x000fe40000000f00 */
[----:B------:R-:W-:Y:S01]  /*04e0*/  MOV R16, R0 ;  /* 0x0000000000107202 */ /* 0x000fe20000000f00 */
[----:B------:R-:W2:Y:S06]  /*04f0*/  LDS R14, [R14] ;  /* 0x000000000e0e7984 */ /* 0x000eac0000000800 */
.L_x_423:
[----:B-1----:R-:W-:-:S04]  /*0500*/  IMAD R13, R19, UR4, R16 ;  /* 0x00000004130d7c24 */ /* 0x002fc8000f8e0210 */
[----:B0-----:R-:W-:-:S06]  /*0510*/  IMAD.WIDE.U32 R12, R13, 0x2, R4 ;  /* 0x000000020d0c7825 */ /* 0x001fcc00078e0004 */
[----:B------:R-:W3:Y:S01]  /*0520*/  LDG.E.U16.CONSTANT R12, desc[UR6][R12.64] ;  /* 0x000000060c0c7981 */ /* 0x000ee2000c1e9500 */
[----:B------:R-:W-:-:S04]  /*0530*/  IADD3 R16, PT, PT, R16, UR8, RZ ;  /* 0x0000000810107c10 */ /* 0x000fc8000fffe0ff */
[----:B------:R-:W-:Y:S01]  /*0540*/  ISETP.GE.AND P0, PT, R16, UR4, PT ;  /* 0x0000000410007c0c */ /* 0x000fe2000bf06270 */
[----:B---3--:R-:W-:-:S05]  /*0550*/  HADD2.F32 R17, -RZ, R12.H0_H0 ;  /* 0x2000000cff117230 */ /* 0x008fca0000004100 */
[----:B--2---:R-:W-:-:S04]  /*0560*/  FADD.FTZ R18, -R14, R17 ;  /* 0x000000110e127221 */ /* 0x004fc80000010100 */
[----:B------:R-:W-:-:S03]  /*0570*/  FFMA.FTZ R15, R18, R18, R15 ;  /* 0x00000012120f7223 */ /* 0x000fc6000001000f */
[----:B------:R-:W-:Y:S05]  /*0580*/  @!P0 BRA `(.L_x_423) ;  /* 0xfffffffc00dc8947 */ /* 0x000fea000383ffff */
.L_x_422:
[----:B------:R-:W-:Y:S05]  /*0590*/  BSYNC.RECONVERGENT B0 ;  /* 0x0000000000007941 */ /* 0x000fea0003800200 */
.L_x_421:
[----:B0-----:R-:W0:Y:S01]  /*05a0*/  SHFL.BFLY PT, R4, R15, 0x10, 0x1f ;  /* 0x0e001f000f047f89 */ /* 0x001e2200000e0000 */
[----:B------:R-:W-:Y:S02]  /*05b0*/  ISETP.NE.AND P0, PT, R9, RZ, PT ;  /* 0x000000ff0900720c */ /* 0x000fe40003f05270 */
[----:B------:R-:W-:Y:S02]  /*05c0*/  FSETP.GT.FTZ.AND P1, PT, R7, R8, PT ;  /* 0x000000080700720b */ /* 0x000fe40003f34000 */
[----:B------:R-:W-:Y:S01]  /*05d0*/  MOV R7, RZ ;  /* 0x000000ff00077202 */ /* 0x000fe20000000f00 */
        /* <DEDUP_REMOVED lines=10> */
[----:B------:R-:W-:Y:S01]  /*0680*/  BAR.SYNC.DEFER_BLOCKING 0x0 ;  /* 0x0000000000007b1d */ /* 0x000fe20000010000 */
[----:B------:R-:W-:-:S13]  /*0690*/  ISETP.NE.AND P0, PT, R0, RZ, PT ;  /* 0x000000ff0000720c */ /* 0x000fda0003f05270 */
[----:B------:R-:W-:Y:S01]  /*06a0*/  @!P0 LEA R3, R3, R6, 0x18 ;  /* 0x0000000603038211 */ /* 0x000fe200078ec0ff */
[----:B------:R0:W1:Y:S01]  /*06b0*/  @P1 LDS R7, [R11] ;  /* 0x000000000b071984 */ /* 0x0000620000000800 */
[----:B------:R-:W-:Y:S01]  /*06c0*/  ISETP.GE.AND P1, PT, R0, UR4, PT ;  /* 0x0000000400007c0c */ /* 0x000fe2000bf26270 */
[----:B0-----:R-:W0:Y:S02]  /*06d0*/  @!P0 LDC R11, c[0x0][0x3a0] ;  /* 0x0000e800ff0b8b82 */ /* 0x001e240000000800 */
[----:B-1----:R-:W1:Y:S02]  /*06e0*/  SHFL.BFLY PT, R4, R7, 0x10, 0x1f ;  /* 0x0e001f0007047f89 */ /* 0x002e6400000e0000 */
[----:B-1----:R-:W-:Y:S01]  /*06f0*/  FADD.FTZ R4, R4, R7 ;  /* 0x0000000704047221 */ /* 0x002fe20000010000 */
[----:B------:R-:W-:-:S04]  /*0700*/  @!P0 I2FP.F32.S32 R7, UR4 ;  /* 0x0000000400078c45 */ /* 0x000fc80008201400 */
[----:B------:R-:W1:Y:S02]  /*0710*/  SHFL.BFLY PT, R5, R4, 0x8, 0x1f ;  /* 0x0d001f0004057f89 */ /* 0x000e6400000e0000 */
[----:B------:R-:W0:Y:S01]  /*0720*/  @!P0 MUFU.RCP R7, R7 ;  /* 0x0000000700078308 */ /* 0x000e220000001000 */
[----:B-1----:R-:W-:-:S05]  /*0730*/  FADD.FTZ R5, R4, R5 ;  /* 0x0000000504057221 */ /* 0x002fca0000010000 */
[----:B------:R-:W1:Y:S02]  /*0740*/  SHFL.BFLY PT, R8, R5, 0x4, 0x1f ;  /* 0x0c801f0005087f89 */ /* 0x000e6400000e0000 */
[----:B-1----:R-:W-:-:S05]  /*0750*/  FADD.FTZ R8, R5, R8 ;  /* 0x0000000805087221 */ /* 0x002fca0000010000 */
[----:B------:R-:W1:Y:S02]  /*0760*/  SHFL.BFLY PT, R9, R8, 0x2, 0x1f ;  /* 0x0c401f0008097f89 */ /* 0x000e6400000e0000 */
[----:B-1----:R-:W-:-:S05]  /*0770*/  FADD.FTZ R9, R8, R9 ;  /* 0x0000000908097221 */ /* 0x002fca0000010000 */
[----:B------:R-:W1:Y:S02]  /*0780*/  SHFL.BFLY PT, R10, R9, 0x1, 0x1f ;  /* 0x0c201f00090a7f89 */ /* 0x000e6400000e0000 */
[----:B-1----:R-:W-:-:S04]  /*0790*/  FADD.FTZ R4, R9, R10 ;  /* 0x0000000a09047221 */ /* 0x002fc80000010000 */
[----:B0-----:R-:W-:-:S06]  /*07a0*/  @!P0 FFMA.FTZ R4, R4, R7, R11 ;  /* 0x0000000704048223 */ /* 0x001fcc000001000b */
[----:B------:R-:W0:Y:S02]  /*07b0*/  @!P0 MUFU.RSQ R4, R4 ;  /* 0x0000000400048308 */ /* 0x000e240000001400 */
[----:B0-----:R0:W-:Y:S01]  /*07c0*/  @!P0 STS [R3+0x4], R4 ;  /* 0x0000040403008388 */ /* 0x0011e20000000800 */
[----:B------:R-:W-:Y:S06]  /*07d0*/  BAR.SYNC.DEFER_BLOCKING 0x0 ;  /* 0x0000000000007b1d */ /* 0x000fec0000010000 */
[----:B------:R-:W-:Y:S05]  /*07e0*/  @P1 EXIT ;  /* 0x000000000000194d */ /* 0x000fea0003800000 */
[----:B------:R-:W1:Y:S01]  /*07f0*/  LDCU.64 UR4, c[0x0][0x390] ;  /* 0x00007200ff0477ac */ /* 0x000e620008000a00 */
[----:B------:R-:W2:Y:S01]  /*0800*/  S2UR UR9, SR_CTAID.X ;  /* 0x00000000000979c3 */ /* 0x000ea20000002500 */
[----:B------:R-:W3:Y:S01]  /*0810*/  LDCU UR12, c[0x0][0x3c0] ;  /* 0x00007800ff0c77ac */ /* 0x000ee20008000800 */
[----:B------:R-:W4:Y:S06]  /*0820*/  LDCU.64 UR10, c[0x0][0x398] ;  /* 0x00007300ff0a77ac */ /* 0x000f2c0008000a00 */
[----:B0-----:R-:W0:Y:S08]  /*0830*/  LDC R3, c[0x0][0x3a8] ;  /* 0x0000ea00ff037b82 */ /* 0x001e300000000800 */
[----:B------:R-:W0:Y:S01]  /*0840*/  LDC.64 R4, c[0x0][0x398] ;  /* 0x0000e600ff047b82 */ /* 0x000e220000000a00 */
[----:B-1----:R-:W-:-:S04]  /*0850*/  ISETP.NE.U32.AND P0, PT, RZ, UR4, PT ;  /* 0x00000004ff007c0c */ /* 0x002fc8000bf05070 */
[----:B------:R-:W-:-:S03]  /*0860*/  ISETP.NE.AND.EX P0, PT, RZ, UR5, PT, P0 ;  /* 0x00000005ff007c0c */ /* 0x000fc6000bf05300 */
[----:B------:R-:W1:Y:S08]  /*0870*/  LDC.64 R6, c[0x0][0x380] ;  /* 0x0000e000ff067b82 */ /* 0x000e700000000a00 */
[----:B--234-:R-:W0:Y:S02]  /*0880*/  LDC.64 R8, c[0x0][0x388] ;  /* 0x0000e200ff087b82 */ /* 0x01ce240000000a00 */
.L_x_426:
[----:B0-----:R-:W2:Y:S01]  /*0890*/  @P0 LDC.64 R14, c[0x0][0x390] ;  /* 0x0000e400ff0e0b82 */ /* 0x001ea20000000a00 */
[----:B01----:R-:W-:-:S04]  /*08a0*/  IMAD R11, R3, UR9, R0 ;  /* 0x00000009030b7c24 */ /* 0x003fc8000f8e0200 */
[----:B-1----:R-:W-:-:S04]  /*08b0*/  IMAD.WIDE R16, R11, 0x2, R6 ;  /* 0x000000020b107825 */ /* 0x002fc800078e0206 */
[C---:B------:R-:W-:Y:S02]  /*08c0*/  IMAD.WIDE R18, R0.reuse, 0x2, R8 ;  /* 0x0000000200127825 */ /* 0x040fe400078e0208 */
[----:B------:R-:W3:Y:S04]  /*08d0*/  LDG.E.U16 R16, desc[UR6][R16.64] ;  /* 0x0000000610107981 */ /* 0x000ee8000c1e1500 */
[----:B------:R-:W4:Y:S01]  /*08e0*/  LDG.E.U16.CONSTANT R18, desc[UR6][R18.64] ;  /* 0x0000000612127981 */ /* 0x000f22000c1e9500 */
[----:B--2---:R-:W-:-:S06]  /*08f0*/  @P0 IMAD.WIDE R14, R0, 0x2, R14 ;  /* 0x00000002000e0825 */ /* 0x004fcc00078e020e */
[----:B------:R-:W2:Y:S01]  /*0900*/  @P0 LDG.E.U16.CONSTANT R14, desc[UR6][R14.64] ;  /* 0x000000060e0e0981 */ /* 0x000ea2000c1e9500 */
[----:B------:R-:W0:Y:S01]  /*0910*/  S2UR UR5, SR_CgaCtaId ;  /* 0x00000000000579c3 */ /* 0x000e220000008800 */
[----:B------:R-:W-:Y:S02]  /*0920*/  UMOV UR4, 0x400 ;  /* 0x0000040000047882 */ /* 0x000fe40000000000 */
[----:B0-----:R-:W-:-:S09]  /*0930*/  ULEA UR4, UR5, UR4, 0x18 ;  /* 0x0000000405047291 */ /* 0x001fd2000f8ec0ff */
[----:B------:R-:W0:Y:S01]  /*0940*/  LDS.64 R12, [UR4] ;  /* 0x00000004ff0c7984 */ /* 0x000e220008000a00 */
[----:B------:R-:W-:Y:S01]  /*0950*/  HFMA2 R10, -RZ, RZ, 0, 0 ;  /* 0x00000000ff0a7431 */ /* 0x000fe200000001ff */
[----:B------:R-:W-:Y:S01]  /*0960*/  UISETP.NE.AND UP0, UPT, UR12, 0x2, UPT ;  /* 0x000000020c00788c */ /* 0x000fe2000bf05270 */
[----:B---3--:R-:W-:-:S05]  /*0970*/  HADD2.F32 R21, -RZ, R16.H0_H0 ;  /* 0x20000010ff157230 */ /* 0x008fca0000004100 */
[----:B0-----:R-:W-:Y:S01]  /*0980*/  FADD.FTZ R12, R21, -R12 ;  /* 0x8000000c150c7221 */ /* 0x001fe20000010000 */
[----:B----4-:R-:W-:-:S03]  /*0990*/  HADD2.F32 R16, -RZ, R18.H0_H0 ;  /* 0x20000012ff107230 */ /* 0x010fc60000004100 */
[----:B------:R-:W-:Y:S01]  /*09a0*/  FMUL.FTZ R13, R12, R13 ;  /* 0x0000000d0c0d7220 */ /* 0x000fe20000410000 */
[----:B--2---:R-:W-:-:S05]  /*09b0*/  @P0 HADD2.F32 R10, -RZ, R14.H0_H0 ;  /* 0x2000000eff0a0230 */ /* 0x004fca0000004100 */
[----:B------:R-:W-:-:S05]  /*09c0*/  FFMA.FTZ R10, R13, R16, R10 ;  /* 0x000000100d0a7223 */ /* 0x000fca000001000a */
[----:B------:R-:W-:Y:S01]  /*09d0*/  F2FP.F16.F32.PACK_AB R10, RZ, R10 ;  /* 0x0000000aff0a723e */ /* 0x000fe200000000ff */
[----:B------:R-:W-:Y:S06]  /*09e0*/  BRA.U UP0, `(.L_x_424) ;  /* 0x0000000100247547 */ /* 0x000fec000b800000 */
[----:B------:R-:W-:Y:S01]  /*09f0*/  HADD2.F32 R13, -RZ, R10.H0_H0 ;  /* 0x2000000aff0d7230 */ /* 0x000fe20000004100 */
[----:B------:R-:W-:-:S04]  /*0a00*/  IADD3 R10, P1, PT, R11, UR10, RZ ;  /* 0x0000000a0b0a7c10 */ /* 0x000fc8000ff3e0ff */
[----:B-----5:R-:W-:Y:S01]  /*0a10*/  FMUL.FTZ R13, R13, R2 ;  /* 0x000000020d0d7220 */ /* 0x020fe20000410000 */
[----:B------:R-:W-:-:S05]  /*0a20*/  LEA.HI.X.SX32 R11, R11, UR11, 0x1, P1 ;  /* 0x0000000b0b0b7c11 */ /* 0x000fca00088f0eff */
[----:B------:R-:W0:Y:S02]  /*0a30*/  F2I.S8.NTZ R13, R13 ;  /* 0x0000000d000d7305 */ /* 0x000e240000202100 */
[----:B0-----:R-:W-:-:S04]  /*0a40*/  PRMT R15, R13, 0x8880, RZ ;  /* 0x000088800d0f7816 */ /* 0x001fc800000000ff */
[----:B------:R-:W-:-:S05]  /*0a50*/  PRMT R15, R15, 0x7710, RZ ;  /* 0x000077100f0f7816 */ /* 0x000fca00000000ff */
[----:B------:R0:W-:Y:S01]  /*0a60*/  STG.E.U8 desc[UR6][R10.64], R15 ;  /* 0x0000000f0a007986 */ /* 0x0001e2000c101106 */
[----:B------:R-:W-:Y:S05]  /*0a70*/  BRA `(.L_x_425) ;  /* 0x00000000000c7947 */ /* 0x000fea0003800000 */
.L_x_424:
[----:B------:R-:W-:Y:S01]  /*0a80*/  PRMT R12, R10, 0x7610, R12 ;  /* 0x000076100a0c7816 */ /* 0x000fe2000000000c */
[----:B------:R-:W-:-:S05]  /*0a90*/  IMAD.WIDE R10, R11, 0x2, R4 ;  /* 0x000000020b0a7825 */ /* 0x000fca00078e0204 */
[----:B------:R1:W-:Y:S02]  /*0aa0*/  STG.E.U16 desc[UR6][R10.64], R12 ;  /* 0x0000000c0a007986 */ /* 0x0003e4000c101506 */
.L_x_425:
[----:B------:R-:W-:-:S04]  /*0ab0*/  IADD3 R0, PT, PT, R0, UR8, RZ ;  /* 0x0000000800007c10 */ /* 0x000fc8000fffe0ff */
[----:B------:R-:W-:-:S13]  /*0ac0*/  ISETP.GE.AND P1, PT, R0, R3, PT ;  /* 0x000000030000720c */ /* 0x000fda0003f26270 */
[----:B------:R-:W-:Y:S05]  /*0ad0*/  @!P1 BRA `(.L_x_426) ;  /* 0xfffffffc006c9947 */ /* 0x000fea000383ffff */
[----:B------:R-:W-:Y:S05]  /*0ae0*/  EXIT ;  /* 0x000000000000794d */ /* 0x000fea0003800000 */
.L_x_427:
        /* <DEDUP_REMOVED lines=9> */
.L_x_2582:


//--------------------- .text._ZN17fastertransformer16generalLayerNormI6__halfLb1EEEvPKT_S4_S4_PS2_fiiPfS6_i --------------------------
	.section	.text._ZN17fastertransformer16generalLayerNormI6__halfLb1EEEvPKT_S4_S4_PS2_fiiPfS6_i,"ax",@progbits
	.align	128
        .global         _ZN17fastertransformer16generalLayerNormI6__halfLb1EEEvPKT_S4_S4_PS2_fiiPfS6_i
        .type           _ZN17fastertransformer16generalLayerNormI6__halfLb1EEEvPKT_S4_S4_PS2_fiiPfS6_i,@function
        .size           _ZN17fastertransformer16generalLayerNormI6__halfLb1EEEvPKT_S4_S4_PS2_fiiPfS6_i,(.L_x_2478 - _ZN17fastertransformer16generalLayerNormI6__halfLb1EEEvPKT_S4_S4_PS2_fiiPfS6_i)
        .other          _ZN17fastertransformer16generalLayerNormI6__halfLb1EEEvPKT_S4_S4_PS2_fiiPfS6_i,@"STO_CUDA_ENTRY STV_DEFAULT"
_ZN17fastertransformer16generalLayerNormI6__halfLb1EEEvPKT_S4_S4_PS2_fiiPfS6_i:
.text._ZN17fastertransformer16generalLayerNormI6__halfLb1EEEvPKT_S4_S4_PS2_fiiPfS6_i:
[----:B------:R-:W-:Y:S01]  /*0000*/  LDC R1, c[0x0][0x37c] ;  /* 0x0000df00ff017b82 */ /* 0x000fe20000000800 */
[----:B------:R-:W0:Y:S01]  /*0010*/  S2R R4, SR_TID.X ;  /* 0x0000000000047919 */ /* 0x000e220000002100 */
[----:B------:R-:W0:Y:S01]  /*0020*/  LDCU UR7, c[0x0][0x3a8] ;  /* 0x00007500ff0777ac */ /* 0x000e220008000800 */
[----:B------:R-:W-:Y:S01]  /*0030*/  BSSY.RECONVERGENT B0, `(.L_x_428) ;  /* 0x0000012000007945 */ /* 0x000fe20003800200 */
[----:B------:R-:W-:Y:S01]  /*0040*/  IMAD.MOV.U32 R0, RZ, RZ, RZ ;  /* 0x000000ffff007224 */ /* 0x000fe200078e00ff */
[----:B------:R-:W1:Y:S01]  /*0050*/  LDCU.64 UR4, c[0x0][0x358] ;  /* 0x00006b00ff0477ac */ /* 0x000e620008000a00 */
[----:B0-----:R-:W-:-:S13]  /*0060*/  ISETP.GE.AND P1, PT, R4, UR7, PT ;  /* 0x0000000704007c0c */ /* 0x001fda000bf26270 */
[----:B-1----:R-:W-:Y:S05]  /*0070*/  @P1 BRA `(.L_x_429) ;  /* 0x0000000000341947 */ /* 0x002fea0003800000 */
[----:B------:R-:W0:Y:S01]  /*0080*/  S2R R8, SR_CTAID.X ;  /* 0x0000000000087919 */ /* 0x000e220000002500 */
[----:B------:R-:W1:Y:S01]  /*0090*/  LDC R10, c[0x0][0x360] ;  /* 0x0000d800ff0a7b82 */ /* 0x000e620000000800 */
[----:B------:R-:W-:Y:S02]  /*00a0*/  IMAD.MOV.U32 R0, RZ, RZ, RZ ;  /* 0x000000ffff007224 */ /* 0x000fe400078e00ff */
[----:B------:R-:W-:-:S05]  /*00b0*/  IMAD.MOV.U32 R5, RZ, RZ, R4 ;  /* 0x000000ffff057224 */ /* 0x000fca00078e0004 */
[----:B------:R-:W2:Y:S02]  /*00c0*/  LDC.64 R6, c[0x0][0x380] ;  /* 0x0000e000ff067b82 */ /* 0x000ea40000000a00 */
.L_x_430:
        /* <DEDUP_REMOVED lines=8> */
.L_x_429:
[----:B------:R-:W-:Y:S05]  /*0150*/  BSYNC.RECONVERGENT B0 ;  /* 0x0000000000007941 */ /* 0x000fea0003800200 */
.L_x_428:
[----:B------:R-:W0:Y:S01]  /*0160*/  SHFL.BFLY PT, R3, R0, 0x10, 0x1f ;  /* 0x0e001f0000037f89 */ /* 0x000e2200000e0000 */
[----:B------:R-:W1:Y:S01]  /*0170*/  LDCU UR6, c[0x0][0x360] ;  /* 0x00006c00ff0677ac */ /* 0x000e620008000800 */
[----:B------:R-:W-:Y:S01]  /*0180*/  MOV R13, 0x400 ;  /* 0x00000400000d7802 */ /* 0x000fe20000000f00 */
[----:B------:R-:W-:Y:S01]  /*0190*/  BSSY.RECONVERGENT B0, `(.L_x_431) ;  /* 0x000003a000007945 */ /* 0x000fe20003800200 */
[----:B------:R-:W2:Y:S01]  /*01a0*/  S2R R14, SR_CgaCtaId ;  /* 0x00000000000e7919 */ /* 0x000ea20000008800 */
[----:B------:R-:W-:Y:S01]  /*01b0*/  I2FP.F32.U32 R9, R4 ;  /* 0x0000000400097245 */ /* 0x000fe20000201000 */
[----:B------:R-:W-:Y:S01]  /*01c0*/  HFMA2 R15, -RZ, RZ, 0, 0 ;  /* 0x00000000ff0f7431 */ /* 0x000fe200000001ff */
[----:B------:R-:W-:Y:S02]  /*01d0*/  ISETP.NE.AND P3, PT, R4, RZ, PT ;  /* 0x000000ff0400720c */ /* 0x000fe40003f65270 */
[----:B-1----:R-:W-:-:S11]  /*01e0*/  I2FP.F32.U32 R12, UR6 ;  /* 0x00000006000c7c45 */ /* 0x002fd60008201000 */
[----:B------:R-:W-:Y:S01]  /*01f0*/  @!P3 I2FP.F32.S32 R11, UR7 ;  /* 0x00000007000bbc45 */ /* 0x000fe20008201400 */
[----:B0-----:R-:W-:Y:S01]  /*0200*/  FADD.FTZ R3, R3, R0 ;  /* 0x0000000003037221 */ /* 0x001fe20000010000 */
[----:B------:R-:W-:-:S04]  /*0210*/  FMUL.FTZ R12, R12, 0.03125 ;  /* 0x3d0000000c0c7820 */ /* 0x000fc80000410000 */
[----:B------:R-:W0:Y:S01]  /*0220*/  @!P3 MUFU.RCP R11, R11 ;  /* 0x0000000b000bb308 */ /* 0x000e220000001000 */
[----:B------:R-:W1:Y:S01]  /*0230*/  SHFL.BFLY PT, R2, R3, 0x8, 0x1f ;  /* 0x0d001f0003027f89 */ /* 0x000e6200000e0000 */
[----:B------:R-:W-:Y:S01]  /*0240*/  FSETP.GT.FTZ.AND P0, PT, R12, R9, PT ;  /* 0x000000090c00720b */ /* 0x000fe20003f14000 */
[----:B-1----:R-:W-:Y:S01]  /*0250*/  FADD.FTZ R2, R3, R2 ;  /* 0x0000000203027221 */ /* 0x002fe20000010000 */
[----:B------:R-:W-:-:S04]  /*0260*/  VIADD R3, R13, 0x8 ;  /* 0x000000080d037836 */ /* 0x000fc80000000000 */
[----:B------:R-:W1:Y:S01]  /*0270*/  SHFL.BFLY PT, R5, R2, 0x4, 0x1f ;  /* 0x0c801f0002057f89 */ /* 0x000e6200000e0000 */
[----:B--2---:R-:W-:-:S04]  /*0280*/  LEA R3, R14, R3, 0x18 ;  /* 0x000000030e037211 */ /* 0x004fc800078ec0ff */
[----:B------:R-:W-:Y:S01]  /*0290*/  LEA.HI R0, R4, R3, RZ, 0x1d ;  /* 0x0000000304007211 */ /* 0x000fe200078fe8ff */
[----:B-1----:R-:W-:-:S05]  /*02a0*/  FADD.FTZ R6, R2, R5 ;  /* 0x0000000502067221 */ /* 0x002fca0000010000 */
[----:B------:R-:W1:Y:S02]  /*02b0*/  SHFL.BFLY PT, R5, R6, 0x2, 0x1f ;  /* 0x0c401f0006057f89 */ /* 0x000e6400000e0000 */
[----:B-1----:R-:W-:Y:S01]  /*02c0*/  FADD.FTZ R7, R6, R5 ;  /* 0x0000000506077221 */ /* 0x002fe20000010000 */
[----:B------:R-:W-:Y:S01]  /*02d0*/  LOP3.LUT P2, R5, R4, 0x1f, RZ, 0xc0, !PT ;  /* 0x0000001f04057812 */ /* 0x000fe2000784c0ff */
[----:B------:R-:W-:-:S03]  /*02e0*/  IMAD.MOV.U32 R6, RZ, RZ, RZ ;  /* 0x000000ffff067224 */ /* 0x000fc600078e00ff */
[----:B------:R-:W1:Y:S01]  /*02f0*/  SHFL.BFLY PT, R8, R7, 0x1, 0x1f ;  /* 0x0c201f0007087f89 */ /* 0x000e6200000e0000 */
[----:B------:R-:W-:Y:S02]  /*0300*/  IMAD R2, R5, 0x4, R3 ;  /* 0x0000000405027824 */ /* 0x000fe400078e0203 */
[----:B-1----:R-:W-:-:S06]  /*0310*/  FADD.FTZ R9, R7, R8 ;  /* 0x0000000807097221 */ /* 0x002fcc0000010000 */
[----:B------:R-:W-:Y:S01]  /*0320*/  @!P2 STS [R0], R9 ;  /* 0x000000090000a388 */ /* 0x000fe20000000800 */
[----:B------:R-:W-:Y:S06]  /*0330*/  BAR.SYNC.DEFER_BLOCKING 0x0 ;  /* 0x0000000000007b1d */ /* 0x000fec0000010000 */
[----:B------:R-:W1:Y:S04]  /*0340*/  @P0 LDS R6, [R2] ;  /* 0x0000000002060984 */ /* 0x000e680000000800 */
[----:B-1----:R-:W1:Y:S02]  /*0350*/  SHFL.BFLY PT, R3, R6, 0x10, 0x1f ;  /* 0x0e001f0006037f89 */ /* 0x002e6400000e0000 */
[----:B-1----:R-:W-:Y:S01]  /*0360*/  FADD.FTZ R3, R3, R6 ;  /* 0x0000000603037221 */ /* 0x002fe20000010000 */
[----:B------:R-:W-:-:S04]  /*0370*/  @!P3 LEA R6, R14, R13, 0x18 ;  /* 0x0000000d0e06b211 */ /* 0x000fc800078ec0ff */
        /* <DEDUP_REMOVED lines=8> */
[----:B0-----:R-:W-:-:S05]  /*0400*/  @!P3 FMUL.FTZ R3, R16, R11 ;  /* 0x0000000b1003b220 */ /* 0x001fca0000410000 */
[----:B------:R0:W-:Y:S01]  /*0410*/  @!P3 STS [R6], R3 ;  /* 0x000000030600b388 */ /* 0x0001e20000000800 */
[----:B------:R-:W-:Y:S06]  /*0420*/  BAR.SYNC.DEFER_BLOCKING 0x0 ;  /* 0x0000000000007b1d */ /* 0x000fec0000010000 */
[----:B------:R-:W-:Y:S05]  /*0430*/  @P1 BRA `(.L_x_432) ;  /* 0x00000000003c1947 */ /* 0x000fea0003800000 */
[----:B0-----:R-:W-:Y:S01]  /*0440*/  LEA R3, R14, R13, 0x18 ;  /* 0x0000000d0e037211 */ /* 0x001fe200078ec0ff */
[----:B------:R-:W0:Y:S01]  /*0450*/  S2R R11, SR_CTAID.X ;  /* 0x00000000000b7919 */ /* 0x000e220000002500 */
[----:B------:R-:W1:Y:S01]  /*0460*/  LDC.64 R6, c[0x0][0x380] ;  /* 0x0000e000ff067b82 */ /* 0x000e620000000a00 */
[----:B------:R-:W-:Y:S02]  /*0470*/  IMAD.MOV.U32 R15, RZ, RZ, RZ ;  /* 0x000000ffff0f7224 */ /* 0x000fe400078e00ff */
[----:B------:R-:W-:Y:S01]  /*0480*/  IMAD.MOV.U32 R10, RZ, RZ, R4 ;  /* 0x000000ffff0a7224 */ /* 0x000fe200078e0004 */
[----:B------:R-:W2:Y:S06]  /*0490*/  LDS R3, [R3] ;  /* 0x0000000003037984 */ /* 0x000eac0000000800 */
.L_x_433:
[----:B0-----:R-:W-:-:S04]  /*04a0*/  IMAD R9, R11, UR7, R10 ;  /* 0x000000070b097c24 */ /* 0x001fc8000f8e020a */
[----:B-1----:R-:W-:-:S06]  /*04b0*/  IMAD.WIDE.U32 R8, R9, 0x2, R6 ;  /* 0x0000000209087825 */ /* 0x002fcc00078e0006 */
[----:B------:R-:W3:Y:S01]  /*04c0*/  LDG.E.U16.CONSTANT R8, desc[UR4][R8.64] ;  /* 0x0000000408087981 */ /* 0x000ee2000c1e9500 */
[----:B------:R-:W-:-:S05]  /*04d0*/  VIADD R10, R10, UR6 ;  /* 0x000000060a0a7c36 */ /* 0x000fca0008000000 */
[----:B------:R-:W-:Y:S01]  /*04e0*/  ISETP.GE.AND P2, PT, R10, UR7, PT ;  /* 0x000000070a007c0c */ /* 0x000fe2000bf46270 */
[----:B---3--:R-:W-:-:S05]  /*04f0*/  HADD2.F32 R16, -RZ, R8.H0_H0 ;  /* 0x20000008ff107230 */ /* 0x008fca0000004100 */
[----:B--2---:R-:W-:-:S04]  /*0500*/  FADD.FTZ R16, -R3, R16 ;  /* 0x0000001003107221 */ /* 0x004fc80000010100 */
[----:B------:R-:W-:-:S03]  /*0510*/  FFMA.FTZ R15, R16, R16, R15 ;  /* 0x00000010100f7223 */ /* 0x000fc6000001000f */
[----:B------:R-:W-:Y:S05]  /*0520*/  @!P2 BRA `(.L_x_433) ;  /* 0xfffffffc00dca947 */ /* 0x000fea000383ffff */
.L_x_432:
[----:B------:R-:W-:Y:S05]  /*0530*/  BSYNC.RECONVERGENT B0 ;  /* 0x0000000000007941 */ /* 0x000fea0003800200 */
.L_x_431:
[----:B0-----:R-:W0:Y:S01]  /*0540*/  SHFL.BFLY PT, R6, R15, 0x10, 0x1f ;  /* 0x0e001f000f067f89 */ /* 0x001e2200000e0000 */
[----:B------:R-:W-:Y:S01]  /*0550*/  ISETP.NE.AND P2, PT, R5, RZ, PT ;  /* 0x000000ff0500720c */ /* 0x000fe20003f45270 */
[----:B------:R-:W-:Y:S01]  /*0560*/  IMAD.MOV.U32 R20, RZ, RZ, 0x11 ;  /* 0x00000011ff147424 */ /* 0x000fe200078e00ff */
[----:B------:R-:W-:Y:S01]  /*0570*/  MOV R9, RZ ;  /* 0x000000ff00097202 */ /* 0x000fe20000000f00 */
[----:B------:R-:W-:Y:S03]  /*0580*/  BSSY.RECONVERGENT B0, `(.L_x_434) ;  /* 0x0000062000007945 */ /* 0x000fe60003800200 */
[----:B------:R-:W-:Y:S01]  /*0590*/  PRMT R20, R20, 0x5410, R20 ;  /* 0x0000541014147816 */ /* 0x000fe20000000014 */
        /* <DEDUP_REMOVED lines=13> */
[----:B-1----:R-:W-:-:S06]  /*0670*/  @!P3 I2FP.F32.S32 R2, UR7 ;  /* 0x000000070002bc45 */ /* 0x002fcc0008201400 */
[----:B------:R-:W0:Y:S01]  /*0680*/  @!P3 MUFU.RCP R2, R2 ;  /* 0x000000020002b308 */ /* 0x000e220000001000 */
[----:B--2---:R-:W1:Y:S02]  /*0690*/  SHFL.BFLY PT, R6, R9, 0x10, 0x1f ;  /* 0x0e001f0009067f89 */ /* 0x004e6400000e0000 */
[----:B-1----:R-:W-:-:S05]  /*06a0*/  FADD.FTZ R6, R6, R9 ;  /* 0x0000000906067221 */ /* 0x002fca0000010000 */
[----:B------:R-:W1:Y:S02]  /*06b0*/  SHFL.BFLY PT, R3, R6, 0x8, 0x1f ;  /* 0x0d001f0006037f89 */ /* 0x000e6400000e0000 */
[----:B-1----:R-:W-:-:S05]  /*06c0*/  FADD.FTZ R3, R6, R3 ;  /* 0x0000000306037221 */ /* 0x002fca0000010000 */
[----:B------:R-:W1:Y:S02]  /*06d0*/  SHFL.BFLY PT, R8, R3, 0x4, 0x1f ;  /* 0x0c801f0003087f89 */ /* 0x000e6400000e0000 */
[----:B-1----:R-:W-:Y:S01]  /*06e0*/  FADD.FTZ R8, R3, R8 ;  /* 0x0000000803087221 */ /* 0x002fe20000010000 */
[----:B------:R-:W-:-:S04]  /*06f0*/  @!P3 LEA R3, R14, R13, 0x18 ;  /* 0x0000000d0e03b211 */ /* 0x000fc800078ec0ff */
        /* <DEDUP_REMOVED lines=8> */
[----:B------:R-:W-:Y:S05]  /*0780*/  @P1 BRA `(.L_x_435) ;  /* 0x0000000400041947 */ /* 0x000fea0003800000 */
[----:B------:R-:W-:Y:S01]  /*0790*/  LEA R2, R14, R13, 0x18 ;  /* 0x0000000d0e027211 */ /* 0x000fe200078ec0ff */
[----:B------:R-:W1:Y:S01]  /*07a0*/  LDCU.64 UR8, c[0x0][0x390] ;  /* 0x00007200ff0877ac */ /* 0x000e620008000a00 */
[----:B------:R-:W2:Y:S04]  /*07b0*/  S2R R15, SR_CTAID.X ;  /* 0x00000000000f7919 */ /* 0x000ea80000002500 */
[----:B0-----:R-:W0:Y:S01]  /*07c0*/  LDS.64 R2, [R2] ;  /* 0x0000000002027984 */ /* 0x001e220000000a00 */
[----:B-1----:R-:W-:-:S04]  /*07d0*/  UISETP.NE.U32.AND UP0, UPT, UR8, URZ, UPT ;  /* 0x000000ff0800728c */ /* 0x002fc8000bf05070 */
[----:B------:R-:W-:-:S09]  /*07e0*/  UISETP.NE.AND.EX UP0, UPT, UR9, URZ, UPT, UP0 ;  /* 0x000000ff0900728c */ /* 0x000fd2000bf05300 */
[----:B------:R-:W-:Y:S05]  /*07f0*/  BRA.U !UP0, `(.L_x_436) ;  /* 0x0000000108807547 */ /* 0x000fea000b800000 */
[----:B------:R-:W1:Y:S01]  /*0800*/  LDC.64 R10, c[0x0][0x380] ;  /* 0x0000e000ff0a7b82 */ /* 0x000e620000000a00 */
[----:B------:R-:W-:Y:S01]  /*0810*/  VIADD R17, R13, 0x110 ;  /* 0x000001100d117836 */ /* 0x000fe20000000000 */
[----:B------:R-:W-:Y:S01]  /*0820*/  BSSY.RECONVERGENT B1, `(.L_x_437) ;  /* 0x000001c000017945 */ /* 0x000fe20003800200 */
[----:B------:R-:W-:-:S03]  /*0830*/  IMAD.MOV.U32 R21, RZ, RZ, R4 ;  /* 0x000000ffff157224 */ /* 0x000fc600078e0004 */
[----:B------:R-:W-:Y:S02]  /*0840*/  LEA R0, R14, R17, 0x18 ;  /* 0x000000110e007211 */ /* 0x000fe400078ec0ff */
[----:B------:R-:W3:Y:S08]  /*0850*/  LDC.64 R8, c[0x0][0x388] ;  /* 0x0000e200ff087b82 */ /* 0x000ef00000000a00 */
[----:B------:R-:W4:Y:S02]  /*0860*/  LDC.64 R6, c[0x0][0x390] ;  /* 0x0000e400ff067b82 */ /* 0x000f240000000a00 */
.L_x_438:
[----:B--2---:R-:W-:-:S04]  /*0870*/  IMAD R23, R15, UR7, R21 ;  /* 0x000000070f177c24 */ /* 0x004fc8000f8e0215 */
[----:B-1----:R-:W-:-:S04]  /*0880*/  IMAD.WIDE R22, R23, 0x2, R10 ;  /* 0x0000000217167825 */ /* 0x002fc800078e020a */
[C---:B----4-:R-:W-:Y:S02]  /*0890*/  IMAD.WIDE R16, R21.reuse, 0x2, R6 ;  /* 0x0000000215107825 */ /* 0x050fe400078e0206 */
[----:B------:R-:W2:Y:S02]  /*08a0*/  LDG.E.U16 R22, desc[UR4][R22.64] ;  /* 0x0000000416167981 */ /* 0x000ea4000c1e1500 */
[C---:B---3--:R-:W-:Y:S02]  /*08b0*/  IMAD.WIDE R18, R21.reuse, 0x2, R8 ;  /* 0x0000000215127825 */ /* 0x048fe400078e0208 */
[----:B------:R-:W3:Y:S04]  /*08c0*/  LDG.E.U16.CONSTANT R16, desc[UR4][R16.64] ;  /* 0x0000000410107981 */ /* 0x000ee8000c1e9500 */
[----:B------:R-:W4:Y:S01]  /*08d0*/  LDG.E.U16.CONSTANT R18, desc[UR4][R18.64] ;  /* 0x0000000412127981 */ /* 0x000f22000c1e9500 */
[----:B--2---:R-:W-:Y:S01]  /*08e0*/  HADD2.F32 R25, -RZ, R22.H0_H0 ;  /* 0x20000016ff197230 */ /* 0x004fe20000004100 */
[C---:B------:R-:W-:Y:S01]  /*08f0*/  LEA R22, R21.reuse, R0, 0x1 ;  /* 0x0000000015167211 */ /* 0x040fe200078e08ff */
[----:B------:R-:W-:-:S02]  /*0900*/  VIADD R21, R21, UR6 ;  /* 0x0000000615157c36 */ /* 0x000fc40008000000 */
[----:B---3--:R-:W-:Y:S02]  /*0910*/  HADD2.F32 R24, -RZ, R16.H0_H0 ;  /* 0x20000010ff187230 */ /* 0x008fe40000004100 */
[----:B0-----:R-:W-:Y:S01]  /*0920*/  FADD.FTZ R26, -R2, R25 ;  /* 0x00000019021a7221 */ /* 0x001fe20000010100 */
[----:B------:R-:W-:Y:S01]  /*0930*/  ISETP.GE.AND P3, PT, R21, UR7, PT ;  /* 0x0000000715007c0c */ /* 0x000fe2000bf66270 */
[----:B----4-:R-:W-:Y:S02]  /*0940*/  HADD2.F32 R27, -RZ, R18.H0_H0 ;  /* 0x20000012ff1b7230 */ /* 0x010fe40000004100 */
[----:B------:R-:W-:-:S04]  /*0950*/  FMUL.FTZ R25, R26, R3 ;  /* 0x000000031a197220 */ /* 0x000fc80000410000 */
[----:B------:R-:W-:-:S05]  /*0960*/  FFMA.FTZ R24, R25, R27, R24 ;  /* 0x0000001b19187223 */ /* 0x000fca0000010018 */
[----:B------:R-:W-:-:S05]  /*0970*/  F2FP.F16.F32.PACK_AB R24, RZ, R24 ;  /* 0x00000018ff18723e */ /* 0x000fca00000000ff */
[----:B------:R0:W-:Y:S01]  /*0980*/  STS.U16 [R22], R24 ;  /* 0x0000001816007388 */ /* 0x0001e20000000400 */
[C---:B------:R-:W-:Y:S01]  /*0990*/  HSETP2.GT.AND P0, PT, |R24|.reuse.H0_H0, R20.H1_H1, PT ;  /* 0x3000001418007234 */ /* 0x040fe20003f04a00 */
[----:B------:R-:W-:-:S05]  /*09a0*/  HADD2 R16, |R24|.H0_H0, -RZ.H0_H0 ;  /* 0xa00000ff18107230 */ /* 0x000fca0000000a00 */
[----:B------:R-:W-:-:S07]  /*09b0*/  PRMT R16, R16, 0x5410, RZ ;  /* 0x0000541010107816 */ /* 0x000fce00000000ff */
[----:B------:R-:W-:Y:S01]  /*09c0*/  @P0 PRMT R20, R20, 0x5410, R16 ;  /* 0x0000541014140816 */ /* 0x000fe20000000010 */
[----:B0-----:R-:W-:Y:S06]  /*09d0*/  @!P3 BRA `(.L_x_438) ;  /* 0xfffffffc00a4b947 */ /* 0x001fec000383ffff */
[----:B------:R-:W-:Y:S05]  /*09e0*/  BSYNC.RECONVERGENT B1 ;  /* 0x0000000000017941 */ /* 0x000fea0003800200 */
.L_x_437:
[----:B------:R-:W-:Y:S05]  /*09f0*/  BRA `(.L_x_435) ;  /* 0x0000000000687947 */ /* 0x000fea0003800000 */
.L_x_436:
[----:B------:R-:W1:Y:S01]  /*0a00*/  LDC.64 R6, c[0x0][0x380] ;  /* 0x0000e000ff067b82 */ /* 0x000e620000000a00 */
[----:B------:R-:W-:Y:S02]  /*0a10*/  VIADD R11, R13, 0x110 ;  /* 0x000001100d0b7836 */ /* 0x000fe40000000000 */
[----:B------:R-:W-:-:S03]  /*0a20*/  IMAD.MOV.U32 R10, RZ, RZ, R4 ;  /* 0x000000ffff0a7224 */ /* 0x000fc600078e0004 */
[----:B------:R-:W-:Y:S02]  /*0a30*/  LEA R11, R14, R11, 0x18 ;  /* 0x0000000b0e0b7211 */ /* 0x000fe400078ec0ff */
[----:B------:R-:W3:Y:S05]  /*0a40*/  LDC.64 R8, c[0x0][0x388] ;  /* 0x0000e200ff087b82 */ /* 0x000eea0000000a00 */
.L_x_439:
[----:B--2---:R-:W-:-:S04]  /*0a50*/  IMAD R17, R15, UR7, R10 ;  /* 0x000000070f117c24 */ /* 0x004fc8000f8e020a */
[----:B-1----:R-:W-:-:S04]  /*0a60*/  IMAD.WIDE R16, R17, 0x2, R6 ;  /* 0x0000000211107825 */ /* 0x002fc800078e0206 */
[----:B---3--:R-:W-:Y:S02]  /*0a70*/  IMAD.WIDE R18, R10, 0x2, R8 ;  /* 0x000000020a127825 */ /* 0x008fe400078e0208 */
[----:B------:R-:W2:Y:S04]  /*0a80*/  LDG.E.U16 R16, desc[UR4][R16.64] ;  /* 0x0000000410107981 */ /* 0x000ea8000c1e1500 */
[----:B------:R-:W3:Y:S01]  /*0a90*/  LDG.E.U16.CONSTANT R18, desc[UR4][R18.64] ;  /* 0x0000000412127981 */ /* 0x000ee2000c1e9500 */
[----:B--2---:R-:W-:-:S05]  /*0aa0*/  HADD2.F32 R21, -RZ, R16.H0_H0 ;  /* 0x20000010ff157230 */ /* 0x004fca0000004100 */
[----:B0-----:R-:W-:Y:S01]  /*0ab0*/  FADD.FTZ R0, -R2, R21 ;  /* 0x0000001502007221 */ /* 0x001fe20000010100 */
[----:B---3--:R-:W-:-:S03]  /*0ac0*/  HADD2.F32 R21, -RZ, R18.H0_H0 ;  /* 0x20000012ff157230 */ /* 0x008fc60000004100 */
[----:B------:R-:W-:-:S04]  /*0ad0*/  FMUL.FTZ R0, R0, R3 ;  /* 0x0000000300007220 */ /* 0x000fc80000410000 */
[----:B------:R-:W-:Y:S01]  /*0ae0*/  FFMA.FTZ R0, R0, R21, RZ ;  /* 0x0000001500007223 */ /* 0x000fe200000100ff */
[C---:B------:R-:W-:Y:S01]  /*0af0*/  LEA R21, R10.reuse, R11, 0x1 ;  /* 0x0000000b0a157211 */ /* 0x040fe200078e08ff */
[----:B------:R-:W-:-:S03]  /*0b00*/  VIADD R10, R10, UR6 ;  /* 0x000000060a0a7c36 */ /* 0x000fc60008000000 */
[----:B------:R-:W-:Y:S02]  /*0b10*/  F2FP.F16.F32.PACK_AB R0, RZ, R0 ;  /* 0x00000000ff00723e */ /* 0x000fe400000000ff */
[----:B------:R-:W-:Y:S02]  /*0b20*/  ISETP.GE.AND P3, PT, R10, UR7, PT ;  /* 0x000000070a007c0c */ /* 0x000fe4000bf66270 */
[----:B------:R-:W-:Y:S02]  /*0b30*/  PRMT R17, R0, 0x7610, R17 ;  /* 0x0000761000117816 */ /* 0x000fe40000000011 */
[C---:B------:R-:W-:Y:S01]  /*0b40*/  HSETP2.GT.AND P0, PT, |R0|.reuse.H0_H0, R20.H1_H1, PT ;  /* 0x3000001400007234 */ /* 0x040fe20003f04a00 */
[----:B------:R-:W-:Y:S02]  /*0b50*/  HADD2 R0, |R0|.H0_H0, -RZ.H0_H0 ;  /* 0xa00000ff00007230 */ /* 0x000fe40000000a00 */
[----:B------:R4:W-:Y:S03]  /*0b60*/  STS.U16 [R21], R17 ;  /* 0x0000001115007388 */ /* 0x0009e60000000400 */
[----:B------:R-:W-:-:S07]  /*0b70*/  PRMT R0, R0, 0x5410, RZ ;  /* 0x0000541000007816 */ /* 0x000fce00000000ff */
[----:B------:R-:W-:Y:S01]  /*0b80*/  @P0 PRMT R20, R20, 0x5410, R0 ;  /* 0x0000541014140816 */ /* 0x000fe20000000000 */
[----:B----4-:R-:W-:Y:S06]  /*0b90*/  @!P3 BRA `(.L_x_439) ;  /* 0xfffffffc00acb947 */ /* 0x010fec000383ffff */
.L_x_435:
[----:B------:R-:W-:Y:S05]  /*0ba0*/  BSYNC.RECONVERGENT B0 ;  /* 0x0000000000007941 */ /* 0x000fea0003800200 */
.L_x_434:
[----:B------:R-:W-:Y:S01]  /*0bb0*/  HADD2.F32 R20, -RZ, R20.H1_H1 ;  /* 0x30000014ff147230 */ /* 0x000fe20000004100 */
[----:B------:R-:W-:Y:S01]  /*0bc0*/  I2FP.F32.U32 R11, R5 ;  /* 0x00000005000b7245 */ /* 0x000fe20000201000 */
[----:B------:R-:W-:Y:S03]  /*0bd0*/  BSSY.RECONVERGENT B0, `(.L_x_440) ;  /* 0x0000051000007945 */ /* 0x000fe60003800200 */
[----:B0-----:R-:W0:Y:S01]  /*0be0*/  SHFL.BFLY PT, R3, R20, 0x10, 0x1f ;  /* 0x0e001f0014037f89 */ /* 0x001e2200000e0000 */
[----:B------:R-:W-:Y:S01]  /*0bf0*/  FSETP.GT.FTZ.AND P0, PT, R12, R11, PT ;  /* 0x0000000b0c00720b */ /* 0x000fe20003f14000 */
[----:B------:R-:W-:-:S05]  /*0c00*/  @!P2 VIADD R11, R13, 0x88 ;  /* 0x000000880d0ba836 */ /* 0x000fca0000000000 */
[----:B------:R-:W-:-:S04]  /*0c10*/  @!P2 LEA R11, R14, R11, 0x18 ;  /* 0x0000000b0e0ba211 */ /* 0x000fc800078ec0ff */
[----:B------:R-:W-:-:S03]  /*0c20*/  @!P2 LEA.HI R11, R4, R11, RZ, 0x1d ;  /* 0x0000000b040ba211 */ /* 0x000fc600078fe8ff */
[----:B------:R-:W-:-:S05]  /*0c30*/  @P0 VIADD R13, R13, 0x88 ;  /* 0x000000880d0d0836 */ /* 0x000fca0000000000 */
[----:B------:R-:W-:-:S04]  /*0c40*/  @P0 LEA R14, R14, R13, 0x18 ;  /* 0x0000000d0e0e0211 */ /* 0x000fc800078ec0ff */
[----:B------:R-:W-:Y:S02]  /*0c50*/  @P0 LEA R5, R5, R14, 0x2 ;  /* 0x0000000e05050211 */ /* 0x000fe400078e10ff */
[----:B0-----:R-:W-:-:S05]  /*0c60*/  FMNMX.FTZ R3, R20, R3, !PT ;  /* 0x0000000314037209 */ /* 0x001fca0007810000 */
[----:B------:R-:W0:Y:S02]  /*0c70*/  SHFL.BFLY PT, R0, R3, 0x8, 0x1f ;  /* 0x0d001f0003007f89 */ /* 0x000e2400000e0000 */
[----:B0-----:R-:W-:Y:S01]  /*0c80*/  FMNMX.FTZ R0, R3, R0, !PT ;  /* 0x0000000003007209 */ /* 0x001fe20007810000 */
[----:B------:R-:W-:-:S04]  /*0c90*/  IMAD.MOV.U32 R3, RZ, RZ, -0x1f528714 ;  /* 0xe0ad78ecff037424 */ /* 0x000fc800078e00ff */
[----:B------:R-:W0:Y:S02]  /*0ca0*/  SHFL.BFLY PT, R7, R0, 0x4, 0x1f ;  /* 0x0c801f0000077f89 */ /* 0x000e2400000e0000 */
[----:B0-----:R-:W-:-:S05]  /*0cb0*/  FMNMX.FTZ R7, R0, R7, !PT ;  /* 0x0000000700077209 */ /* 0x001fca0007810000 */
[----:B------:R-:W0:Y:S02]  /*0cc0*/  SHFL.BFLY PT, R2, R7, 0x2, 0x1f ;  /* 0x0c401f0007027f89 */ /* 0x000e2400000e0000 */
[----:B0-----:R-:W-:-:S05]  /*0cd0*/  FMNMX.FTZ R2, R7, R2, !PT ;  /* 0x0000000207027209 */ /* 0x001fca0007810000 */
[----:B------:R-:W0:Y:S02]  /*0ce0*/  SHFL.BFLY PT, R9, R2, 0x1, 0x1f ;  /* 0x0c201f0002097f89 */ /* 0x000e2400000e0000 */
[----:B0-----:R-:W-:Y:S01]  /*0cf0*/  FMNMX.FTZ R6, R2, R9, !PT ;  /* 0x0000000902067209 */ /* 0x001fe20007810000 */
[----:B------:R-:W-:-:S04]  /*0d00*/  IMAD.MOV.U32 R2, RZ, RZ, 0x1 ;  /* 0x00000001ff027424 */ /* 0x000fc800078e00ff */
[----:B------:R-:W-:Y:S01]  /*0d10*/  @!P2 STS [R11], R6 ;  /* 0x000000060b00a388 */ /* 0x000fe20000000800 */
[----:B------:R-:W-:Y:S06]  /*0d20*/  BAR.SYNC.DEFER_BLOCKING 0x0 ;  /* 0x0000000000007b1d */ /* 0x000fec0000010000 */
[----:B------:R-:W0:Y:S04]  /*0d30*/  @P0 LDS R3, [R5] ;  /* 0x0000000005030984 */ /* 0x000e280000000800 */
[----:B0-----:R-:W0:Y:S02]  /*0d40*/  SHFL.BFLY PT, R0, R3, 0x10, 0x1f ;  /* 0x0e001f0003007f89 */ /* 0x001e2400000e0000 */
[----:B0-----:R-:W-:-:S05]  /*0d50*/  FMNMX.FTZ R8, R0, R3, !PT ;  /* 0x0000000300087209 */ /* 0x001fca0007810000 */
[----:B------:R-:W0:Y:S02]  /*0d60*/  SHFL.BFLY PT, R7, R8, 0x8, 0x1f ;  /* 0x0d001f0008077f89 */ /* 0x000e2400000e0000 */
[----:B0-----:R-:W-:-:S05]  /*0d70*/  FMNMX.FTZ R10, R8, R7, !PT ;  /* 0x00000007080a7209 */ /* 0x001fca0007810000 */
[----:B------:R-:W0:Y:S02]  /*0d80*/  SHFL.BFLY PT, R7, R10, 0x4, 0x1f ;  /* 0x0c801f000a077f89 */ /* 0x000e2400000e0000 */
[----:B0-----:R-:W-:-:S05]  /*0d90*/  FMNMX.FTZ R12, R10, R7, !PT ;  /* 0x000000070a0c7209 */ /* 0x001fca0007810000 */
[----:B------:R-:W0:Y:S02]  /*0da0*/  SHFL.BFLY PT, R7, R12, 0x2, 0x1f ;  /* 0x0c401f000c077f89 */ /* 0x000e2400000e0000 */
[----:B0-----:R-:W-:-:S05]  /*0db0*/  FMNMX.FTZ R13, R12, R7, !PT ;  /* 0x000000070c0d7209 */ /* 0x001fca0007810000 */
[----:B------:R-:W0:Y:S02]  /*0dc0*/  SHFL.BFLY PT, R0, R13, 0x1, 0x1f ;  /* 0x0c201f000d007f89 */ /* 0x000e2400000e0000 */
[----:B0-----:R-:W-:-:S05]  /*0dd0*/  FMNMX.FTZ R0, R13, R0, !PT ;  /* 0x000000000d007209 */ /* 0x001fca0007810000 */
[----:B------:R-:W-:-:S06]  /*0de0*/  FMUL.FTZ R6, R0, 1 ;  /* 0x3f80000000067820 */ /* 0x000fcc0000410000 */
[----:B------:R-:W0:Y:S02]  /*0df0*/  F2F.F64.F32 R6, R6 ;  /* 0x0000000600067310 */ /* 0x000e240000201800 */
[----:B0-----:R-:W0:-:S15]  /*0e00*/  MUFU.RCP64H R3, R7 ;  /* 0x0000000700037308 */ /* 0x001e1e0000001800 */
[----:B------:R-:W-:-:S15]  /*0e10*/  NOP ;  /* 0x0000000000007918 */ /* 0x000fde0000000000 */
[----:B------:R-:W-:-:S15]  /*0e20*/  NOP ;  /* 0x0000000000007918 */ /* 0x000fde0000000000 */
[----:B------:R-:W-:-:S15]  /*0e30*/  NOP ;  /* 0x0000000000007918 */ /* 0x000fde0000000000 */
[----:B------:R-:W-:-:S02]  /*0e40*/  NOP ;  /* 0x0000000000007918 */ /* 0x000fc40000000000 */
[----:B0-----:R-:W0:-:S15]  /*0e50*/  DFMA R8, -R6, R2, 1 ;  /* 0x3ff000000608742b */ /* 0x001e1e0000000102 */
[----:B------:R-:W-:-:S15]  /*0e60*/  NOP ;  /* 0x0000000000007918 */ /* 0x000fde0000000000 */
[----:B------:R-:W-:-:S15]  /*0e70*/  NOP ;  /* 0x0000000000007918 */ /* 0x000fde0000000000 */
[----:B------:R-:W-:-:S15]  /*0e80*/  NOP ;  /* 0x0000000000007918 */ /* 0x000fde0000000000 */
[----:B------:R-:W-:-:S04]  /*0e90*/  NOP ;  /* 0x0000000000007918 */ /* 0x000fc80000000000 */
[----:B0-----:R-:W0:-:S15]  /*0ea0*/  DFMA R8, R8, R8, R8 ;  /* 0x000000080808722b */ /* 0x001e1e0000000008 */
        /* <DEDUP_REMOVED lines=19> */
[----:B0-----:R-:W0:-:S15]  /*0fe0*/  DMUL R8, R2, 127 ;  /* 0x405fc00002087828 */ /* 0x001e1e0000000000 */
        /* <DEDUP_REMOVED lines=9> */
[----:B0-----:R-:W0:Y:S02]  /*1080*/  DFMA R2, R2, R10, R8 ;  /* 0x0000000a0202722b */ /* 0x001e240000000008 */
[----:B0-----:R-:W-:-:S05]  /*1090*/  FFMA R5, RZ, R7, R3 ;  /* 0x00000007ff057223 */ /* 0x001fca0000000003 */
[----:B------:R-:W-:-:S13]  /*10a0*/  FSETP.GT.AND P0, PT, |R5|, 1.469367938527859385e-39, PT ;  /* 0x001000000500780b */ /* 0x000fda0003f04200 */
[----:B------:R-:W-:Y:S05]  /*10b0*/  @P0 BRA `(.L_x_441) ;  /* 0x0000000000080947 */ /* 0x000fea0003800000 */
[----:B------:R-:W-:-:S07]  /*10c0*/  MOV R8, 0x10e0 ;  /* 0x000010e000087802 */ /* 0x000fce0000000f00 */
[----:B------:R-:W-:Y:S05]  /*10d0*/  CALL.REL.NOINC `($__internal_0_$__cuda_sm20_div_rn_f64_full) ;  /* 0x0000000000987944 */ /* 0x000fea0003c00000 */
.L_x_441:
[----:B------:R-:W-:Y:S05]  /*10e0*/  BSYNC.RECONVERGENT B0 ;  /* 0x0000000000007941 */ /* 0x000fea0003800200 */
.L_x_440:
[----:B------:R-:W-:Y:S01]  /*10f0*/  BSSY.RECONVERGENT B0, `(.L_x_442) ;  /* 0x000001a000007945 */ /* 0x000fe20003800200 */
[----:B------:R-:W-:-:S03]  /*1100*/  ISETP.NE.AND P2, PT, R4, RZ, PT ;  /* 0x000000ff0400720c */ /* 0x000fc60003f45270 */
[----:B------:R-:W-:Y:S10]  /*1110*/  @P1 BRA `(.L_x_443) ;  /* 0x00000000005c1947 */ /* 0x000ff40003800000 */
[----:B------:R-:W0:Y:S01]  /*1120*/  S2R R8, SR_CgaCtaId ;  /* 0x0000000000087919 */ /* 0x000e220000008800 */
[----:B------:R-:W1:Y:S01]  /*1130*/  LDC R17, c[0x0][0x3a8] ;  /* 0x0000ea00ff117b82 */ /* 0x000e620000000800 */
[----:B------:R-:W-:Y:S01]  /*1140*/  MOV R5, 0x400 ;  /* 0x0000040000057802 */ /* 0x000fe20000000f00 */
[----:B------:R-:W2:Y:S01]  /*1150*/  F2F.F16.F64 R2, R2 ;  /* 0x0000000200027310 */ /* 0x000ea20000300800 */
[----:B------:R-:W3:Y:S01]  /*1160*/  S2R R13, SR_CTAID.X ;  /* 0x00000000000d7919 */ /* 0x000ee20000002500 */
[----:B--2---:R-:W-:Y:S02]  /*1170*/  HADD2.F32 R11, -RZ, R2.H0_H0 ;  /* 0x20000002ff0b7230 */ /* 0x004fe40000004100 */
[----:B------:R-:W-:Y:S02]  /*1180*/  VIADD R5, R5, 0x110 ;  /* 0x0000011005057836 */ /* 0x000fe40000000000 */
[----:B------:R-:W2:Y:S03]  /*1190*/  LDC.64 R6, c[0x0][0x398] ;  /* 0x0000e600ff067b82 */ /* 0x000ea60000000a00 */
[----:B0-----:R-:W-:-:S07]  /*11a0*/  LEA R15, R8, R5, 0x18 ;  /* 0x00000005080f7211 */ /* 0x001fce00078ec0ff */
.L_x_444:
[C---:B------:R-:W-:Y:S01]  /*11b0*/  LEA R5, R4.reuse, R15, 0x1 ;  /* 0x0000000f04057211 */ /* 0x040fe200078e08ff */
[----:B01-3--:R-:W-:Y:S02]  /*11c0*/  IMAD R3, R13, R17, R4 ;  /* 0x000000110d037224 */ /* 0x00bfe400078e0204 */
[----:B------:R-:W-:-:S03]  /*11d0*/  VIADD R4, R4, UR6 ;  /* 0x0000000604047c36 */ /* 0x000fc60008000000 */
[----:B------:R-:W0:Y:S02]  /*11e0*/  LDS.U16 R5, [R5] ;  /* 0x0000000005057984 */ /* 0x000e240000000400 */
[----:B0-----:R-:W-:-:S05]  /*11f0*/  HADD2.F32 R2, -RZ, R5.H0_H0 ;  /* 0x20000005ff027230 */ /* 0x001fca0000004100 */
[----:B------:R-:W-:Y:S01]  /*1200*/  FMUL.FTZ R8, R11, R2 ;  /* 0x000000020b087220 */ /* 0x000fe20000410000 */
[----:B--2---:R-:W-:-:S04]  /*1210*/  IADD3 R2, P0, PT, R3, R6, RZ ;  /* 0x0000000603027210 */ /* 0x004fc80007f1e0ff */
[----:B------:R-:W-:Y:S01]  /*1220*/  LEA.HI.X.SX32 R3, R3, R7, 0x1, P0 ;  /* 0x0000000703037211 */ /* 0x000fe200000f0eff */
[----:B------:R-:W0:Y:S01]  /*1230*/  F2I.S8.NTZ R8, R8 ;  /* 0x0000000800087305 */ /* 0x000e220000202100 */
[----:B------:R-:W-:Y:S02]  /*1240*/  ISETP.GE.AND P0, PT, R4, R17, PT ;  /* 0x000000110400720c */ /* 0x000fe40003f06270 */
[----:B0-----:R-:W-:-:S04]  /*1250*/  PRMT R9, R8, 0x8880, RZ ;  /* 0x0000888008097816 */ /* 0x001fc800000000ff */
[----:B------:R-:W-:-:S05]  /*1260*/  PRMT R9, R9, 0x7710, RZ ;  /* 0x0000771009097816 */ /* 0x000fca00000000ff */
[----:B------:R0:W-:Y:S02]  /*1270*/  STG.E.U8 desc[UR4][R2.64], R9 ;  /* 0x0000000902007986 */ /* 0x0001e4000c101104 */
[----:B------:R-:W-:Y:S05]  /*1280*/  @!P0 BRA `(.L_x_444) ;  /* 0xfffffffc00c88947 */ /* 0x000fea000383ffff */
.L_x_443:
[----:B------:R-:W-:Y:S05]  /*1290*/  BSYNC.RECONVERGENT B0 ;  /* 0x0000000000007941 */ /* 0x000fea0003800200 */
.L_x_442:
[----:B------:R-:W-:Y:S05]  /*12a0*/  @P2 EXIT ;  /* 0x000000000000294d */ /* 0x000fea0003800000 */
[----:B0-----:R-:W0:Y:S01]  /*12b0*/  LDC.64 R2, c[0x0][0x3b0] ;  /* 0x0000ec00ff027b82 */ /* 0x001e220000000a00 */
[----:B------:R-:W1:Y:S07]  /*12c0*/  S2R R7, SR_CTAID.X ;  /* 0x0000000000077919 */ /* 0x000e6e0000002500 */
[----:B------:R-:W1:Y:S01]  /*12d0*/  LDC.64 R4, c[0x0][0x3b8] ;  /* 0x0000ee00ff047b82 */ /* 0x000e620000000a00 */
[----:B0-----:R-:W2:Y:S01]  /*12e0*/  LDG.E R3, desc[UR4][R2.64] ;  /* 0x0000000402037981 */ /* 0x001ea2000c1e1900 */
[----:B-1----:R-:W-:-:S04]  /*12f0*/  IMAD.WIDE.U32 R4, R7, 0x4, R4 ;  /* 0x0000000407047825 */ /* 0x002fc800078e0004 */
[----:B--2---:R-:W-:-:S04]  /*1300*/  FMUL.FTZ R0, R0, R3 ;  /* 0x0000000300007220 */ /* 0x004fc80000410000 */
[----:B------:R-:W-:-:S05]  /*1310*/  FMUL.FTZ R7, R0, 0.0078740157186985015869 ;  /* 0x3c01020400077820 */ /* 0x000fca0000410000 */
[----:B------:R-:W-:Y:S01]  /*1320*/  STG.E desc[UR4][R4.64], R7 ;  /* 0x0000000704007986 */ /* 0x000fe2000c101904 */
[----:B------:R-:W-:Y:S05]  /*1330*/  EXIT ;  /* 0x000000000000794d */ /* 0x000fea0003800000 */
        .weak           $__internal_0_$__cuda_sm20_div_rn_f64_full
        .type           $__internal_0_$__cuda_sm20_div_rn_f64_full,@function
        .size           $__internal_0_$__cuda_sm20_div_rn_f64_full,(.L_x_2478 - $__internal_0_$__cuda_sm20_div_rn_f64_full)
$__internal_0_$__cuda_sm20_div_rn_f64_full:
[C---:B------:R-:W-:Y:S01]  /*1340*/  FSETP.GEU.AND P0, PT, |R7|.reuse, 1.469367938527859385e-39, PT ;  /* 0x001000000700780b */ /* 0x040fe20003f0e200 */
[----:B------:R-:W-:Y:S01]  /*1350*/  IMAD.MOV.U32 R9, RZ, RZ, 0x1ca00000 ;  /* 0x1ca00000ff097424 */ /* 0x000fe200078e00ff */
[C---:B------:R-:W-:Y:S01]  /*1360*/  LOP3.LUT R2, R7.reuse, 0x800fffff, RZ, 0xc0, !PT ;  /* 0x800fffff07027812 */ /* 0x040fe200078ec0ff */
[----:B------:R-:W-:Y:S01]  /*1370*/  BSSY.RECONVERGENT B1, `(.L_x_445) ;  /* 0x000006a000017945 */ /* 0x000fe20003800200 */
[----:B------:R-:W-:Y:S02]  /*1380*/  MOV R18, 0x40500000 ;  /* 0x4050000000127802 */ /* 0x000fe40000000f00 */
[----:B------:R-:W-:Y:S01]  /*1390*/  LOP3.LUT R3, R2, 0x3ff00000, RZ, 0xfc, !PT ;  /* 0x3ff0000002037812 */ /* 0x000fe200078efcff */
[----:B------:R-:W-:Y:S01]  /*13a0*/  IMAD.MOV.U32 R2, RZ, RZ, R6 ;  /* 0x000000ffff027224 */ /* 0x000fe200078e0006 */
[----:B------:R-:W-:Y:S01]  /*13b0*/  LOP3.LUT R5, R7, 0x7ff00000, RZ, 0xc0, !PT ;  /* 0x7ff0000007057812 */ /* 0x000fe200078ec0ff */
[----:B------:R-:W-:Y:S01]  /*13c0*/  VIADD R19, R18, 0xffffffff ;  /* 0xffffffff12137836 */ /* 0x000fe20000000000 */
[----:B------:R-:W-:-:S02]  /*13d0*/  MOV R10, 0x1 ;  /* 0x00000001000a7802 */ /* 0x000fc40000000f00 */
[----:B------:R-:W-:Y:S01]  /*13e0*/  ISETP.LE.U32.AND P2, PT, R5, 0x40500000, PT ;  /* 0x405000000500780c */ /* 0x000fe20003f43070 */
[----:B------:R-:W0:Y:S02]  /*13f0*/  @!P0 DMUL R2, R6, 8.98846567431157953865e+307 ;  /* 0x7fe0000006028828 */ /* 0x000e240000000000 */
[----:B0-----:R-:W0:Y:S01]  /*1400*/  MUFU.RCP64H R11, R3 ;  /* 0x00000003000b7308 */ /* 0x001e220000001800 */
[----:B------:R-:W-:Y:S02]  /*1410*/  @!P0 LOP3.LUT R5, R3, 0x7ff00000, RZ, 0xc0, !PT ;  /* 0x7ff0000003058812 */ /* 0x000fe400078ec0ff */
[----:B------:R-:W-:Y:S02]  /*1420*/  ISETP.GT.U32.AND P0, PT, R19, 0x7feffffe, PT ;  /* 0x7feffffe1300780c */ /* 0x000fe40003f04070 */
[----:B------:R-:W-:Y:S01]  /*1430*/  SEL R14, R9, 0x63400000, !P2 ;  /* 0x63400000090e7807 */ /* 0x000fe20005000000 */
[----:B------:R-:W-:-:S03]  /*1440*/  VIADD R19, R5, 0xffffffff ;  /* 0xffffffff05137836 */ /* 0x000fc60000000000 */
[----:B------:R-:W-:Y:S01]  /*1450*/  LOP3.LUT R15, R14, 0xfc000, RZ, 0xfc, !PT ;  /* 0x000fc0000e0f7812 */ /* 0x000fe200078efcff */
[----:B------:R-:W-:Y:S01]  /*1460*/  IMAD.MOV.U32 R14, RZ, RZ, RZ ;  /* 0x000000ffff0e7224 */ /* 0x000fe200078e00ff */
[----:B------:R-:W-:-:S15]  /*1470*/  ISETP.GT.U32.OR P0, PT, R19, 0x7feffffe, P0 ;  /* 0x7feffffe1300780c */ /* 0x000fde0000704470 */
[----:B------:R-:W-:-:S15]  /*1480*/  NOP ;  /* 0x0000000000007918 */ /* 0x000fde0000000000 */
[----:B------:R-:W-:-:S15]  /*1490*/  NOP ;  /* 0x0000000000007918 */ /* 0x000fde0000000000 */
[----:B------:R-:W-:-:S06]  /*14a0*/  NOP ;  /* 0x0000000000007918 */ /* 0x000fcc0000000000 */
[----:B0-----:R-:W0:-:S15]  /*14b0*/  DFMA R12, R10, -R2, 1 ;  /* 0x3ff000000a0c742b */ /* 0x001e1e0000000802 */
        /* <DEDUP_REMOVED lines=24> */
[----:B0-----:R-:W0:-:S15]  /*1640*/  DMUL R16, R12, R14 ;  /* 0x0000000e0c107228 */ /* 0x001e1e0000000000 */
[----:B------:R-:W-:-:S15]  /*1650*/  NOP ;  /* 0x0000000000007918 */ /* 0x000fde0000000000 */
[----:B------:R-:W-:-:S15]  /*1660*/  NOP ;  /* 0x0000000000007918 */ /* 0x000fde0000000000 */
[----:B------:R-:W-:-:S15]  /*1670*/  NOP ;  /* 0x0000000000007918 */ /* 0x000fde0000000000 */
[----:B------:R-:W-:-:S04]  /*1680*/  NOP ;  /* 0x0000000000007918 */ /* 0x000fc80000000000 */
[----:B0-----:R-:W0:-:S15]  /*1690*/  DFMA R10, R16, -R2, R14 ;  /* 0x80000002100a722b */ /* 0x001e1e000000000e */
[----:B------:R-:W-:-:S15]  /*16a0*/  NOP ;  /* 0x0000000000007918 */ /* 0x000fde0000000000 */
[----:B------:R-:W-:-:S15]  /*16b0*/  NOP ;  /* 0x0000000000007918 */ /* 0x000fde0000000000 */
[----:B------:R-:W-:-:S15]  /*16c0*/  NOP ;  /* 0x0000000000007918 */ /* 0x000fde0000000000 */
[----:B------:R-:W-:-:S04]  /*16d0*/  NOP ;  /* 0x0000000000007918 */ /* 0x000fc80000000000 */
[----:B0-----:R0:W1:Y:S02]  /*16e0*/  DFMA R12, R12, R10, R16 ;  /* 0x0000000a0c0c722b */ /* 0x0010640000000010 */
[----:B01----:R-:W-:Y:S05]  /*16f0*/  @P0 BRA `(.L_x_446) ;  /* 0x0000000000800947 */ /* 0x003fea0003800000 */
[----:B------:R-:W-:Y:S01]  /*1700*/  LOP3.LUT R11, R7, 0x7ff00000, RZ, 0xc0, !PT ;  /* 0x7ff00000070b7812 */ /* 0x000fe200078ec0ff */
[----:B------:R-:W-:Y:S01]  /*1710*/  IMAD.MOV.U32 R16, RZ, RZ, RZ ;  /* 0x000000ffff107224 */ /* 0x000fe200078e00ff */
[----:B------:R-:W-:Y:S02]  /*1720*/  MOV R5, 0x40500000 ;  /* 0x4050000000057802 */ /* 0x000fe40000000f00 */
[----:B------:R-:W-:Y:S01]  /*1730*/  ISETP.LE.U32.AND P0, PT, R11, 0x40500000, PT ;  /* 0x405000000b00780c */ /* 0x000fe20003f03070 */
[----:B------:R-:W-:-:S05]  /*1740*/  IMAD.MOV R10, RZ, RZ, -R11 ;  /* 0x000000ffff0a7224 */ /* 0x000fca00078e0a0b */
[----:B------:R-:W-:Y:S02]  /*1750*/  VIADDMNMX R5, R10, R5, 0xb9600000, !PT ;  /* 0xb96000000a057446 */ /* 0x000fe40007800105 */
[----:B------:R-:W-:Y:S02]  /*1760*/  SEL R10, R9, 0x63400000, !P0 ;  /* 0x63400000090a7807 */ /* 0x000fe40004000000 */
[----:B------:R-:W-:-:S05]  /*1770*/  VIMNMX R5, PT, PT, R5, 0x46a00000, PT ;  /* 0x46a0000005057848 */ /* 0x000fca0003fe0100 */
[----:B------:R-:W-:-:S05]  /*1780*/  IMAD.IADD R5, R5, 0x1, -R10 ;  /* 0x0000000105057824 */ /* 0x000fca00078e0a0a */
[----:B------:R-:W-:-:S06]  /*1790*/  IADD3 R17, PT, PT, R5, 0x7fe00000, RZ ;  /* 0x7fe0000005117810 */ /* 0x000fcc0007ffe0ff */
[----:B------:R-:W0:Y:S02]  /*17a0*/  DMUL R10, R12, R16 ;  /* 0x000000100c0a7228 */ /* 0x000e240000000000 */
[----:B0-----:R-:W-:-:S13]  /*17b0*/  FSETP.GTU.AND P0, PT, |R11|, 1.469367938527859385e-39, PT ;  /* 0x001000000b00780b */ /* 0x001fda0003f0c200 */
[----:B------:R-:W-:Y:S05]  /*17c0*/  @P0 BRA `(.L_x_447) ;  /* 0x0000000000900947 */ /* 0x000fea0003800000 */
[----:B------:R-:W0:Y:S01]  /*17d0*/  DFMA R2, R12, -R2, R14 ;  /* 0x800000020c02722b */ /* 0x000e22000000000e */
[----:B------:R-:W-:Y:S01]  /*17e0*/  IMAD.MOV.U32 R16, RZ, RZ, RZ ;  /* 0x000000ffff107224 */ /* 0x000fe200078e00ff */
[C---:B0-----:R-:W-:Y:S02]  /*17f0*/  FSETP.NEU.AND P0, PT, R3.reuse, RZ, PT ;  /* 0x000000ff0300720b */ /* 0x041fe40003f0d000 */
[----:B------:R-:W-:-:S04]  /*1800*/  LOP3.LUT R7, R3, 0x80000000, R7, 0x48, !PT ;  /* 0x8000000003077812 */ /* 0x000fc800078e4807 */
[----:B------:R-:W-:-:S07]  /*1810*/  LOP3.LUT R17, R7, R17, RZ, 0xfc, !PT ;  /* 0x0000001107117212 */ /* 0x000fce00078efcff */
[----:B------:R-:W-:Y:S05]  /*1820*/  @!P0 BRA `(.L_x_447) ;  /* 0x0000000000788947 */ /* 0x000fea0003800000 */
[----:B------:R-:W-:Y:S01]  /*1830*/  IADD3 R3, PT, PT, -R5, RZ, RZ ;  /* 0x000000ff05037210 */ /* 0x000fe20007ffe1ff */
[----:B------:R-:W-:-:S06]  /*1840*/  IMAD.MOV.U32 R2, RZ, RZ, RZ ;  /* 0x000000ffff027224 */ /* 0x000fcc00078e00ff */
[----:B------:R-:W0:Y:S02]  /*1850*/  DFMA R2, R10, -R2, R12 ;  /* 0x800000020a02722b */ /* 0x000e24000000000c */
[----:B0-----:R-:W-:-:S04]  /*1860*/  IADD3 R2, PT, PT, -R5, -0x43300000, RZ ;  /* 0xbcd0000005027810 */ /* 0x001fc80007ffe1ff */
[----:B------:R-:W-:-:S15]  /*1870*/  FSETP.NEU.AND P0, PT, |R3|, R2, PT ;  /* 0x000000020300720b */ /* 0x000fde0003f0d200 */
[----:B------:R-:W-:-:S15]  /*1880*/  NOP ;  /* 0x0000000000007918 */ /* 0x000fde0000000000 */
[----:B------:R-:W-:-:S15]  /*1890*/  NOP ;  /* 0x0000000000007918 */ /* 0x000fde0000000000 */
[----:B------:R-:W-:-:S13]  /*18a0*/  NOP ;  /* 0x0000000000007918 */ /* 0x000fda0000000000 */
[----:B------:R-:W0:Y:S02]  /*18b0*/  DMUL.RP R12, R12, R16 ;  /* 0x000000100c0c7228 */ /* 0x000e240000008000 */
[----:B0-----:R-:W-:Y:S02]  /*18c0*/  LOP3.LUT R7, R13, R7, RZ, 0x3c, !PT ;  /* 0x000000070d077212 */ /* 0x001fe400078e3cff */
[----:B------:R-:W-:Y:S02]  /*18d0*/  FSEL R10, R12, R10, !P0 ;  /* 0x0000000a0c0a7208 */ /* 0x000fe40004000000 */
[----:B------:R-:W-:Y:S01]  /*18e0*/  FSEL R11, R7, R11, !P0 ;  /* 0x0000000b070b7208 */ /* 0x000fe20004000000 */
[----:B------:R-:W-:Y:S06]  /*18f0*/  BRA `(.L_x_447) ;  /* 0x0000000000447947 */ /* 0x000fec0003800000 */
.L_x_446:
[----:B------:R-:W0:Y:S02]  /*1900*/  DSETP.NAN.AND P0, PT, R6, R6, PT ;  /* 0x000000060600722a */ /* 0x000e240003f08000 */
[----:B0-----:R-:W-:Y:S05]  /*1910*/  @P0 BRA `(.L_x_448) ;  /* 0x0000000000340947 */ /* 0x001fea0003800000 */
[----:B------:R-:W-:Y:S01]  /*1920*/  ISETP.NE.AND P0, PT, R18, R5, PT ;  /* 0x000000051200720c */ /* 0x000fe20003f05270 */
[----:B------:R-:W-:Y:S01]  /*1930*/  IMAD.MOV.U32 R10, RZ, RZ, 0x0 ;  /* 0x00000000ff0a7424 */ /* 0x000fe200078e00ff */
[----:B------:R-:W-:-:S11]  /*1940*/  MOV R11, 0xfff80000 ;  /* 0xfff80000000b7802 */ /* 0x000fd60000000f00 */
[----:B------:R-:W-:Y:S05]  /*1950*/  @!P0 BRA `(.L_x_447) ;  /* 0x00000000002c8947 */ /* 0x000fea0003800000 */
[----:B------:R-:W-:Y:S02]  /*1960*/  ISETP.NE.AND P0, PT, R18, 0x7ff00000, PT ;  /* 0x7ff000001200780c */ /* 0x000fe40003f05270 */
[----:B------:R-:W-:Y:S02]  /*1970*/  LOP3.LUT R6, R7, 0x405fc000, RZ, 0x3c, !PT ;  /* 0x405fc00007067812 */ /* 0x000fe400078e3cff */
[----:B------:R-:W-:Y:S02]  /*1980*/  ISETP.EQ.OR P0, PT, R5, RZ, !P0 ;  /* 0x000000ff0500720c */ /* 0x000fe40004702670 */
[----:B------:R-:W-:-:S11]  /*1990*/  LOP3.LUT R11, R6, 0x80000000, RZ, 0xc0, !PT ;  /* 0x80000000060b7812 */ /* 0x000fd600078ec0ff */
[----:B------:R-:W-:Y:S01]  /*19a0*/  @P0 LOP3.LUT R2, R11, 0x7ff00000, RZ, 0xfc, !PT ;  /* 0x7ff000000b020812 */ /* 0x000fe200078efcff */
[----:B------:R-:W-:Y:S02]  /*19b0*/  @!P0 IMAD.MOV.U32 R10, RZ, RZ, RZ ;  /* 0x000000ffff0a8224 */ /* 0x000fe400078e00ff */
[----:B------:R-:W-:Y:S01]  /*19c0*/  @P0 IMAD.MOV.U32 R10, RZ, RZ, RZ ;  /* 0x000000ffff0a0224 */ /* 0x000fe200078e00ff */
[----:B------:R-:W-:Y:S01]  /*19d0*/  @P0 MOV R11, R2 ;  /* 0x00000002000b0202 */ /* 0x000fe20000000f00 */
[----:B------:R-:W-:Y:S06]  /*19e0*/  BRA `(.L_x_447) ;  /* 0x0000000000087947 */ /* 0x000fec0003800000 */
.L_x_448:
[----:B------:R-:W-:Y:S01]  /*19f0*/  LOP3.LUT R11, R7, 0x80000, RZ, 0xfc, !PT ;  /* 0x00080000070b7812 */ /* 0x000fe200078efcff */
[----:B------:R-:W-:-:S07]  /*1a00*/  IMAD.MOV.U32 R10, RZ, RZ, R6 ;  /* 0x000000ffff0a7224 */ /* 0x000fce00078e0006 */
.L_x_447:
[----:B------:R-:W-:Y:S05]  /*1a10*/  BSYNC.RECONVERGENT B1 ;  /* 0x0000000000017941 */ /* 0x000fea0003800200 */
.L_x_445:
[----:B------:R-:W-:Y:S01]  /*1a20*/  IMAD.MOV.U32 R9, RZ, RZ, 0x0 ;  /* 0x00000000ff097424 */ /* 0x000fe200078e00ff */
[----:B------:R-:W-:Y:S01]  /*1a30*/  MOV R3, R11 ;  /* 0x0000000b00037202 */ /* 0x000fe20000000f00 */
[----:B------:R-:W-:Y:S02]  /*1a40*/  IMAD.MOV.U32 R2, RZ, RZ, R10 ;  /* 0x000000ffff027224 */ /* 0x000fe400078e000a */
[----:B------:R-:W-:Y:S05]  /*1a50*/  RET.REL.NODEC R8 `(_ZN17fastertransformer16generalLayerNormI6__halfLb1EEEvPKT_S4_S4_PS2_fiiPfS6_i) ;  /* 0xffffffe408687950 */ /* 0x000fea0003c3ffff */
.L_x_449:
        /* <DEDUP_REMOVED lines=10> */
.L_x_2478:


//--------------------- .text._ZN17fastertransformer16generalLayerNormIfLb0EEEvPKT_S3_S3_PS1_fiiPfS5_i --------------------------
	.section	.text._ZN17fastertransformer16generalLayerNormIfLb0EEEvPKT_S3_S3_PS1_fiiPfS5_i,"ax",@progbits
	.align	128
        .global         _ZN17fastertransformer16generalLayerNormIfLb0EEEvPKT_S3_S3_PS1_fiiPfS5_i
        .type           _ZN17fastertransformer16generalLayerNormIfLb0EEEvPKT_S3_S3_PS1_fiiPfS5_i,@function
        .size           _ZN17fastertransformer16generalLayerNormIfLb0EEEvPKT_S3_S3_PS1_fiiPfS5_i,(.L_x_2584 - _ZN17fastertransformer16generalLayerNormIfLb0EEEvPKT_S3_S3_PS1_fiiPfS5_i)
        .other          _ZN17fastertransformer16generalLayerNormIfLb0EEEvPKT_S3_S3_PS1_fiiPfS5_i,@"STO_CUDA_ENTRY STV_DEFAULT"
_ZN17fastertransformer16generalLayerNormIfLb0EEEvPKT_S3_S3_PS1_fiiPfS5_i:
.text._ZN17fastertransformer16generalLayerNormIfLb0EEEvPKT_S3_S3_PS1_fiiPfS5_i:
        /* <DEDUP_REMOVED lines=13> */
.L_x_452:
[----:B0-----:R-:W-:-:S04]  /*00d0*/  IMAD R3, R8, UR4, R7 ;  /* 0x0000000408037c24 */ /* 0x001fc8000f8e0207 */
[----:B--2---:R-:W-:-:S06]  /*00e0*/  IMAD.WIDE.U32 R2, R3, 0x4, R4 ;  /* 0x0000000403027825 */ /* 0x004fcc00078e0004 */
[----:B------:R-:W2:Y:S01]  /*00f0*/  LDG.E.CONSTANT R3, desc[UR6][R2.64] ;  /* 0x0000000602037981 */ /* 0x000ea2000c1e9900 */
[----:B-1----:R-:W-:-:S04]  /*0100*/  IADD3 R7, PT, PT, R10, R7, RZ ;  /* 0x000000070a077210 */ /* 0x002fc80007ffe0ff */
[----:B------:R-:W-:Y:S01]  /*0110*/  ISETP.GE.AND P0, PT, R7, UR4, PT ;  /* 0x0000000407007c0c */ /* 0x000fe2000bf06270 */
[----:B--2---:R-:W-:-:S12]  /*0120*/  FADD.FTZ R6, R3, R6 ;  /* 0x0000000603067221 */ /* 0x004fd80000010000 */
[----:B------:R-:W-:Y:S05]  /*0130*/  @!P0 BRA `(.L_x_452) ;  /* 0xfffffffc00e48947 */ /* 0x000fea000383ffff */
.L_x_451:
[----:B------:R-:W-:Y:S05]  /*0140*/  BSYNC.RECONVERGENT B0 ;  /* 0x0000000000007941 */ /* 0x000fea0003800200 */
.L_x_450:
[----:B------:R-:W0:Y:S01]  /*0150*/  SHFL.BFLY PT, R3, R6, 0x10, 0x1f ;  /* 0x0e001f0006037f89 */ /* 0x000e2200000e0000 */
[----:B------:R-:W1:Y:S01]  /*0160*/  LDCU UR8, c[0x0][0x360] ;  /* 0x00006c00ff0877ac */ /* 0x000e620008000800 */
[----:B------:R-:W-:Y:S01]  /*0170*/  LOP3.LUT P0, R9, R0, 0x1f, RZ, 0xc0, !PT ;  /* 0x0000001f00097812 */ /* 0x000fe2000780c0ff */
[----:B------:R-:W-:Y:S02]  /*0180*/  IMAD.MOV.U32 R13, RZ, RZ, RZ ;  /* 0x000000ffff0d7224 */ /* 0x000fe400078e00ff */
        /* <DEDUP_REMOVED lines=51> */
[----:B------:R-:W-:Y:S01]  /*04c0*/  MOV R15, RZ ;  /* 0x000000ff000f7202 */ /* 0x000fe20000000f00 */
[----:B------:R-:W-:Y:S02]  /*04d0*/  IMAD.MOV.U32 R14, RZ, RZ, R0 ;  /* 0x000000ffff0e7224 */ /* 0x000fe400078e0000 */
[----:B------:R-:W2:Y:S05]  /*04e0*/  LDS R17, [R17] ;  /* 0x0000000011117984 */ /* 0x000eaa0000000800 */
.L_x_455:
[----:B-1----:R-:W-:-:S04]  /*04f0*/  IMAD R13, R19, UR4, R14 ;  /* 0x00000004130d7c24 */ /* 0x002fc8000f8e020e */
[----:B0-----:R-:W-:-:S06]  /*0500*/  IMAD.WIDE.U32 R12, R13, 0x4, R4 ;  /* 0x000000040d0c7825 */ /* 0x001fcc00078e0004 */
[----:B------:R-:W2:Y:S01]  /*0510*/  LDG.E.CONSTANT R12, desc[UR6][R12.64] ;  /* 0x000000060c0c7981 */ /* 0x000ea2000c1e9900 */
[----:B------:R-:W-:-:S04]  /*0520*/  IADD3 R14, PT, PT, R14, UR8, RZ ;  /* 0x000000080e0e7c10 */ /* 0x000fc8000fffe0ff */
[----:B------:R-:W-:Y:S01]  /*0530*/  ISETP.GE.AND P0, PT, R14, UR4, PT ;  /* 0x000000040e007c0c */ /* 0x000fe2000bf06270 */
[----:B--2---:R-:W-:-:S04]  /*0540*/  FADD.FTZ R16, R12, -R17 ;  /* 0x800000110c107221 */ /* 0x004fc80000010000 */
[----:B------:R-:W-:-:S08]  /*0550*/  FFMA.FTZ R15, R16, R16, R15 ;  /* 0x00000010100f7223 */ /* 0x000fd0000001000f */
[----:B------:R-:W-:Y:S05]  /*0560*/  @!P0 BRA `(.L_x_455) ;  /* 0xfffffffc00e08947 */ /* 0x000fea000383ffff */
.L_x_454:
[----:B------:R-:W-:Y:S05]  /*0570*/  BSYNC.RECONVERGENT B0 ;  /* 0x0000000000007941 */ /* 0x000fea0003800200 */
.L_x_453:
[----:B0-----:R-:W0:Y:S01]  /*0580*/  SHFL.BFLY PT, R4, R15, 0x10, 0x1f ;  /* 0x0e001f000f047f89 */ /* 0x001e2200000e0000 */
[----:B------:R-:W-:Y:S02]  /*0590*/  ISETP.NE.AND P0, PT, R9, RZ, PT ;  /* 0x000000ff0900720c */ /* 0x000fe40003f05270 */
[----:B------:R-:W-:Y:S01]  /*05a0*/  FSETP.GT.FTZ.AND P1, PT, R7, R8, PT ;  /* 0x000000080700720b */ /* 0x000fe20003f34000 */
        /* <DEDUP_REMOVED lines=44> */
.L_x_458:
[----:B0-----:R-:W2:Y:S01]  /*0870*/  @P0 LDC.64 R12, c[0x0][0x390] ;  /* 0x0000e400ff0c0b82 */ /* 0x001ea20000000a00 */
[----:B01----:R-:W-:-:S04]  /*0880*/  IMAD R11, R3, UR9, R0 ;  /* 0x00000009030b7c24 */ /* 0x003fc8000f8e0200 */
[----:B-1----:R-:W-:Y:S01]  /*0890*/  IMAD.WIDE R14, R11, 0x4, R6 ;  /* 0x000000040b0e7825 */ /* 0x002fe200078e0206 */
[----:B------:R-:W-:-:S03]  /*08a0*/  MOV R10, RZ ;  /* 0x000000ff000a7202 */ /* 0x000fc60000000f00 */
[C---:B------:R-:W-:Y:S02]  /*08b0*/  IMAD.WIDE R16, R0.reuse, 0x4, R8 ;  /* 0x0000000400107825 */ /* 0x040fe400078e0208 */
[----:B------:R-:W3:Y:S04]  /*08c0*/  LDG.E R15, desc[UR6][R14.64] ;  /* 0x000000060e0f7981 */ /* 0x000ee8000c1e1900 */
[----:B------:R-:W4:Y:S01]  /*08d0*/  LDG.E.CONSTANT R16, desc[UR6][R16.64] ;  /* 0x0000000610107981 */ /* 0x000f22000c1e9900 */
[----:B--2---:R-:W-:-:S05]  /*08e0*/  @P0 IMAD.WIDE R12, R0, 0x4, R12 ;  /* 0x00000004000c0825 */ /* 0x004fca00078e020c */
[----:B------:R-:W4:Y:S01]  /*08f0*/  @P0 LDG.E.CONSTANT R10, desc[UR6][R12.64] ;  /* 0x000000060c0a0981 */ /* 0x000f22000c1e9900 */
[----:B------:R-:W0:Y:S01]  /*0900*/  S2UR UR5, SR_CgaCtaId ;  /* 0x00000000000579c3 */ /* 0x000e220000008800 */
[----:B------:R-:W-:Y:S02]  /*0910*/  UMOV UR4, 0x400 ;  /* 0x0000040000047882 */ /* 0x000fe40000000000 */
[----:B0-----:R-:W-:-:S09]  /*0920*/  ULEA UR4, UR5, UR4, 0x18 ;  /* 0x0000000405047291 */ /* 0x001fd2000f8ec0ff */
[----:B------:R-:W3:Y:S01]  /*0930*/  LDS.64 R18, [UR4] ;  /* 0x00000004ff127984 */ /* 0x000ee20008000a00 */
[----:B------:R-:W-:Y:S01]  /*0940*/  UISETP.NE.AND UP0, UPT, UR12, 0x2, UPT ;  /* 0x000000020c00788c */ /* 0x000fe2000bf05270 */
[----:B---3--:R-:W-:-:S04]  /*0950*/  FADD.FTZ R18, R15, -R18 ;  /* 0x800000120f127221 */ /* 0x008fc80000010000 */
[----:B------:R-:W-:-:S04]  /*0960*/  FMUL.FTZ R19, R18, R19 ;  /* 0x0000001312137220 */ /* 0x000fc80000410000 */
[----:B----4-:R-:W-:Y:S01]  /*0970*/  FFMA.FTZ R19, R19, R16, R10 ;  /* 0x0000001013137223 */ /* 0x010fe2000001000a */
[----:B------:R-:W-:Y:S06]  /*0980*/  BRA.U UP0, `(.L_x_456) ;  /* 0x0000000100207547 */ /* 0x000fec000b800000 */
[----:B-----5:R-:W-:Y:S01]  /*0990*/  FMUL.FTZ R12, R19, R2 ;  /* 0x00000002130c7220 */ /* 0x020fe20000410000 */
[----:B------:R-:W-:-:S04]  /*09a0*/  IADD3 R10, P1, PT, R11, UR10, RZ ;  /* 0x0000000a0b0a7c10 */ /* 0x000fc8000ff3e0ff */
[----:B------:R-:W-:Y:S01]  /*09b0*/  LEA.HI.X.SX32 R11, R11, UR11, 0x1, P1 ;  /* 0x0000000b0b0b7c11 */ /* 0x000fe200088f0eff */
[----:B------:R-:W0:Y:S02]  /*09c0*/  F2I.S8.NTZ R12, R12 ;  /* 0x0000000c000c7305 */ /* 0x000e240000202100 */
[----:B0-----:R-:W-:-:S04]  /*09d0*/  PRMT R13, R12, 0x8880, RZ ;  /* 0x000088800c0d7816 */ /* 0x001fc800000000ff */
[----:B------:R-:W-:-:S05]  /*09e0*/  PRMT R13, R13, 0x7710, RZ ;  /* 0x000077100d0d7816 */ /* 0x000fca00000000ff */
[----:B------:R0:W-:Y:S01]  /*09f0*/  STG.E.U8 desc[UR6][R10.64], R13 ;  /* 0x0000000d0a007986 */ /* 0x0001e2000c101106 */
[----:B------:R-:W-:Y:S05]  /*0a00*/  BRA `(.L_x_457) ;  /* 0x0000000000087947 */ /* 0x000fea0003800000 */
.L_x_456:
[----:B------:R-:W-:-:S05]  /*0a10*/  IMAD.WIDE R10, R11, 0x4, R4 ;  /* 0x000000040b0a7825 */ /* 0x000fca00078e0204 */
[----:B------:R1:W-:Y:S02]  /*0a20*/  STG.E desc[UR6][R10.64], R19 ;  /* 0x000000130a007986 */ /* 0x0003e4000c101906 */
.L_x_457:
[----:B------:R-:W-:-:S04]  /*0a30*/  IADD3 R0, PT, PT, R0, UR8, RZ ;  /* 0x0000000800007c10 */ /* 0x000fc8000fffe0ff */
[----:B------:R-:W-:-:S13]  /*0a40*/  ISETP.GE.AND P1, PT, R0, R3, PT ;  /* 0x000000030000720c */ /* 0x000fda0003f26270 */
[----:B------:R-:W-:Y:S05]  /*0a50*/  @!P1 BRA `(.L_x_458) ;  /* 0xfffffffc00849947 */ /* 0x000fea000383ffff */
[----:B------:R-:W-:Y:S05]  /*0a60*/  EXIT ;  /* 0x000000000000794d */ /* 0x000fea0003800000 */
.L_x_459:
        /* <DEDUP_REMOVED lines=9> */
.L_x_2584:


//--------------------- .text._ZN17fastertransformer16generalLayerNormIfLb1EEEvPKT_S3_S3_PS1_fiiPfS5_i --------------------------
	.section	.text._ZN17fastertransformer16generalLayerNormIfLb1EEEvPKT_S3_S3_PS1_fiiPfS5_i,"ax",@progbits
	.align	128
        .global         _ZN17fastertransformer16generalLayerNormIfLb1EEEvPKT_S3_S3_PS1_fiiPfS5_i
        .type           _ZN17fastertransformer16generalLayerNormIfLb1EEEvPKT_S3_S3_PS1_fiiPfS5_i,@function
        .size           _ZN17fastertransformer16generalLayerNormIfLb1EEEvPKT_S3_S3_PS1_fiiPfS5_i,(.L_x_2479 - _ZN17fastertransformer16generalLayerNormIfLb1EEEvPKT_S3_S3_PS1_fiiPfS5_i)
        .other          _ZN17fastertransformer16generalLayerNormIfLb1EEEvPKT_S3_S3_PS1_fiiPfS5_i,@"STO_CUDA_ENTRY STV_DEFAULT"
_ZN17fastertransformer16generalLayerNormIfLb1EEEvPKT_S3_S3_PS1_fiiPfS5_i:
.text._ZN17fastertransformer16generalLayerNormIfLb1EEEvPKT_S3_S3_PS1_fiiPfS5_i:
[----:B------:R-:W-:Y:S01]  /*0000*/  LDC R1, c[0x0][0x37c] ;  /* 0x0000df00ff017b82 */ /* 0x000fe20000000800 */
[----:B------:R-:W0:Y:S01]  /*0010*/  S2R R0, SR_TID.X ;  /* 0x0000000000007919 */ /* 0x000e220000002100 */
[----:B------:R-:W1:Y:S01]  /*0020*/  LDCU UR4, c[0x0][0x3a8] ;  /* 0x00007500ff0477ac */ /* 0x000e620008000800 */
[----:B------:R-:W-:Y:S01]  /*0030*/  BSSY.RECONVERGENT B0, `(.L_x_460) ;  /* 0x0000012000007945 */ /* 0x000fe20003800200 */
[----:B------:R-:W-:Y:S02]  /*0040*/  IMAD.MOV.U32 R6, RZ, RZ, RZ ;  /* 0x000000ffff067224 */ /* 0x000fe400078e00ff */
[----:B-1----:R-:W-:Y:S01]  /*0050*/  IMAD.U32 R7, RZ, RZ, UR4 ;  /* 0x00000004ff077e24 */ /* 0x002fe2000f8e00ff */
[----:B------:R-:W1:Y:S04]  /*0060*/  LDCU.64 UR4, c[0x0][0x358] ;  /* 0x00006b00ff0477ac */ /* 0x000e680008000a00 */
[----:B0-----:R-:W-:-:S13]  /*0070*/  ISETP.GE.AND P0, PT, R0, R7, PT ;  /* 0x000000070000720c */ /* 0x001fda0003f06270 */
[----:B-1----:R-:W-:Y:S05]  /*0080*/  @P0 BRA `(.L_x_461) ;  /* 0x0000000000300947 */ /* 0x002fea0003800000 */
[----:B------:R-:W0:Y:S01]  /*0090*/  S2R R9, SR_CTAID.X ;  /* 0x0000000000097919 */ /* 0x000e220000002500 */
[----:B------:R-:W1:Y:S01]  /*00a0*/  LDC R11, c[0x0][0x360] ;  /* 0x0000d800ff0b7b82 */ /* 0x000e620000000800 */
[----:B------:R-:W-:Y:S02]  /*00b0*/  IMAD.MOV.U32 R6, RZ, RZ, RZ ;  /* 0x000000ffff067224 */ /* 0x000fe400078e00ff */
[----:B------:R-:W-:-:S05]  /*00c0*/  IMAD.MOV.U32 R8, RZ, RZ, R0 ;  /* 0x000000ffff087224 */ /* 0x000fca00078e0000 */
[----:B------:R-:W2:Y:S02]  /*00d0*/  LDC.64 R4, c[0x0][0x380] ;  /* 0x0000e000ff047b82 */ /* 0x000ea40000000a00 */
.L_x_462:
[----:B0-----:R-:W-:-:S04]  /*00e0*/  IMAD R3, R9, R7, R8 ;  /* 0x0000000709037224 */ /* 0x001fc800078e0208 */
[----:B--2---:R-:W-:-:S06]  /*00f0*/  IMAD.WIDE.U32 R2, R3, 0x4, R4 ;  /* 0x0000000403027825 */ /* 0x004fcc00078e0004 */
[----:B------:R-:W2:Y:S01]  /*0100*/  LDG.E.CONSTANT R3, desc[UR4][R2.64] ;  /* 0x0000000402037981 */ /* 0x000ea2000c1e9900 */
[----:B-1----:R-:W-:-:S05]  /*0110*/  IMAD.IADD R8, R11, 0x1, R8 ;  /* 0x000000010b087824 */ /* 0x002fca00078e0208 */
[----:B------:R-:W-:Y:S01]  /*0120*/  ISETP.GE.AND P1, PT, R8, R7, PT ;  /* 0x000000070800720c */ /* 0x000fe20003f26270 */
[----:B--2---:R-:W-:-:S12]  /*0130*/  FADD.FTZ R6, R3, R6 ;  /* 0x0000000603067221 */ /* 0x004fd80000010000 */
[----:B------:R-:W-:Y:S05]  /*0140*/  @!P1 BRA `(.L_x_462) ;  /* 0xfffffffc00e49947 */ /* 0x000fea000383ffff */
.L_x_461:
[----:B------:R-:W-:Y:S05]  /*0150*/  BSYNC.RECONVERGENT B0 ;  /* 0x0000000000007941 */ /* 0x000fea0003800200 */
.L_x_460:
[----:B------:R-:W0:Y:S01]  /*0160*/  SHFL.BFLY PT, R3, R6, 0x10, 0x1f ;  /* 0x0e001f0006037f89 */ /* 0x000e2200000e0000 */
[----:B------:R-:W1:Y:S01]  /*0170*/  LDCU UR6, c[0x0][0x360] ;  /* 0x00006c00ff0677ac */ /* 0x000e620008000800 */
[----:B------:R-:W-:Y:S01]  /*0180*/  MOV R10, 0x400 ;  /* 0x00000400000a7802 */ /* 0x000fe20000000f00 */
[----:B------:R-:W-:Y:S01]  /*0190*/  BSSY.RECONVERGENT B0, `(.L_x_463) ;  /* 0x0000039000007945 */ /* 0x000fe20003800200 */
[----:B------:R-:W2:Y:S01]  /*01a0*/  S2R R9, SR_CgaCtaId ;  /* 0x0000000000097919 */ /* 0x000ea20000008800 */
[----:B------:R-:W-:Y:S01]  /*01b0*/  LOP3.LUT P2, R8, R0, 0x1f, RZ, 0xc0, !PT ;  /* 0x0000001f00087812 */ /* 0x000fe2000784c0ff */
[----:B------:R-:W-:Y:S02]  /*01c0*/  IMAD.MOV.U32 R16, RZ, RZ, RZ ;  /* 0x000000ffff107224 */ /* 0x000fe400078e00ff */
[----:B0-----:R-:W-:Y:S01]  /*01d0*/  FADD.FTZ R3, R3, R6 ;  /* 0x0000000603037221 */ /* 0x001fe20000010000 */
[----:B-1----:R-:W-:-:S04]  /*01e0*/  I2FP.F32.U32 R6, UR6 ;  /* 0x0000000600067c45 */ /* 0x002fc80008201000 */
[----:B------:R-:W0:Y:S01]  /*01f0*/  SHFL.BFLY PT, R2, R3, 0x8, 0x1f ;  /* 0x0d001f0003027f89 */ /* 0x000e2200000e0000 */
[----:B------:R-:W-:Y:S01]  /*0200*/  FMUL.FTZ R6, R6, 0.03125 ;  /* 0x3d00000006067820 */ /* 0x000fe20000410000 */
[----:B0-----:R-:W-:Y:S01]  /*0210*/  FADD.FTZ R2, R3, R2 ;  /* 0x0000000203027221 */ /* 0x001fe20000010000 */
[----:B------:R-:W-:-:S04]  /*0220*/  I2FP.F32.U32 R3, R0 ;  /* 0x0000000000037245 */ /* 0x000fc80000201000 */
[----:B------:R-:W0:Y:S01]  /*0230*/  SHFL.BFLY PT, R5, R2, 0x4, 0x1f ;  /* 0x0c801f0002057f89 */ /* 0x000e2200000e0000 */
[----:B------:R-:W-:Y:S01]  /*0240*/  FSETP.GT.FTZ.AND P1, PT, R6, R3, PT ;  /* 0x000000030600720b */ /* 0x000fe20003f34000 */
[----:B0-----:R-:W-:Y:S01]  /*0250*/  FADD.FTZ R5, R2, R5 ;  /* 0x0000000502057221 */ /* 0x001fe20000010000 */
[----:B------:R-:W-:-:S04]  /*0260*/  IADD3 R2, PT, PT, R10, 0x8, RZ ;  /* 0x000000080a027810 */ /* 0x000fc80007ffe0ff */
[----:B------:R-:W0:Y:S01]  /*0270*/  SHFL.BFLY PT, R4, R5, 0x2, 0x1f ;  /* 0x0c401f0005047f89 */ /* 0x000e2200000e0000 */
[----:B--2---:R-:W-:-:S04]  /*0280*/  LEA R3, R9, R2, 0x18 ;  /* 0x0000000209037211 */ /* 0x004fc800078ec0ff */
[----:B------:R-:W-:Y:S01]  /*0290*/  LEA.HI R2, R0, R3, RZ, 0x1d ;  /* 0x0000000300027211 */ /* 0x000fe200078fe8ff */
[----:B------:R-:W-:Y:S02]  /*02a0*/  IMAD R3, R8, 0x4, R3 ;  /* 0x0000000408037824 */ /* 0x000fe400078e0203 */
[----:B0-----:R-:W-:-:S05]  /*02b0*/  FADD.FTZ R4, R5, R4 ;  /* 0x0000000405047221 */ /* 0x001fca0000010000 */
[----:B------:R-:W0:Y:S02]  /*02c0*/  SHFL.BFLY PT, R11, R4, 0x1, 0x1f ;  /* 0x0c201f00040b7f89 */ /* 0x000e2400000e0000 */
[----:B0-----:R-:W-:Y:S01]  /*02d0*/  FADD.FTZ R13, R4, R11 ;  /* 0x0000000b040d7221 */ /* 0x001fe20000010000 */
[----:B------:R-:W-:-:S04]  /*02e0*/  IMAD.MOV.U32 R4, RZ, RZ, RZ ;  /* 0x000000ffff047224 */ /* 0x000fc800078e00ff */
[----:B------:R-:W-:Y:S01]  /*02f0*/  @!P2 STS [R2], R13 ;  /* 0x0000000d0200a388 */ /* 0x000fe20000000800 */
[----:B------:R-:W-:Y:S01]  /*0300*/  BAR.SYNC.DEFER_BLOCKING 0x0 ;  /* 0x0000000000007b1d */ /* 0x000fe20000010000 */
[----:B------:R-:W-:-:S13]  /*0310*/  ISETP.NE.AND P2, PT, R0, RZ, PT ;  /* 0x000000ff0000720c */ /* 0x000fda0003f45270 */
[----:B------:R-:W-:Y:S01]  /*0320*/  @!P2 I2FP.F32.S32 R15, R7 ;  /* 0x00000007000fa245 */ /* 0x000fe20000201400 */
[----:B------:R-:W0:Y:S04]  /*0330*/  @P1 LDS R4, [R3] ;  /* 0x0000000003041984 */ /* 0x000e280000000800 */
[----:B0-----:R-:W0:Y:S02]  /*0340*/  SHFL.BFLY PT, R5, R4, 0x10, 0x1f ;  /* 0x0e001f0004057f89 */ /* 0x001e2400000e0000 */
[----:B0-----:R-:W-:Y:S02]  /*0350*/  FADD.FTZ R5, R5, R4 ;  /* 0x0000000405057221 */ /* 0x001fe40000010000 */
[----:B------:R-:W0:Y:S03]  /*0360*/  @!P2 MUFU.RCP R4, R15 ;  /* 0x0000000f0004a308 */ /* 0x000e260000001000 */
[----:B------:R-:W1:Y:S02]  /*0370*/  SHFL.BFLY PT, R12, R5, 0x8, 0x1f ;  /* 0x0d001f00050c7f89 */ /* 0x000e6400000e0000 */
[----:B-1----:R-:W-:Y:S01]  /*0380*/  FADD.FTZ R12, R5, R12 ;  /* 0x0000000c050c7221 */ /* 0x002fe20000010000 */
[----:B------:R-:W-:-:S04]  /*0390*/  @!P2 LEA R5, R9, R10, 0x18 ;  /* 0x0000000a0905a211 */ /* 0x000fc800078ec0ff */
        /* <DEDUP_REMOVED lines=10> */
[----:B------:R-:W-:Y:S01]  /*0440*/  LEA R11, R9, R10, 0x18 ;  /* 0x0000000a090b7211 */ /* 0x000fe200078ec0ff */
[----:B------:R-:W1:Y:S01]  /*0450*/  S2R R17, SR_CTAID.X ;  /* 0x0000000000117919 */ /* 0x000e620000002500 */
[----:B0-----:R-:W0:Y:S01]  /*0460*/  LDC.64 R4, c[0x0][0x380] ;  /* 0x0000e000ff047b82 */ /* 0x001e220000000a00 */
[----:B------:R-:W-:Y:S01]  /*0470*/  IMAD.MOV.U32 R16, RZ, RZ, RZ ;  /* 0x000000ffff107224 */ /* 0x000fe200078e00ff */
[----:B------:R-:W-:Y:S02]  /*0480*/  MOV R14, R0 ;  /* 0x00000000000e7202 */ /* 0x000fe40000000f00 */
[----:B------:R-:W2:Y:S05]  /*0490*/  LDS R11, [R11] ;  /* 0x000000000b0b7984 */ /* 0x000eaa0000000800 */
.L_x_465:
[----:B-1----:R-:W-:-:S04]  /*04a0*/  IMAD R13, R17, R7, R14 ;  /* 0x00000007110d7224 */ /* 0x002fc800078e020e */
[----:B0-----:R-:W-:-:S06]  /*04b0*/  IMAD.WIDE.U32 R12, R13, 0x4, R4 ;  /* 0x000000040d0c7825 */ /* 0x001fcc00078e0004 */
[----:B------:R-:W2:Y:S01]  /*04c0*/  LDG.E.CONSTANT R12, desc[UR4][R12.64] ;  /* 0x000000040c0c7981 */ /* 0x000ea2000c1e9900 */
[----:B------:R-:W-:-:S05]  /*04d0*/  VIADD R14, R14, UR6 ;  /* 0x000000060e0e7c36 */ /* 0x000fca0008000000 */
[----:B------:R-:W-:Y:S01]  /*04e0*/  ISETP.GE.AND P3, PT, R14, R7, PT ;  /* 0x000000070e00720c */ /* 0x000fe20003f66270 */
[----:B--2---:R-:W-:-:S04]  /*04f0*/  FADD.FTZ R15, R12, -R11 ;  /* 0x8000000b0c0f7221 */ /* 0x004fc80000010000 */
[----:B------:R-:W-:-:S08]  /*0500*/  FFMA.FTZ R16, R15, R15, R16 ;  /* 0x0000000f0f107223 */ /* 0x000fd00000010010 */
[----:B------:R-:W-:Y:S05]  /*0510*/  @!P3 BRA `(.L_x_465) ;  /* 0xfffffffc00e0b947 */ /* 0x000fea000383ffff */
.L_x_464:
[----:B------:R-:W-:Y:S05]  /*0520*/  BSYNC.RECONVERGENT B0 ;  /* 0x0000000000007941 */ /* 0x000fea0003800200 */
.L_x_463:
[----:B0-----:R-:W0:Y:S01]  /*0530*/  SHFL.BFLY PT, R5, R16, 0x10, 0x1f ;  /* 0x0e001f0010057f89 */ /* 0x001e2200000e0000 */
[----:B------:R-:W-:Y:S01]  /*0540*/  ISETP.NE.AND P3, PT, R8, RZ, PT ;  /* 0x000000ff0800720c */ /* 0x000fe20003f65270 */
[----:B------:R-:W1:Y:S01]  /*0550*/  @!P2 LDC R14, c[0x0][0x3a0] ;  /* 0x0000e800ff0eab82 */ /* 0x000e620000000800 */
[----:B------:R-:W2:Y:S01]  /*0560*/  LDCU UR7, c[0x0][0x3a8] ;  /* 0x00007500ff0777ac */ /* 0x000ea20008000800 */
[----:B------:R-:W-:Y:S01]  /*0570*/  BSSY.RECONVERGENT B0, `(.L_x_466) ;  /* 0x0000041000007945 */ /* 0x000fe20003800200 */
[----:B0-----:R-:W-:Y:S01]  /*0580*/  FADD.FTZ R5, R5, R16 ;  /* 0x0000001005057221 */ /* 0x001fe20000010000 */
[----:B------:R-:W-:-:S04]  /*0590*/  @!P2 I2FP.F32.S32 R16, R7 ;  /* 0x000000070010a245 */ /* 0x000fc80000201400 */
[----:B------:R-:W0:Y:S02]  /*05a0*/  SHFL.BFLY PT, R4, R5, 0x8, 0x1f ;  /* 0x0d001f0005047f89 */ /* 0x000e2400000e0000 */
[----:B------:R-:W1:Y:S01]  /*05b0*/  @!P2 MUFU.RCP R16, R16 ;  /* 0x000000100010a308 */ /* 0x000e620000001000 */
[----:B0-----:R-:W-:-:S05]  /*05c0*/  FADD.FTZ R4, R5, R4 ;  /* 0x0000000405047221 */ /* 0x001fca0000010000 */
[----:B------:R-:W0:Y:S02]  /*05d0*/  SHFL.BFLY PT, R11, R4, 0x4, 0x1f ;  /* 0x0c801f00040b7f89 */ /* 0x000e2400000e0000 */
[----:B0-----:R-:W-:-:S05]  /*05e0*/  FADD.FTZ R11, R4, R11 ;  /* 0x0000000b040b7221 */ /* 0x001fca0000010000 */
[----:B------:R-:W0:Y:S02]  /*05f0*/  SHFL.BFLY PT, R12, R11, 0x2, 0x1f ;  /* 0x0c401f000b0c7f89 */ /* 0x000e2400000e0000 */
[----:B0-----:R-:W-:-:S05]  /*0600*/  FADD.FTZ R12, R11, R12 ;  /* 0x0000000c0b0c7221 */ /* 0x001fca0000010000 */
[----:B------:R-:W0:Y:S02]  /*0610*/  SHFL.BFLY PT, R13, R12, 0x1, 0x1f ;  /* 0x0c201f000c0d7f89 */ /* 0x000e2400000e0000 */
[----:B0-----:R-:W-:Y:S01]  /*0620*/  FADD.FTZ R15, R12, R13 ;  /* 0x0000000d0c0f7221 */ /* 0x001fe20000010000 */
[----:B------:R-:W-:-:S04]  /*0630*/  IMAD.MOV.U32 R13, RZ, RZ, RZ ;  /* 0x000000ffff0d7224 */ /* 0x000fc800078e00ff */
[----:B------:R0:W-:Y:S01]  /*0640*/  @!P3 STS [R2], R15 ;  /* 0x0000000f0200b388 */ /* 0x0001e20000000800 */
[----:B------:R-:W-:Y:S01]  /*0650*/  BAR.SYNC.DEFER_BLOCKING 0x0 ;  /* 0x0000000000007b1d */ /* 0x000fe20000010000 */
[----:B0-----:R-:W-:-:S05]  /*0660*/  IMAD.MOV.U32 R15, RZ, RZ, 0x358637bd ;  /* 0x358637bdff0f7424 */ /* 0x001fca00078e00ff */
[----:B------:R-:W0:Y:S04]  /*0670*/  @P1 LDS R13, [R3] ;  /* 0x00000000030d1984 */ /* 0x000e280000000800 */
        /* <DEDUP_REMOVED lines=9> */
[----:B0-----:R-:W-:-:S04]  /*0710*/  FADD.FTZ R3, R11, R2 ;  /* 0x000000020b037221 */ /* 0x001fc80000010000 */
[----:B-1----:R-:W-:Y:S01]  /*0720*/  @!P2 FFMA.FTZ R2, R3, R16, R14 ;  /* 0x000000100302a223 */ /* 0x002fe2000001000e */
[----:B------:R-:W-:-:S05]  /*0730*/  @!P2 LEA R3, R9, R10, 0x18 ;  /* 0x0000000a0903a211 */ /* 0x000fca00078ec0ff */
[----:B------:R-:W0:Y:S02]  /*0740*/  @!P2 MUFU.RSQ R2, R2 ;  /* 0x000000020002a308 */ /* 0x000e240000001400 */
[----:B0-----:R0:W-:Y:S01]  /*0750*/  @!P2 STS [R3+0x4], R2 ;  /* 0x000004020300a388 */ /* 0x0011e20000000800 */
[----:B------:R-:W-:Y:S06]  /*0760*/  BAR.SYNC.DEFER_BLOCKING 0x0 ;  /* 0x0000000000007b1d */ /* 0x000fec0000010000 */
[----:B--2---:R-:W-:Y:S05]  /*0770*/  @P0 BRA `(.L_x_467) ;  /* 0x0000000000800947 */ /* 0x004fea0003800000 */
[----:B------:R-:W1:Y:S01]  /*0780*/  LDCU.64 UR8, c[0x0][0x390] ;  /* 0x00007200ff0877ac */ /* 0x000e620008000a00 */
[----:B------:R-:W2:Y:S01]  /*0790*/  S2R R14, SR_CTAID.X ;  /* 0x00000000000e7919 */ /* 0x000ea20000002500 */
[----:B------:R-:W3:Y:S01]  /*07a0*/  LDC.64 R4, c[0x0][0x380] ;  /* 0x0000e000ff047b82 */ /* 0x000ee20000000a00 */
[----:B------:R-:W-:Y:S02]  /*07b0*/  VIADD R20, R10, 0x110 ;  /* 0x000001100a147836 */ /* 0x000fe40000000000 */
[----:B------:R-:W-:Y:S01]  /*07c0*/  HFMA2 R15, -RZ, RZ, 0.34521484375, 0.483642578125 ;  /* 0x358637bdff0f7431 */ /* 0x000fe200000001ff */
[C---:B------:R-:W-:Y:S02]  /*07d0*/  LEA R18, R9.reuse, R10, 0x18 ;  /* 0x0000000a09127211 */ /* 0x040fe400078ec0ff */
[----:B------:R-:W-:Y:S01]  /*07e0*/  LEA R20, R9, R20, 0x18 ;  /* 0x0000001409147211 */ /* 0x000fe200078ec0ff */
[----:B------:R-:W-:Y:S01]  /*07f0*/  IMAD.MOV.U32 R9, RZ, RZ, R0 ;  /* 0x000000ffff097224 */ /* 0x000fe200078e0000 */
[----:B0-----:R-:W0:Y:S01]  /*0800*/  LDC.64 R2, c[0x0][0x388] ;  /* 0x0000e200ff027b82 */ /* 0x001e220000000a00 */
[----:B-1----:R-:W-:-:S04]  /*0810*/  ISETP.NE.U32.AND P0, PT, RZ, UR8, PT ;  /* 0x00000008ff007c0c */ /* 0x002fc8000bf05070 */
[----:B------:R-:W-:-:S13]  /*0820*/  ISETP.NE.AND.EX P0, PT, RZ, UR9, PT, P0 ;  /* 0x00000009ff007c0c */ /* 0x000fda000bf05300 */
.L_x_468:
[----:B------:R-:W1:Y:S01]  /*0830*/  @P0 LDC.64 R10, c[0x0][0x390] ;  /* 0x0000e400ff0a0b82 */ /* 0x000e620000000a00 */
[----:B------:R-:W-:Y:S01]  /*0840*/  IMAD.U32 R7, RZ, RZ, UR7 ;  /* 0x00000007ff077e24 */ /* 0x000fe2000f8e00ff */
[----:B------:R-:W4:Y:S03]  /*0850*/  LDS.64 R16, [R18] ;  /* 0x0000000012107984 */ /* 0x000f260000000a00 */
[----:B--2---:R-:W-:-:S04]  /*0860*/  IMAD R23, R14, R7, R9 ;  /* 0x000000070e177224 */ /* 0x004fc800078e0209 */
[----:B---3--:R-:W-:-:S04]  /*0870*/  IMAD.WIDE R22, R23, 0x4, R4 ;  /* 0x0000000417167825 */ /* 0x008fc800078e0204 */
[----:B------:R-:W-:Y:S02]  /*0880*/  IMAD.MOV.U32 R19, RZ, RZ, RZ ;  /* 0x000000ffff137224 */ /* 0x000fe400078e00ff */
[----:B------:R-:W4:Y:S01]  /*0890*/  LDG.E R23, desc[UR4][R22.64] ;  /* 0x0000000416177981 */ /* 0x000f22000c1e1900 */
[----:B0-----:R-:W-:-:S06]  /*08a0*/  IMAD.WIDE R12, R9, 0x4, R2 ;  /* 0x00000004090c7825 */ /* 0x001fcc00078e0202 */
[----:B------:R-:W2:Y:S01]  /*08b0*/  LDG.E.CONSTANT R12, desc[UR4][R12.64] ;  /* 0x000000040c0c7981 */ /* 0x000ea2000c1e9900 */
[----:B-1----:R-:W-:-:S05]  /*08c0*/  @P0 IMAD.WIDE R10, R9, 0x4, R10 ;  /* 0x00000004090a0825 */ /* 0x002fca00078e020a */
[----:B------:R-:W2:Y:S01]  /*08d0*/  @P0 LDG.E.CONSTANT R19, desc[UR4][R10.64] ;  /* 0x000000040a130981 */ /* 0x000ea2000c1e9900 */
[----:B----4-:R-:W-:-:S04]  /*08e0*/  FADD.FTZ R16, R23, -R16 ;  /* 0x8000001017107221 */ /* 0x010fc80000010000 */
[----:B------:R-:W-:Y:S01]  /*08f0*/  FMUL.FTZ R16, R16, R17 ;  /* 0x0000001110107220 */ /* 0x000fe20000410000 */
[C---:B------:R-:W-:Y:S01]  /*0900*/  IMAD R17, R9.reuse, 0x4, R20 ;  /* 0x0000000409117824 */ /* 0x040fe200078e0214 */
[----:B------:R-:W-:Y:S02]  /*0910*/  IADD3 R9, PT, PT, R9, UR6, RZ ;  /* 0x0000000609097c10 */ /* 0x000fe4000fffe0ff */
[----:B--2---:R-:W-:-:S05]  /*0920*/  FFMA.FTZ R16, R16, R12, R19 ;  /* 0x0000000c10107223 */ /* 0x004fca0000010013 */
[----:B------:R1:W-:Y:S01]  /*0930*/  STS [R17], R16 ;  /* 0x0000001011007388 */ /* 0x0003e20000000800 */
[----:B------:R-:W-:Y:S02]  /*0940*/  ISETP.GE.AND P2, PT, R9, R7, PT ;  /* 0x000000070900720c */ /* 0x000fe40003f46270 */
[----:B------:R-:W-:-:S13]  /*0950*/  FSETP.GT.FTZ.AND P1, PT, |R16|, R15, PT ;  /* 0x0000000f1000720b */ /* 0x000fda0003f34200 */
[----:B------:R-:W-:Y:S01]  /*0960*/  @P1 FADD.FTZ R15, |R16|, -RZ ;  /* 0x800000ff100f1221 */ /* 0x000fe20000010200 */
[----:B-1----:R-:W-:Y:S06]  /*0970*/  @!P2 BRA `(.L_x_468) ;  /* 0xfffffffc00aca947 */ /* 0x002fec000383ffff */
.L_x_467:
[----:B------:R-:W-:Y:S05]  /*0980*/  BSYNC.RECONVERGENT B0 ;  /* 0x0000000000007941 */ /* 0x000fea0003800200 */
.L_x_466:
[----:B0-----:R-:W0:Y:S01]  /*0990*/  SHFL.BFLY PT, R2, R15, 0x10, 0x1f ;  /* 0x0e001f000f027f89 */ /* 0x001e2200000e0000 */
[----:B------:R-:W-:Y:S01]  /*09a0*/  I2FP.F32.U32 R9, R8 ;  /* 0x0000000800097245 */ /* 0x000fe20000201000 */
[----:B------:R-:W-:Y:S01]  /*09b0*/  BSSY.RECONVERGENT B0, `(.L_x_469) ;  /* 0x0000077000007945 */ /* 0x000fe20003800200 */
[----:B------:R-:W-:Y:S02]  /*09c0*/  ISETP.NE.AND P1, PT, R8, RZ, PT ;  /* 0x000000ff0800720c */ /* 0x000fe40003f25270 */
[----:B------:R-:W-:-:S11]  /*09d0*/  FSETP.GT.FTZ.AND P0, PT, R6, R9, PT ;  /* 0x000000090600720b */ /* 0x000fd60003f14000 */
[----:B------:R-:W1:Y:S01]  /*09e0*/  @!P1 S2R R10, SR_CgaCtaId ;  /* 0x00000000000a9919 */ /* 0x000e620000008800 */
[----:B------:R-:W-:Y:S02]  /*09f0*/  @!P1 MOV R6, 0x400 ;  /* 0x0000040000069802 */ /* 0x000fe40000000f00 */
[----:B------:R-:W-:Y:S01]  /*0a00*/  @P0 MOV R9, 0x400 ;  /* 0x0000040000090802 */ /* 0x000fe20000000f00 */
[----:B------:R-:W2:Y:S01]  /*0a10*/  @P0 S2R R12, SR_CgaCtaId ;  /* 0x00000000000c0919 */ /* 0x000ea20000008800 */
[----:B0-----:R-:W-:-:S03]  /*0a20*/  FMNMX.FTZ R2, R2, R15, !PT ;  /* 0x0000000f02027209 */ /* 0x001fc60007810000 */
[----:B------:R-:W-:Y:S02]  /*0a30*/  @P0 VIADD R9, R9, 0x88 ;  /* 0x0000008809090836 */ /* 0x000fe40000000000 */
[----:B------:R-:W0:Y:S03]  /*0a40*/  SHFL.BFLY PT, R3, R2, 0x8, 0x1f ;  /* 0x0d001f0002037f89 */ /* 0x000e2600000e0000 */
[----:B--2---:R-:W-:Y:S02]  /*0a50*/  @P0 LEA R9, R12, R9, 0x18 ;  /* 0x000000090c090211 */ /* 0x004fe400078ec0ff */
[----:B0-----:R-:W-:-:S03]  /*0a60*/  FMNMX.FTZ R3, R2, R3, !PT ;  /* 0x0000000302037209 */ /* 0x001fc60007810000 */
[----:B------:R-:W-:Y:S02]  /*0a70*/  @P0 IMAD R8, R8, 0x4, R9 ;  /* 0x0000000408080824 */ /* 0x000fe400078e0209 */
[----:B------:R-:W0:Y:S02]  /*0a80*/  SHFL.BFLY PT, R4, R3, 0x4, 0x1f ;  /* 0x0c801f0003047f89 */ /* 0x000e2400000e0000 */
[----:B0-----:R-:W-:Y:S01]  /*0a90*/  FMNMX.FTZ R4, R3, R4, !PT ;  /* 0x0000000403047209 */ /* 0x001fe20007810000 */
[----:B------:R-:W-:-:S04]  /*0aa0*/  @!P1 VIADD R3, R6, 0x88 ;  /* 0x0000008806039836 */ /* 0x000fc80000000000 */
[----:B------:R-:W0:Y:S01]  /*0ab0*/  SHFL.BFLY PT, R5, R4, 0x2, 0x1f ;  /* 0x0c401f0004057f89 */ /* 0x000e2200000e0000 */
[----:B-1----:R-:W-:-:S04]  /*0ac0*/  @!P1 LEA R3, R10, R3, 0x18 ;  /* 0x000000030a039211 */ /* 0x002fc800078ec0ff */
[----:B------:R-:W-:Y:S02]  /*0ad0*/  @!P1 LEA.HI R3, R0, R3, RZ, 0x1d ;  /* 0x0000000300039211 */ /* 0x000fe400078fe8ff */
[----:B0-----:R-:W-:-:S05]  /*0ae0*/  FMNMX.FTZ R5, R4, R5, !PT ;  /* 0x0000000504057209 */ /* 0x001fca0007810000 */
[----:B------:R-:W0:Y:S02]  /*0af0*/  SHFL.BFLY PT, R2, R5, 0x1, 0x1f ;  /* 0x0c201f0005027f89 */ /* 0x000e2400000e0000 */
[----:B0-----:R-:W-:Y:S01]  /*0b00*/  FMNMX.FTZ R12, R5, R2, !PT ;  /* 0x00000002050c7209 */ /* 0x001fe20007810000 */
[----:B------:R-:W-:-:S04]  /*0b10*/  IMAD.MOV.U32 R2, RZ, RZ, -0x1f528714 ;  /* 0xe0ad78ecff027424 */ /* 0x000fc800078e00ff */
[----:B------:R-:W-:Y:S01]  /*0b20*/  @!P1 STS [R3], R12 ;  /* 0x0000000c03009388 */ /* 0x000fe20000000800 */
[----:B------:R-:W-:Y:S06]  /*0b30*/  BAR.SYNC.DEFER_BLOCKING 0x0 ;  /* 0x0000000000007b1d */ /* 0x000fec0000010000 */
[----:B------:R-:W0:Y:S01]  /*0b40*/  @P0 LDS R2, [R8] ;  /* 0x0000000008020984 */ /* 0x000e220000000800 */
[----:B------:R-:W-:-:S03]  /*0b50*/  ISETP.GE.AND P0, PT, R0, R7, PT ;  /* 0x000000070000720c */ /* 0x000fc60003f06270 */
        /* <DEDUP_REMOVED lines=9> */
[----:B0-----:R-:W-:Y:S01]  /*0bf0*/  FMNMX.FTZ R4, R10, R3, !PT ;  /* 0x000000030a047209 */ /* 0x001fe20007810000 */
[----:B------:R-:W-:Y:S06]  /*0c00*/  @P0 BRA `(.L_x_470) ;  /* 0x0000000400440947 */ /* 0x000fec0003800000 */
[----:B------:R-:W-:Y:S01]  /*0c10*/  FMUL.FTZ R6, R4, 1 ;  /* 0x3f80000004067820 */ /* 0x000fe20000410000 */
[----:B------:R-:W-:Y:S01]  /*0c20*/  MOV R2, 0x1 ;  /* 0x0000000100027802 */ /* 0x000fe20000000f00 */
[----:B------:R-:W0:Y:S01]  /*0c30*/  S2R R5, SR_CTAID.X ;  /* 0x0000000000057919 */ /* 0x000e220000002500 */
[----:B------:R-:W-:Y:S03]  /*0c40*/  BSSY.RECONVERGENT B1, `(.L_x_471) ;  /* 0x0000030000017945 */ /* 0x000fe60003800200 */
[----:B------:R-:W1:Y:S02]  /*0c50*/  F2F.F64.F32 R6, R6 ;  /* 0x0000000600067310 */ /* 0x000e640000201800 */
[----:B-1----:R-:W1:-:S15]  /*0c60*/  MUFU.RCP64H R3, R7 ;  /* 0x0000000700037308 */ /* 0x002e5e0000001800 */
[----:B------:R-:W-:-:S15]  /*0c70*/  NOP ;  /* 0x0000000000007918 */ /* 0x000fde0000000000 */
[----:B------:R-:W-:-:S15]  /*0c80*/  NOP ;  /* 0x0000000000007918 */ /* 0x000fde0000000000 */
[----:B------:R-:W-:-:S15]  /*0c90*/  NOP ;  /* 0x0000000000007918 */ /* 0x000fde0000000000 */
[----:B------:R-:W-:-:S02]  /*0ca0*/  NOP ;  /* 0x0000000000007918 */ /* 0x000fc40000000000 */
[----:B-1----:R-:W1:-:S15]  /*0cb0*/  DFMA R8, -R6, R2, 1 ;  /* 0x3ff000000608742b */ /* 0x002e5e0000000102 */
[----:B------:R-:W-:-:S15]  /*0cc0*/  NOP ;  /* 0x0000000000007918 */ /* 0x000fde0000000000 */
[----:B------:R-:W-:-:S15]  /*0cd0*/  NOP ;  /* 0x0000000000007918 */ /* 0x000fde0000000000 */
[----:B------:R-:W-:-:S15]  /*0ce0*/  NOP ;  /* 0x0000000000007918 */ /* 0x000fde0000000000 */
[----:B------:R-:W-:-:S04]  /*0cf0*/  NOP ;  /* 0x0000000000007918 */ /* 0x000fc80000000000 */
[----:B-1----:R-:W1:-:S15]  /*0d00*/  DFMA R8, R8, R8, R8 ;  /* 0x000000080808722b */ /* 0x002e5e0000000008 */
        /* <DEDUP_REMOVED lines=19> */
[----:B-1----:R-:W1:-:S15]  /*0e40*/  DMUL R8, R2, 127 ;  /* 0x405fc00002087828 */ /* 0x002e5e0000000000 */
        /* <DEDUP_REMOVED lines=9> */
[----:B-1----:R-:W1:Y:S02]  /*0ee0*/  DFMA R2, R2, R10, R8 ;  /* 0x0000000a0202722b */ /* 0x002e640000000008 */
[----:B-1----:R-:W-:-:S05]  /*0ef0*/  FFMA R8, RZ, R7, R3 ;  /* 0x00000007ff087223 */ /* 0x002fca0000000003 */
[----:B------:R-:W-:-:S13]  /*0f00*/  FSETP.GT.AND P0, PT, |R8|, 1.469367938527859385e-39, PT ;  /* 0x001000000800780b */ /* 0x000fda0003f04200 */
[----:B0-----:R-:W-:Y:S05]  /*0f10*/  @P0 BRA `(.L_x_472) ;  /* 0x0000000000080947 */ /* 0x001fea0003800000 */
[----:B------:R-:W-:-:S07]  /*0f20*/  MOV R8, 0xf40 ;  /* 0x00000f4000087802 */ /* 0x000fce0000000f00 */
[----:B------:R-:W-:Y:S05]  /*0f30*/  CALL.REL.NOINC `($__internal_1_$__cuda_sm20_div_rn_f64_full) ;  /* 0x0000000000a87944 */ /* 0x000fea0003c00000 */
.L_x_472:
[----:B------:R-:W-:Y:S05]  /*0f40*/  BSYNC.RECONVERGENT B1 ;  /* 0x0000000000017941 */ /* 0x000fea0003800200 */
.L_x_471:
[----:B------:R-:W0:Y:S01]  /*0f50*/  S2R R10, SR_CgaCtaId ;  /* 0x00000000000a7919 */ /* 0x000e220000008800 */
[----:B------:R-:W1:Y:S01]  /*0f60*/  LDC R17, c[0x0][0x3a8] ;  /* 0x0000ea00ff117b82 */ /* 0x000e620000000800 */
[----:B------:R-:W-:Y:S01]  /*0f70*/  MOV R8, 0x400 ;  /* 0x0000040000087802 */ /* 0x000fe20000000f00 */
[----:B------:R-:W-:Y:S01]  /*0f80*/  UMOV UR8, 0xf0000000 ;  /* 0xf000000000087882 */ /* 0x000fe20000000000 */
[----:B------:R-:W-:Y:S02]  /*0f90*/  UMOV UR9, 0x380fffff ;  /* 0x380fffff00097882 */ /* 0x000fe40000000000 */
[----:B------:R-:W2:Y:S01]  /*0fa0*/  DSETP.GEU.AND P0, PT, |R2|, UR8, PT ;  /* 0x0000000802007e2a */ /* 0x000ea2000bf0e200 */
[----:B------:R-:W-:Y:S02]  /*0fb0*/  VIADD R9, R8, 0x110 ;  /* 0x0000011008097836 */ /* 0x000fe40000000000 */
[----:B------:R-:W3:-:S15]  /*0fc0*/  LDC.64 R6, c[0x0][0x398] ;  /* 0x0000e600ff067b82 */ /* 0x000ede0000000a00 */
[----:B------:R-:W-:-:S15]  /*0fd0*/  NOP ;  /* 0x0000000000007918 */ /* 0x000fde0000000000 */
[----:B------:R-:W-:-:S15]  /*0fe0*/  NOP ;  /* 0x0000000000007918 */ /* 0x000fde0000000000 */
[----:B------:R-:W-:-:S15]  /*0ff0*/  NOP ;  /* 0x0000000000007918 */ /* 0x000fde0000000000 */
[----:B------:R-:W-:-:S01]  /*1000*/  NOP ;  /* 0x0000000000007918 */ /* 0x000fc20000000000 */
[----:B------:R-:W2:Y:S02]  /*1010*/  F2F.F32.F64 R8, R2 ;  /* 0x0000000200087310 */ /* 0x000ea40000301000 */
[----:B--2---:R-:W-:Y:S01]  /*1020*/  @!P0 FMUL R8, R8, 1.175494350822287508e-38 ;  /* 0x0080000008088820 */ /* 0x004fe20000400000 */
[----:B0-----:R-:W-:Y:S01]  /*1030*/  LEA R15, R10, R9, 0x18 ;  /* 0x000000090a0f7211 */ /* 0x001fe200078ec0ff */
[----:B-1-3--:R-:W-:-:S07]  /*1040*/  IMAD.MOV.U32 R10, RZ, RZ, R0 ;  /* 0x000000ffff0a7224 */ /* 0x00afce00078e0000 */
.L_x_473:
[C---:B------:R-:W-:Y:S02]  /*1050*/  IMAD R9, R10.reuse, 0x4, R15 ;  /* 0x000000040a097824 */ /* 0x040fe400078e020f */
[----:B0-----:R-:W-:Y:S02]  /*1060*/  IMAD R3, R5, R17, R10 ;  /* 0x0000001105037224 */ /* 0x001fe400078e020a */
[----:B------:R-:W-:Y:S02]  /*1070*/  VIADD R10, R10, UR6 ;  /* 0x000000060a0a7c36 */ /* 0x000fe40008000000 */
[----:B------:R-:W0:Y:S01]  /*1080*/  LDS R9, [R9] ;  /* 0x0000000009097984 */ /* 0x000e220000000800 */
[----:B------:R-:W-:-:S04]  /*1090*/  IADD3 R2, P0, PT, R3, R6, RZ ;  /* 0x0000000603027210 */ /* 0x000fc80007f1e0ff */
[----:B------:R-:W-:Y:S02]  /*10a0*/  LEA.HI.X.SX32 R3, R3, R7, 0x1, P0 ;  /* 0x0000000703037211 */ /* 0x000fe400000f0eff */
[----:B------:R-:W-:Y:S01]  /*10b0*/  ISETP.GE.AND P0, PT, R10, R17, PT ;  /* 0x000000110a00720c */ /* 0x000fe20003f06270 */
[----:B0-----:R-:W-:-:S06]  /*10c0*/  FMUL.FTZ R11, R8, R9 ;  /* 0x00000009080b7220 */ /* 0x001fcc0000410000 */
[----:B------:R-:W0:Y:S02]  /*10d0*/  F2I.S8.NTZ R11, R11 ;  /* 0x0000000b000b7305 */ /* 0x000e240000202100 */
[----:B0-----:R-:W-:-:S04]  /*10e0*/  PRMT R13, R11, 0x8880, RZ ;  /* 0x000088800b0d7816 */ /* 0x001fc800000000ff */
[----:B------:R-:W-:-:S05]  /*10f0*/  PRMT R13, R13, 0x7710, RZ ;  /* 0x000077100d0d7816 */ /* 0x000fca00000000ff */
[----:B------:R0:W-:Y:S01]  /*1100*/  STG.E.U8 desc[UR4][R2.64], R13 ;  /* 0x0000000d02007986 */ /* 0x0001e2000c101104 */
[----:B------:R-:W-:Y:S05]  /*1110*/  @!P0 BRA `(.L_x_473) ;  /* 0xfffffffc00cc8947 */ /* 0x000fea000383ffff */
.L_x_470:
[----:B------:R-:W-:Y:S05]  /*1120*/  BSYNC.RECONVERGENT B0 ;  /* 0x0000000000007941 */ /* 0x000fea0003800200 */
.L_x_469:
[----:B------:R-:W-:-:S13]  /*1130*/  ISETP.NE.AND P0, PT, R0, RZ, PT ;  /* 0x000000ff0000720c */ /* 0x000fda0003f05270 */
[----:B------:R-:W-:Y:S05]  /*1140*/  @P0 EXIT ;  /* 0x000000000000094d */ /* 0x000fea0003800000 */
[----:B0-----:R-:W0:Y:S01]  /*1150*/  LDC.64 R2, c[0x0][0x3b0] ;  /* 0x0000ec00ff027b82 */ /* 0x001e220000000a00 */
[----:B------:R-:W1:Y:S07]  /*1160*/  S2R R5, SR_CTAID.X ;  /* 0x0000000000057919 */ /* 0x000e6e0000002500 */
[----:B------:R-:W1:Y:S01]  /*1170*/  LDC.64 R6, c[0x0][0x3b8] ;  /* 0x0000ee00ff067b82 */ /* 0x000e620000000a00 */
[----:B0-----:R-:W2:Y:S02]  /*1180*/  LDG.E R3, desc[UR4][R2.64] ;  /* 0x0000000402037981 */ /* 0x001ea4000c1e1900 */
[----:B--2---:R-:W-:Y:S01]  /*1190*/  FMUL.FTZ R0, R4, R3 ;  /* 0x0000000304007220 */ /* 0x004fe20000410000 */
[----:B-1----:R-:W-:-:S04]  /*11a0*/  IMAD.WIDE.U32 R4, R5, 0x4, R6 ;  /* 0x0000000405047825 */ /* 0x002fc800078e0006 */
[----:B------:R-:W-:-:S05]  /*11b0*/  FMUL.FTZ R7, R0, 0.0078740157186985015869 ;  /* 0x3c01020400077820 */ /* 0x000fca0000410000 */
[----:B------:R-:W-:Y:S01]  /*11c0*/  STG.E desc[UR4][R4.64], R7 ;  /* 0x0000000704007986 */ /* 0x000fe2000c101904 */
[----:B------:R-:W-:Y:S05]  /*11d0*/  EXIT ;  /* 0x000000000000794d */ /* 0x000fea0003800000 */
        .weak           $__internal_1_$__cuda_sm20_div_rn_f64_full
        .type           $__internal_1_$__cuda_sm20_div_rn_f64_full,@function
        .size           $__internal_1_$__cuda_sm20_div_rn_f64_full,(.L_x_2479 - $__internal_1_$__cuda_sm20_div_rn_f64_full)
$__internal_1_$__cuda_sm20_div_rn_f64_full:
[C---:B------:R-:W-:Y:S01]  /*11e0*/  FSETP.GEU.AND P0, PT, |R7|.reuse, 1.469367938527859385e-39, PT ;  /* 0x001000000700780b */ /* 0x040fe20003f0e200 */
[----:B------:R-:W-:Y:S01]  /*11f0*/  IMAD.MOV.U32 R18, RZ, RZ, 0x40500000 ;  /* 0x40500000ff127424 */ /* 0x000fe200078e00ff */
[C---:B------:R-:W-:Y:S01]  /*1200*/  LOP3.LUT R2, R7.reuse, 0x800fffff, RZ, 0xc0, !PT ;  /* 0x800fffff07027812 */ /* 0x040fe200078ec0ff */
[----:B------:R-:W-:Y:S01]  /*1210*/  IMAD.MOV.U32 R19, RZ, RZ, 0x1ca00000 ;  /* 0x1ca00000ff137424 */ /* 0x000fe200078e00ff */
[----:B------:R-:W-:Y:S01]  /*1220*/  LOP3.LUT R9, R7, 0x7ff00000, RZ, 0xc0, !PT ;  /* 0x7ff0000007097812 */ /* 0x000fe200078ec0ff */
[----:B------:R-:W-:Y:S01]  /*1230*/  IMAD.MOV.U32 R10, RZ, RZ, 0x1 ;  /* 0x00000001ff0a7424 */ /* 0x000fe200078e00ff */
[----:B------:R-:W-:Y:S01]  /*1240*/  LOP3.LUT R3, R2, 0x3ff00000, RZ, 0xfc, !PT ;  /* 0x3ff0000002037812 */ /* 0x000fe200078efcff */
[----:B------:R-:W-:Y:S01]  /*1250*/  BSSY.RECONVERGENT B2, `(.L_x_474) ;  /* 0x0000066000027945 */ /* 0x000fe20003800200 */
[----:B------:R-:W-:Y:S02]  /*1260*/  MOV R2, R6 ;  /* 0x0000000600027202 */ /* 0x000fe40000000f00 */
[----:B------:R-:W-:-:S02]  /*1270*/  ISETP.LE.U32.AND P1, PT, R9, 0x40500000, PT ;  /* 0x405000000900780c */ /* 0x000fc40003f23070 */
[----:B------:R-:W-:Y:S02]  /*1280*/  IADD3 R20, PT, PT, R18, -0x1, RZ ;  /* 0xffffffff12147810 */ /* 0x000fe40007ffe0ff */
[----:B------:R-:W0:Y:S01]  /*1290*/  @!P0 DMUL R2, R6, 8.98846567431157953865e+307 ;  /* 0x7fe0000006028828 */ /* 0x000e220000000000 */
[----:B------:R-:W-:Y:S01]  /*12a0*/  SEL R14, R19, 0x63400000, !P1 ;  /* 0x63400000130e7807 */ /* 0x000fe20004800000 */
[----:B0-----:R-:W0:Y:S01]  /*12b0*/  MUFU.RCP64H R11, R3 ;  /* 0x00000003000b7308 */ /* 0x001e220000001800 */
[----:B------:R-:W-:Y:S02]  /*12c0*/  @!P0 LOP3.LUT R9, R3, 0x7ff00000, RZ, 0xc0, !PT ;  /* 0x7ff0000003098812 */ /* 0x000fe400078ec0ff */
[----:B------:R-:W-:Y:S02]  /*12d0*/  ISETP.GT.U32.AND P0, PT, R20, 0x7feffffe, PT ;  /* 0x7feffffe1400780c */ /* 0x000fe40003f04070 */
[----:B------:R-:W-:Y:S01]  /*12e0*/  LOP3.LUT R15, R14, 0xfc000, RZ, 0xfc, !PT ;  /* 0x000fc0000e0f7812 */ /* 0x000fe200078efcff */
[----:B------:R-:W-:-:S02]  /*12f0*/  VIADD R20, R9, 0xffffffff ;  /* 0xffffffff09147836 */ /* 0x000fc40000000000 */
[----:B------:R-:W-:-:S03]  /*1300*/  IMAD.MOV.U32 R14, RZ, RZ, RZ ;  /* 0x000000ffff0e7224 */ /* 0x000fc600078e00ff */
        /* <DEDUP_REMOVED lines=42> */
[----:B------:R-:W-:Y:S02]  /*15b0*/  IMAD.MOV.U32 R9, RZ, RZ, 0x40500000 ;  /* 0x40500000ff097424 */ /* 0x000fe400078e00ff */
[----:B------:R-:W-:Y:S01]  /*15c0*/  IMAD.MOV.U32 R16, RZ, RZ, RZ ;  /* 0x000000ffff107224 */ /* 0x000fe200078e00ff */
        /* <DEDUP_REMOVED lines=16> */
[----:B------:R-:W-:Y:S02]  /*16d0*/  IMAD.MOV R3, RZ, RZ, -R9 ;  /* 0x000000ffff037224 */ /* 0x000fe400078e0a09 */
        /* <DEDUP_REMOVED lines=12> */
.L_x_475:
[----:B------:R-:W0:Y:S02]  /*17a0*/  DSETP.NAN.AND P0, PT, R6, R6, PT ;  /* 0x000000060600722a */ /* 0x000e240003f08000 */
[----:B0-----:R-:W-:Y:S05]  /*17b0*/  @P0 BRA `(.L_x_477) ;  /* 0x0000000000340947 */ /* 0x001fea0003800000 */
[----:B------:R-:W-:Y:S01]  /*17c0*/  ISETP.NE.AND P0, PT, R18, R9, PT ;  /* 0x000000091200720c */ /* 0x000fe20003f05270 */
[----:B------:R-:W-:Y:S01]  /*17d0*/  IMAD.MOV.U32 R11, RZ, RZ, -0x80000 ;  /* 0xfff80000ff0b7424 */ /* 0x000fe200078e00ff */
        /* <DEDUP_REMOVED lines=8> */
[----:B------:R-:W-:Y:S02]  /*1860*/  @P0 IMAD.MOV.U32 R10, RZ, RZ, RZ ;  /* 0x000000ffff0a0224 */ /* 0x000fe400078e00ff */
[----:B------:R-:W-:Y:S01]  /*1870*/  @P0 IMAD.MOV.U32 R11, RZ, RZ, R2 ;  /* 0x000000ffff0b0224 */ /* 0x000fe200078e0002 */
[----:B------:R-:W-:Y:S06]  /*1880*/  BRA `(.L_x_476) ;  /* 0x0000000000087947 */ /* 0x000fec0003800000 */
.L_x_477:
[----:B------:R-:W-:Y:S02]  /*1890*/  LOP3.LUT R11, R7, 0x80000, RZ, 0xfc, !PT ;  /* 0x00080000070b7812 */ /* 0x000fe400078efcff */
[----:B------:R-:W-:-:S07]  /*18a0*/  MOV R10, R6 ;  /* 0x00000006000a7202 */ /* 0x000fce0000000f00 */
.L_x_476:
[----:B------:R-:W-:Y:S05]  /*18b0*/  BSYNC.RECONVERGENT B2 ;  /* 0x0000000000027941 */ /* 0x000fea0003800200 */
.L_x_474:
[----:B------:R-:W-:Y:S02]  /*18c0*/  IMAD.MOV.U32 R9, RZ, RZ, 0x0 ;  /* 0x00000000ff097424 */ /* 0x000fe400078e00ff */
[----:B------:R-:W-:Y:S02]  /*18d0*/  IMAD.MOV.U32 R2, RZ, RZ, R10 ;  /* 0x000000ffff027224 */ /* 0x000fe400078e000a */
[----:B------:R-:W-:Y:S01]  /*18e0*/  IMAD.MOV.U32 R3, RZ, RZ, R11 ;  /* 0x000000ffff037224 */ /* 0x000fe200078e000b */
[----:B------:R-:W-:Y:S06]  /*18f0*/  RET.REL.NODEC R8 `(_ZN17fastertransformer16generalLayerNormIfLb1EEEvPKT_S3_S3_PS1_fiiPfS5_i) ;  /* 0xffffffe408c07950 */ /* 0x000fec0003c3ffff */
.L_x_478:
        /* <DEDUP_REMOVED lines=16> */
.L_x_2479:


//--------------------- .text._ZN17fastertransformer29generalAddResidualT5LayerNormI6__halfEEvPKT_S4_PS2_S5_fii --------------------------
	.section	.text._ZN17fastertransformer29generalAddResidualT5LayerNormI6__halfEEvPKT_S4_PS2_S5_fii,"ax",@progbits
	.align	128
        .global         _ZN17fastertransformer29generalAddResidualT5LayerNormI6__halfEEvPKT_S4_PS2_S5_fii
        .type           _ZN17fastertransformer29generalAddResidualT5LayerNormI6__halfEEvPKT_S4_PS2_S5_fii,@function
        .size           _ZN17fastertransformer29generalAddResidualT5LayerNormI6__halfEEvPKT_S4_PS2_S5_fii,(.L_x_2586 - _ZN17fastertransformer29generalAddResidualT5LayerNormI6__halfEEvPKT_S4_PS2_S5_fii)
        .other          _ZN17fastertransformer29generalAddResidualT5LayerNormI6__halfEEvPKT_S4_PS2_S5_fii,@"STO_CUDA_ENTRY STV_DEFAULT"
_ZN17fastertransformer29generalAddResidualT5LayerNormI6__halfEEvPKT_S4_PS2_S5_fii:
.text._ZN17fastertransformer29generalAddResidualT5LayerNormI6__halfEEvPKT_S4_PS2_S5_fii:
[----:B------:R-:W-:Y:S01]  /*0000*/  LDC R1, c[0x0][0x37c] ;  /* 0x0000df00ff017b82 */ /* 0x000fe20000000800 */
[----:B------:R-:W0:Y:S01]  /*0010*/  S2R R0, SR_TID.X ;  /* 0x0000000000007919 */ /* 0x000e220000002100 */
[----:B------:R-:W1:Y:S01]  /*0020*/  LDCU UR4, c[0x0][0x3a8] ;  /* 0x00007500ff0477ac */ /* 0x000e620008000800 */
[----:B------:R-:W-:Y:S01]  /*0030*/  BSSY.RECONVERGENT B0, `(.L_x_479) ;  /* 0x0000022000007945 */ /* 0x000fe20003800200 */
[----:B------:R-:W-:Y:S01]  /*0040*/  IMAD.MOV.U32 R8, RZ, RZ, RZ ;  /* 0x000000ffff087224 */ /* 0x000fe200078e00ff */
[----:B------:R-:W2:Y:S01]  /*0050*/  LDCU.64 UR6, c[0x0][0x358] ;  /* 0x00006b00ff0677ac */ /* 0x000ea20008000a00 */
[----:B-1----:R-:W-:Y:S01]  /*0060*/  MOV R9, UR4 ;  /* 0x0000000400097c02 */ /* 0x002fe20008000f00 */
[----:B------:R-:W1:Y:S03]  /*0070*/  LDCU UR4, c[0x0][0x3a8] ;  /* 0x00007500ff0477ac */ /* 0x000e660008000800 */
[----:B0-----:R-:W-:-:S13]  /*0080*/  ISETP.GE.AND P0, PT, R0, R9, PT ;  /* 0x000000090000720c */ /* 0x001fda0003f06270 */
[----:B-12---:R-:W-:Y:S05]  /*0090*/  @P0 BRA `(.L_x_480) ;  /* 0x00000000006c0947 */ /* 0x006fea0003800000 */
[----:B------:R-:W0:Y:S01]  /*00a0*/  S2R R15, SR_CTAID.X ;  /* 0x00000000000f7919 */ /* 0x000e220000002500 */
[----:B------:R-:W1:Y:S01]  /*00b0*/  LDC R17, c[0x0][0x360] ;  /* 0x0000d800ff117b82 */ /* 0x000e620000000800 */
[----:B------:R-:W-:Y:S02]  /*00c0*/  HFMA2 R8, -RZ, RZ, 0, 0 ;  /* 0x00000000ff087431 */ /* 0x000fe400000001ff */
[----:B------:R-:W-:-:S05]  /*00d0*/  IMAD.MOV.U32 R12, RZ, RZ, R0 ;  /* 0x000000ffff0c7224 */ /* 0x000fca00078e0000 */
[----:B------:R-:W2:Y:S08]  /*00e0*/  LDC.64 R2, c[0x0][0x390] ;  /* 0x0000e400ff027b82 */ /* 0x000eb00000000a00 */
[----:B------:R-:W3:Y:S02]  /*00f0*/  LDC.64 R4, c[0x0][0x380] ;  /* 0x0000e000ff047b82 */ /* 0x000ee40000000a00 */
.L_x_481:
[----:B------:R-:W-:-:S05]  /*0100*/  MOV R9, UR4 ;  /* 0x0000000400097c02 */ /* 0x000fca0008000f00 */
[----:B0---4-:R-:W-:-:S04]  /*0110*/  IMAD R7, R15, R9, R12 ;  /* 0x000000090f077224 */ /* 0x011fc800078e020c */
[----:B---3--:R-:W-:-:S04]  /*0120*/  IMAD.WIDE.U32 R10, R7, 0x2, R4 ;  /* 0x00000002070a7825 */ /* 0x008fc800078e0004 */
[----:B--2---:R-:W-:Y:S02]  /*0130*/  IMAD.WIDE.U32 R6, R7, 0x2, R2 ;  /* 0x0000000207067825 */ /* 0x004fe400078e0002 */
[----:B------:R-:W2:Y:S04]  /*0140*/  LDG.E.U16.CONSTANT R10, desc[UR6][R10.64] ;  /* 0x000000060a0a7981 */ /* 0x000ea8000c1e9500 */
[----:B------:R-:W3:Y:S01]  /*0150*/  LDG.E.U16 R14, desc[UR6][R6.64] ;  /* 0x00000006060e7981 */ /* 0x000ee2000c1e1500 */
[----:B-1----:R-:W-:Y:S02]  /*0160*/  IMAD.IADD R12, R17, 0x1, R12 ;  /* 0x00000001110c7824 */ /* 0x002fe400078e020c */
[----:B--2---:R-:W-:Y:S02]  /*0170*/  HADD2.F32 R13, -RZ, R10.H0_H0 ;  /* 0x2000000aff0d7230 */ /* 0x004fe40000004100 */
[----:B---3--:R-:W-:-:S05]  /*0180*/  HADD2.F32 R14, -RZ, R14.H0_H0 ;  /* 0x2000000eff0e7230 */ /* 0x008fca0000004100 */
[----:B------:R-:W-:-:S05]  /*0190*/  FADD.FTZ R14, R13, R14 ;  /* 0x0000000e0d0e7221 */ /* 0x000fca0000010000 */
[----:B------:R-:W-:-:S13]  /*01a0*/  FSETP.GT.FTZ.AND P0, PT, R14, RZ, PT ;  /* 0x000000ff0e00720b */ /* 0x000fda0003f14000 */
[C---:B------:R-:W-:Y:S02]  /*01b0*/  @P0 FMNMX.FTZ R13, R14.reuse, 64504, PT ;  /* 0x477bf8000e0d0809 */ /* 0x040fe40003810000 */
[----:B------:R-:W-:Y:S02]  /*01c0*/  @!P0 FMNMX.FTZ R14, R14, -64504, !PT ;  /* 0xc77bf8000e0e8809 */ /* 0x000fe40007810000 */
[----:B------:R-:W-:Y:S02]  /*01d0*/  @P0 F2FP.F16.F32.PACK_AB R13, RZ, R13 ;  /* 0x0000000dff0d023e */ /* 0x000fe400000000ff */
[----:B------:R-:W-:Y:S02]  /*01e0*/  @!P0 F2FP.F16.F32.PACK_AB R13, RZ, R14 ;  /* 0x0000000eff0d823e */ /* 0x000fe400000000ff */
[----:B------:R-:W-:Y:S02]  /*01f0*/  ISETP.GE.AND P0, PT, R12, R9, PT ;  /* 0x000000090c00720c */ /* 0x000fe40003f06270 */
[----:B------:R-:W-:Y:S01]  /*0200*/  PRMT R11, R13, 0x7610, R11 ;  /* 0x000076100d0b7816 */ /* 0x000fe2000000000b */
[----:B------:R-:W-:-:S04]  /*0210*/  HADD2.F32 R13, -RZ, R13.H0_H0 ;  /* 0x2000000dff0d7230 */ /* 0x000fc80000004100 */
[----:B------:R4:W-:Y:S01]  /*0220*/  STG.E.U16 desc[UR6][R6.64], R11 ;  /* 0x0000000b06007986 */ /* 0x0009e2000c101506 */
[----:B------:R-:W-:-:S05]  /*0230*/  FFMA.FTZ R8, R13, R13, R8 ;  /* 0x0000000d0d087223 */ /* 0x000fca0000010008 */
[----:B------:R-:W-:Y:S05]  /*0240*/  @!P0 BRA `(.L_x_481) ;  /* 0xfffffffc00ac8947 */ /* 0x000fea000383ffff */
.L_x_480:
[----:B------:R-:W-:Y:S05]  /*0250*/  BSYNC.RECONVERGENT B0 ;  /* 0x0000000000007941 */ /* 0x000fea0003800200 */
.L_x_479:
[----:B------:R-:W0:Y:S01]  /*0260*/  SHFL.BFLY PT, R3, R8, 0x10, 0x1f ;  /* 0x0e001f0008037f89 */ /* 0x000e2200000e0000 */
[----:B------:R-:W1:Y:S01]  /*0270*/  LDCU UR8, c[0x0][0x360] ;  /* 0x00006c00ff0877ac */ /* 0x000e620008000800 */
[----:B------:R-:W-:Y:S01]  /*0280*/  LOP3.LUT P0, R10, R0, 0x1f, RZ, 0xc0, !PT ;  /* 0x0000001f000a7812 */ /* 0x000fe2000780c0ff */
[----:B------:R-:W-:Y:S01]  /*0290*/  BSSY.RECONVERGENT B0, `(.L_x_482) ;  /* 0x0000031000007945 */ /* 0x000fe20003800200 */
[----:B----4-:R-:W-:Y:S02]  /*02a0*/  I2FP.F32.U32 R6, R0 ;  /* 0x0000000000067245 */ /* 0x010fe40000201000 */
[----:B-1----:R-:W-:Y:S01]  /*02b0*/  I2FP.F32.U32 R4, UR8 ;  /* 0x0000000800047c45 */ /* 0x002fe20008201000 */
[----:B0-----:R-:W-:-:S04]  /*02c0*/  FADD.FTZ R3, R3, R8 ;  /* 0x0000000803037221 */ /* 0x001fc80000010000 */
[----:B------:R-:W-:Y:S01]  /*02d0*/  FMUL.FTZ R7, R4, 0.03125 ;  /* 0x3d00000004077820 */ /* 0x000fe20000410000 */
[----:B------:R-:W0:Y:S04]  /*02e0*/  SHFL.BFLY PT, R2, R3, 0x8, 0x1f ;  /* 0x0d001f0003027f89 */ /* 0x000e2800000e0000 */
[----:B------:R-:W-:Y:S02]  /*02f0*/  FSETP.GT.FTZ.AND P1, PT, R7, R6, PT ;  /* 0x000000060700720b */ /* 0x000fe40003f34000 */
[----:B------:R-:W1:Y:S11]  /*0300*/  @!P0 S2R R7, SR_CgaCtaId ;  /* 0x0000000000078919 */ /* 0x000e760000008800 */
        /* <DEDUP_REMOVED lines=32> */
[----:B------:R-:W-:Y:S01]  /*0510*/  I2FP.F32.S32 R2, R9 ;  /* 0x0000000900027245 */ /* 0x000fe20000201400 */
        /* <DEDUP_REMOVED lines=8> */
.L_x_483:
[----:B------:R-:W-:Y:S05]  /*05a0*/  BSYNC.RECONVERGENT B0 ;  /* 0x0000000000007941 */ /* 0x000fea0003800200 */
.L_x_482:
[----:B------:R-:W-:Y:S01]  /*05b0*/  BAR.SYNC.DEFER_BLOCKING 0x0 ;  /* 0x0000000000007b1d */ /* 0x000fe20000010000 */
[----:B------:R-:W-:-:S13]  /*05c0*/  ISETP.GE.AND P0, PT, R0, R9, PT ;  /* 0x000000090000720c */ /* 0x000fda0003f06270 */
        /* <DEDUP_REMOVED lines=10> */
.L_x_484:
[----:B0-2---:R-:W-:Y:S02]  /*0670*/  IMAD R15, R17, UR4, R0 ;  /* 0x00000004110f7c24 */ /* 0x005fe4000f8e0200 */
[----:B-1----:R-:W-:-:S04]  /*0680*/  IMAD.WIDE R10, R0, 0x2, R6 ;  /* 0x00000002000a7825 */ /* 0x002fc800078e0206 */
[----:B---3--:R-:W-:Y:S02]  /*0690*/  IMAD.WIDE.U32 R8, R15, 0x2, R4 ;  /* 0x000000020f087825 */ /* 0x008fe400078e0004 */
[----:B------:R-:W2:Y:S04]  /*06a0*/  LDG.E.U16.CONSTANT R10, desc[UR6][R10.64] ;  /* 0x000000060a0a7981 */ /* 0x000ea8000c1e9500 */
[----:B------:R-:W3:Y:S01]  /*06b0*/  LDG.E.U16 R8, desc[UR6][R8.64] ;  /* 0x0000000608087981 */ /* 0x000ee2000c1e1500 */
[----:B------:R-:W-:Y:S01]  /*06c0*/  IADD3 R0, PT, PT, R0, UR8, RZ ;  /* 0x0000000800007c10 */ /* 0x000fe2000fffe0ff */
[----:B--2---:R-:W-:Y:S02]  /*06d0*/  HADD2.F32 R14, -RZ, R10.H0_H0 ;  /* 0x2000000aff0e7230 */ /* 0x004fe40000004100 */
[----:B---3--:R-:W-:-:S05]  /*06e0*/  HADD2.F32 R13, -RZ, R8.H0_H0 ;  /* 0x20000008ff0d7230 */ /* 0x008fca0000004100 */
[----:B----4-:R-:W-:-:S04]  /*06f0*/  FMUL.FTZ R13, R12, R13 ;  /* 0x0000000d0c0d7220 */ /* 0x010fc80000410000 */
[----:B------:R-:W-:-:S05]  /*0700*/  FMUL.FTZ R14, R13, R14 ;  /* 0x0000000e0d0e7220 */ /* 0x000fca0000410000 */
[----:B------:R-:W-:Y:S01]  /*0710*/  FSETP.GT.FTZ.AND P0, PT, R14, RZ, PT ;  /* 0x000000ff0e00720b */ /* 0x000fe20003f14000 */
[----:B------:R-:W-:-:S12]  /*0720*/  IMAD.WIDE.U32 R8, R15, 0x2, R2 ;  /* 0x000000020f087825 */ /* 0x000fd800078e0002 */
        /* <DEDUP_REMOVED lines=8> */
.L_x_485:
        /* <DEDUP_REMOVED lines=13> */
.L_x_2586:


//--------------------- .text._ZN17fastertransformer29generalAddResidualT5LayerNormIfEEvPKT_S3_PS1_S4_fii --------------------------
	.section	.text._ZN17fastertransformer29generalAddResidualT5LayerNormIfEEvPKT_S3_PS1_S4_fii,"ax",@progbits
	.align	128
        .global         _ZN17fastertransformer29generalAddResidualT5LayerNormIfEEvPKT_S3_PS1_S4_fii
        .type           _ZN17fastertransformer29generalAddResidualT5LayerNormIfEEvPKT_S3_PS1_S4_fii,@function
        .size           _ZN17fastertransformer29generalAddResidualT5LayerNormIfEEvPKT_S3_PS1_S4_fii,(.L_x_2587 - _ZN17fastertransformer29generalAddResidualT5LayerNormIfEEvPKT_S3_PS1_S4_fii)
        .other          _ZN17fastertransformer29generalAddResidualT5LayerNormIfEEvPKT_S3_PS1_S4_fii,@"STO_CUDA_ENTRY STV_DEFAULT"
_ZN17fastertransformer29generalAddResidualT5LayerNormIfEEvPKT_S3_PS1_S4_fii:
.text._ZN17fastertransformer29generalAddResidualT5LayerNormIfEEvPKT_S3_PS1_S4_fii:
        /* <DEDUP_REMOVED lines=12> */
[----:B------:R-:W2:Y:S08]  /*00c0*/  LDC.64 R6, c[0x0][0x380] ;  /* 0x0000e000ff067b82 */ /* 0x000eb00000000a00 */
[----:B------:R-:W3:Y:S02]  /*00d0*/  LDC.64 R8, c[0x0][0x390] ;  /* 0x0000e400ff087b82 */ /* 0x000ee40000000a00 */
.L_x_488:
[----:B0---4-:R-:W-:-:S04]  /*00e0*/  IMAD R5, R12, UR9, R11 ;  /* 0x000000090c057c24 */ /* 0x011fc8000f8e020b */
[----:B--2---:R-:W-:-:S04]  /*00f0*/  IMAD.WIDE.U32 R2, R5, 0x4, R6 ;  /* 0x0000000405027825 */ /* 0x004fc800078e0006 */
[----:B---3--:R-:W-:Y:S02]  /*0100*/  IMAD.WIDE.U32 R4, R5, 0x4, R8 ;  /* 0x0000000405047825 */ /* 0x008fe400078e0008 */
[----:B------:R-:W2:Y:S04]  /*0110*/  LDG.E.CONSTANT R2, desc[UR6][R2.64] ;  /* 0x0000000602027981 */ /* 0x000ea8000c1e9900 */
[----:B------:R-:W2:Y:S01]  /*0120*/  LDG.E R13, desc[UR6][R4.64] ;  /* 0x00000006040d7981 */ /* 0x000ea2000c1e1900 */
[----:B-1----:R-:W-:-:S04]  /*0130*/  IADD3 R11, PT, PT, R14, R11, RZ ;  /* 0x0000000b0e0b7210 */ /* 0x002fc80007ffe0ff */
[----:B------:R-:W-:Y:S01]  /*0140*/  ISETP.GE.AND P0, PT, R11, UR9, PT ;  /* 0x000000090b007c0c */ /* 0x000fe2000bf06270 */
[----:B--2---:R-:W-:-:S04]  /*0150*/  FADD.FTZ R13, R2, R13 ;  /* 0x0000000d020d7221 */ /* 0x004fc80000010000 */
[----:B------:R-:W-:Y:S01]  /*0160*/  FFMA.FTZ R10, R13, R13, R10 ;  /* 0x0000000d0d0a7223 */ /* 0x000fe2000001000a */
[----:B------:R4:W-:Y:S07]  /*0170*/  STG.E desc[UR6][R4.64], R13 ;  /* 0x0000000d04007986 */ /* 0x0009ee000c101906 */
[----:B------:R-:W-:Y:S05]  /*0180*/  @!P0 BRA `(.L_x_488) ;  /* 0xfffffffc00d48947 */ /* 0x000fea000383ffff */
.L_x_487:
[----:B------:R-:W-:Y:S05]  /*0190*/  BSYNC.RECONVERGENT B0 ;  /* 0x0000000000007941 */ /* 0x000fea0003800200 */
.L_x_486:
[----:B------:R-:W0:Y:S01]  /*01a0*/  SHFL.BFLY PT, R3, R10, 0x10, 0x1f ;  /* 0x0e001f000a037f89 */ /* 0x000e2200000e0000 */
[----:B------:R-:W4:Y:S01]  /*01b0*/  LDCU UR8, c[0x0][0x360] ;  /* 0x00006c00ff0877ac */ /* 0x000f220008000800 */
[----:B------:R-:W-:Y:S01]  /*01c0*/  LOP3.LUT P0, R9, R0, 0x1f, RZ, 0xc0, !PT ;  /* 0x0000001f00097812 */ /* 0x000fe2000780c0ff */
[----:B------:R-:W-:Y:S01]  /*01d0*/  BSSY.RECONVERGENT B0, `(.L_x_489) ;  /* 0x0000032000007945 */ /* 0x000fe20003800200 */
[----:B------:R-:W-:Y:S02]  /*01e0*/  I2FP.F32.U32 R6, R0 ;  /* 0x0000000000067245 */ /* 0x000fe40000201000 */
[----:B----4-:R-:W-:Y:S01]  /*01f0*/  I2FP.F32.U32 R4, UR8 ;  /* 0x0000000800047c45 */ /* 0x010fe20008201000 */
        /* <DEDUP_REMOVED lines=47> */
.L_x_490:
[----:B------:R-:W-:Y:S05]  /*04f0*/  BSYNC.RECONVERGENT B0 ;  /* 0x0000000000007941 */ /* 0x000fea0003800200 */
.L_x_489:
        /* <DEDUP_REMOVED lines=10> */
.L_x_491:
[----:B0-2---:R-:W-:Y:S02]  /*05a0*/  IMAD R7, R19, UR9, R0 ;  /* 0x0000000913077c24 */ /* 0x005fe4000f8e0200 */
[----:B---3--:R-:W-:-:S04]  /*05b0*/  IMAD.WIDE R4, R0, 0x4, R8 ;  /* 0x0000000400047825 */ /* 0x008fc800078e0208 */
[C---:B0---4-:R-:W-:Y:S02]  /*05c0*/  IMAD.WIDE.U32 R2, R7.reuse, 0x4, R12 ;  /* 0x0000000407027825 */ /* 0x051fe400078e000c */
[----:B------:R-:W2:Y:S04]  /*05d0*/  LDG.E.CONSTANT R5, desc[UR6][R4.64] ;  /* 0x0000000604057981 */ /* 0x000ea8000c1e9900 */
[----:B------:R-:W3:Y:S01]  /*05e0*/  LDG.E R2, desc[UR6][R2.64] ;  /* 0x0000000602027981 */ /* 0x000ee2000c1e1900 */
[----:B-1----:R-:W-:Y:S01]  /*05f0*/  IMAD.WIDE.U32 R6, R7, 0x4, R10 ;  /* 0x0000000407067825 */ /* 0x002fe200078e000a */
[----:B------:R-:W-:-:S04]  /*0600*/  IADD3 R0, PT, PT, R0, UR8, RZ ;  /* 0x0000000800007c10 */ /* 0x000fc8000fffe0ff */
[----:B------:R-:W-:Y:S01]  /*0610*/  ISETP.GE.AND P0, PT, R0, UR9, PT ;  /* 0x0000000900007c0c */ /* 0x000fe2000bf06270 */
[----:B---3--:R-:W-:-:S04]  /*0620*/  FMUL.FTZ R14, R2, R15 ;  /* 0x0000000f020e7220 */ /* 0x008fc80000410000 */
[----:B--2---:R-:W-:-:S05]  /*0630*/  FMUL.FTZ R17, R14, R5 ;  /* 0x000000050e117220 */ /* 0x004fca0000410000 */
[----:B------:R0:W-:Y:S03]  /*0640*/  STG.E desc[UR6][R6.64], R17 ;  /* 0x0000001106007986 */ /* 0x0001e6000c101906 */
[----:B------:R-:W-:Y:S05]  /*0650*/  @!P0 BRA `(.L_x_491) ;  /* 0xfffffffc00d08947 */ /* 0x000fea000383ffff */
[----:B------:R-:W-:Y:S05]  /*0660*/  EXIT ;  /* 0x000000000000794d */ /* 0x000fea0003800000 */
.L_x_492:
        /* <DEDUP_REMOVED lines=9> */
.L_x_2587:


//--------------------- .text._ZN17fastertransformer31generalAddBiasResidualLayerNormI6__halfLi2EEEvPKT_S4_S4_S4_S4_S4_PS2_S5_fiiPKfS7_S7_Pfi --------------------------
	.section	.text._ZN17fastertransformer31generalAddBiasResidualLayerNormI6__halfLi2EEEvPKT_S4_S4_S4_S4_S4_PS2_S5_fiiPKfS7_S7_Pfi,"ax",@progbits
	.align	128
        .global         _ZN17fastertransformer31generalAddBiasResidualLayerNormI6__halfLi2EEEvPKT_S4_S4_S4_S4_S4_PS2_S5_fiiPKfS7_S7_Pfi
        .type           _ZN17fastertransformer31generalAddBiasResidualLayerNormI6__halfLi2EEEvPKT_S4_S4_S4_S4_S4_PS2_S5_fiiPKfS7_S7_Pfi,@function
        .size           _ZN17fastertransformer31generalAddBiasResidualLayerNormI6__halfLi2EEEvPKT_S4_S4_S4_S4_S4_PS2_S5_fiiPKfS7_S7_Pfi,(.L_x_2480 - _ZN17fastertransformer31generalAddBiasResidualLayerNormI6__halfLi2EEEvPKT_S4_S4_S4_S4_S4_PS2_S5_fiiPKfS7_S7_Pfi)
        .other          _ZN17fastertransformer31generalAddBiasResidualLayerNormI6__halfLi2EEEvPKT_S4_S4_S4_S4_S4_PS2_S5_fiiPKfS7_S7_Pfi,@"STO_CUDA_ENTRY STV_DEFAULT"
_ZN17fastertransformer31generalAddBiasResidualLayerNormI6__halfLi2EEEvPKT_S4_S4_S4_S4_S4_PS2_S5_fiiPKfS7_S7_Pfi:
.text._ZN17fastertransformer31generalAddBiasResidualLayerNormI6__halfLi2EEEvPKT_S4_S4_S4_S4_S4_PS2_S5_fiiPKfS7_S7_Pfi:
[----:B------:R-:W-:Y:S01]  /*0000*/  LDC R1, c[0x0][0x37c] ;  /* 0x0000df00ff017b82 */ /* 0x000fe20000000800 */
[----:B------:R-:W0:Y:S07]  /*0010*/  LDCU.128 UR4, c[0x0][0x3d0] ;  /* 0x00007a00ff0477ac */ /* 0x000e2e0008000c00 */
[----:B------:R-:W1:Y:S01]  /*0020*/  LDC R19, c[0x0][0x3f0] ;  /* 0x0000fc00ff137b82 */ /* 0x000e620000000800 */
[----:B0-----:R-:W-:Y:S01]  /*0030*/  ISETP.NE.U32.AND P0, PT, RZ, UR6, PT ;  /* 0x00000006ff007c0c */ /* 0x001fe2000bf05070 */
[----:B------:R-:W0:Y:S01]  /*0040*/  S2R R0, SR_TID.X ;  /* 0x0000000000007919 */ /* 0x000e220000002100 */
[----:B------:R-:W-:Y:S01]  /*0050*/  ISETP.NE.U32.AND P1, PT, RZ, UR4, PT ;  /* 0x00000004ff007c0c */ /* 0x000fe2000bf25070 */
[----:B------:R-:W2:Y:S01]  /*0060*/  LDCU UR6, c[0x0][0x3c8] ;  /* 0x00007900ff0677ac */ /* 0x000ea20008000800 */
[----:B------:R-:W-:-:S04]  /*0070*/  ISETP.NE.AND.EX P0, PT, RZ, UR7, PT, P0 ;  /* 0x00000007ff007c0c */ /* 0x000fc8000bf05300 */
[----:B------:R-:W-:Y:S01]  /*0080*/  ISETP.NE.AND.EX P0, PT, RZ, UR5, P0, P1 ;  /* 0x00000005ff007c0c */ /* 0x000fe20008705310 */
[----:B------:R-:W3:Y:S03]  /*0090*/  LDCU.64 UR4, c[0x0][0x358] ;  /* 0x00006b00ff0477ac */ /* 0x000ee60008000a00 */
[----:B-1----:R-:W-:-:S13]  /*00a0*/  ISETP.EQ.AND P0, PT, R19, 0x2, P0 ;  /* 0x000000021300780c */ /* 0x002fda0000702270 */
[----:B------:R-:W3:Y:S08]  /*00b0*/  @P0 LDC.64 R2, c[0x0][0x3d0] ;  /* 0x0000f400ff020b82 */ /* 0x000ef00000000a00 */
[----:B------:R-:W1:Y:S01]  /*00c0*/  @P0 LDC.64 R4, c[0x0][0x3d8] ;  /* 0x0000f600ff040b82 */ /* 0x000e620000000a00 */
[----:B---3--:R-:W3:Y:S04]  /*00d0*/  @P0 LDG.E R2, desc[UR4][R2.64] ;  /* 0x0000000402020981 */ /* 0x008ee8000c1e1900 */
[----:B-1----:R-:W3:Y:S01]  /*00e0*/  @P0 LDG.E R5, desc[UR4][R4.64] ;  /* 0x0000000404050981 */ /* 0x002ee2000c1e1900 */
[----:B--2---:R-:W-:Y:S01]  /*00f0*/  IMAD.U32 R18, RZ, RZ, UR6 ;  /* 0x00000006ff127e24 */ /* 0x004fe2000f8e00ff */
[----:B------:R-:W-:Y:S01]  /*0100*/  BSSY.RECONVERGENT B0, `(.L_x_493) ;  /* 0x000009a000007945 */ /* 0x000fe20003800200 */
[----:B------:R-:W-:-:S03]  /*0110*/  CS2R R16, SRZ ;  /* 0x0000000000107805 */ /* 0x000fc6000001ff00 */
[----:B0-----:R-:W-:Y:S01]  /*0120*/  ISETP.GE.AND P1, PT, R0, R18, PT ;  /* 0x000000120000720c */ /* 0x001fe20003f26270 */
[----:B---3--:R-:W-:-:S12]  /*0130*/  @P0 FMUL.FTZ R17, R2, R5 ;  /* 0x0000000502110220 */ /* 0x008fd80000410000 */
[----:B------:R-:W-:Y:S05]  /*0140*/  @P1 BRA `(.L_x_494) ;  /* 0x0000000800541947 */ /* 0x000fea0003800000 */
[----:B------:R-:W0:Y:S01]  /*0150*/  S2R R15, SR_CTAID.X ;  /* 0x00000000000f7919 */ /* 0x000e220000002500 */
[----:B------:R-:W1:Y:S01]  /*0160*/  LDC R14, c[0x0][0x360] ;  /* 0x0000d800ff0e7b82 */ /* 0x000e620000000800 */
[----:B------:R-:W-:Y:S01]  /*0170*/  IMAD.MOV.U32 R16, RZ, RZ, RZ ;  /* 0x000000ffff107224 */ /* 0x000fe200078e00ff */
[----:B------:R-:W-:Y:S06]  /*0180*/  @!P0 BRA `(.L_x_495) ;  /* 0x0000000400248947 */ /* 0x000fec0003800000 */
[----:B------:R-:W2:Y:S02]  /*0190*/  LDCU.64 UR6, c[0x0][0x3a8] ;  /* 0x00007500ff0677ac */ /* 0x000ea40008000a00 */
[----:B--2---:R-:W-:-:S04]  /*01a0*/  UISETP.NE.U32.AND UP0, UPT, UR6, URZ, UPT ;  /* 0x000000ff0600728c */ /* 0x004fc8000bf05070 */
[----:B------:R-:W-:-:S09]  /*01b0*/  UISETP.NE.AND.EX UP0, UPT, UR7, URZ, UPT, UP0 ;  /* 0x000000ff0700728c */ /* 0x000fd2000bf05300 */
[----:B------:R-:W-:Y:S05]  /*01c0*/  BRA.U !UP0, `(.L_x_496) ;  /* 0x0000000108947547 */ /* 0x000fea000b800000 */
[----:B------:R-:W2:Y:S01]  /*01d0*/  S2R R13, SR_CgaCtaId ;  /* 0x00000000000d7919 */ /* 0x000ea20000008800 */
[----:B------:R-:W3:Y:S01]  /*01e0*/  LDC.64 R2, c[0x0][0x3b0] ;  /* 0x0000ec00ff027b82 */ /* 0x000ee20000000a00 */
[----:B------:R-:W-:Y:S01]  /*01f0*/  MOV R12, 0x400 ;  /* 0x00000400000c7802 */ /* 0x000fe20000000f00 */
[----:B------:R-:W-:-:S03]  /*0200*/  IMAD.MOV.U32 R27, RZ, RZ, R0 ;  /* 0x000000ffff1b7224 */ /* 0x000fc600078e0000 */
[----:B------:R-:W-:-:S03]  /*0210*/  IADD3 R12, PT, PT, R12, 0x110, RZ ;  /* 0x000001100c0c7810 */ /* 0x000fc60007ffe0ff */
[----:B------:R-:W4:Y:S08]  /*0220*/  LDC.64 R4, c[0x0][0x390] ;  /* 0x0000e400ff047b82 */ /* 0x000f300000000a00 */
[----:B------:R-:W0:Y:S08]  /*0230*/  LDC.64 R6, c[0x0][0x380] ;  /* 0x0000e000ff067b82 */ /* 0x000e300000000a00 */
[----:B------:R-:W0:Y:S01]  /*0240*/  LDC.64 R8, c[0x0][0x388] ;  /* 0x0000e200ff087b82 */ /* 0x000e220000000a00 */
[----:B--2---:R-:W-:-:S07]  /*0250*/  LEA R26, R13, R12, 0x18 ;  /* 0x0000000c0d1a7211 */ /* 0x004fce00078ec0ff */
[----:B------:R-:W2:Y:S02]  /*0260*/  LDC.64 R10, c[0x0][0x3a8] ;  /* 0x0000ea00ff0a7b82 */ /* 0x000ea40000000a00 */
.L_x_497:
[----:B0-----:R-:W-:-:S04]  /*0270*/  IMAD R29, R15, R18, R27 ;  /* 0x000000120f1d7224 */ /* 0x001fc800078e021b */
[----:B------:R-:W-:-:S04]  /*0280*/  IMAD.WIDE.U32 R20, R29, 0x2, R8 ;  /* 0x000000021d147825 */ /* 0x000fc800078e0008 */
[C---:B----4-:R-:W-:Y:S02]  /*0290*/  IMAD.WIDE.U32 R12, R29.reuse, 0x2, R4 ;  /* 0x000000021d0c7825 */ /* 0x050fe400078e0004 */
[----:B------:R-:W4:Y:S02]  /*02a0*/  LDG.E.U16.CONSTANT R20, desc[UR4][R20.64] ;  /* 0x0000000414147981 */ /* 0x000f24000c1e9500 */
[----:B------:R-:W-:Y:S02]  /*02b0*/  IMAD.WIDE.U32 R22, R29, 0x4, R6 ;  /* 0x000000041d167825 */ /* 0x000fe400078e0006 */
[----:B------:R-:W5:Y:S02]  /*02c0*/  LDG.E.U16.CONSTANT R12, desc[UR4][R12.64] ;  /* 0x000000040c0c7981 */ /* 0x000f64000c1e9500 */
[----:B--2---:R-:W-:Y:S02]  /*02d0*/  IMAD.WIDE R24, R27, 0x2, R10 ;  /* 0x000000021b187825 */ /* 0x004fe400078e020a */
[----:B------:R-:W2:Y:S04]  /*02e0*/  LDG.E.CONSTANT R22, desc[UR4][R22.64] ;  /* 0x0000000416167981 */ /* 0x000ea8000c1e9900 */
[----:B------:R-:W3:Y:S01]  /*02f0*/  LDG.E.U16.CONSTANT R24, desc[UR4][R24.64] ;  /* 0x0000000418187981 */ /* 0x000ee2000c1e9500 */
[----:B----4-:R-:W-:-:S02]  /*0300*/  HADD2.F32 R28, -RZ, R20.H0_H0 ;  /* 0x20000014ff1c7230 */ /* 0x010fc40000004100 */
[----:B-----5:R-:W-:Y:S01]  /*0310*/  HADD2.F32 R13, -RZ, R12.H0_H0 ;  /* 0x2000000cff0d7230 */ /* 0x020fe20000004100 */
[----:B--2---:R-:W-:-:S04]  /*0320*/  I2FP.F32.S32 R21, R22 ;  /* 0x0000001600157245 */ /* 0x004fc80000201400 */
[----:B------:R-:W-:Y:S01]  /*0330*/  FADD.FTZ R28, R28, R13 ;  /* 0x0000000d1c1c7221 */ /* 0x000fe20000010000 */
[----:B------:R-:W-:Y:S01]  /*0340*/  IMAD R22, R27, 0x2, R26 ;  /* 0x000000021b167824 */ /* 0x000fe200078e021a */
[----:B-1----:R-:W-:Y:S01]  /*0350*/  IADD3 R27, PT, PT, R14, R27, RZ ;  /* 0x0000001b0e1b7210 */ /* 0x002fe20007ffe0ff */
[----:B---3--:R-:W-:Y:S02]  /*0360*/  HADD2.F32 R24, -RZ, R24.H0_H0 ;  /* 0x20000018ff187230 */ /* 0x008fe40000004100 */
[----:B------:R-:W-:Y:S01]  /*0370*/  FFMA.FTZ R21, R21, R17, R28 ;  /* 0x0000001115157223 */ /* 0x000fe2000001001c */
[----:B------:R-:W-:Y:S01]  /*0380*/  IMAD.WIDE.U32 R12, R29, 0x2, R2 ;  /* 0x000000021d0c7825 */ /* 0x000fe200078e0002 */
[----:B------:R-:W-:-:S03]  /*0390*/  ISETP.GE.AND P0, PT, R27, R18, PT ;  /* 0x000000121b00720c */ /* 0x000fc60003f06270 */
[----:B------:R-:W-:-:S04]  /*03a0*/  FADD.FTZ R21, R21, R24 ;  /* 0x0000001815157221 */ /* 0x000fc80000010000 */
[----:B------:R-:W-:Y:S01]  /*03b0*/  FADD.FTZ R16, R21, R16 ;  /* 0x0000001015107221 */ /* 0x000fe20000010000 */
[----:B------:R-:W-:-:S04]  /*03c0*/  F2FP.F16.F32.PACK_AB R20, RZ, R21 ;  /* 0x00000015ff14723e */ /* 0x000fc800000000ff */
[----:B------:R-:W-:Y:S01]  /*03d0*/  PRMT R23, R20, 0x7610, R23 ;  /* 0x0000761014177816 */ /* 0x000fe20000000017 */
[----:B------:R0:W-:Y:S04]  /*03e0*/  STS.U16 [R22], R20 ;  /* 0x0000001416007388 */ /* 0x0001e80000000400 */
[----:B------:R0:W-:Y:S01]  /*03f0*/  STG.E.U16 desc[UR4][R12.64], R23 ;  /* 0x000000170c007986 */ /* 0x0001e2000c101504 */
[----:B------:R-:W-:Y:S05]  /*0400*/  @!P0 BRA `(.L_x_497) ;  /* 0xfffffffc00988947 */ /* 0x000fea000383ffff */
[----:B------:R-:W-:Y:S05]  /*0410*/  BRA `(.L_x_494) ;  /* 0x0000000400a07947 */ /* 0x000fea0003800000 */
.L_x_496:
[----:B------:R-:W2:Y:S01]  /*0420*/  S2R R11, SR_CgaCtaId ;  /* 0x00000000000b7919 */ /* 0x000ea20000008800 */
[----:B------:R-:W3:Y:S01]  /*0430*/  LDC.64 R8, c[0x0][0x3b0] ;  /* 0x0000ec00ff087b82 */ /* 0x000ee20000000a00 */
[----:B------:R-:W-:Y:S01]  /*0440*/  MOV R10, 0x400 ;  /* 0x00000400000a7802 */ /* 0x000fe20000000f00 */
[----:B------:R-:W-:-:S04]  /*0450*/  IMAD.MOV.U32 R23, RZ, RZ, R0 ;  /* 0x000000ffff177224 */ /* 0x000fc800078e0000 */
[----:B------:R-:W-:Y:S02]  /*0460*/  VIADD R10, R10, 0x110 ;  /* 0x000001100a0a7836 */ /* 0x000fe40000000000 */
[----:B------:R-:W4:Y:S08]  /*0470*/  LDC.64 R6, c[0x0][0x390] ;  /* 0x0000e400ff067b82 */ /* 0x000f300000000a00 */
[----:B------:R-:W0:Y:S08]  /*0480*/  LDC.64 R4, c[0x0][0x380] ;  /* 0x0000e000ff047b82 */ /* 0x000e300000000a00 */
[----:B------:R-:W0:Y:S01]  /*0490*/  LDC.64 R2, c[0x0][0x388] ;  /* 0x0000e200ff027b82 */ /* 0x000e220000000a00 */
[----:B--2---:R-:W-:-:S07]  /*04a0*/  LEA R22, R11, R10, 0x18 ;  /* 0x0000000a0b167211 */ /* 0x004fce00078ec0ff */
.L_x_498:
[----:B0-2---:R-:W-:-:S04]  /*04b0*/  IMAD R25, R15, R18, R23 ;  /* 0x000000120f197224 */ /* 0x005fc800078e0217 */
[----:B------:R-:W-:-:S04]  /*04c0*/  IMAD.WIDE.U32 R10, R25, 0x2, R2 ;  /* 0x00000002190a7825 */ /* 0x000fc800078e0002 */
[C---:B----4-:R-:W-:Y:S02]  /*04d0*/  IMAD.WIDE.U32 R12, R25.reuse, 0x2, R6 ;  /* 0x00000002190c7825 */ /* 0x050fe400078e0006 */
[----:B------:R-:W2:Y:S02]  /*04e0*/  LDG.E.U16.CONSTANT R10, desc[UR4][R10.64] ;  /* 0x000000040a0a7981 */ /* 0x000ea4000c1e9500 */
[----:B------:R-:W-:Y:S02]  /*04f0*/  IMAD.WIDE.U32 R20, R25, 0x4, R4 ;  /* 0x0000000419147825 */ /* 0x000fe400078e0004 */
[----:B------:R-:W4:Y:S04]  /*0500*/  LDG.E.U16.CONSTANT R12, desc[UR4][R12.64] ;  /* 0x000000040c0c7981 */ /* 0x000f28000c1e9500 */
[----:B------:R-:W5:Y:S01]  /*0510*/  LDG.E.CONSTANT R20, desc[UR4][R20.64] ;  /* 0x0000000414147981 */ /* 0x000f62000c1e9900 */
[----:B------:R-:W-:Y:S01]  /*0520*/  LEA R26, R23, R22, 0x1 ;  /* 0x00000016171a7211 */ /* 0x000fe200078e08ff */
[----:B-1----:R-:W-:-:S05]  /*0530*/  IMAD.IADD R23, R14, 0x1, R23 ;  /* 0x000000010e177824 */ /* 0x002fca00078e0217 */
[----:B------:R-:W-:Y:S01]  /*0540*/  ISETP.GE.AND P0, PT, R23, R18, PT ;  /* 0x000000121700720c */ /* 0x000fe20003f06270 */
[----:B--2---:R-:W-:Y:S02]  /*0550*/  HADD2.F32 R24, -RZ, R10.H0_H0 ;  /* 0x2000000aff187230 */ /* 0x004fe40000004100 */
[----:B----4-:R-:W-:Y:S01]  /*0560*/  HADD2.F32 R27, -RZ, R12.H0_H0 ;  /* 0x2000000cff1b7230 */ /* 0x010fe20000004100 */
[----:B-----5:R-:W-:-:S04]  /*0570*/  I2FP.F32.S32 R29, R20 ;  /* 0x00000014001d7245 */ /* 0x020fc80000201400 */
[----:B------:R-:W-:-:S04]  /*0580*/  FADD.FTZ R24, R24, R27 ;  /* 0x0000001b18187221 */ /* 0x000fc80000010000 */
[----:B------:R-:W-:Y:S01]  /*0590*/  FFMA.FTZ R29, R29, R17, R24 ;  /* 0x000000111d1d7223 */ /* 0x000fe20000010018 */
[----:B---3--:R-:W-:-:S04]  /*05a0*/  IMAD.WIDE.U32 R24, R25, 0x2, R8 ;  /* 0x0000000219187825 */ /* 0x008fc800078e0008 */
[----:B------:R-:W-:-:S04]  /*05b0*/  F2FP.F16.F32.PACK_AB R11, RZ, R29 ;  /* 0x0000001dff0b723e */ /* 0x000fc800000000ff */
[----:B------:R-:W-:Y:S01]  /*05c0*/  PRMT R10, R11, 0x7610, R10 ;  /* 0x000076100b0a7816 */ /* 0x000fe2000000000a */
[----:B------:R2:W-:Y:S04]  /*05d0*/  STS.U16 [R26], R11 ;  /* 0x0000000b1a007388 */ /* 0x0005e80000000400 */
[----:B------:R2:W-:Y:S01]  /*05e0*/  STG.E.U16 desc[UR4][R24.64], R10 ;  /* 0x0000000a18007986 */ /* 0x0005e2000c101504 */
[----:B------:R-:W-:Y:S01]  /*05f0*/  FADD.FTZ R16, R29, R16 ;  /* 0x000000101d107221 */ /* 0x000fe20000010000 */
[----:B------:R-:W-:Y:S06]  /*0600*/  @!P0 BRA `(.L_x_498) ;  /* 0xfffffffc00a88947 */ /* 0x000fec000383ffff */
[----:B------:R-:W-:Y:S05]  /*0610*/  BRA `(.L_x_494) ;  /* 0x0000000400207947 */ /* 0x000fea0003800000 */
.L_x_495:
[----:B------:R-:W2:Y:S02]  /*0620*/  LDCU.64 UR6, c[0x0][0x3a8] ;  /* 0x00007500ff0677ac */ /* 0x000ea40008000a00 */
[----:B--2---:R-:W-:-:S04]  /*0630*/  UISETP.NE.U32.AND UP0, UPT, UR6, URZ, UPT ;  /* 0x000000ff0600728c */ /* 0x004fc8000bf05070 */
[----:B------:R-:W-:-:S09]  /*0640*/  UISETP.NE.AND.EX UP0, UPT, UR7, URZ, UPT, UP0 ;  /* 0x000000ff0700728c */ /* 0x000fd2000bf05300 */
[----:B------:R-:W-:Y:S05]  /*0650*/  BRA.U !UP0, `(.L_x_499) ;  /* 0x0000000108947547 */ /* 0x000fea000b800000 */
[----:B------:R-:W2:Y:S01]  /*0660*/  S2R R17, SR_CgaCtaId ;  /* 0x0000000000117919 */ /* 0x000ea20000008800 */
[----:B------:R-:W3:Y:S01]  /*0670*/  LDC.64 R2, c[0x0][0x3b0] ;  /* 0x0000ec00ff027b82 */ /* 0x000ee20000000a00 */
[----:B------:R-:W-:Y:S02]  /*0680*/  MOV R12, 0x400 ;  /* 0x00000400000c7802 */ /* 0x000fe40000000f00 */
[----:B------:R-:W-:-:S03]  /*0690*/  MOV R27, R0 ;  /* 0x00000000001b7202 */ /* 0x000fc60000000f00 */
[----:B------:R-:W-:Y:S02]  /*06a0*/  VIADD R12, R12, 0x110 ;  /* 0x000001100c0c7836 */ /* 0x000fe40000000000 */
[----:B------:R-:W4:Y:S08]  /*06b0*/  LDC.64 R4, c[0x0][0x390] ;  /* 0x0000e400ff047b82 */ /* 0x000f300000000a00 */
[----:B------:R-:W0:Y:S08]  /*06c0*/  LDC.64 R6, c[0x0][0x380] ;  /* 0x0000e000ff067b82 */ /* 0x000e300000000a00 */
[----:B------:R-:W0:Y:S01]  /*06d0*/  LDC.64 R8, c[0x0][0x388] ;  /* 0x0000e200ff087b82 */ /* 0x000e220000000a00 */
[----:B--2---:R-:W-:-:S07]  /*06e0*/  LEA R17, R17, R12, 0x18 ;  /* 0x0000000c11117211 */ /* 0x004fce00078ec0ff */
[----:B------:R-:W2:Y:S02]  /*06f0*/  LDC.64 R10, c[0x0][0x3a8] ;  /* 0x0000ea00ff0a7b82 */ /* 0x000ea40000000a00 */
.L_x_500:
[----:B0-----:R-:W-:-:S04]  /*0700*/  IMAD R29, R15, R18, R27 ;  /* 0x000000120f1d7224 */ /* 0x001fc800078e021b */
[----:B------:R-:W-:-:S04]  /*0710*/  IMAD.WIDE.U32 R22, R29, 0x2, R8 ;  /* 0x000000021d167825 */ /* 0x000fc800078e0008 */
[C---:B----4-:R-:W-:Y:S02]  /*0720*/  IMAD.WIDE.U32 R12, R29.reuse, 0x2, R4 ;  /* 0x000000021d0c7825 */ /* 0x050fe400078e0004 */
[----:B------:R-:W4:Y:S02]  /*0730*/  LDG.E.U16.CONSTANT R22, desc[UR4][R22.64] ;  /* 0x0000000416167981 */ /* 0x000f24000c1e9500 */
[----:B------:R-:W-:Y:S02]  /*0740*/  IMAD.WIDE.U32 R20, R29, 0x2, R6 ;  /* 0x000000021d147825 */ /* 0x000fe400078e0006 */
[----:B------:R-:W5:Y:S02]  /*0750*/  LDG.E.U16.CONSTANT R12, desc[UR4][R12.64] ;  /* 0x000000040c0c7981 */ /* 0x000f64000c1e9500 */
[----:B--2---:R-:W-:Y:S02]  /*0760*/  IMAD.WIDE R24, R27, 0x2, R10 ;  /* 0x000000021b187825 */ /* 0x004fe400078e020a */
[----:B------:R-:W2:Y:S04]  /*0770*/  LDG.E.U16.CONSTANT R20, desc[UR4][R20.64] ;  /* 0x0000000414147981 */ /* 0x000ea8000c1e9500 */
[----:B------:R-:W3:Y:S01]  /*0780*/  LDG.E.U16.CONSTANT R24, desc[UR4][R24.64] ;  /* 0x0000000418187981 */ /* 0x000ee2000c1e9500 */
[----:B----4-:R-:W-:-:S02]  /*0790*/  HADD2.F32 R26, -RZ, R22.H0_H0 ;  /* 0x20000016ff1a7230 */ /* 0x010fc40000004100 */
[----:B------:R-:W-:Y:S02]  /*07a0*/  IMAD R22, R27, 0x2, R17 ;  /* 0x000000021b167824 */ /* 0x000fe400078e0211 */
[----:B-----5:R-:W-:Y:S02]  /*07b0*/  HADD2.F32 R28, -RZ, R12.H0_H0 ;  /* 0x2000000cff1c7230 */ /* 0x020fe40000004100 */
[----:B-1----:R-:W-:Y:S02]  /*07c0*/  IMAD.IADD R27, R14, 0x1, R27 ;  /* 0x000000010e1b7824 */ /* 0x002fe400078e021b */
[----:B--2---:R-:W-:Y:S02]  /*07d0*/  HADD2.F32 R13, -RZ, R20.H0_H0 ;  /* 0x20000014ff0d7230 */ /* 0x004fe40000004100 */
[----:B------:R-:W-:Y:S01]  /*07e0*/  FADD.FTZ R26, R26, R28 ;  /* 0x0000001c1a1a7221 */ /* 0x000fe20000010000 */
[----:B------:R-:W-:Y:S01]  /*07f0*/  ISETP.GE.AND P0, PT, R27, R18, PT ;  /* 0x000000121b00720c */ /* 0x000fe20003f06270 */
[----:B---3--:R-:W-:-:S02]  /*0800*/  HADD2.F32 R28, -RZ, R24.H0_H0 ;  /* 0x20000018ff1c7230 */ /* 0x008fc40000004100 */
[----:B------:R-:W-:Y:S01]  /*0810*/  FADD.FTZ R26, R26, R13 ;  /* 0x0000000d1a1a7221 */ /* 0x000fe20000010000 */
[----:B------:R-:W-:-:S04]  /*0820*/  IMAD.WIDE.U32 R12, R29, 0x2, R2 ;  /* 0x000000021d0c7825 */ /* 0x000fc800078e0002 */
        /* <DEDUP_REMOVED lines=8> */
.L_x_499:
        /* <DEDUP_REMOVED lines=9> */
.L_x_501:
[----:B0-----:R-:W-:-:S04]  /*0940*/  IMAD R25, R15, R18, R23 ;  /* 0x000000120f197224 */ /* 0x001fc800078e0217 */
[----:B------:R-:W-:-:S04]  /*0950*/  IMAD.WIDE.U32 R10, R25, 0x2, R2 ;  /* 0x00000002190a7825 */ /* 0x000fc800078e0002 */
[C---:B----4-:R-:W-:Y:S02]  /*0960*/  IMAD.WIDE.U32 R12, R25.reuse, 0x2, R6 ;  /* 0x00000002190c7825 */ /* 0x050fe400078e0006 */
[----:B------:R-:W2:Y:S02]  /*0970*/  LDG.E.U16.CONSTANT R10, desc[UR4][R10.64] ;  /* 0x000000040a0a7981 */ /* 0x000ea4000c1e9500 */
[C---:B------:R-:W-:Y:S02]  /*0980*/  IMAD.WIDE.U32 R20, R25.reuse, 0x2, R4 ;  /* 0x0000000219147825 */ /* 0x040fe400078e0004 */
[----:B------:R-:W4:Y:S04]  /*0990*/  LDG.E.U16.CONSTANT R12, desc[UR4][R12.64] ;  /* 0x000000040c0c7981 */ /* 0x000f28000c1e9500 */
[----:B------:R-:W5:Y:S01]  /*09a0*/  LDG.E.U16.CONSTANT R20, desc[UR4][R20.64] ;  /* 0x0000000414147981 */ /* 0x000f62000c1e9500 */
[----:B---3--:R-:W-:-:S04]  /*09b0*/  IMAD.WIDE.U32 R24, R25, 0x2, R8 ;  /* 0x0000000219187825 */ /* 0x008fc800078e0008 */
[----:B--2---:R-:W-:Y:S02]  /*09c0*/  HADD2.F32 R22, -RZ, R10.H0_H0 ;  /* 0x2000000aff167230 */ /* 0x004fe40000004100 */
[----:B----4-:R-:W-:Y:S02]  /*09d0*/  HADD2.F32 R27, -RZ, R12.H0_H0 ;  /* 0x2000000cff1b7230 */ /* 0x010fe40000004100 */
[----:B-----5:R-:W-:-:S03]  /*09e0*/  HADD2.F32 R29, -RZ, R20.H0_H0 ;  /* 0x20000014ff1d7230 */ /* 0x020fc60000004100 */
[----:B------:R-:W-:-:S04]  /*09f0*/  FADD.FTZ R22, R22, R27 ;  /* 0x0000001b16167221 */ /* 0x000fc80000010000 */
[----:B------:R-:W-:Y:S01]  /*0a00*/  FADD.FTZ R29, R22, R29 ;  /* 0x0000001d161d7221 */ /* 0x000fe20000010000 */
[----:B------:R-:W-:-:S04]  /*0a10*/  IMAD R22, R23, 0x2, R17 ;  /* 0x0000000217167824 */ /* 0x000fc800078e0211 */
[----:B------:R-:W-:-:S04]  /*0a20*/  F2FP.F16.F32.PACK_AB R11, RZ, R29 ;  /* 0x0000001dff0b723e */ /* 0x000fc800000000ff */
[----:B------:R-:W-:Y:S01]  /*0a30*/  PRMT R10, R11, 0x7610, R10 ;  /* 0x000076100b0a7816 */ /* 0x000fe2000000000a */
[----:B------:R0:W-:Y:S01]  /*0a40*/  STS.U16 [R22], R11 ;  /* 0x0000000b16007388 */ /* 0x0001e20000000400 */
[----:B-1----:R-:W-:-:S03]  /*0a50*/  IADD3 R23, PT, PT, R14, R23, RZ ;  /* 0x000000170e177210 */ /* 0x002fc60007ffe0ff */
[----:B------:R0:W-:Y:S01]  /*0a60*/  STG.E.U16 desc[UR4][R24.64], R10 ;  /* 0x0000000a18007986 */ /* 0x0001e2000c101504 */
[----:B------:R-:W-:Y:S01]  /*0a70*/  ISETP.GE.AND P0, PT, R23, R18, PT ;  /* 0x000000121700720c */ /* 0x000fe20003f06270 */
[----:B------:R-:W-:-:S12]  /*0a80*/  FADD.FTZ R16, R29, R16 ;  /* 0x000000101d107221 */ /* 0x000fd80000010000 */
[----:B0-----:R-:W-:Y:S05]  /*0a90*/  @!P0 BRA `(.L_x_501) ;  /* 0xfffffffc00a88947 */ /* 0x001fea000383ffff */
.L_x_494:
[----:B------:R-:W-:Y:S05]  /*0aa0*/  BSYNC.RECONVERGENT B0 ;  /* 0x0000000000007941 */ /* 0x000fea0003800200 */
.L_x_493:
[----:B------:R-:W1:Y:S01]  /*0ab0*/  SHFL.BFLY PT, R3, R16, 0x10, 0x1f ;  /* 0x0e001f0010037f89 */ /* 0x000e6200000e0000 */
[----:B------:R-:W3:Y:S01]  /*0ac0*/  S2UR UR8, SR_CgaCtaId ;  /* 0x00000000000879c3 */ /* 0x000ee20000008800 */
[----:B------:R-:W-:Y:S01]  /*0ad0*/  UMOV UR7, 0x400 ;  /* 0x0000040000077882 */ /* 0x000fe20000000000 */
[----:B------:R-:W4:Y:S01]  /*0ae0*/  LDCU UR6, c[0x0][0x360] ;  /* 0x00006c00ff0677ac */ /* 0x000f220008000800 */
[----:B------:R-:W-:Y:S01]  /*0af0*/  IMAD.U32 R8, RZ, RZ, UR7 ;  /* 0x00000007ff087e24 */ /* 0x000fe2000f8e00ff */
[----:B------:R-:W-:Y:S01]  /*0b00*/  LOP3.LUT P2, R6, R0, 0x1f, RZ, 0xc0, !PT ;  /* 0x0000001f00067812 */ /* 0x000fe2000784c0ff */
[----:B------:R-:W-:Y:S01]  /*0b10*/  BSSY.RECONVERGENT B0, `(.L_x_502) ;  /* 0x0000039000007945 */ /* 0x000fe20003800200 */
[----:B--2---:R-:W-:Y:S02]  /*0b20*/  I2FP.F32.U32 R10, R0 ;  /* 0x00000000000a7245 */ /* 0x004fe40000201000 */
[----:B----4-:R-:W-:Y:S01]  /*0b30*/  I2FP.F32.U32 R7, UR6 ;  /* 0x0000000600077c45 */ /* 0x010fe20008201000 */
[----:B-1----:R-:W-:Y:S01]  /*0b40*/  FADD.FTZ R3, R3, R16 ;  /* 0x0000001003037221 */ /* 0x002fe20000010000 */
[----:B---3--:R-:W-:-:S03]  /*0b50*/  IMAD.U32 R9, RZ, RZ, UR8 ;  /* 0x00000008ff097e24 */ /* 0x008fc6000f8e00ff */
[----:B------:R-:W-:Y:S01]  /*0b60*/  FMUL.FTZ R7, R7, 0.03125 ;  /* 0x3d00000007077820 */ /* 0x000fe20000410000 */
[----:B------:R-:W1:Y:S04]  /*0b70*/  SHFL.BFLY PT, R2, R3, 0x8, 0x1f ;  /* 0x0d001f0003027f89 */ /* 0x000e6800000e0000 */
[----:B------:R-:W-:Y:S01]  /*0b80*/  FSETP.GT.FTZ.AND P0, PT, R7, R10, PT ;  /* 0x0000000a0700720b */ /* 0x000fe20003f14000 */
[----:B-1----:R-:W-:-:S05]  /*0b90*/  FADD.FTZ R2, R3, R2 ;  /* 0x0000000203027221 */ /* 0x002fca0000010000 */
[----:B------:R-:W1:Y:S02]  /*0ba0*/  SHFL.BFLY PT, R5, R2, 0x4, 0x1f ;  /* 0x0c801f0002057f89 */ /* 0x000e6400000e0000 */
[----:B-1----:R-:W-:Y:S01]  /*0bb0*/  FADD.FTZ R5, R2, R5 ;  /* 0x0000000502057221 */ /* 0x002fe20000010000 */
[----:B------:R-:W-:-:S04]  /*0bc0*/  IADD3 R2, PT, PT, R8, 0x8, RZ ;  /* 0x0000000808027810 */ /* 0x000fc80007ffe0ff */
[----:B------:R-:W1:Y:S01]  /*0bd0*/  SHFL.BFLY PT, R4, R5, 0x2, 0x1f ;  /* 0x0c401f0005047f89 */ /* 0x000e6200000e0000 */
[----:B------:R-:W-:-:S04]  /*0be0*/  LEA R3, R9, R2, 0x18 ;  /* 0x0000000209037211 */ /* 0x000fc800078ec0ff */
[----:B------:R-:W-:Y:S01]  /*0bf0*/  LEA.HI R2, R0, R3, RZ, 0x1d ;  /* 0x0000000300027211 */ /* 0x000fe200078fe8ff */
[----:B------:R-:W-:Y:S02]  /*0c00*/  IMAD R3, R6, 0x4, R3 ;  /* 0x0000000406037824 */ /* 0x000fe400078e0203 */
[----:B-1----:R-:W-:-:S05]  /*0c10*/  FADD.FTZ R4, R5, R4 ;  /* 0x0000000405047221 */ /* 0x002fca0000010000 */
        /* <DEDUP_REMOVED lines=20> */
[----:B0-----:R-:W-:Y:S01]  /*0d60*/  @!P2 FMUL.FTZ R4, R13, R4 ;  /* 0x000000040d04a220 */ /* 0x001fe20000410000 */
[----:B------:R-:W-:-:S04]  /*0d70*/  HFMA2 R13, -RZ, RZ, 0, 0 ;  /* 0x00000000ff0d7431 */ /* 0x000fc800000001ff */
[----:B------:R0:W-:Y:S01]  /*0d80*/  @!P2 STS [R5], R4 ;  /* 0x000000040500a388 */ /* 0x0001e20000000800 */
[----:B------:R-:W-:Y:S06]  /*0d90*/  BAR.SYNC.DEFER_BLOCKING 0x0 ;  /* 0x0000000000007b1d */ /* 0x000fec0000010000 */
[----:B------:R-:W-:Y:S05]  /*0da0*/  @P1 BRA `(.L_x_503) ;  /* 0x00000000003c1947 */ /* 0x000fea0003800000 */
[----:B------:R-:W-:Y:S01]  /*0db0*/  LEA R12, R9, R8, 0x18 ;  /* 0x00000008090c7211 */ /* 0x000fe200078ec0ff */
[----:B------:R-:W1:Y:S01]  /*0dc0*/  S2R R16, SR_CTAID.X ;  /* 0x0000000000107919 */ /* 0x000e620000002500 */
[----:B0-----:R-:W0:Y:S01]  /*0dd0*/  LDC.64 R4, c[0x0][0x3b0] ;  /* 0x0000ec00ff047b82 */ /* 0x001e220000000a00 */
[----:B------:R-:W-:Y:S02]  /*0de0*/  IMAD.MOV.U32 R13, RZ, RZ, RZ ;  /* 0x000000ffff0d7224 */ /* 0x000fe400078e00ff */
[----:B------:R-:W-:Y:S01]  /*0df0*/  IMAD.MOV.U32 R15, RZ, RZ, R0 ;  /* 0x000000ffff0f7224 */ /* 0x000fe200078e0000 */
[----:B------:R-:W2:Y:S06]  /*0e00*/  LDS R12, [R12] ;  /* 0x000000000c0c7984 */ /* 0x000eac0000000800 */
.L_x_504:
[----:B-1----:R-:W-:-:S04]  /*0e10*/  IMAD R11, R16, R18, R15 ;  /* 0x00000012100b7224 */ /* 0x002fc800078e020f */
[----:B0-----:R-:W-:-:S06]  /*0e20*/  IMAD.WIDE.U32 R10, R11, 0x2, R4 ;  /* 0x000000020b0a7825 */ /* 0x001fcc00078e0004 */
[----:B------:R-:W3:Y:S01]  /*0e30*/  LDG.E.U16 R10, desc[UR4][R10.64] ;  /* 0x000000040a0a7981 */ /* 0x000ee2000c1e1500 */
[----:B------:R-:W-:-:S04]  /*0e40*/  IADD3 R15, PT, PT, R15, UR6, RZ ;  /* 0x000000060f0f7c10 */ /* 0x000fc8000fffe0ff */
[----:B------:R-:W-:Y:S01]  /*0e50*/  ISETP.GE.AND P3, PT, R15, R18, PT ;  /* 0x000000120f00720c */ /* 0x000fe20003f66270 */
[----:B---3--:R-:W-:-:S05]  /*0e60*/  HADD2.F32 R17, -RZ, R10.H0_H0 ;  /* 0x2000000aff117230 */ /* 0x008fca0000004100 */
[----:B--2---:R-:W-:-:S04]  /*0e70*/  FADD.FTZ R14, -R12, R17 ;  /* 0x000000110c0e7221 */ /* 0x004fc80000010100 */
[----:B------:R-:W-:-:S03]  /*0e80*/  FFMA.FTZ R13, R14, R14, R13 ;  /* 0x0000000e0e0d7223 */ /* 0x000fc6000001000d */
[----:B------:R-:W-:Y:S05]  /*0e90*/  @!P3 BRA `(.L_x_504) ;  /* 0xfffffffc00dcb947 */ /* 0x000fea000383ffff */
.L_x_503:
[----:B------:R-:W-:Y:S05]  /*0ea0*/  BSYNC.RECONVERGENT B0 ;  /* 0x0000000000007941 */ /* 0x000fea0003800200 */
.L_x_502:
[----:B0-----:R-:W0:Y:S01]  /*0eb0*/  SHFL.BFLY PT, R4, R13, 0x10, 0x1f ;  /* 0x0e001f000d047f89 */ /* 0x001e2200000e0000 */
[----:B------:R-:W-:Y:S01]  /*0ec0*/  ISETP.NE.AND P3, PT, R6, RZ, PT ;  /* 0x000000ff0600720c */ /* 0x000fe20003f65270 */
[----:B------:R-:W1:Y:S01]  /*0ed0*/  LDCU UR14, c[0x0][0x3c8] ;  /* 0x00007900ff0e77ac */ /* 0x000e620008000800 */
[----:B------:R-:W-:Y:S01]  /*0ee0*/  IMAD.MOV.U32 R14, RZ, RZ, 0x11 ;  /* 0x00000011ff0e7424 */ /* 0x000fe200078e00ff */
[----:B------:R-:W2:Y:S01]  /*0ef0*/  LDCU UR7, c[0x0][0x3f0] ;  /* 0x00007e00ff0777ac */ /* 0x000ea20008000800 */
[----:B------:R-:W3:Y:S01]  /*0f00*/  LDCU.64 UR10, c[0x0][0x3e8] ;  /* 0x00007d00ff0a77ac */ /* 0x000ee20008000a00 */
[----:B------:R-:W4:Y:S01]  /*0f10*/  LDCU.64 UR12, c[0x0][0x3b8] ;  /* 0x00007700ff0c77ac */ /* 0x000f220008000a00 */
        /* <DEDUP_REMOVED lines=11> */
[----:B------:R-:W-:Y:S08]  /*0fd0*/  BAR.SYNC.DEFER_BLOCKING 0x0 ;  /* 0x0000000000007b1d */ /* 0x000ff00000010000 */
[----:B0-----:R-:W0:Y:S01]  /*0fe0*/  @!P2 LDC R2, c[0x0][0x3c0] ;  /* 0x0000f000ff02ab82 */ /* 0x001e220000000800 */
[----:B------:R5:W1:Y:S01]  /*0ff0*/  @P0 LDS R12, [R3] ;  /* 0x00000000030c0984 */ /* 0x000a620000000800 */
[----:B------:R-:W-:-:S02]  /*1000*/  ISETP.NE.AND P0, PT, R19, 0x2, PT ;  /* 0x000000021300780c */ /* 0x000fc40003f05270 */
[----:B-----5:R-:W-:-:S06]  /*1010*/  @!P2 I2FP.F32.S32 R3, R18 ;  /* 0x000000120003a245 */ /* 0x020fcc0000201400 */
[----:B------:R-:W0:Y:S01]  /*1020*/  @!P2 MUFU.RCP R3, R3 ;  /* 0x000000030003a308 */ /* 0x000e220000001000 */
[----:B-1----:R-:W1:Y:S02]  /*1030*/  SHFL.BFLY PT, R5, R12, 0x10, 0x1f ;  /* 0x0e001f000c057f89 */ /* 0x002e6400000e0000 */
[----:B-1----:R-:W-:Y:S01]  /*1040*/  FADD.FTZ R5, R5, R12 ;  /* 0x0000000c05057221 */ /* 0x002fe20000010000 */
[----:B------:R-:W-:-:S04]  /*1050*/  MOV R12, RZ ;  /* 0x000000ff000c7202 */ /* 0x000fc80000000f00 */
        /* <DEDUP_REMOVED lines=13> */
[----:B--234-:R-:W-:Y:S05]  /*1130*/  @P0 BRA `(.L_x_505) ;  /* 0x0000000000080947 */ /* 0x01cfea0003800000 */
[----:B------:R-:W1:Y:S02]  /*1140*/  LDC.64 R12, c[0x0][0x3e0] ;  /* 0x0000f800ff0c7b82 */ /* 0x000e640000000a00 */
[----:B-1----:R1:W5:Y:S02]  /*1150*/  LDG.E R12, desc[UR4][R12.64] ;  /* 0x000000040c0c7981 */ /* 0x002364000c1e1900 */
.L_x_505:
[----:B------:R-:W-:Y:S04]  /*1160*/  BSSY.RECONVERGENT B0, `(.L_x_506) ;  /* 0x000003d000007945 */ /* 0x000fe80003800200 */
[----:B------:R-:W-:Y:S05]  /*1170*/  @P1 BRA `(.L_x_507) ;  /* 0x0000000000ec1947 */ /* 0x000fea0003800000 */
[----:B------:R-:W2:Y:S01]  /*1180*/  LDCU.64 UR8, c[0x0][0x3a0] ;  /* 0x00007400ff0877ac */ /* 0x000ea20008000a00 */
[----:B------:R-:W3:Y:S01]  /*1190*/  S2R R16, SR_CTAID.X ;  /* 0x0000000000107919 */ /* 0x000ee20000002500 */
[----:B0-----:R-:W0:Y:S01]  /*11a0*/  LDC.64 R2, c[0x0][0x398] ;  /* 0x0000e600ff027b82 */ /* 0x001e220000000a00 */
[----:B------:R-:W-:Y:S02]  /*11b0*/  VIADD R20, R8, 0x110 ;  /* 0x0000011008147836 */ /* 0x000fe40000000000 */
[----:B-1----:R-:W-:-:S03]  /*11c0*/  IMAD.MOV.U32 R13, RZ, RZ, R0 ;  /* 0x000000ffff0d7224 */ /* 0x002fc600078e0000 */
[----:B------:R-:W-:Y:S02]  /*11d0*/  LEA R20, R9, R20, 0x18 ;  /* 0x0000001409147211 */ /* 0x000fe400078ec0ff */
[----:B------:R-:W1:Y:S01]  /*11e0*/  LDC.64 R4, c[0x0][0x3b8] ;  /* 0x0000ee00ff047b82 */ /* 0x000e620000000a00 */
[----:B--2---:R-:W-:-:S04]  /*11f0*/  ISETP.NE.U32.AND P0, PT, RZ, UR8, PT ;  /* 0x00000008ff007c0c */ /* 0x004fc8000bf05070 */
[----:B------:R-:W-:-:S13]  /*1200*/  ISETP.NE.AND.EX P0, PT, RZ, UR9, PT, P0 ;  /* 0x00000009ff007c0c */ /* 0x000fda000bf05300 */
.L_x_511:
[----:B--2---:R-:W2:Y:S01]  /*1210*/  @P0 LDC.64 R18, c[0x0][0x3a0] ;  /* 0x0000e800ff120b82 */ /* 0x004ea20000000a00 */
[----:B0-----:R-:W-:-:S06]  /*1220*/  IMAD.WIDE R22, R13, 0x2, R2 ;  /* 0x000000020d167825 */ /* 0x001fcc00078e0202 */
[----:B------:R-:W4:Y:S01]  /*1230*/  LDG.E.U16.CONSTANT R22, desc[UR4][R22.64] ;  /* 0x0000000416167981 */ /* 0x000f22000c1e9500 */
[----:B--2---:R-:W-:-:S06]  /*1240*/  @P0 IMAD.WIDE R18, R13, 0x2, R18 ;  /* 0x000000020d120825 */ /* 0x004fcc00078e0212 */
[----:B------:R-:W2:Y:S01]  /*1250*/  @P0 LDG.E.U16.CONSTANT R18, desc[UR4][R18.64] ;  /* 0x0000000412120981 */ /* 0x000ea2000c1e9500 */
[----:B------:R-:W0:Y:S01]  /*1260*/  S2UR UR9, SR_CgaCtaId ;  /* 0x00000000000979c3 */ /* 0x000e220000008800 */
[----:B------:R-:W-:Y:S01]  /*1270*/  UMOV UR8, 0x400 ;  /* 0x0000040000087882 */ /* 0x000fe20000000000 */
[----:B---3--:R-:W-:Y:S01]  /*1280*/  LEA R15, R13, R20, 0x1 ;  /* 0x000000140d0f7211 */ /* 0x008fe200078e08ff */
[----:B------:R-:W-:-:S04]  /*1290*/  IMAD.U32 R8, RZ, RZ, UR8 ;  /* 0x00000008ff087e24 */ /* 0x000fc8000f8e00ff */
[----:B------:R-:W3:Y:S01]  /*12a0*/  LDS.U16 R17, [R15] ;  /* 0x000000000f117984 */ /* 0x000ee20000000400 */
[----:B0-----:R-:W-:-:S05]  /*12b0*/  IMAD.U32 R9, RZ, RZ, UR9 ;  /* 0x00000009ff097e24 */ /* 0x001fca000f8e00ff */
[----:B------:R-:W-:-:S06]  /*12c0*/  LEA R11, R9, R8, 0x18 ;  /* 0x00000008090b7211 */ /* 0x000fcc00078ec0ff */
[----:B------:R-:W0:Y:S01]  /*12d0*/  LDS.64 R10, [R11] ;  /* 0x000000000b0a7984 */ /* 0x000e220000000a00 */
[----:B------:R-:W-:-:S04]  /*12e0*/  UISETP.NE.U32.AND UP0, UPT, UR10, URZ, UPT ;  /* 0x000000ff0a00728c */ /* 0x000fc8000bf05070 */
[----:B------:R-:W-:Y:S01]  /*12f0*/  UISETP.NE.AND.EX UP0, UPT, UR11, URZ, UPT, UP0 ;  /* 0x000000ff0b00728c */ /* 0x000fe2000bf05300 */
[----:B---3--:R-:W-:Y:S02]  /*1300*/  HADD2.F32 R21, -RZ, R17.H0_H0 ;  /* 0x20000011ff157230 */ /* 0x008fe40000004100 */
[----:B------:R-:W-:-:S03]  /*1310*/  HFMA2 R17, -RZ, RZ, 0, 0 ;  /* 0x00000000ff117431 */ /* 0x000fc600000001ff */
[----:B0-----:R-:W-:-:S04]  /*1320*/  FADD.FTZ R10, R21, -R10 ;  /* 0x8000000a150a7221 */ /* 0x001fc80000010000 */
[----:B------:R-:W-:Y:S01]  /*1330*/  FMUL.FTZ R10, R10, R11 ;  /* 0x0000000b0a0a7220 */ /* 0x000fe20000410000 */
[----:B----4-:R-:W-:Y:S02]  /*1340*/  HADD2.F32 R22, -RZ, R22.H0_H0 ;  /* 0x20000016ff167230 */ /* 0x010fe40000004100 */
[----:B--2---:R-:W-:-:S05]  /*1350*/  @P0 HADD2.F32 R17, -RZ, R18.H0_H0 ;  /* 0x20000012ff110230 */ /* 0x004fca0000004100 */
[----:B------:R-:W-:Y:S01]  /*1360*/  FFMA.FTZ R17, R10, R22, R17 ;  /* 0x000000160a117223 */ /* 0x000fe20000010011 */
[----:B------:R-:W-:Y:S06]  /*1370*/  BRA.U !UP0, `(.L_x_508) ;  /* 0x0000000108207547 */ /* 0x000fec000b800000 */
[----:B------:R-:W-:-:S05]  /*1380*/  FADD.FTZ R10, |R17|, -RZ ;  /* 0x800000ff110a7221 */ /* 0x000fca0000010200 */
[----:B------:R-:W-:-:S04]  /*1390*/  F2FP.F16.F32.PACK_AB R10, R17, R10 ;  /* 0x0000000a110a723e */ /* 0x000fc800000000ff */
[C---:B------:R-:W-:Y:S02]  /*13a0*/  PRMT R17, R10.reuse, 0x7632, R17 ;  /* 0x000076320a117816 */ /* 0x040fe40000000011 */
[----:B------:R-:W-:-:S03]  /*13b0*/  PRMT R11, R10, 0x7610, R11 ;  /* 0x000076100a0b7816 */ /* 0x000fc6000000000b */
[----:B------:R3:W-:Y:S02]  /*13c0*/  STS.U16 [R15], R17 ;  /* 0x000000110f007388 */ /* 0x0007e40000000400 */
[----:B------:R-:W-:-:S05]  /*13d0*/  HSETP2.GT.AND P1, PT, R11.H0_H0, R14.H0_H0, PT ;  /* 0x2000000e0b007234 */ /* 0x000fca0003f24800 */
[----:B------:R-:W-:Y:S01]  /*13e0*/  SEL R14, R14, R11, !P1 ;  /* 0x0000000b0e0e7207 */ /* 0x000fe20004800000 */
[----:B------:R-:W-:Y:S07]  /*13f0*/  BRA `(.L_x_509) ;  /* 0x00000000003c7947 */ /* 0x000fee0003800000 */
.L_x_508:
[----:B------:R-:W-:-:S09]  /*1400*/  UISETP.NE.AND UP0, UPT, UR7, 0x2, UPT ;  /* 0x000000020700788c */ /* 0x000fd2000bf05270 */
[----:B------:R-:W-:Y:S05]  /*1410*/  BRA.U UP0, `(.L_x_510) ;  /* 0x0000000100247547 */ /* 0x000fea000b800000 */
[----:B-----5:R-:W-:Y:S01]  /*1420*/  FMUL.FTZ R15, R17, R12 ;  /* 0x0000000c110f7220 */ /* 0x020fe20000410000 */
[----:B------:R-:W-:-:S05]  /*1430*/  IMAD R10, R16, UR14, R13 ;  /* 0x0000000e100a7c24 */ /* 0x000fca000f8e020d */
[----:B------:R-:W0:Y:S01]  /*1440*/  F2I.S8.NTZ R15, R15 ;  /* 0x0000000f000f7305 */ /* 0x000e220000202100 */
[----:B------:R-:W-:-:S05]  /*1450*/  IADD3 R10, P1, PT, R10, UR12, RZ ;  /* 0x0000000c0a0a7c10 */ /* 0x000fca000ff3e0ff */
[----:B------:R-:W-:Y:S01]  /*1460*/  IMAD.X R11, RZ, RZ, UR13, P1 ;  /* 0x0000000dff0b7e24 */ /* 0x000fe200088e06ff */
[----:B0-----:R-:W-:-:S04]  /*1470*/  PRMT R17, R15, 0x8880, RZ ;  /* 0x000088800f117816 */ /* 0x001fc800000000ff */
[----:B------:R-:W-:-:S05]  /*1480*/  PRMT R17, R17, 0x7710, RZ ;  /* 0x0000771011117816 */ /* 0x000fca00000000ff */
[----:B------:R0:W-:Y:S01]  /*1490*/  STG.E.U8 desc[UR4][R10.64], R17 ;  /* 0x000000110a007986 */ /* 0x0001e2000c101104 */
[----:B------:R-:W-:Y:S05]  /*14a0*/  BRA `(.L_x_509) ;  /* 0x0000000000107947 */ /* 0x000fea0003800000 */
.L_x_510:
[----:B------:R-:W-:Y:S01]  /*14b0*/  IMAD R11, R16, UR14, R13 ;  /* 0x0000000e100b7c24 */ /* 0x000fe2000f8e020d */
[----:B------:R-:W-:-:S03]  /*14c0*/  F2FP.F16.F32.PACK_AB R17, RZ, R17 ;  /* 0x00000011ff11723e */ /* 0x000fc600000000ff */
[----:B-1----:R-:W-:-:S05]  /*14d0*/  IMAD.WIDE.U32 R10, R11, 0x2, R4 ;  /* 0x000000020b0a7825 */ /* 0x002fca00078e0004 */
[----:B------:R2:W-:Y:S02]  /*14e0*/  STG.E.U16 desc[UR4][R10.64], R17 ;  /* 0x000000110a007986 */ /* 0x0005e4000c101504 */
.L_x_509:
[----:B------:R-:W-:Y:S01]  /*14f0*/  VIADD R13, R13, UR6 ;  /* 0x000000060d0d7c36 */ /* 0x000fe20008000000 */
[----:B------:R-:W-:-:S04]  /*1500*/  MOV R18, UR14 ;  /* 0x0000000e00127c02 */ /* 0x000fc80008000f00 */
[----:B------:R-:W-:-:S13]  /*1510*/  ISETP.GE.AND P1, PT, R13, R18, PT ;  /* 0x000000120d00720c */ /* 0x000fda0003f26270 */
[----:B------:R-:W-:Y:S05]  /*1520*/  @!P1 BRA `(.L_x_511) ;  /* 0xfffffffc00389947 */ /* 0x000fea000383ffff */
.L_x_507:
[----:B------:R-:W-:Y:S05]  /*1530*/  BSYNC.RECONVERGENT B0 ;  /* 0x0000000000007941 */ /* 0x000fea0003800200 */
.L_x_506:
[----:B------:R-:W4:Y:S02]  /*1540*/  LDCU.64 UR8, c[0x0][0x3e8] ;  /* 0x00007d00ff0877ac */ /* 0x000f240008000a00 */
[----:B----4-:R-:W-:-:S04]  /*1550*/  ISETP.NE.U32.AND P0, PT, RZ, UR8, PT ;  /* 0x00000008ff007c0c */ /* 0x010fc8000bf05070 */
[----:B------:R-:W-:-:S13]  /*1560*/  ISETP.NE.AND.EX P0, PT, RZ, UR9, PT, P0 ;  /* 0x00000009ff007c0c */ /* 0x000fda000bf05300 */
[----:B------:R-:W-:Y:S05]  /*1570*/  @!P0 EXIT ;  /* 0x000000000000894d */ /* 0x000fea0003800000 */
[----:B------:R-:W-:Y:S01]  /*1580*/  HADD2.F32 R14, -RZ, R14.H0_H0 ;  /* 0x2000000eff0e7230 */ /* 0x000fe20000004100 */
[----:B------:R-:W-:Y:S01]  /*1590*/  ISETP.NE.AND P1, PT, R6, RZ, PT ;  /* 0x000000ff0600720c */ /* 0x000fe20003f25270 */
[----:B------:R-:W-:Y:S01]  /*15a0*/  BSSY.RECONVERGENT B0, `(.L_x_512) ;  /* 0x0000075000007945 */ /* 0x000fe20003800200 */
[----:B0-2---:R-:W-:Y:S02]  /*15b0*/  I2FP.F32.U32 R10, R6 ;  /* 0x00000006000a7245 */ /* 0x005fe40000201000 */
[----:B------:R-:W0:Y:S02]  /*15c0*/  SHFL.BFLY PT, R3, R14, 0x10, 0x1f ;  /* 0x0e001f000e037f89 */ /* 0x000e2400000e0000 */
[----:B------:R-:W-:-:S07]  /*15d0*/  FSETP.GT.FTZ.AND P0, PT, R7, R10, PT ;  /* 0x0000000a0700720b */ /* 0x000fce0003f14000 */
[----:B------:R-:W-:-:S06]  /*15e0*/  @!P1 VIADD R10, R8, 0x88 ;  /* 0x00000088080a9836 */ /* 0x000fcc0000000000 */
[----:B------:R-:W-:Y:S01]  /*15f0*/  @P0 VIADD R8, R8, 0x88 ;  /* 0x0000008808080836 */ /* 0x000fe20000000000 */
[----:B0-----:R-:W-:-:S05]  /*1600*/  FMNMX.FTZ R3, R14, R3, !PT ;  /* 0x000000030e037209 */ /* 0x001fca0007810000 */
[----:B------:R-:W0:Y:S02]  /*1610*/  SHFL.BFLY PT, R2, R3, 0x8, 0x1f ;  /* 0x0d001f0003027f89 */ /* 0x000e2400000e0000 */
[----:B0-----:R-:W-:Y:S02]  /*1620*/  FMNMX.FTZ R2, R3, R2, !PT ;  /* 0x0000000203027209 */ /* 0x001fe40007810000 */
[C---:B------:R-:W-:Y:S02]  /*1630*/  @!P1 LEA R3, R9.reuse, R10, 0x18 ;  /* 0x0000000a09039211 */ /* 0x040fe400078ec0ff */
[----:B------:R-:W-:Y:S01]  /*1640*/  @P0 LEA R9, R9, R8, 0x18 ;  /* 0x0000000809090211 */ /* 0x000fe200078ec0ff */
[----:B-1----:R-:W0:Y:S01]  /*1650*/  SHFL.BFLY PT, R5, R2, 0x4, 0x1f ;  /* 0x0c801f0002057f89 */ /* 0x002e2200000e0000 */
[----:B------:R-:W-:Y:S02]  /*1660*/  @!P1 LEA.HI R3, R0, R3, RZ, 0x1d ;  /* 0x0000000300039211 */ /* 0x000fe400078fe8ff */
[----:B------:R-:W-:-:S02]  /*1670*/  @P0 LEA R6, R6, R9, 0x2 ;  /* 0x0000000906060211 */ /* 0x000fc400078e10ff */
[----:B0-----:R-:W-:Y:S01]  /*1680*/  FMNMX.FTZ R5, R2, R5, !PT ;  /* 0x0000000502057209 */ /* 0x001fe20007810000 */
[----:B------:R-:W-:-:S04]  /*1690*/  IMAD.MOV.U32 R2, RZ, RZ, -0x1f528714 ;  /* 0xe0ad78ecff027424 */ /* 0x000fc800078e00ff */
[----:B------:R-:W0:Y:S02]  /*16a0*/  SHFL.BFLY PT, R4, R5, 0x2, 0x1f ;  /* 0x0c401f0005047f89 */ /* 0x000e2400000e0000 */
[----:B0-----:R-:W-:-:S05]  /*16b0*/  FMNMX.FTZ R4, R5, R4, !PT ;  /* 0x0000000405047209 */ /* 0x001fca0007810000 */
[----:B------:R-:W0:Y:S02]  /*16c0*/  SHFL.BFLY PT, R11, R4, 0x1, 0x1f ;  /* 0x0c201f00040b7f89 */ /* 0x000e2400000e0000 */
[----:B0-----:R-:W-:-:S05]  /*16d0*/  FMNMX.FTZ R10, R4, R11, !PT ;  /* 0x0000000b040a7209 */ /* 0x001fca0007810000 */
        /* <DEDUP_REMOVED lines=16> */
[----:B------:R-:W-:Y:S01]  /*17e0*/  IMAD.MOV.U32 R2, RZ, RZ, 0x1 ;  /* 0x00000001ff027424 */ /* 0x000fe200078e00ff */
        /* <DEDUP_REMOVED lines=48> */
[----:B---3-5:R-:W-:Y:S05]  /*1af0*/  CALL.REL.NOINC `($__internal_2_$__cuda_sm20_div_rn_f64_full) ;  /* 0x0000000000ac7944 */ /* 0x028fea0003c00000 */
.L_x_515:
[----:B------:R-:W-:Y:S05]  /*1b00*/  BSYNC.RECONVERGENT B1 ;  /* 0x0000000000017941 */ /* 0x000fea0003800200 */
.L_x_514:
[----:B------:R-:W0:Y:S01]  /*1b10*/  S2R R10, SR_CgaCtaId ;  /* 0x00000000000a7919 */ /* 0x000e220000008800 */
[----:B---3--:R-:W1:Y:S01]  /*1b20*/  LDC R17, c[0x0][0x3c8] ;  /* 0x0000f200ff117b82 */ /* 0x008e620000000800 */
[----:B------:R-:W-:Y:S01]  /*1b30*/  MOV R8, 0x400 ;  /* 0x0000040000087802 */ /* 0x000fe20000000f00 */
[----:B------:R-:W-:Y:S01]  /*1b40*/  UMOV UR8, 0xf0000000 ;  /* 0xf000000000087882 */ /* 0x000fe20000000000 */
[----:B------:R-:W-:Y:S02]  /*1b50*/  UMOV UR9, 0x380fffff ;  /* 0x380fffff00097882 */ /* 0x000fe40000000000 */
[----:B------:R-:W-:Y:S01]  /*1b60*/  IADD3 R9, PT, PT, R8, 0x110, RZ ;  /* 0x0000011008097810 */ /* 0x000fe20007ffe0ff */
[----:B------:R-:W2:-:S15]  /*1b70*/  DSETP.GEU.AND P0, PT, |R2|, UR8, PT ;  /* 0x0000000802007e2a */ /* 0x000e9e000bf0e200 */
[----:B------:R-:W-:-:S15]  /*1b80*/  NOP ;  /* 0x0000000000007918 */ /* 0x000fde0000000000 */
[----:B------:R-:W-:-:S15]  /*1b90*/  NOP ;  /* 0x0000000000007918 */ /* 0x000fde0000000000 */
[----:B------:R-:W-:-:S15]  /*1ba0*/  NOP ;  /* 0x0000000000007918 */ /* 0x000fde0000000000 */
[----:B------:R-:W-:-:S04]  /*1bb0*/  NOP ;  /* 0x0000000000007918 */ /* 0x000fc80000000000 */
[----:B------:R-:W2:Y:S01]  /*1bc0*/  F2F.F32.F64 R8, R2 ;  /* 0x0000000200087310 */ /* 0x000ea20000301000 */
[----:B------:R-:W3:Y:S01]  /*1bd0*/  LDC.64 R6, c[0x0][0x3b8] ;  /* 0x0000ee00ff067b82 */ /* 0x000ee20000000a00 */
[----:B--2---:R-:W-:Y:S01]  /*1be0*/  @!P0 FMUL R8, R8, 1.175494350822287508e-38 ;  /* 0x0080000008088820 */ /* 0x004fe20000400000 */
[----:B0-----:R-:W-:Y:S01]  /*1bf0*/  LEA R15, R10, R9, 0x18 ;  /* 0x000000090a0f7211 */ /* 0x001fe200078ec0ff */
[----:B-1----:R-:W-:-:S07]  /*1c00*/  IMAD.MOV.U32 R10, RZ, RZ, R0 ;  /* 0x000000ffff0a7224 */ /* 0x002fce00078e0000 */
.L_x_516:
[----:B------:R-:W-:-:S06]  /*1c10*/  IMAD R9, R10, 0x2, R15 ;  /* 0x000000020a097824 */ /* 0x000fcc00078e020f */
[----:B0-----:R-:W0:Y:S02]  /*1c20*/  LDS.U16 R9, [R9] ;  /* 0x0000000009097984 */ /* 0x001e240000000400 */
[----:B0-----:R-:W-:-:S05]  /*1c30*/  HADD2.F32 R3, -RZ, R9.H0_H0 ;  /* 0x20000009ff037230 */ /* 0x001fca0000004100 */
[----:B------:R-:W-:Y:S01]  /*1c40*/  FMUL.FTZ R11, R8, R3 ;  /* 0x00000003080b7220 */ /* 0x000fe20000410000 */
[----:B------:R-:W-:Y:S01]  /*1c50*/  IMAD R3, R5, R17, R10 ;  /* 0x0000001105037224 */ /* 0x000fe200078e020a */
[----:B------:R-:W-:-:S04]  /*1c60*/  IADD3 R10, PT, PT, R10, UR6, RZ ;  /* 0x000000060a0a7c10 */ /* 0x000fc8000fffe0ff */
[----:B------:R-:W0:Y:S01]  /*1c70*/  F2I.S8.NTZ R11, R11 ;  /* 0x0000000b000b7305 */ /* 0x000e220000202100 */
[----:B---3--:R-:W-:-:S04]  /*1c80*/  IADD3 R2, P0, PT, R3, R6, RZ ;  /* 0x0000000603027210 */ /* 0x008fc80007f1e0ff */
[----:B------:R-:W-:Y:S02]  /*1c90*/  LEA.HI.X.SX32 R3, R3, R7, 0x1, P0 ;  /* 0x0000000703037211 */ /* 0x000fe400000f0eff */
[----:B------:R-:W-:Y:S02]  /*1ca0*/  ISETP.GE.AND P0, PT, R10, R17, PT ;  /* 0x000000110a00720c */ /* 0x000fe40003f06270 */
[----:B0-----:R-:W-:-:S04]  /*1cb0*/  PRMT R13, R11, 0x8880, RZ ;  /* 0x000088800b0d7816 */ /* 0x001fc800000000ff */
[----:B------:R-:W-:-:S05]  /*1cc0*/  PRMT R13, R13, 0x7710, RZ ;  /* 0x000077100d0d7816 */ /* 0x000fca00000000ff */
[----:B------:R0:W-:Y:S02]  /*1cd0*/  STG.E.U8 desc[UR4][R2.64], R13 ;  /* 0x0000000d02007986 */ /* 0x0001e4000c101104 */
[----:B------:R-:W-:Y:S05]  /*1ce0*/  @!P0 BRA `(.L_x_516) ;  /* 0xfffffffc00c88947 */ /* 0x000fea000383ffff */
.L_x_513:
[----:B------:R-:W-:Y:S05]  /*1cf0*/  BSYNC.RECONVERGENT B0 ;  /* 0x0000000000007941 */ /* 0x000fea0003800200 */
.L_x_512:
[----:B------:R-:W-:-:S13]  /*1d00*/  ISETP.NE.AND P0, PT, R0, RZ, PT ;  /* 0x000000ff0000720c */ /* 0x000fda0003f05270 */
[----:B------:R-:W-:Y:S05]  /*1d10*/  @P0 EXIT ;  /* 0x000000000000094d */ /* 0x000fea0003800000 */
[----:B------:R-:W1:Y:S01]  /*1d20*/  LDC.64 R6, c[0x0][0x3e0] ;  /* 0x0000f800ff067b82 */ /* 0x000e620000000a00 */
[----:B------:R-:W2:Y:S07]  /*1d30*/  S2R R5, SR_CTAID.X ;  /* 0x0000000000057919 */ /* 0x000eae0000002500 */
[----:B0-----:R-:W2:Y:S01]  /*1d40*/  LDC.64 R2, c[0x0][0x3e8] ;  /* 0x0000fa00ff027b82 */ /* 0x001ea20000000a00 */
[----:B-1----:R-:W4:Y:S01]  /*1d50*/  LDG.E R7, desc[UR4][R6.64] ;  /* 0x0000000406077981 */ /* 0x002f22000c1e1900 */
[----:B--2---:R-:W-:-:S04]  /*1d60*/  IMAD.WIDE.U32 R2, R5, 0x4, R2 ;  /* 0x0000000405027825 */ /* 0x004fc800078e0002 */
[----:B----4-:R-:W-:-:S04]  /*1d70*/  FMUL.FTZ R4, R4, R7 ;  /* 0x0000000704047220 */ /* 0x010fc80000410000 */
[----:B------:R-:W-:-:S05]  /*1d80*/  FMUL.FTZ R5, R4, 0.0078740157186985015869 ;  /* 0x3c01020404057820 */ /* 0x000fca0000410000 */
[----:B------:R-:W-:Y:S01]  /*1d90*/  STG.E desc[UR4][R2.64], R5 ;  /* 0x0000000502007986 */ /* 0x000fe2000c101904 */
[----:B------:R-:W-:Y:S05]  /*1da0*/  EXIT ;  /* 0x000000000000794d */ /* 0x000fea0003800000 */
        .weak           $__internal_2_$__cuda_sm20_div_rn_f64_full
        .type           $__internal_2_$__cuda_sm20_div_rn_f64_full,@function
        .size           $__internal_2_$__cuda_sm20_div_rn_f64_full,(.L_x_2480 - $__internal_2_$__cuda_sm20_div_rn_f64_full)
$__internal_2_$__cuda_sm20_div_rn_f64_full:
[C---:B------:R-:W-:Y:S01]  /*1db0*/  FSETP.GEU.AND P0, PT, |R7|.reuse, 1.469367938527859385e-39, PT ;  /* 0x001000000700780b */ /* 0x040fe20003f0e200 */
[----:B------:R-:W-:Y:S01]  /*1dc0*/  IMAD.MOV.U32 R18, RZ, RZ, 0x40500000 ;  /* 0x40500000ff127424 */ /* 0x000fe200078e00ff */
[C---:B------:R-:W-:Y:S01]  /*1dd0*/  LOP3.LUT R2, R7.reuse, 0x800fffff, RZ, 0xc0, !PT ;  /* 0x800fffff07027812 */ /* 0x040fe200078ec0ff */
[----:B------:R-:W-:Y:S01]  /*1de0*/  IMAD.MOV.U32 R19, RZ, RZ, 0x1ca00000 ;  /* 0x1ca00000ff137424 */ /* 0x000fe200078e00ff */
[----:B------:R-:W-:Y:S01]  /*1df0*/  LOP3.LUT R9, R7, 0x7ff00000, RZ, 0xc0, !PT ;  /* 0x7ff0000007097812 */ /* 0x000fe200078ec0ff */
[----:B------:R-:W-:Y:S01]  /*1e00*/  BSSY.RECONVERGENT B2, `(.L_x_517) ;  /* 0x0000068000027945 */ /* 0x000fe20003800200 */
[----:B------:R-:W-:Y:S01]  /*1e10*/  LOP3.LUT R3, R2, 0x3ff00000, RZ, 0xfc, !PT ;  /* 0x3ff0000002037812 */ /* 0x000fe200078efcff */
[----:B------:R-:W-:Y:S01]  /*1e20*/  IMAD.MOV.U32 R2, RZ, RZ, R6 ;  /* 0x000000ffff027224 */ /* 0x000fe200078e0006 */
[----:B------:R-:W-:Y:S02]  /*1e30*/  ISETP.LE.U32.AND P1, PT, R9, 0x40500000, PT ;  /* 0x405000000900780c */ /* 0x000fe40003f23070 */
[----:B------:R-:W-:-:S02]  /*1e40*/  IADD3 R20, PT, PT, R18, -0x1, RZ ;  /* 0xffffffff12147810 */ /* 0x000fc40007ffe0ff */
[----:B------:R-:W-:Y:S01]  /*1e50*/  MOV R10, 0x1 ;  /* 0x00000001000a7802 */ /* 0x000fe20000000f00 */
[----:B------:R-:W0:Y:S01]  /*1e60*/  @!P0 DMUL R2, R6, 8.98846567431157953865e+307 ;  /* 0x7fe0000006028828 */ /* 0x000e220000000000 */
[----:B------:R-:W-:Y:S01]  /*1e70*/  SEL R14, R19, 0x63400000, !P1 ;  /* 0x63400000130e7807 */ /* 0x000fe20004800000 */
[----:B0-----:R-:W0:Y:S01]  /*1e80*/  MUFU.RCP64H R11, R3 ;  /* 0x00000003000b7308 */ /* 0x001e220000001800 */
[----:B------:R-:W-:Y:S02]  /*1e90*/  @!P0 LOP3.LUT R9, R3, 0x7ff00000, RZ, 0xc0, !PT ;  /* 0x7ff0000003098812 */ /* 0x000fe400078ec0ff */
[----:B------:R-:W-:Y:S02]  /*1ea0*/  ISETP.GT.U32.AND P0, PT, R20, 0x7feffffe, PT ;  /* 0x7feffffe1400780c */ /* 0x000fe40003f04070 */
[----:B------:R-:W-:Y:S01]  /*1eb0*/  LOP3.LUT R15, R14, 0xfc000, RZ, 0xfc, !PT ;  /* 0x000fc0000e0f7812 */ /* 0x000fe200078efcff */
[----:B------:R-:W-:Y:S01]  /*1ec0*/  VIADD R20, R9, 0xffffffff ;  /* 0xffffffff09147836 */ /* 0x000fe20000000000 */
[----:B------:R-:W-:-:S04]  /*1ed0*/  MOV R14, RZ ;  /* 0x000000ff000e7202 */ /* 0x000fc80000000f00 */
        /* <DEDUP_REMOVED lines=41> */
[----:B------:R-:W-:Y:S02]  /*2170*/  LOP3.LUT R11, R7, 0x7ff00000, RZ, 0xc0, !PT ;  /* 0x7ff00000070b7812 */ /* 0x000fe400078ec0ff */
[----:B------:R-:W-:Y:S02]  /*2180*/  MOV R9, 0x40500000 ;  /* 0x4050000000097802 */ /* 0x000fe40000000f00 */
[----:B------:R-:W-:Y:S01]  /*2190*/  ISETP.LE.U32.AND P0, PT, R11, 0x40500000, PT ;  /* 0x405000000b00780c */ /* 0x000fe20003f03070 */
[----:B------:R-:W-:Y:S01]  /*21a0*/  IMAD.MOV R10, RZ, RZ, -R11 ;  /* 0x000000ffff0a7224 */ /* 0x000fe200078e0a0b */
[----:B------:R-:W-:-:S04]  /*21b0*/  MOV R16, RZ ;  /* 0x000000ff00107202 */ /* 0x000fc80000000f00 */
[----:B------:R-:W-:Y:S02]  /*21c0*/  VIADDMNMX R9, R10, R9, 0xb9600000, !PT ;  /* 0xb96000000a097446 */ /* 0x000fe40007800109 */
[----:B------:R-:W-:Y:S02]  /*21d0*/  SEL R10, R19, 0x63400000, !P0 ;  /* 0x63400000130a7807 */ /* 0x000fe40004000000 */
[----:B------:R-:W-:-:S04]  /*21e0*/  VIMNMX R9, PT, PT, R9, 0x46a00000, PT ;  /* 0x46a0000009097848 */ /* 0x000fc80003fe0100 */
[----:B------:R-:W-:-:S05]  /*21f0*/  IADD3 R9, PT, PT, R9, -R10, RZ ;  /* 0x8000000a09097210 */ /* 0x000fca0007ffe0ff */
[----:B------:R-:W-:-:S06]  /*2200*/  VIADD R17, R9, 0x7fe00000 ;  /* 0x7fe0000009117836 */ /* 0x000fcc0000000000 */
        /* <DEDUP_REMOVED lines=22> */
.L_x_518:
        /* <DEDUP_REMOVED lines=10> */
[----:B------:R-:W-:Y:S02]  /*2410*/  @P0 LOP3.LUT R2, R11, 0x7ff00000, RZ, 0xfc, !PT ;  /* 0x7ff000000b020812 */ /* 0x000fe400078efcff */
[----:B------:R-:W-:Y:S01]  /*2420*/  @!P0 MOV R10, RZ ;  /* 0x000000ff000a8202 */ /* 0x000fe20000000f00 */
[----:B------:R-:W-:Y:S01]  /*2430*/  @P0 IMAD.MOV.U32 R10, RZ, RZ, RZ ;  /* 0x000000ffff0a0224 */ /* 0x000fe200078e00ff */
[----:B------:R-:W-:Y:S01]  /*2440*/  @P0 MOV R11, R2 ;  /* 0x00000002000b0202 */ /* 0x000fe20000000f00 */
[----:B------:R-:W-:Y:S06]  /*2450*/  BRA `(.L_x_519) ;  /* 0x0000000000087947 */ /* 0x000fec0003800000 */
.L_x_520:
[----:B------:R-:W-:Y:S01]  /*2460*/  LOP3.LUT R11, R7, 0x80000, RZ, 0xfc, !PT ;  /* 0x00080000070b7812 */ /* 0x000fe200078efcff */
[----:B------:R-:W-:-:S07]  /*2470*/  IMAD.MOV.U32 R10, RZ, RZ, R6 ;  /* 0x000000ffff0a7224 */ /* 0x000fce00078e0006 */
.L_x_519:
[----:B------:R-:W-:Y:S05]  /*2480*/  BSYNC.RECONVERGENT B2 ;  /* 0x0000000000027941 */ /* 0x000fea0003800200 */
.L_x_517:
[----:B------:R-:W-:Y:S01]  /*2490*/  HFMA2 R9, -RZ, RZ, 0, 0 ;  /* 0x00000000ff097431 */ /* 0x000fe200000001ff */
[----:B------:R-:W-:Y:S01]  /*24a0*/  MOV R2, R10 ;  /* 0x0000000a00027202 */ /* 0x000fe20000000f00 */
[----:B------:R-:W-:Y:S02]  /*24b0*/  IMAD.MOV.U32 R3, RZ, RZ, R11 ;  /* 0x000000ffff037224 */ /* 0x000fe400078e000b */
[----:B------:R-:W-:Y:S05]  /*24c0*/  RET.REL.NODEC R8 `(_ZN17fastertransformer31generalAddBiasResidualLayerNormI6__halfLi2EEEvPKT_S4_S4_S4_S4_S4_PS2_S5_fiiPKfS7_S7_Pfi) ;  /* 0xffffffd808cc7950 */ /* 0x000fea0003c3ffff */
.L_x_521:
        /* <DEDUP_REMOVED lines=11> */
.L_x_2480:


//--------------------- .text._ZN17fastertransformer31generalAddBiasResidualLayerNormI6__halfLi1EEEvPKT_S4_S4_S4_S4_S4_PS2_S5_fiiPKfS7_S7_Pfi --------------------------
	.section	.text._ZN17fastertransformer31generalAddBiasResidualLayerNormI6__halfLi1EEEvPKT_S4_S4_S4_S4_S4_PS2_S5_fiiPKfS7_S7_Pfi,"ax",@progbits
	.align	128
        .global         _ZN17fastertransformer31generalAddBiasResidualLayerNormI6__halfLi1EEEvPKT_S4_S4_S4_S4_S4_PS2_S5_fiiPKfS7_S7_Pfi
        .type           _ZN17fastertransformer31generalAddBiasResidualLayerNormI6__halfLi1EEEvPKT_S4_S4_S4_S4_S4_PS2_S5_fiiPKfS7_S7_Pfi,@function
        .size           _ZN17fastertransformer31generalAddBiasResidualLayerNormI6__halfLi1EEEvPKT_S4_S4_S4_S4_S4_PS2_S5_fiiPKfS7_S7_Pfi,(.L_x_2481 - _ZN17fastertransformer31generalAddBiasResidualLayerNormI6__halfLi1EEEvPKT_S4_S4_S4_S4_S4_PS2_S5_fiiPKfS7_S7_Pfi)
        .other          _ZN17fastertransformer31generalAddBiasResidualLayerNormI6__halfLi1EEEvPKT_S4_S4_S4_S4_S4_PS2_S5_fiiPKfS7_S7_Pfi,@"STO_CUDA_ENTRY STV_DEFAULT"
_ZN17fastertransformer31generalAddBiasResidualLayerNormI6__halfLi1EEEvPKT_S4_S4_S4_S4_S4_PS2_S5_fiiPKfS7_S7_Pfi:
.text._ZN17fastertransformer31generalAddBiasResidualLayerNormI6__halfLi1EEEvPKT_S4_S4_S4_S4_S4_PS2_S5_fiiPKfS7_S7_Pfi:
        /* <DEDUP_REMOVED lines=17> */
[----:B------:R-:W-:-:S02]  /*0110*/  IMAD.MOV.U32 R20, RZ, RZ, RZ ;  /* 0x000000ffff147224 */ /* 0x000fc400078e00ff */
[----:B------:R-:W-:Y:S01]  /*0120*/  IMAD.MOV.U32 R2, RZ, RZ, RZ ;  /* 0x000000ffff027224 */ /* 0x000fe200078e00ff */
[----:B0-----:R-:W-:Y:S01]  /*0130*/  ISETP.GE.AND P1, PT, R0, R3, PT ;  /* 0x000000030000720c */ /* 0x001fe20003f26270 */
[----:B---3--:R-:W-:-:S12]  /*0140*/  @P0 FMUL.FTZ R20, R4, R7 ;  /* 0x0000000704140220 */ /* 0x008fd80000410000 */
[----:B------:R-:W-:Y:S05]  /*0150*/  @P1 BRA `(.L_x_523) ;  /* 0x0000000800041947 */ /* 0x000fea0003800000 */
[----:B------:R-:W0:Y:S01]  /*0160*/  S2R R4, SR_CTAID.X ;  /* 0x0000000000047919 */ /* 0x000e220000002500 */
[----:B------:R-:W1:Y:S01]  /*0170*/  LDC R5, c[0x0][0x360] ;  /* 0x0000d800ff057b82 */ /* 0x000e620000000800 */
[----:B------:R-:W-:Y:S01]  /*0180*/  HFMA2 R2, -RZ, RZ, 0, 0 ;  /* 0x00000000ff027431 */ /* 0x000fe200000001ff */
        /* <DEDUP_REMOVED lines=14> */
.L_x_526:
[----:B0-2---:R-:W-:Y:S02]  /*0270*/  IMAD R25, R4, R3, R23 ;  /* 0x0000000304197224 */ /* 0x005fe400078e0217 */
[----:B------:R-:W-:-:S04]  /*0280*/  IMAD.WIDE R18, R23, 0x2, R6 ;  /* 0x0000000217127825 */ /* 0x000fc800078e0206 */
[C---:B------:R-:W-:Y:S02]  /*0290*/  IMAD.WIDE.U32 R14, R25.reuse, 0x2, R8 ;  /* 0x00000002190e7825 */ /* 0x040fe400078e0008 */
[----:B------:R-:W2:Y:S02]  /*02a0*/  LDG.E.U16.CONSTANT R18, desc[UR4][R18.64] ;  /* 0x0000000412127981 */ /* 0x000ea4000c1e9500 */
[----:B----4-:R-:W-:Y:S02]  /*02b0*/  IMAD.WIDE.U32 R16, R25, 0x4, R10 ;  /* 0x0000000419107825 */ /* 0x010fe400078e000a */
[----:B------:R-:W4:Y:S04]  /*02c0*/  LDG.E.U16.CONSTANT R14, desc[UR4][R14.64] ;  /* 0x000000040e0e7981 */ /* 0x000f28000c1e9500 */
[----:B------:R-:W5:Y:S01]  /*02d0*/  LDG.E.CONSTANT R16, desc[UR4][R16.64] ;  /* 0x0000000410107981 */ /* 0x000f62000c1e9900 */
[----:B------:R-:W-:Y:S01]  /*02e0*/  LEA R26, R23, R22, 0x1 ;  /* 0x00000016171a7211 */ /* 0x000fe200078e08ff */
[----:B-1----:R-:W-:-:S05]  /*02f0*/  IMAD.IADD R23, R5, 0x1, R23 ;  /* 0x0000000105177824 */ /* 0x002fca00078e0217 */
[----:B------:R-:W-:Y:S01]  /*0300*/  ISETP.GE.AND P0, PT, R23, R3, PT ;  /* 0x000000031700720c */ /* 0x000fe20003f06270 */
[----:B--2---:R-:W-:Y:S02]  /*0310*/  HADD2.F32 R29, -RZ, R18.H0_H0 ;  /* 0x20000012ff1d7230 */ /* 0x004fe40000004100 */
[----:B----4-:R-:W-:Y:S01]  /*0320*/  HADD2.F32 R27, -RZ, R14.H0_H0 ;  /* 0x2000000eff1b7230 */ /* 0x010fe20000004100 */
[----:B-----5:R-:W-:-:S05]  /*0330*/  I2FP.F32.S32 R24, R16 ;  /* 0x0000001000187245 */ /* 0x020fca0000201400 */
[----:B------:R-:W-:-:S04]  /*0340*/  FFMA.FTZ R24, R24, R20, R27 ;  /* 0x0000001418187223 */ /* 0x000fc8000001001b */
[----:B------:R-:W-:Y:S01]  /*0350*/  FADD.FTZ R29, R24, R29 ;  /* 0x0000001d181d7221 */ /* 0x000fe20000010000 */
        /* <DEDUP_REMOVED lines=8> */
.L_x_525:
[----:B------:R-:W2:Y:S01]  /*03e0*/  S2R R13, SR_CgaCtaId ;  /* 0x00000000000d7919 */ /* 0x000ea20000008800 */
[----:B------:R-:W3:Y:S01]  /*03f0*/  LDC.64 R10, c[0x0][0x3b0] ;  /* 0x0000ec00ff0a7b82 */ /* 0x000ee20000000a00 */
[----:B------:R-:W-:Y:S02]  /*0400*/  MOV R12, 0x400 ;  /* 0x00000400000c7802 */ /* 0x000fe40000000f00 */
[----:B------:R-:W-:-:S03]  /*0410*/  MOV R22, R0 ;  /* 0x0000000000167202 */ /* 0x000fc60000000f00 */
[----:B------:R-:W-:Y:S02]  /*0420*/  VIADD R12, R12, 0x110 ;  /* 0x000001100c0c7836 */ /* 0x000fe40000000000 */
[----:B------:R-:W4:Y:S08]  /*0430*/  LDC.64 R8, c[0x0][0x380] ;  /* 0x0000e000ff087b82 */ /* 0x000f300000000a00 */
[----:B------:R-:W0:Y:S01]  /*0440*/  LDC.64 R6, c[0x0][0x388] ;  /* 0x0000e200ff067b82 */ /* 0x000e220000000a00 */
[----:B--2---:R-:W-:-:S07]  /*0450*/  LEA R18, R13, R12, 0x18 ;  /* 0x0000000c0d127211 */ /* 0x004fce00078ec0ff */
.L_x_527:
[----:B0-2---:R-:W-:-:S04]  /*0460*/  IMAD R17, R4, R3, R22 ;  /* 0x0000000304117224 */ /* 0x005fc800078e0216 */
[----:B------:R-:W-:-:S04]  /*0470*/  IMAD.WIDE.U32 R12, R17, 0x2, R6 ;  /* 0x00000002110c7825 */ /* 0x000fc800078e0006 */
[----:B----4-:R-:W-:Y:S02]  /*0480*/  IMAD.WIDE.U32 R14, R17, 0x4, R8 ;  /* 0x00000004110e7825 */ /* 0x010fe400078e0008 */
[----:B------:R-:W2:Y:S04]  /*0490*/  LDG.E.U16.CONSTANT R12, desc[UR4][R12.64] ;  /* 0x000000040c0c7981 */ /* 0x000ea8000c1e9500 */
[----:B------:R-:W4:Y:S01]  /*04a0*/  LDG.E.CONSTANT R14, desc[UR4][R14.64] ;  /* 0x000000040e0e7981 */ /* 0x000f22000c1e9900 */
[----:B------:R-:W-:Y:S02]  /*04b0*/  IMAD R23, R22, 0x2, R18 ;  /* 0x0000000216177824 */ /* 0x000fe400078e0212 */
[----:B-1----:R-:W-:-:S05]  /*04c0*/  IMAD.IADD R22, R5, 0x1, R22 ;  /* 0x0000000105167824 */ /* 0x002fca00078e0216 */
[----:B------:R-:W-:Y:S01]  /*04d0*/  ISETP.GE.AND P0, PT, R22, R3, PT ;  /* 0x000000031600720c */ /* 0x000fe20003f06270 */
[----:B--2---:R-:W-:Y:S01]  /*04e0*/  HADD2.F32 R19, -RZ, R12.H0_H0 ;  /* 0x2000000cff137230 */ /* 0x004fe20000004100 */
[----:B----4-:R-:W-:-:S05]  /*04f0*/  I2FP.F32.S32 R16, R14 ;  /* 0x0000000e00107245 */ /* 0x010fca0000201400 */
[----:B------:R-:W-:Y:S01]  /*0500*/  FFMA.FTZ R19, R16, R20, R19 ;  /* 0x0000001410137223 */ /* 0x000fe20000010013 */
[----:B---3--:R-:W-:-:S04]  /*0510*/  IMAD.WIDE.U32 R16, R17, 0x2, R10 ;  /* 0x0000000211107825 */ /* 0x008fc800078e000a */
[----:B------:R-:W-:Y:S01]  /*0520*/  FADD.FTZ R2, R19, R2 ;  /* 0x0000000213027221 */ /* 0x000fe20000010000 */
[----:B------:R-:W-:-:S04]  /*0530*/  F2FP.F16.F32.PACK_AB R13, RZ, R19 ;  /* 0x00000013ff0d723e */ /* 0x000fc800000000ff */
[----:B------:R-:W-:Y:S01]  /*0540*/  PRMT R15, R13, 0x7610, R15 ;  /* 0x000076100d0f7816 */ /* 0x000fe2000000000f */
[----:B------:R2:W-:Y:S04]  /*0550*/  STS.U16 [R23], R13 ;  /* 0x0000000d17007388 */ /* 0x0005e80000000400 */
[----:B------:R2:W-:Y:S01]  /*0560*/  STG.E.U16 desc[UR4][R16.64], R15 ;  /* 0x0000000f10007986 */ /* 0x0005e2000c101504 */
[----:B------:R-:W-:Y:S05]  /*0570*/  @!P0 BRA `(.L_x_527) ;  /* 0xfffffffc00b88947 */ /* 0x000fea000383ffff */
[----:B------:R-:W-:Y:S05]  /*0580*/  BRA `(.L_x_523) ;  /* 0x0000000000f87947 */ /* 0x000fea0003800000 */
.L_x_524:
        /* <DEDUP_REMOVED lines=13> */
.L_x_529:
[----:B0-----:R-:W-:Y:S02]  /*0660*/  IMAD R23, R4, R3, R22 ;  /* 0x0000000304177224 */ /* 0x001fe400078e0216 */
[----:B------:R-:W-:-:S04]  /*0670*/  IMAD.WIDE R18, R22, 0x2, R6 ;  /* 0x0000000216127825 */ /* 0x000fc800078e0206 */
[C---:B--2---:R-:W-:Y:S02]  /*0680*/  IMAD.WIDE.U32 R14, R23.reuse, 0x2, R8 ;  /* 0x00000002170e7825 */ /* 0x044fe400078e0008 */
[----:B------:R-:W2:Y:S02]  /*0690*/  LDG.E.U16.CONSTANT R18, desc[UR4][R18.64] ;  /* 0x0000000412127981 */ /* 0x000ea4000c1e9500 */
[----:B----4-:R-:W-:Y:S02]  /*06a0*/  IMAD.WIDE.U32 R16, R23, 0x2, R10 ;  /* 0x0000000217107825 */ /* 0x010fe400078e000a */
[----:B------:R-:W4:Y:S04]  /*06b0*/  LDG.E.U16.CONSTANT R14, desc[UR4][R14.64] ;  /* 0x000000040e0e7981 */ /* 0x000f28000c1e9500 */
[----:B------:R-:W5:Y:S01]  /*06c0*/  LDG.E.U16.CONSTANT R16, desc[UR4][R16.64] ;  /* 0x0000000410107981 */ /* 0x000f62000c1e9500 */
[----:B------:R-:W-:Y:S01]  /*06d0*/  IMAD R26, R22, 0x2, R20 ;  /* 0x00000002161a7824 */ /* 0x000fe200078e0214 */
[----:B-1----:R-:W-:-:S04]  /*06e0*/  IADD3 R22, PT, PT, R5, R22, RZ ;  /* 0x0000001605167210 */ /* 0x002fc80007ffe0ff */
[----:B------:R-:W-:Y:S01]  /*06f0*/  ISETP.GE.AND P0, PT, R22, R3, PT ;  /* 0x000000031600720c */ /* 0x000fe20003f06270 */
[----:B--2---:R-:W-:Y:S02]  /*0700*/  HADD2.F32 R27, -RZ, R18.H0_H0 ;  /* 0x20000012ff1b7230 */ /* 0x004fe40000004100 */
[----:B----4-:R-:W-:Y:S02]  /*0710*/  HADD2.F32 R24, -RZ, R14.H0_H0 ;  /* 0x2000000eff187230 */ /* 0x010fe40000004100 */
[----:B-----5:R-:W-:-:S05]  /*0720*/  HADD2.F32 R25, -RZ, R16.H0_H0 ;  /* 0x20000010ff197230 */ /* 0x020fca0000004100 */
[----:B------:R-:W-:-:S04]  /*0730*/  FADD.FTZ R24, R24, R25 ;  /* 0x0000001918187221 */ /* 0x000fc80000010000 */
        /* <DEDUP_REMOVED lines=9> */
.L_x_528:
[----:B------:R-:W2:Y:S01]  /*07d0*/  S2R R13, SR_CgaCtaId ;  /* 0x00000000000d7919 */ /* 0x000ea20000008800 */
[----:B------:R-:W3:Y:S01]  /*07e0*/  LDC.64 R6, c[0x0][0x3b0] ;  /* 0x0000ec00ff067b82 */ /* 0x000ee20000000a00 */
[----:B------:R-:W-:Y:S01]  /*07f0*/  MOV R12, 0x400 ;  /* 0x00000400000c7802 */ /* 0x000fe20000000f00 */
[----:B------:R-:W-:-:S04]  /*0800*/  IMAD.MOV.U32 R18, RZ, RZ, R0 ;  /* 0x000000ffff127224 */ /* 0x000fc800078e0000 */
[----:B------:R-:W-:Y:S02]  /*0810*/  VIADD R12, R12, 0x110 ;  /* 0x000001100c0c7836 */ /* 0x000fe40000000000 */
[----:B------:R-:W4:Y:S08]  /*0820*/  LDC.64 R8, c[0x0][0x380] ;  /* 0x0000e000ff087b82 */ /* 0x000f300000000a00 */
[----:B------:R-:W0:Y:S01]  /*0830*/  LDC.64 R10, c[0x0][0x388] ;  /* 0x0000e200ff0a7b82 */ /* 0x000e220000000a00 */
[----:B--2---:R-:W-:-:S07]  /*0840*/  LEA R16, R13, R12, 0x18 ;  /* 0x0000000c0d107211 */ /* 0x004fce00078ec0ff */
.L_x_530:
[----:B0-----:R-:W-:-:S04]  /*0850*/  IMAD R15, R4, R3, R18 ;  /* 0x00000003040f7224 */ /* 0x001fc800078e0212 */
[----:B------:R-:W-:-:S04]  /*0860*/  IMAD.WIDE.U32 R22, R15, 0x2, R10 ;  /* 0x000000020f167825 */ /* 0x000fc800078e000a */
[----:B----4-:R-:W-:Y:S02]  /*0870*/  IMAD.WIDE.U32 R12, R15, 0x2, R8 ;  /* 0x000000020f0c7825 */ /* 0x010fe400078e0008 */
[----:B------:R-:W2:Y:S04]  /*0880*/  LDG.E.U16.CONSTANT R22, desc[UR4][R22.64] ;  /* 0x0000000416167981 */ /* 0x000ea8000c1e9500 */
[----:B------:R-:W4:Y:S01]  /*0890*/  LDG.E.U16.CONSTANT R12, desc[UR4][R12.64] ;  /* 0x000000040c0c7981 */ /* 0x000f22000c1e9500 */
[----:B------:R-:W-:Y:S01]  /*08a0*/  LEA R19, R18, R16, 0x1 ;  /* 0x0000001012137211 */ /* 0x000fe200078e08ff */
[----:B-1----:R-:W-:-:S05]  /*08b0*/  IMAD.IADD R18, R5, 0x1, R18 ;  /* 0x0000000105127824 */ /* 0x002fca00078e0212 */
[----:B------:R-:W-:Y:S01]  /*08c0*/  ISETP.GE.AND P0, PT, R18, R3, PT ;  /* 0x000000031200720c */ /* 0x000fe20003f06270 */
[----:B--2---:R-:W-:Y:S02]  /*08d0*/  HADD2.F32 R14, -RZ, R22.H0_H0 ;  /* 0x20000016ff0e7230 */ /* 0x004fe40000004100 */
[----:B----4-:R-:W-:-:S05]  /*08e0*/  HADD2.F32 R17, -RZ, R12.H0_H0 ;  /* 0x2000000cff117230 */ /* 0x010fca0000004100 */
[----:B------:R-:W-:Y:S01]  /*08f0*/  FADD.FTZ R17, R14, R17 ;  /* 0x000000110e117221 */ /* 0x000fe20000010000 */
[----:B---3--:R-:W-:-:S04]  /*0900*/  IMAD.WIDE.U32 R14, R15, 0x2, R6 ;  /* 0x000000020f0e7825 */ /* 0x008fc800078e0006 */
[----:B------:R-:W-:Y:S01]  /*0910*/  FADD.FTZ R2, R17, R2 ;  /* 0x0000000211027221 */ /* 0x000fe20000010000 */
[----:B------:R-:W-:-:S04]  /*0920*/  F2FP.F16.F32.PACK_AB R13, RZ, R17 ;  /* 0x00000011ff0d723e */ /* 0x000fc800000000ff */
[----:B------:R-:W-:Y:S01]  /*0930*/  PRMT R20, R13, 0x7610, R20 ;  /* 0x000076100d147816 */ /* 0x000fe20000000014 */
[----:B------:R0:W-:Y:S04]  /*0940*/  STS.U16 [R19], R13 ;  /* 0x0000000d13007388 */ /* 0x0001e80000000400 */
[----:B------:R0:W-:Y:S01]  /*0950*/  STG.E.U16 desc[UR4][R14.64], R20 ;  /* 0x000000140e007986 */ /* 0x0001e2000c101504 */
[----:B------:R-:W-:Y:S05]  /*0960*/  @!P0 BRA `(.L_x_530) ;  /* 0xfffffffc00b88947 */ /* 0x000fea000383ffff */
.L_x_523:
[----:B------:R-:W-:Y:S05]  /*0970*/  BSYNC.RECONVERGENT B0 ;  /* 0x0000000000007941 */ /* 0x000fea0003800200 */
.L_x_522:
[----:B------:R-:W1:Y:S01]  /*0980*/  SHFL.BFLY PT, R5, R2, 0x10, 0x1f ;  /* 0x0e001f0002057f89 */ /* 0x000e6200000e0000 */
[----:B------:R-:W3:Y:S01]  /*0990*/  S2UR UR8, SR_CgaCtaId ;  /* 0x00000000000879c3 */ /* 0x000ee20000008800 */
[----:B------:R-:W4:Y:S01]  /*09a0*/  LDCU UR6, c[0x0][0x360] ;  /* 0x00006c00ff0677ac */ /* 0x000f220008000800 */
[----:B0-2---:R-:W-:Y:S01]  /*09b0*/  I2FP.F32.U32 R13, R0 ;  /* 0x00000000000d7245 */ /* 0x005fe20000201000 */
[----:B------:R-:W-:Y:S01]  /*09c0*/  BSSY.RECONVERGENT B0, `(.L_x_531) ;  /* 0x000003b000007945 */ /* 0x000fe20003800200 */
[----:B------:R-:W-:Y:S01]  /*09d0*/  IMAD.MOV.U32 R16, RZ, RZ, RZ ;  /* 0x000000ffff107224 */ /* 0x000fe200078e00ff */
[----:B------:R-:W-:Y:S02]  /*09e0*/  UMOV UR7, 0x400 ;  /* 0x0000040000077882 */ /* 0x000fe40000000000 */
[----:B------:R-:W-:Y:S01]  /*09f0*/  IMAD.U32 R9, RZ, RZ, UR7 ;  /* 0x00000007ff097e24 */ /* 0x000fe2000f8e00ff */
[----:B----4-:R-:W-:Y:S01]  /*0a00*/  I2FP.F32.U32 R8, UR6 ;  /* 0x0000000600087c45 */ /* 0x010fe20008201000 */
[----:B-1----:R-:W-:Y:S01]  /*0a10*/  FADD.FTZ R5, R5, R2 ;  /* 0x0000000205057221 */ /* 0x002fe20000010000 */
[----:B------:R-:W-:-:S03]  /*0a20*/  LOP3.LUT P2, R2, R0, 0x1f, RZ, 0xc0, !PT ;  /* 0x0000001f00027812 */ /* 0x000fc6000784c0ff */
[----:B------:R-:W-:Y:S01]  /*0a30*/  FMUL.FTZ R8, R8, 0.03125 ;  /* 0x3d00000008087820 */ /* 0x000fe20000410000 */
[----:B---3--:R-:W-:Y:S01]  /*0a40*/  MOV R10, UR8 ;  /* 0x00000008000a7c02 */ /* 0x008fe20008000f00 */
[----:B------:R-:W0:Y:S03]  /*0a50*/  SHFL.BFLY PT, R4, R5, 0x8, 0x1f ;  /* 0x0d001f0005047f89 */ /* 0x000e2600000e0000 */
[----:B------:R-:W-:Y:S01]  /*0a60*/  FSETP.GT.FTZ.AND P0, PT, R8, R13, PT ;  /* 0x0000000d0800720b */ /* 0x000fe20003f14000 */
[----:B0-----:R-:W-:Y:S01]  /*0a70*/  FADD.FTZ R4, R5, R4 ;  /* 0x0000000405047221 */ /* 0x001fe20000010000 */
[----:B------:R-:W-:-:S04]  /*0a80*/  VIADD R5, R9, 0x8 ;  /* 0x0000000809057836 */ /* 0x000fc80000000000 */
[----:B------:R-:W0:Y:S01]  /*0a90*/  SHFL.BFLY PT, R7, R4, 0x4, 0x1f ;  /* 0x0c801f0004077f89 */ /* 0x000e2200000e0000 */
[----:B------:R-:W-:Y:S01]  /*0aa0*/  LEA R5, R10, R5, 0x18 ;  /* 0x000000050a057211 */ /* 0x000fe200078ec0ff */
[----:B0-----:R-:W-:-:S03]  /*0ab0*/  FADD.FTZ R7, R4, R7 ;  /* 0x0000000704077221 */ /* 0x001fc60000010000 */
[-C--:B------:R-:W-:Y:S02]  /*0ac0*/  LEA.HI R4, R0, R5.reuse, RZ, 0x1d ;  /* 0x0000000500047211 */ /* 0x080fe400078fe8ff */
[----:B------:R-:W-:Y:S01]  /*0ad0*/  LEA R5, R2, R5, 0x2 ;  /* 0x0000000502057211 */ /* 0x000fe200078e10ff */
[----:B------:R-:W0:Y:S02]  /*0ae0*/  SHFL.BFLY PT, R6, R7, 0x2, 0x1f ;  /* 0x0c401f0007067f89 */ /* 0x000e2400000e0000 */
        /* <DEDUP_REMOVED lines=31> */
.L_x_533:
[----:B-1----:R-:W-:-:S04]  /*0ce0*/  IMAD R13, R17, R3, R14 ;  /* 0x00000003110d7224 */ /* 0x002fc800078e020e */
[----:B0-----:R-:W-:-:S06]  /*0cf0*/  IMAD.WIDE.U32 R12, R13, 0x2, R6 ;  /* 0x000000020d0c7825 */ /* 0x001fcc00078e0006 */
[----:B------:R-:W3:Y:S01]  /*0d00*/  LDG.E.U16 R12, desc[UR4][R12.64] ;  /* 0x000000040c0c7981 */ /* 0x000ee2000c1e1500 */
[----:B------:R-:W-:-:S05]  /*0d10*/  VIADD R14, R14, UR6 ;  /* 0x000000060e0e7c36 */ /* 0x000fca0008000000 */
[----:B------:R-:W-:Y:S01]  /*0d20*/  ISETP.GE.AND P3, PT, R14, R3, PT ;  /* 0x000000030e00720c */ /* 0x000fe20003f66270 */
[----:B---3--:R-:W-:-:S05]  /*0d30*/  HADD2.F32 R18, -RZ, R12.H0_H0 ;  /* 0x2000000cff127230 */ /* 0x008fca0000004100 */
[----:B--2---:R-:W-:-:S04]  /*0d40*/  FADD.FTZ R15, -R11, R18 ;  /* 0x000000120b0f7221 */ /* 0x004fc80000010100 */
[----:B------:R-:W-:-:S03]  /*0d50*/  FFMA.FTZ R16, R15, R15, R16 ;  /* 0x0000000f0f107223 */ /* 0x000fc60000010010 */
[----:B------:R-:W-:Y:S05]  /*0d60*/  @!P3 BRA `(.L_x_533) ;  /* 0xfffffffc00dcb947 */ /* 0x000fea000383ffff */
.L_x_532:
[----:B------:R-:W-:Y:S05]  /*0d70*/  BSYNC.RECONVERGENT B0 ;  /* 0x0000000000007941 */ /* 0x000fea0003800200 */
.L_x_531:
[----:B0-----:R-:W0:Y:S01]  /*0d80*/  SHFL.BFLY PT, R7, R16, 0x10, 0x1f ;  /* 0x0e001f0010077f89 */ /* 0x001e2200000e0000 */
[----:B------:R-:W-:Y:S01]  /*0d90*/  ISETP.NE.AND P3, PT, R2, RZ, PT ;  /* 0x000000ff0200720c */ /* 0x000fe20003f65270 */
[----:B------:R-:W1:Y:S01]  /*0da0*/  @!P2 LDC R14, c[0x0][0x3c0] ;  /* 0x0000f000ff0eab82 */ /* 0x000e620000000800 */
[----:B------:R-:W2:Y:S01]  /*0db0*/  LDCU UR14, c[0x0][0x3c8] ;  /* 0x00007900ff0e77ac */ /* 0x000ea20008000800 */
[----:B------:R-:W3:Y:S01]  /*0dc0*/  LDCU UR7, c[0x0][0x3f0] ;  /* 0x00007e00ff0777ac */ /* 0x000ee20008000800 */
[----:B------:R-:W4:Y:S01]  /*0dd0*/  LDCU.64 UR10, c[0x0][0x3e8] ;  /* 0x00007d00ff0a77ac */ /* 0x000f220008000a00 */
[----:B------:R-:W0:Y:S02]  /*0de0*/  LDCU.64 UR12, c[0x0][0x3b8] ;  /* 0x00007700ff0c77ac */ /* 0x000e240008000a00 */
        /* <DEDUP_REMOVED lines=12> */
[----:B0-----:R-:W-:-:S06]  /*0eb0*/  @!P2 I2FP.F32.S32 R15, R3 ;  /* 0x00000003000fa245 */ /* 0x001fcc0000201400 */
[----:B------:R-:W1:Y:S01]  /*0ec0*/  @!P2 MUFU.RCP R15, R15 ;  /* 0x0000000f000fa308 */ /* 0x000e620000001000 */
[----:B------:R-:W0:Y:S01]  /*0ed0*/  @P0 LDS R13, [R5] ;  /* 0x00000000050d0984 */ /* 0x000e220000000800 */
[----:B------:R-:W-:-:S03]  /*0ee0*/  ISETP.NE.AND P0, PT, R21, 0x2, PT ;  /* 0x000000021500780c */ /* 0x000fc60003f05270 */
[----:B0-----:R-:W0:Y:S02]  /*0ef0*/  SHFL.BFLY PT, R6, R13, 0x10, 0x1f ;  /* 0x0e001f000d067f89 */ /* 0x001e2400000e0000 */
[----:B0-----:R-:W-:-:S05]  /*0f00*/  FADD.FTZ R6, R6, R13 ;  /* 0x0000000d06067221 */ /* 0x001fca0000010000 */
[----:B------:R-:W0:Y:S02]  /*0f10*/  SHFL.BFLY PT, R7, R6, 0x8, 0x1f ;  /* 0x0d001f0006077f89 */ /* 0x000e2400000e0000 */
[----:B0-----:R-:W-:Y:S01]  /*0f20*/  FADD.FTZ R7, R6, R7 ;  /* 0x0000000706077221 */ /* 0x001fe20000010000 */
[----:B------:R-:W-:-:S04]  /*0f30*/  HFMA2 R6, -RZ, RZ, 0, 1.013278961181640625e-06 ;  /* 0x00000011ff067431 */ /* 0x000fc800000001ff */
[----:B------:R-:W0:Y:S02]  /*0f40*/  SHFL.BFLY PT, R12, R7, 0x4, 0x1f ;  /* 0x0c801f00070c7f89 */ /* 0x000e2400000e0000 */
[----:B0-----:R-:W-:-:S05]  /*0f50*/  FADD.FTZ R12, R7, R12 ;  /* 0x0000000c070c7221 */ /* 0x001fca0000010000 */
[----:B------:R-:W0:Y:S02]  /*0f60*/  SHFL.BFLY PT, R11, R12, 0x2, 0x1f ;  /* 0x0c401f000c0b7f89 */ /* 0x000e2400000e0000 */
[----:B0-----:R-:W-:-:S05]  /*0f70*/  FADD.FTZ R11, R12, R11 ;  /* 0x0000000b0c0b7221 */ /* 0x001fca0000010000 */
[----:B------:R-:W0:Y:S02]  /*0f80*/  SHFL.BFLY PT, R4, R11, 0x1, 0x1f ;  /* 0x0c201f000b047f89 */ /* 0x000e2400000e0000 */
[----:B0-----:R-:W-:-:S04]  /*0f90*/  FADD.FTZ R5, R11, R4 ;  /* 0x000000040b057221 */ /* 0x001fc80000010000 */
[----:B-1----:R-:W-:Y:S01]  /*0fa0*/  @!P2 FFMA.FTZ R4, R5, R15, R14 ;  /* 0x0000000f0504a223 */ /* 0x002fe2000001000e */
[----:B------:R-:W-:Y:S01]  /*0fb0*/  @!P2 LEA R5, R10, R9, 0x18 ;  /* 0x000000090a05a211 */ /* 0x000fe200078ec0ff */
[----:B------:R-:W-:-:S04]  /*0fc0*/  IMAD.MOV.U32 R14, RZ, RZ, RZ ;  /* 0x000000ffff0e7224 */ /* 0x000fc800078e00ff */
[----:B------:R-:W0:Y:S02]  /*0fd0*/  @!P2 MUFU.RSQ R4, R4 ;  /* 0x000000040004a308 */ /* 0x000e240000001400 */
[----:B0-----:R0:W-:Y:S01]  /*0fe0*/  @!P2 STS [R5+0x4], R4 ;  /* 0x000004040500a388 */ /* 0x0011e20000000800 */
[----:B------:R-:W-:Y:S06]  /*0ff0*/  BAR.SYNC.DEFER_BLOCKING 0x0 ;  /* 0x0000000000007b1d */ /* 0x000fec0000010000 */
[----:B--234-:R-:W-:Y:S05]  /*1000*/  @P0 BRA `(.L_x_534) ;  /* 0x0000000000080947 */ /* 0x01cfea0003800000 */
[----:B------:R-:W1:Y:S02]  /*1010*/  LDC.64 R14, c[0x0][0x3e0] ;  /* 0x0000f800ff0e7b82 */ /* 0x000e640000000a00 */
[----:B-1----:R1:W5:Y:S02]  /*1020*/  LDG.E R14, desc[UR4][R14.64] ;  /* 0x000000040e0e7981 */ /* 0x002364000c1e1900 */
.L_x_534:
[----:B------:R-:W-:Y:S01]  /*1030*/  BSSY.RECONVERGENT B0, `(.L_x_535) ;  /* 0x000003d000007945 */ /* 0x000fe20003800200 */
[----:B-1----:R-:W-:-:S03]  /*1040*/  PRMT R15, R6, 0x7610, R15 ;  /* 0x00007610060f7816 */ /* 0x002fc6000000000f */
[----:B------:R-:W-:Y:S05]  /*1050*/  @P1 BRA `(.L_x_536) ;  /* 0x0000000000e81947 */ /* 0x000fea0003800000 */
[----:B------:R-:W1:Y:S01]  /*1060*/  LDCU.64 UR8, c[0x0][0x3a0] ;  /* 0x00007400ff0877ac */ /* 0x000e620008000a00 */
[----:B------:R-:W2:Y:S01]  /*1070*/  S2R R16, SR_CTAID.X ;  /* 0x0000000000107919 */ /* 0x000ea20000002500 */
[----:B0-----:R-:W0:Y:S01]  /*1080*/  LDC.64 R4, c[0x0][0x398] ;  /* 0x0000e600ff047b82 */ /* 0x001e220000000a00 */
[----:B------:R-:W-:Y:S01]  /*1090*/  VIADD R9, R9, 0x110 ;  /* 0x0000011009097836 */ /* 0x000fe20000000000 */
[----:B------:R-:W-:-:S04]  /*10a0*/  MOV R11, R0 ;  /* 0x00000000000b7202 */ /* 0x000fc80000000f00 */
[----:B------:R-:W-:Y:S02]  /*10b0*/  LEA R18, R10, R9, 0x18 ;  /* 0x000000090a127211 */ /* 0x000fe400078ec0ff */
[----:B------:R-:W3:Y:S01]  /*10c0*/  LDC.64 R6, c[0x0][0x3b8] ;  /* 0x0000ee00ff067b82 */ /* 0x000ee20000000a00 */
[----:B-1----:R-:W-:-:S04]  /*10d0*/  ISETP.NE.U32.AND P0, PT, RZ, UR8, PT ;  /* 0x00000008ff007c0c */ /* 0x002fc8000bf05070 */
[----:B------:R-:W-:-:S13]  /*10e0*/  ISETP.NE.AND.EX P0, PT, RZ, UR9, PT, P0 ;  /* 0x00000009ff007c0c */ /* 0x000fda000bf05300 */
.L_x_540:
[----:B-1----:R-:W1:Y:S01]  /*10f0*/  @P0 LDC.64 R20, c[0x0][0x3a0] ;  /* 0x0000e800ff140b82 */ /* 0x002e620000000a00 */
[----:B0-----:R-:W-:-:S06]  /*1100*/  IMAD.WIDE R22, R11, 0x2, R4 ;  /* 0x000000020b167825 */ /* 0x001fcc00078e0204 */
[----:B------:R-:W4:Y:S01]  /*1110*/  LDG.E.U16.CONSTANT R22, desc[UR4][R22.64] ;  /* 0x0000000416167981 */ /* 0x000f22000c1e9500 */
[----:B-1----:R-:W-:-:S06]  /*1120*/  @P0 IMAD.WIDE R20, R11, 0x2, R20 ;  /* 0x000000020b140825 */ /* 0x002fcc00078e0214 */
[----:B------:R-:W2:Y:S01]  /*1130*/  @P0 LDG.E.U16.CONSTANT R20, desc[UR4][R20.64] ;  /* 0x0000000414140981 */ /* 0x000ea2000c1e9500 */
[----:B------:R-:W0:Y:S01]  /*1140*/  S2UR UR9, SR_CgaCtaId ;  /* 0x00000000000979c3 */ /* 0x000e220000008800 */
[----:B------:R-:W-:Y:S01]  /*1150*/  UMOV UR8, 0x400 ;  /* 0x0000040000087882 */ /* 0x000fe20000000000 */
[----:B------:R-:W-:Y:S02]  /*1160*/  IMAD R3, R11, 0x2, R18 ;  /* 0x000000020b037824 */ /* 0x000fe400078e0212 */
[----:B------:R-:W-:-:S03]  /*1170*/  IMAD.U32 R9, RZ, RZ, UR8 ;  /* 0x00000008ff097e24 */ /* 0x000fc6000f8e00ff */
[----:B------:R-:W1:Y:S01]  /*1180*/  LDS.U16 R17, [R3] ;  /* 0x0000000003117984 */ /* 0x000e620000000400 */
[----:B0-----:R-:W-:-:S04]  /*1190*/  MOV R10, UR9 ;  /* 0x00000009000a7c02 */ /* 0x001fc80008000f00 */
[----:B------:R-:W-:-:S06]  /*11a0*/  LEA R13, R10, R9, 0x18 ;  /* 0x000000090a0d7211 */ /* 0x000fcc00078ec0ff */
[----:B------:R-:W0:Y:S01]  /*11b0*/  LDS.64 R12, [R13] ;  /* 0x000000000d0c7984 */ /* 0x000e220000000a00 */
[----:B------:R-:W-:-:S04]  /*11c0*/  UISETP.NE.U32.AND UP0, UPT, UR10, URZ, UPT ;  /* 0x000000ff0a00728c */ /* 0x000fc8000bf05070 */
[----:B------:R-:W-:Y:S01]  /*11d0*/  UISETP.NE.AND.EX UP0, UPT, UR11, URZ, UPT, UP0 ;  /* 0x000000ff0b00728c */ /* 0x000fe2000bf05300 */
[----:B-1----:R-:W-:Y:S02]  /*11e0*/  HADD2.F32 R19, -RZ, R17.H0_H0 ;  /* 0x20000011ff137230 */ /* 0x002fe40000004100 */
[----:B------:R-:W-:-:S03]  /*11f0*/  IMAD.MOV.U32 R17, RZ, RZ, RZ ;  /* 0x000000ffff117224 */ /* 0x000fc600078e00ff */
        /* <DEDUP_REMOVED lines=8> */
[----:B------:R-:W-:Y:S02]  /*1280*/  PRMT R13, R12, 0x7632, R13 ;  /* 0x000076320c0d7816 */ /* 0x000fe4000000000d */
[----:B------:R-:W-:-:S03]  /*1290*/  HSETP2.GT.AND P1, PT, R12.H0_H0, R15.H0_H0, PT ;  /* 0x2000000f0c007234 */ /* 0x000fc60003f24800 */
[----:B------:R2:W-:Y:S02]  /*12a0*/  STS.U16 [R3], R13 ;  /* 0x0000000d03007388 */ /* 0x0005e40000000400 */
[----:B------:R-:W-:Y:S01]  /*12b0*/  SEL R15, R15, R12, !P1 ;  /* 0x0000000c0f0f7207 */ /* 0x000fe20004800000 */
[----:B------:R-:W-:Y:S07]  /*12c0*/  BRA `(.L_x_538) ;  /* 0x00000000003c7947 */ /* 0x000fee0003800000 */
.L_x_537:
        /* <DEDUP_REMOVED lines=11> */
.L_x_539:
[----:B------:R-:W-:Y:S01]  /*1380*/  IMAD R13, R16, UR14, R11 ;  /* 0x0000000e100d7c24 */ /* 0x000fe2000f8e020b */
[----:B------:R-:W-:-:S03]  /*1390*/  F2FP.F16.F32.PACK_AB R17, RZ, R17 ;  /* 0x00000011ff11723e */ /* 0x000fc600000000ff */
[----:B---3--:R-:W-:-:S05]  /*13a0*/  IMAD.WIDE.U32 R12, R13, 0x2, R6 ;  /* 0x000000020d0c7825 */ /* 0x008fca00078e0006 */
[----:B------:R1:W-:Y:S02]  /*13b0*/  STG.E.U16 desc[UR4][R12.64], R17 ;  /* 0x000000110c007986 */ /* 0x0003e4000c101504 */
.L_x_538:
[----:B--2---:R-:W-:Y:S01]  /*13c0*/  IMAD.U32 R3, RZ, RZ, UR14 ;  /* 0x0000000eff037e24 */ /* 0x004fe2000f8e00ff */
[----:B------:R-:W-:-:S04]  /*13d0*/  IADD3 R11, PT, PT, R11, UR6, RZ ;  /* 0x000000060b0b7c10 */ /* 0x000fc8000fffe0ff */
[----:B------:R-:W-:-:S13]  /*13e0*/  ISETP.GE.AND P1, PT, R11, R3, PT ;  /* 0x000000030b00720c */ /* 0x000fda0003f26270 */
[----:B------:R-:W-:Y:S05]  /*13f0*/  @!P1 BRA `(.L_x_540) ;  /* 0xfffffffc003c9947 */ /* 0x000fea000383ffff */
.L_x_536:
[----:B------:R-:W-:Y:S05]  /*1400*/  BSYNC.RECONVERGENT B0 ;  /* 0x0000000000007941 */ /* 0x000fea0003800200 */
.L_x_535:
[----:B------:R-:W2:Y:S02]  /*1410*/  LDCU.64 UR8, c[0x0][0x3e8] ;  /* 0x00007d00ff0877ac */ /* 0x000ea40008000a00 */
[----:B--2---:R-:W-:-:S04]  /*1420*/  ISETP.NE.U32.AND P0, PT, RZ, UR8, PT ;  /* 0x00000008ff007c0c */ /* 0x004fc8000bf05070 */
[----:B------:R-:W-:-:S13]  /*1430*/  ISETP.NE.AND.EX P0, PT, RZ, UR9, PT, P0 ;  /* 0x00000009ff007c0c */ /* 0x000fda000bf05300 */
[----:B------:R-:W-:Y:S05]  /*1440*/  @!P0 EXIT ;  /* 0x000000000000894d */ /* 0x000fea0003800000 */
[----:B------:R-:W-:Y:S01]  /*1450*/  HADD2.F32 R15, -RZ, R15.H0_H0 ;  /* 0x2000000fff0f7230 */ /* 0x000fe20000004100 */
[----:B------:R-:W-:Y:S01]  /*1460*/  ISETP.NE.AND P1, PT, R2, RZ, PT ;  /* 0x000000ff0200720c */ /* 0x000fe20003f25270 */
[----:B------:R-:W-:Y:S01]  /*1470*/  BSSY.RECONVERGENT B0, `(.L_x_541) ;  /* 0x0000075000007945 */ /* 0x000fe20003800200 */
[----:B------:R-:W-:Y:S02]  /*1480*/  I2FP.F32.U32 R11, R2 ;  /* 0x00000002000b7245 */ /* 0x000fe40000201000 */
[----:B0-----:R-:W0:Y:S02]  /*1490*/  SHFL.BFLY PT, R4, R15, 0x10, 0x1f ;  /* 0x0e001f000f047f89 */ /* 0x001e2400000e0000 */
[----:B------:R-:W-:-:S07]  /*14a0*/  FSETP.GT.FTZ.AND P0, PT, R8, R11, PT ;  /* 0x0000000b0800720b */ /* 0x000fce0003f14000 */
[----:B------:R-:W-:-:S05]  /*14b0*/  @!P1 VIADD R11, R9, 0x88 ;  /* 0x00000088090b9836 */ /* 0x000fca0000000000 */
[----:B------:R-:W-:Y:S02]  /*14c0*/  @!P1 LEA R11, R10, R11, 0x18 ;  /* 0x0000000b0a0b9211 */ /* 0x000fe400078ec0ff */
[----:B------:R-:W-:Y:S02]  /*14d0*/  @P0 IADD3 R9, PT, PT, R9, 0x88, RZ ;  /* 0x0000008809090810 */ /* 0x000fe40007ffe0ff */
[----:B------:R-:W-:Y:S02]  /*14e0*/  @!P1 LEA.HI R11, R0, R11, RZ, 0x1d ;  /* 0x0000000b000b9211 */ /* 0x000fe400078fe8ff */
[----:B------:R-:W-:Y:S02]  /*14f0*/  @P0 LEA R9, R10, R9, 0x18 ;  /* 0x000000090a090211 */ /* 0x000fe400078ec0ff */
[----:B0-----:R-:W-:-:S05]  /*1500*/  FMNMX.FTZ R4, R15, R4, !PT ;  /* 0x000000040f047209 */ /* 0x001fca0007810000 */
[----:B------:R-:W0:Y:S02]  /*1510*/  SHFL.BFLY PT, R5, R4, 0x8, 0x1f ;  /* 0x0d001f0004057f89 */ /* 0x000e2400000e0000 */
[----:B0-----:R-:W-:Y:S01]  /*1520*/  FMNMX.FTZ R5, R4, R5, !PT ;  /* 0x0000000504057209 */ /* 0x001fe20007810000 */
[----:B------:R-:W-:Y:S02]  /*1530*/  @P0 IMAD R4, R2, 0x4, R9 ;  /* 0x0000000402040824 */ /* 0x000fe400078e0209 */
[----:B------:R-:W-:Y:S02]  /*1540*/  IMAD.MOV.U32 R2, RZ, RZ, -0x1f528714 ;  /* 0xe0ad78ecff027424 */ /* 0x000fe400078e00ff */
[----:B---3--:R-:W0:Y:S02]  /*1550*/  SHFL.BFLY PT, R6, R5, 0x4, 0x1f ;  /* 0x0c801f0005067f89 */ /* 0x008e2400000e0000 */
[----:B0-----:R-:W-:-:S05]  /*1560*/  FMNMX.FTZ R6, R5, R6, !PT ;  /* 0x0000000605067209 */ /* 0x001fca0007810000 */
[----:B------:R-:W0:Y:S02]  /*1570*/  SHFL.BFLY PT, R7, R6, 0x2, 0x1f ;  /* 0x0c401f0006077f89 */ /* 0x000e2400000e0000 */
[----:B0-----:R-:W-:-:S05]  /*1580*/  FMNMX.FTZ R7, R6, R7, !PT ;  /* 0x0000000706077209 */ /* 0x001fca0007810000 */
[----:B-1----:R-:W0:Y:S02]  /*1590*/  SHFL.BFLY PT, R12, R7, 0x1, 0x1f ;  /* 0x0c201f00070c7f89 */ /* 0x002e2400000e0000 */
        /* <DEDUP_REMOVED lines=17> */
[----:B------:R-:W-:Y:S01]  /*16b0*/  HFMA2 R2, -RZ, RZ, 0, 5.9604644775390625e-08 ;  /* 0x00000001ff027431 */ /* 0x000fe200000001ff */
        /* <DEDUP_REMOVED lines=48> */
[----:B-----5:R-:W-:Y:S05]  /*19c0*/  CALL.REL.NOINC `($__internal_3_$__cuda_sm20_div_rn_f64_full) ;  /* 0x0000000000ac7944 */ /* 0x020fea0003c00000 */
.L_x_544:
[----:B------:R-:W-:Y:S05]  /*19d0*/  BSYNC.RECONVERGENT B1 ;  /* 0x0000000000017941 */ /* 0x000fea0003800200 */
.L_x_543:
        /* <DEDUP_REMOVED lines=16> */
.L_x_545:
[----:B------:R-:W-:-:S06]  /*1ae0*/  LEA R9, R10, R15, 0x1 ;  /* 0x0000000f0a097211 */ /* 0x000fcc00078e08ff */
[----:B0-----:R-:W0:Y:S02]  /*1af0*/  LDS.U16 R9, [R9] ;  /* 0x0000000009097984 */ /* 0x001e240000000400 */
[----:B0-----:R-:W-:-:S05]  /*1b00*/  HADD2.F32 R3, -RZ, R9.H0_H0 ;  /* 0x20000009ff037230 */ /* 0x001fca0000004100 */
[----:B------:R-:W-:Y:S01]  /*1b10*/  FMUL.FTZ R11, R8, R3 ;  /* 0x00000003080b7220 */ /* 0x000fe20000410000 */
[----:B------:R-:W-:Y:S02]  /*1b20*/  IMAD R3, R5, R17, R10 ;  /* 0x0000001105037224 */ /* 0x000fe400078e020a */
[----:B------:R-:W-:-:S03]  /*1b30*/  VIADD R10, R10, UR6 ;  /* 0x000000060a0a7c36 */ /* 0x000fc60008000000 */
[----:B------:R-:W0:Y:S01]  /*1b40*/  F2I.S8.NTZ R11, R11 ;  /* 0x0000000b000b7305 */ /* 0x000e220000202100 */
[----:B------:R-:W-:-:S04]  /*1b50*/  IADD3 R2, P0, PT, R3, R6, RZ ;  /* 0x0000000603027210 */ /* 0x000fc80007f1e0ff */
[----:B------:R-:W-:Y:S02]  /*1b60*/  LEA.HI.X.SX32 R3, R3, R7, 0x1, P0 ;  /* 0x0000000703037211 */ /* 0x000fe400000f0eff */
[----:B------:R-:W-:Y:S02]  /*1b70*/  ISETP.GE.AND P0, PT, R10, R17, PT ;  /* 0x000000110a00720c */ /* 0x000fe40003f06270 */
[----:B0-----:R-:W-:-:S04]  /*1b80*/  PRMT R13, R11, 0x8880, RZ ;  /* 0x000088800b0d7816 */ /* 0x001fc800000000ff */
[----:B------:R-:W-:-:S05]  /*1b90*/  PRMT R13, R13, 0x7710, RZ ;  /* 0x000077100d0d7816 */ /* 0x000fca00000000ff */
[----:B------:R0:W-:Y:S02]  /*1ba0*/  STG.E.U8 desc[UR4][R2.64], R13 ;  /* 0x0000000d02007986 */ /* 0x0001e4000c101104 */
[----:B------:R-:W-:Y:S05]  /*1bb0*/  @!P0 BRA `(.L_x_545) ;  /* 0xfffffffc00c88947 */ /* 0x000fea000383ffff */
.L_x_542:
[----:B------:R-:W-:Y:S05]  /*1bc0*/  BSYNC.RECONVERGENT B0 ;  /* 0x0000000000007941 */ /* 0x000fea0003800200 */
.L_x_541:
[----:B------:R-:W-:-:S13]  /*1bd0*/  ISETP.NE.AND P0, PT, R0, RZ, PT ;  /* 0x000000ff0000720c */ /* 0x000fda0003f05270 */
[----:B------:R-:W-:Y:S05]  /*1be0*/  @P0 EXIT ;  /* 0x000000000000094d */ /* 0x000fea0003800000 */
[----:B------:R-:W1:Y:S01]  /*1bf0*/  LDC.64 R6, c[0x0][0x3e0] ;  /* 0x0000f800ff067b82 */ /* 0x000e620000000a00 */
[----:B------:R-:W2:Y:S07]  /*1c00*/  S2R R5, SR_CTAID.X ;  /* 0x0000000000057919 */ /* 0x000eae0000002500 */
[----:B0-----:R-:W2:Y:S01]  /*1c10*/  LDC.64 R2, c[0x0][0x3e8] ;  /* 0x0000fa00ff027b82 */ /* 0x001ea20000000a00 */
[----:B-1----:R-:W3:Y:S01]  /*1c20*/  LDG.E R7, desc[UR4][R6.64] ;  /* 0x0000000406077981 */ /* 0x002ee2000c1e1900 */
[----:B--2---:R-:W-:-:S04]  /*1c30*/  IMAD.WIDE.U32 R2, R5, 0x4, R2 ;  /* 0x0000000405027825 */ /* 0x004fc800078e0002 */
[----:B---3--:R-:W-:-:S04]  /*1c40*/  FMUL.FTZ R4, R4, R7 ;  /* 0x0000000704047220 */ /* 0x008fc80000410000 */
[----:B------:R-:W-:-:S05]  /*1c50*/  FMUL.FTZ R5, R4, 0.0078740157186985015869 ;  /* 0x3c01020404057820 */ /* 0x000fca0000410000 */
[----:B------:R-:W-:Y:S01]  /*1c60*/  STG.E desc[UR4][R2.64], R5 ;  /* 0x0000000502007986 */ /* 0x000fe2000c101904 */
[----:B------:R-:W-:Y:S05]  /*1c70*/  EXIT ;  /* 0x000000000000794d */ /* 0x000fea0003800000 */
        .weak           $__internal_3_$__cuda_sm20_div_rn_f64_full
        .type           $__internal_3_$__cuda_sm20_div_rn_f64_full,@function
        .size           $__internal_3_$__cuda_sm20_div_rn_f64_full,(.L_x_2481 - $__internal_3_$__cuda_sm20_div_rn_f64_full)
$__internal_3_$__cuda_sm20_div_rn_f64_full:
        /* <DEDUP_REMOVED lines=92> */
.L_x_547:
        /* <DEDUP_REMOVED lines=15> */
.L_x_549:
[----:B------:R-:W-:Y:S01]  /*2330*/  LOP3.LUT R11, R7, 0x80000, RZ, 0xfc, !PT ;  /* 0x00080000070b7812 */ /* 0x000fe200078efcff */
[----:B------:R-:W-:-:S07]  /*2340*/  IMAD.MOV.U32 R10, RZ, RZ, R6 ;  /* 0x000000ffff0a7224 */ /* 0x000fce00078e0006 */
.L_x_548:
[----:B------:R-:W-:Y:S05]  /*2350*/  BSYNC.RECONVERGENT B2 ;  /* 0x0000000000027941 */ /* 0x000fea0003800200 */
.L_x_546:
[----:B------:R-:W-:Y:S01]  /*2360*/  IMAD.MOV.U32 R9, RZ, RZ, 0x0 ;  /* 0x00000000ff097424 */ /* 0x000fe200078e00ff */
[----:B------:R-:W-:Y:S01]  /*2370*/  MOV R3, R11 ;  /* 0x0000000b00037202 */ /* 0x000fe20000000f00 */
[----:B------:R-:W-:Y:S02]  /*2380*/  IMAD.MOV.U32 R2, RZ, RZ, R10 ;  /* 0x000000ffff027224 */ /* 0x000fe400078e000a */
[----:B------:R-:W-:Y:S05]  /*2390*/  RET.REL.NODEC R8 `(_ZN17fastertransformer31generalAddBiasResidualLayerNormI6__halfLi1EEEvPKT_S4_S4_S4_S4_S4_PS2_S5_fiiPKfS7_S7_Pfi) ;  /* 0xffffffdc08187950 */ /* 0x000fea0003c3ffff */
.L_x_550:
        /* <DEDUP_REMOVED lines=14> */
.L_x_2481:


//--------------------- .text._ZN17fastertransformer31generalAddBiasResidualLayerNormIfLi2EEEvPKT_S3_S3_S3_S3_S3_PS1_S4_fiiPKfS6_S6_Pfi --------------------------
	.section	.text._ZN17fastertransformer31generalAddBiasResidualLayerNormIfLi2EEEvPKT_S3_S3_S3_S3_S3_PS1_S4_fiiPKfS6_S6_Pfi,"ax",@progbits
	.align	128
        .global         _ZN17fastertransformer31generalAddBiasResidualLayerNormIfLi2EEEvPKT_S3_S3_S3_S3_S3_PS1_S4_fiiPKfS6_S6_Pfi
        .type           _ZN17fastertransformer31generalAddBiasResidualLayerNormIfLi2EEEvPKT_S3_S3_S3_S3_S3_PS1_S4_fiiPKfS6_S6_Pfi,@function
        .size           _ZN17fastertransformer31generalAddBiasResidualLayerNormIfLi2EEEvPKT_S3_S3_S3_S3_S3_PS1_S4_fiiPKfS6_S6_Pfi,(.L_x_2482 - _ZN17fastertransformer31generalAddBiasResidualLayerNormIfLi2EEEvPKT_S3_S3_S3_S3_S3_PS1_S4_fiiPKfS6_S6_Pfi)
        .other          _ZN17fastertransformer31generalAddBiasResidualLayerNormIfLi2EEEvPKT_S3_S3_S3_S3_S3_PS1_S4_fiiPKfS6_S6_Pfi,@"STO_CUDA_ENTRY STV_DEFAULT"
_ZN17fastertransformer31generalAddBiasResidualLayerNormIfLi2EEEvPKT_S3_S3_S3_S3_S3_PS1_S4_fiiPKfS6_S6_Pfi:
.text._ZN17fastertransformer31generalAddBiasResidualLayerNormIfLi2EEEvPKT_S3_S3_S3_S3_S3_PS1_S4_fiiPKfS6_S6_Pfi:
[----:B------:R-:W-:Y:S01]  /*0000*/  LDC R1, c[0x0][0x37c] ;  /* 0x0000df00ff017b82 */ /* 0x000fe20000000800 */
[----:B------:R-:W0:Y:S07]  /*0010*/  LDCU.128 UR4, c[0x0][0x3d0] ;  /* 0x00007a00ff0477ac */ /* 0x000e2e0008000c00 */
[----:B------:R-:W1:Y:S01]  /*0020*/  LDC R0, c[0x0][0x3f0] ;  /* 0x0000fc00ff007b82 */ /* 0x000e620000000800 */
[----:B------:R-:W-:Y:S01]  /*0030*/  IMAD.MOV.U32 R16, RZ, RZ, RZ ;  /* 0x000000ffff107224 */ /* 0x000fe200078e00ff */
[----:B------:R-:W2:Y:S01]  /*0040*/  LDCU UR8, c[0x0][0x3c8] ;  /* 0x00007900ff0877ac */ /* 0x000ea20008000800 */
[----:B0-----:R-:W-:Y:S01]  /*0050*/  ISETP.NE.U32.AND P0, PT, RZ, UR6, PT ;  /* 0x00000006ff007c0c */ /* 0x001fe2000bf05070 */
[----:B------:R-:W0:Y:S01]  /*0060*/  LDCU UR6, c[0x0][0x3c8] ;  /* 0x00007900ff0677ac */ /* 0x000e220008000800 */
[----:B------:R-:W-:-:S02]  /*0070*/  ISETP.NE.U32.AND P1, PT, RZ, UR4, PT ;  /* 0x00000004ff007c0c */ /* 0x000fc4000bf25070 */
        /* <DEDUP_REMOVED lines=8> */
[----:B0-----:R-:W-:Y:S01]  /*0100*/  IMAD.U32 R17, RZ, RZ, UR6 ;  /* 0x00000006ff117e24 */ /* 0x001fe2000f8e00ff */
[----:B------:R-:W0:Y:S01]  /*0110*/  LDCU.64 UR6, c[0x0][0x3a8] ;  /* 0x00007500ff0677ac */ /* 0x000e220008000a00 */
[----:B------:R-:W-:Y:S01]  /*0120*/  BSSY.RECONVERGENT B0, `(.L_x_551) ;  /* 0x000002d000007945 */ /* 0x000fe20003800200 */
[----:B------:R-:W1:Y:S01]  /*0130*/  S2R R0, SR_TID.X ;  /* 0x0000000000007919 */ /* 0x000e620000002100 */
[----:B------:R-:W-:Y:S01]  /*0140*/  IMAD.MOV.U32 R20, RZ, RZ, RZ ;  /* 0x000000ffff147224 */ /* 0x000fe200078e00ff */
[----:B-1----:R-:W-:Y:S01]  /*0150*/  ISETP.GE.AND P1, PT, R0, R17, PT ;  /* 0x000000110000720c */ /* 0x002fe20003f26270 */
[----:B---3--:R-:W-:-:S12]  /*0160*/  @P0 FMUL.FTZ R16, R2, R5 ;  /* 0x0000000502100220 */ /* 0x008fd80000410000 */
[----:B0-2---:R-:W-:Y:S05]  /*0170*/  @P1 BRA `(.L_x_552) ;  /* 0x00000000009c1947 */ /* 0x005fea0003800000 */
[----:B------:R-:W0:Y:S01]  /*0180*/  S2R R23, SR_CgaCtaId ;  /* 0x0000000000177919 */ /* 0x000e220000008800 */
[----:B------:R-:W1:Y:S01]  /*0190*/  LDC R21, c[0x0][0x360] ;  /* 0x0000d800ff157b82 */ /* 0x000e620000000800 */
[----:B------:R-:W-:Y:S01]  /*01a0*/  MOV R10, 0x400 ;  /* 0x00000400000a7802 */ /* 0x000fe20000000f00 */
[----:B------:R-:W-:Y:S01]  /*01b0*/  IMAD.MOV.U32 R20, RZ, RZ, RZ ;  /* 0x000000ffff147224 */ /* 0x000fe200078e00ff */
[----:B------:R-:W2:Y:S01]  /*01c0*/  S2R R22, SR_CTAID.X ;  /* 0x0000000000167919 */ /* 0x000ea20000002500 */
[----:B------:R-:W-:Y:S02]  /*01d0*/  MOV R24, R0 ;  /* 0x0000000000187202 */ /* 0x000fe40000000f00 */
[----:B------:R-:W-:Y:S02]  /*01e0*/  VIADD R10, R10, 0x110 ;  /* 0x000001100a0a7836 */ /* 0x000fe40000000000 */
[----:B------:R-:W3:Y:S08]  /*01f0*/  LDC.64 R2, c[0x0][0x3b0] ;  /* 0x0000ec00ff027b82 */ /* 0x000ef00000000a00 */
[----:B------:R-:W4:Y:S08]  /*0200*/  LDC.64 R4, c[0x0][0x388] ;  /* 0x0000e200ff047b82 */ /* 0x000f300000000a00 */
[----:B------:R-:W1:Y:S01]  /*0210*/  LDC.64 R6, c[0x0][0x390] ;  /* 0x0000e400ff067b82 */ /* 0x000e620000000a00 */
[----:B0-----:R-:W-:-:S07]  /*0220*/  LEA R23, R23, R10, 0x18 ;  /* 0x0000000a17177211 */ /* 0x001fce00078ec0ff */
[----:B--2---:R-:W0:Y:S02]  /*0230*/  LDC.64 R8, c[0x0][0x380] ;  /* 0x0000e000ff087b82 */ /* 0x004e240000000a00 */
.L_x_553:
[----:B------:R-:W-:Y:S01]  /*0240*/  ISETP.NE.U32.AND P1, PT, RZ, UR6, PT ;  /* 0x00000006ff007c0c */ /* 0x000fe2000bf25070 */
[----:B------:R-:W-:-:S03]  /*0250*/  IMAD.U32 R17, RZ, RZ, UR8 ;  /* 0x00000008ff117e24 */ /* 0x000fc6000f8e00ff */
[----:B------:R-:W-:Y:S01]  /*0260*/  ISETP.NE.AND.EX P1, PT, RZ, UR7, PT, P1 ;  /* 0x00000007ff007c0c */ /* 0x000fe2000bf25310 */
[----:B------:R-:W-:-:S04]  /*0270*/  IMAD R25, R22, R17, R24 ;  /* 0x0000001116197224 */ /* 0x000fc800078e0218 */
[----:B0-2---:R-:W-:-:S08]  /*0280*/  IMAD.WIDE.U32 R18, R25, 0x4, R8 ;  /* 0x0000000419127825 */ /* 0x005fd000078e0008 */
[----:B------:R-:W0:Y:S01]  /*0290*/  @P1 LDC.64 R10, c[0x0][0x3a8] ;  /* 0x0000ea00ff0a1b82 */ /* 0x000e220000000a00 */
[----:B------:R-:W2:Y:S01]  /*02a0*/  LDG.E.CONSTANT R18, desc[UR4][R18.64] ;  /* 0x0000000412127981 */ /* 0x000ea2000c1e9900 */
[----:B----4-:R-:W-:-:S04]  /*02b0*/  IMAD.WIDE.U32 R12, R25, 0x4, R4 ;  /* 0x00000004190c7825 */ /* 0x010fc800078e0004 */
[----:B-1----:R-:W-:Y:S02]  /*02c0*/  IMAD.WIDE.U32 R14, R25, 0x4, R6 ;  /* 0x00000004190e7825 */ /* 0x002fe400078e0006 */
[----:B------:R-:W4:Y:S04]  /*02d0*/  LDG.E.CONSTANT R12, desc[UR4][R12.64] ;  /* 0x000000040c0c7981 */ /* 0x000f28000c1e9900 */
[----:B------:R-:W4:Y:S01]  /*02e0*/  LDG.E.CONSTANT R15, desc[UR4][R14.64] ;  /* 0x000000040e0f7981 */ /* 0x000f22000c1e9900 */
[----:B0-----:R-:W-:-:S06]  /*02f0*/  @P1 IMAD.WIDE R10, R24, 0x4, R10 ;  /* 0x00000004180a1825 */ /* 0x001fcc00078e020a */
[----:B------:R-:W5:Y:S01]  /*0300*/  @P1 LDG.E.CONSTANT R10, desc[UR4][R10.64] ;  /* 0x000000040a0a1981 */ /* 0x000f62000c1e9900 */
[----:B--2---:R-:W-:-:S05]  /*0310*/  @P0 I2FP.F32.S32 R27, R18 ;  /* 0x00000012001b0245 */ /* 0x004fca0000201400 */
[----:B------:R-:W-:Y:S01]  /*0320*/  @P0 FMUL.FTZ R27, R27, R16 ;  /* 0x000000101b1b0220 */ /* 0x000fe20000410000 */
[----:B------:R-:W-:Y:S02]  /*0330*/  @!P0 IMAD.MOV.U32 R27, RZ, RZ, R18 ;  /* 0x000000ffff1b8224 */ /* 0x000fe400078e0012 */
[----:B---3--:R-:W-:-:S04]  /*0340*/  IMAD.WIDE.U32 R18, R25, 0x4, R2 ;  /* 0x0000000419127825 */ /* 0x008fc800078e0002 */
[----:B----4-:R-:W-:Y:S01]  /*0350*/  FADD.FTZ R26, R12, R15 ;  /* 0x0000000f0c1a7221 */ /* 0x010fe20000010000 */
[----:B------:R-:W-:Y:S02]  /*0360*/  IMAD R12, R24, 0x4, R23 ;  /* 0x00000004180c7824 */ /* 0x000fe400078e0217 */
[----:B------:R-:W-:Y:S02]  /*0370*/  IMAD.IADD R24, R21, 0x1, R24 ;  /* 0x0000000115187824 */ /* 0x000fe400078e0218 */
[----:B------:R-:W-:-:S04]  /*0380*/  FADD.FTZ R27, R26, R27 ;  /* 0x0000001b1a1b7221 */ /* 0x000fc80000010000 */
[----:B-----5:R-:W-:Y:S01]  /*0390*/  @P1 FADD.FTZ R27, R27, R10 ;  /* 0x0000000a1b1b1221 */ /* 0x020fe20000010000 */
[----:B------:R-:W-:-:S03]  /*03a0*/  ISETP.GE.AND P1, PT, R24, R17, PT ;  /* 0x000000111800720c */ /* 0x000fc60003f26270 */
[----:B------:R-:W-:Y:S01]  /*03b0*/  FADD.FTZ R20, R27, R20 ;  /* 0x000000141b147221 */ /* 0x000fe20000010000 */
[----:B------:R2:W-:Y:S04]  /*03c0*/  STG.E desc[UR4][R18.64], R27 ;  /* 0x0000001b12007986 */ /* 0x0005e8000c101904 */
[----:B------:R2:W-:Y:S05]  /*03d0*/  STS [R12], R27 ;  /* 0x0000001b0c007388 */ /* 0x0005ea0000000800 */
[----:B------:R-:W-:Y:S05]  /*03e0*/  @!P1 BRA `(.L_x_553) ;  /* 0xfffffffc00949947 */ /* 0x000fea000383ffff */
.L_x_552:
[----:B------:R-:W-:Y:S05]  /*03f0*/  BSYNC.RECONVERGENT B0 ;  /* 0x0000000000007941 */ /* 0x000fea0003800200 */
.L_x_551:
[----:B------:R-:W0:Y:S01]  /*0400*/  SHFL.BFLY PT, R3, R20, 0x10, 0x1f ;  /* 0x0e001f0014037f89 */ /* 0x000e2200000e0000 */
[----:B------:R-:W1:Y:S01]  /*0410*/  S2UR UR8, SR_CgaCtaId ;  /* 0x00000000000879c3 */ /* 0x000e620000008800 */
[----:B------:R-:W3:Y:S01]  /*0420*/  LDCU UR6, c[0x0][0x360] ;  /* 0x00006c00ff0677ac */ /* 0x000ee20008000800 */
[C---:B------:R-:W-:Y:S01]  /*0430*/  LOP3.LUT P1, R6, R0.reuse, 0x1f, RZ, 0xc0, !PT ;  /* 0x0000001f00067812 */ /* 0x040fe2000782c0ff */
[----:B------:R-:W-:Y:S01]  /*0440*/  BSSY.RECONVERGENT B0, `(.L_x_554) ;  /* 0x000003b000007945 */ /* 0x000fe20003800200 */
[----:B------:R-:W-:Y:S01]  /*0450*/  ISETP.NE.AND P2, PT, R0, RZ, PT ;  /* 0x000000ff0000720c */ /* 0x000fe20003f45270 */
[----:B------:R-:W-:Y:S02]  /*0460*/  UMOV UR7, 0x400 ;  /* 0x0000040000077882 */ /* 0x000fe40000000000 */
[----:B------:R-:W-:-:S10]  /*0470*/  MOV R9, UR7 ;  /* 0x0000000700097c02 */ /* 0x000fd40008000f00 */
[----:B------:R-:W-:Y:S02]  /*0480*/  @!P2 I2FP.F32.S32 R14, R17 ;  /* 0x00000011000ea245 */ /* 0x000fe40000201400 */
[----:B---3--:R-:W-:Y:S01]  /*0490*/  I2FP.F32.U32 R7, UR6 ;  /* 0x0000000600077c45 */ /* 0x008fe20008201000 */
[----:B0-----:R-:W-:Y:S01]  /*04a0*/  FADD.FTZ R3, R3, R20 ;  /* 0x0000001403037221 */ /* 0x001fe20000010000 */
[----:B-1----:R-:W-:-:S03]  /*04b0*/  IMAD.U32 R8, RZ, RZ, UR8 ;  /* 0x00000008ff087e24 */ /* 0x002fc6000f8e00ff */
[----:B------:R-:W-:Y:S01]  /*04c0*/  FMUL.FTZ R7, R7, 0.03125 ;  /* 0x3d00000007077820 */ /* 0x000fe20000410000 */
[----:B------:R-:W0:Y:S02]  /*04d0*/  SHFL.BFLY PT, R2, R3, 0x8, 0x1f ;  /* 0x0d001f0003027f89 */ /* 0x000e2400000e0000 */
[----:B0-----:R-:W-:Y:S01]  /*04e0*/  FADD.FTZ R2, R3, R2 ;  /* 0x0000000203027221 */ /* 0x001fe20000010000 */
[----:B------:R-:W-:-:S04]  /*04f0*/  VIADD R3, R9, 0x8 ;  /* 0x0000000809037836 */ /* 0x000fc80000000000 */
[----:B------:R-:W0:Y:S01]  /*0500*/  SHFL.BFLY PT, R5, R2, 0x4, 0x1f ;  /* 0x0c801f0002057f89 */ /* 0x000e2200000e0000 */
[----:B------:R-:W-:Y:S01]  /*0510*/  LEA R3, R8, R3, 0x18 ;  /* 0x0000000308037211 */ /* 0x000fe200078ec0ff */
[----:B0-----:R-:W-:Y:S01]  /*0520*/  FADD.FTZ R5, R2, R5 ;  /* 0x0000000502057221 */ /* 0x001fe20000010000 */
[----:B------:R-:W-:-:S04]  /*0530*/  I2FP.F32.U32 R2, R0 ;  /* 0x0000000000027245 */ /* 0x000fc80000201000 */
[----:B------:R-:W0:Y:S01]  /*0540*/  SHFL.BFLY PT, R4, R5, 0x2, 0x1f ;  /* 0x0c401f0005047f89 */ /* 0x000e2200000e0000 */
[----:B------:R-:W-:Y:S02]  /*0550*/  FSETP.GT.FTZ.AND P0, PT, R7, R2, PT ;  /* 0x000000020700720b */ /* 0x000fe40003f14000 */
        /* <DEDUP_REMOVED lines=8> */
[----:B------:R-:W-:-:S05]  /*05e0*/  ISETP.GE.AND P1, PT, R0, R17, PT ;  /* 0x000000110000720c */ /* 0x000fca0003f26270 */
        /* <DEDUP_REMOVED lines=9> */
[----:B--2---:R-:W1:Y:S02]  /*0680*/  SHFL.BFLY PT, R12, R11, 0x2, 0x1f ;  /* 0x0c401f000b0c7f89 */ /* 0x004e6400000e0000 */
        /* <DEDUP_REMOVED lines=14> */
.L_x_556:
[----:B-1----:R-:W-:-:S04]  /*0770*/  IMAD R11, R15, R17, R14 ;  /* 0x000000110f0b7224 */ /* 0x002fc800078e020e */
[----:B0-----:R-:W-:-:S06]  /*0780*/  IMAD.WIDE.U32 R10, R11, 0x4, R4 ;  /* 0x000000040b0a7825 */ /* 0x001fcc00078e0004 */
[----:B------:R-:W2:Y:S01]  /*0790*/  LDG.E R11, desc[UR4][R10.64] ;  /* 0x000000040a0b7981 */ /* 0x000ea2000c1e1900 */
[----:B------:R-:W-:-:S05]  /*07a0*/  VIADD R14, R14, UR6 ;  /* 0x000000060e0e7c36 */ /* 0x000fca0008000000 */
[----:B------:R-:W-:Y:S01]  /*07b0*/  ISETP.GE.AND P3, PT, R14, R17, PT ;  /* 0x000000110e00720c */ /* 0x000fe20003f66270 */
[----:B--2---:R-:W-:-:S04]  /*07c0*/  FADD.FTZ R16, -R12, R11 ;  /* 0x0000000b0c107221 */ /* 0x004fc80000010100 */
[----:B------:R-:W-:-:S08]  /*07d0*/  FFMA.FTZ R13, R16, R16, R13 ;  /* 0x00000010100d7223 */ /* 0x000fd0000001000d */
[----:B------:R-:W-:Y:S05]  /*07e0*/  @!P3 BRA `(.L_x_556) ;  /* 0xfffffffc00e0b947 */ /* 0x000fea000383ffff */
.L_x_555:
[----:B------:R-:W-:Y:S05]  /*07f0*/  BSYNC.RECONVERGENT B0 ;  /* 0x0000000000007941 */ /* 0x000fea0003800200 */
.L_x_554:
[----:B0-----:R-:W0:Y:S01]  /*0800*/  SHFL.BFLY PT, R4, R13, 0x10, 0x1f ;  /* 0x0e001f000d047f89 */ /* 0x001e2200000e0000 */
[----:B------:R-:W-:Y:S01]  /*0810*/  ISETP.NE.AND P3, PT, R6, RZ, PT ;  /* 0x000000ff0600720c */ /* 0x000fe20003f65270 */
[----:B------:R-:W1:Y:S01]  /*0820*/  LDCU UR7, c[0x0][0x3f0] ;  /* 0x00007e00ff0777ac */ /* 0x000e620008000800 */
[----:B------:R-:W2:Y:S01]  /*0830*/  LDCU UR15, c[0x0][0x3c8] ;  /* 0x00007900ff0f77ac */ /* 0x000ea20008000800 */
[----:B------:R-:W3:Y:S01]  /*0840*/  LDCU UR14, c[0x0][0x3f0] ;  /* 0x00007e00ff0e77ac */ /* 0x000ee20008000800 */
[----:B------:R-:W4:Y:S01]  /*0850*/  LDCU.64 UR10, c[0x0][0x3e8] ;  /* 0x00007d00ff0a77ac */ /* 0x000f220008000a00 */
[----:B------:R-:W0:Y:S01]  /*0860*/  LDCU.64 UR12, c[0x0][0x3b8] ;  /* 0x00007700ff0c77ac */ /* 0x000e220008000a00 */
[----:B-1----:R-:W-:Y:S01]  /*0870*/  UISETP.NE.AND UP0, UPT, UR7, 0x2, UPT ;  /* 0x000000020700788c */ /* 0x002fe2000bf05270 */
        /* <DEDUP_REMOVED lines=13> */
[----:B------:R1:W5:Y:S02]  /*0950*/  @P0 LDS R12, [R3] ;  /* 0x00000000030c0984 */ /* 0x0003640000000800 */
[----:B-1----:R-:W-:-:S06]  /*0960*/  @!P2 I2FP.F32.S32 R3, R17 ;  /* 0x000000110003a245 */ /* 0x002fcc0000201400 */
[----:B------:R-:W0:Y:S01]  /*0970*/  @!P2 MUFU.RCP R3, R3 ;  /* 0x000000030003a308 */ /* 0x000e220000001000 */
[----:B-----5:R-:W1:Y:S02]  /*0980*/  SHFL.BFLY PT, R5, R12, 0x10, 0x1f ;  /* 0x0e001f000c057f89 */ /* 0x020e6400000e0000 */
        /* <DEDUP_REMOVED lines=15> */
[----:B--234-:R-:W-:Y:S05]  /*0a80*/  BRA.U UP0, `(.L_x_557) ;  /* 0x0000000100087547 */ /* 0x01cfea000b800000 */
[----:B------:R-:W1:Y:S02]  /*0a90*/  LDC.64 R12, c[0x0][0x3e0] ;  /* 0x0000f800ff0c7b82 */ /* 0x000e640000000a00 */
[----:B-1----:R1:W5:Y:S02]  /*0aa0*/  LDG.E R12, desc[UR4][R12.64] ;  /* 0x000000040c0c7981 */ /* 0x002364000c1e1900 */
.L_x_557:
[----:B------:R-:W-:Y:S01]  /*0ab0*/  BSSY.RECONVERGENT B0, `(.L_x_558) ;  /* 0x0000036000007945 */ /* 0x000fe20003800200 */
[----:B-1----:R-:W-:-:S03]  /*0ac0*/  IMAD.MOV.U32 R13, RZ, RZ, 0x358637bd ;  /* 0x358637bdff0d7424 */ /* 0x002fc600078e00ff */
[----:B------:R-:W-:Y:S05]  /*0ad0*/  @P1 BRA `(.L_x_559) ;  /* 0x0000000000cc1947 */ /* 0x000fea0003800000 */
[----:B------:R-:W1:Y:S01]  /*0ae0*/  LDCU.64 UR8, c[0x0][0x3a0] ;  /* 0x00007400ff0877ac */ /* 0x000e620008000a00 */
[----:B------:R-:W2:Y:S01]  /*0af0*/  S2R R14, SR_CTAID.X ;  /* 0x00000000000e7919 */ /* 0x000ea20000002500 */
[----:B0-----:R-:W0:Y:S01]  /*0b00*/  LDC.64 R2, c[0x0][0x398] ;  /* 0x0000e600ff027b82 */ /* 0x001e220000000a00 */
[----:B------:R-:W-:Y:S02]  /*0b10*/  VIADD R15, R9, 0x110 ;  /* 0x00000110090f7836 */ /* 0x000fe40000000000 */
[----:B------:R-:W-:Y:S02]  /*0b20*/  IMAD.MOV.U32 R13, RZ, RZ, 0x358637bd ;  /* 0x358637bdff0d7424 */ /* 0x000fe400078e00ff */
[----:B------:R-:W-:Y:S01]  /*0b30*/  IMAD.MOV.U32 R19, RZ, RZ, R0 ;  /* 0x000000ffff137224 */ /* 0x000fe200078e0000 */
[----:B------:R-:W-:Y:S02]  /*0b40*/  LEA R15, R8, R15, 0x18 ;  /* 0x0000000f080f7211 */ /* 0x000fe400078ec0ff */
[----:B------:R-:W3:Y:S01]  /*0b50*/  LDC.64 R4, c[0x0][0x3b8] ;  /* 0x0000ee00ff047b82 */ /* 0x000ee20000000a00 */
[----:B-1----:R-:W-:-:S04]  /*0b60*/  ISETP.NE.U32.AND P0, PT, RZ, UR8, PT ;  /* 0x00000008ff007c0c */ /* 0x002fc8000bf05070 */
[----:B------:R-:W-:-:S13]  /*0b70*/  ISETP.NE.AND.EX P0, PT, RZ, UR9, PT, P0 ;  /* 0x00000009ff007c0c */ /* 0x000fda000bf05300 */
.L_x_562:
[----:B------:R-:W1:Y:S01]  /*0b80*/  @P0 LDC.64 R16, c[0x0][0x3a0] ;  /* 0x0000e800ff100b82 */ /* 0x000e620000000a00 */
[----:B------:R-:W-:Y:S02]  /*0b90*/  HFMA2 R18, -RZ, RZ, 0, 0 ;  /* 0x00000000ff127431 */ /* 0x000fe400000001ff */
[----:B0-----:R-:W-:-:S06]  /*0ba0*/  IMAD.WIDE R20, R19, 0x4, R2 ;  /* 0x0000000413147825 */ /* 0x001fcc00078e0202 */
[----:B------:R-:W4:Y:S01]  /*0bb0*/  LDG.E.CONSTANT R20, desc[UR4][R20.64] ;  /* 0x0000000414147981 */ /* 0x000f22000c1e9900 */
[----:B-1----:R-:W-:-:S05]  /*0bc0*/  @P0 IMAD.WIDE R16, R19, 0x4, R16 ;  /* 0x0000000413100825 */ /* 0x002fca00078e0210 */
[----:B------:R-:W4:Y:S01]  /*0bd0*/  @P0 LDG.E.CONSTANT R18, desc[UR4][R16.64] ;  /* 0x0000000410120981 */ /* 0x000f22000c1e9900 */
[----:B------:R-:W0:Y:S01]  /*0be0*/  S2UR UR8, SR_CgaCtaId ;  /* 0x00000000000879c3 */ /* 0x000e220000008800 */
[----:B------:R-:W-:Y:S02]  /*0bf0*/  UMOV UR7, 0x400 ;  /* 0x0000040000077882 */ /* 0x000fe40000000000 */
[----:B------:R-:W-:Y:S02]  /*0c00*/  IMAD.U32 R9, RZ, RZ, UR7 ;  /* 0x00000007ff097e24 */ /* 0x000fe4000f8e00ff */
[----:B------:R-:W-:-:S05]  /*0c10*/  IMAD R22, R19, 0x4, R15 ;  /* 0x0000000413167824 */ /* 0x000fca00078e020f */
[----:B------:R-:W-:Y:S01]  /*0c20*/  LDS R23, [R22] ;  /* 0x0000000016177984 */ /* 0x000fe20000000800 */
[----:B0-----:R-:W-:-:S05]  /*0c30*/  IMAD.U32 R8, RZ, RZ, UR8 ;  /* 0x00000008ff087e24 */ /* 0x001fca000f8e00ff */
[----:B------:R-:W-:-:S05]  /*0c40*/  LEA R24, R8, R9, 0x18 ;  /* 0x0000000908187211 */ /* 0x000fca00078ec0ff */
[----:B------:R-:W0:Y:S01]  /*0c50*/  LDS.64 R10, [R24] ;  /* 0x00000000180a7984 */ /* 0x000e220000000a00 */
[----:B------:R-:W-:-:S04]  /*0c60*/  ISETP.NE.U32.AND P1, PT, RZ, UR10, PT ;  /* 0x0000000aff007c0c */ /* 0x000fc8000bf25070 */
[----:B------:R-:W-:Y:S01]  /*0c70*/  ISETP.NE.AND.EX P1, PT, RZ, UR11, PT, P1 ;  /* 0x0000000bff007c0c */ /* 0x000fe2000bf25310 */
[----:B0-----:R-:W-:-:S04]  /*0c80*/  FADD.FTZ R10, R23, -R10 ;  /* 0x8000000a170a7221 */ /* 0x001fc80000010000 */
[----:B------:R-:W-:-:S04]  /*0c90*/  FMUL.FTZ R11, R10, R11 ;  /* 0x0000000b0a0b7220 */ /* 0x000fc80000410000 */
[----:B----4-:R-:W-:-:S05]  /*0ca0*/  FFMA.FTZ R17, R11, R20, R18 ;  /* 0x000000140b117223 */ /* 0x010fca0000010012 */
[----:B------:R0:W-:Y:S01]  /*0cb0*/  @P1 STS [R22], R17 ;  /* 0x0000001116001388 */ /* 0x0001e20000000800 */
[----:B------:R-:W-:-:S13]  /*0cc0*/  FSETP.GT.AND P2, PT, |R17|, R13, P1 ;  /* 0x0000000d1100720b */ /* 0x000fda0000f44200 */
[----:B------:R-:W-:Y:S01]  /*0cd0*/  @P2 FADD.FTZ R13, |R17|, -RZ ;  /* 0x800000ff110d2221 */ /* 0x000fe20000010200 */
[----:B0-----:R-:W-:Y:S06]  /*0ce0*/  @P1 BRA `(.L_x_560) ;  /* 0x0000000000381947 */ /* 0x001fec0003800000 */
[----:B------:R-:W-:-:S09]  /*0cf0*/  UISETP.NE.AND UP0, UPT, UR14, 0x2, UPT ;  /* 0x000000020e00788c */ /* 0x000fd2000bf05270 */
[----:B------:R-:W-:Y:S05]  /*0d00*/  BRA.U UP0, `(.L_x_561) ;  /* 0x0000000100247547 */ /* 0x000fea000b800000 */
[----:B-----5:R-:W-:Y:S01]  /*0d10*/  FMUL.FTZ R16, R17, R12 ;  /* 0x0000000c11107220 */ /* 0x020fe20000410000 */
[----:B--2---:R-:W-:-:S05]  /*0d20*/  IMAD R10, R14, UR15, R19 ;  /* 0x0000000f0e0a7c24 */ /* 0x004fca000f8e0213 */
[----:B------:R-:W0:Y:S01]  /*0d30*/  F2I.S8.NTZ R16, R16 ;  /* 0x0000001000107305 */ /* 0x000e220000202100 */
[----:B------:R-:W-:-:S05]  /*0d40*/  IADD3 R10, P1, PT, R10, UR12, RZ ;  /* 0x0000000c0a0a7c10 */ /* 0x000fca000ff3e0ff */
[----:B------:R-:W-:Y:S01]  /*0d50*/  IMAD.X R11, RZ, RZ, UR13, P1 ;  /* 0x0000000dff0b7e24 */ /* 0x000fe200088e06ff */
[----:B0-----:R-:W-:-:S04]  /*0d60*/  PRMT R17, R16, 0x8880, RZ ;  /* 0x0000888010117816 */ /* 0x001fc800000000ff */
[----:B------:R-:W-:-:S05]  /*0d70*/  PRMT R17, R17, 0x7710, RZ ;  /* 0x0000771011117816 */ /* 0x000fca00000000ff */
[----:B------:R0:W-:Y:S01]  /*0d80*/  STG.E.U8 desc[UR4][R10.64], R17 ;  /* 0x000000110a007986 */ /* 0x0001e2000c101104 */
[----:B------:R-:W-:Y:S05]  /*0d90*/  BRA `(.L_x_560) ;  /* 0x00000000000c7947 */ /* 0x000fea0003800000 */
.L_x_561:
[----:B--2---:R-:W-:-:S04]  /*0da0*/  IMAD R11, R14, UR15, R19 ;  /* 0x0000000f0e0b7c24 */ /* 0x004fc8000f8e0213 */
[----:B---3--:R-:W-:-:S05]  /*0db0*/  IMAD.WIDE.U32 R10, R11, 0x4, R4 ;  /* 0x000000040b0a7825 */ /* 0x008fca00078e0004 */
[----:B------:R1:W-:Y:S02]  /*0dc0*/  STG.E desc[UR4][R10.64], R17 ;  /* 0x000000110a007986 */ /* 0x0003e4000c101904 */
.L_x_560:
[----:B01----:R-:W-:Y:S01]  /*0dd0*/  IMAD.U32 R17, RZ, RZ, UR15 ;  /* 0x0000000fff117e24 */ /* 0x003fe2000f8e00ff */
[----:B------:R-:W-:-:S04]  /*0de0*/  IADD3 R19, PT, PT, R19, UR6, RZ ;  /* 0x0000000613137c10 */ /* 0x000fc8000fffe0ff */
[----:B------:R-:W-:-:S13]  /*0df0*/  ISETP.GE.AND P1, PT, R19, R17, PT ;  /* 0x000000111300720c */ /* 0x000fda0003f26270 */
[----:B------:R-:W-:Y:S05]  /*0e00*/  @!P1 BRA `(.L_x_562) ;  /* 0xfffffffc005c9947 */ /* 0x000fea000383ffff */
.L_x_559:
[----:B------:R-:W-:Y:S05]  /*0e10*/  BSYNC.RECONVERGENT B0 ;  /* 0x0000000000007941 */ /* 0x000fea0003800200 */
.L_x_558:
[----:B------:R-:W1:Y:S02]  /*0e20*/  LDCU.64 UR8, c[0x0][0x3e8] ;  /* 0x00007d00ff0877ac */ /* 0x000e640008000a00 */
[----:B-1----:R-:W-:-:S04]  /*0e30*/  ISETP.NE.U32.AND P0, PT, RZ, UR8, PT ;  /* 0x00000008ff007c0c */ /* 0x002fc8000bf05070 */
[----:B------:R-:W-:-:S13]  /*0e40*/  ISETP.NE.AND.EX P0, PT, RZ, UR9, PT, P0 ;  /* 0x00000009ff007c0c */ /* 0x000fda000bf05300 */
[----:B------:R-:W-:Y:S05]  /*0e50*/  @!P0 EXIT ;  /* 0x000000000000894d */ /* 0x000fea0003800000 */
[----:B0-----:R-:W0:Y:S01]  /*0e60*/  SHFL.BFLY PT, R2, R13, 0x10, 0x1f ;  /* 0x0e001f000d027f89 */ /* 0x001e2200000e0000 */
[----:B------:R-:W-:Y:S01]  /*0e70*/  ISETP.NE.AND P1, PT, R6, RZ, PT ;  /* 0x000000ff0600720c */ /* 0x000fe20003f25270 */
[----:B------:R-:W-:Y:S01]  /*0e80*/  BSSY.RECONVERGENT B0, `(.L_x_563) ;  /* 0x0000073000007945 */ /* 0x000fe20003800200 */
[----:B-----5:R-:W-:-:S04]  /*0e90*/  I2FP.F32.U32 R12, R6 ;  /* 0x00000006000c7245 */ /* 0x020fc80000201000 */
[----:B------:R-:W-:-:S07]  /*0ea0*/  FSETP.GT.FTZ.AND P0, PT, R7, R12, PT ;  /* 0x0000000c0700720b */ /* 0x000fce0003f14000 */
[----:B------:R-:W-:-:S05]  /*0eb0*/  @!P1 VIADD R7, R9, 0x88 ;  /* 0x0000008809079836 */ /* 0x000fca0000000000 */
[----:B------:R-:W-:Y:S01]  /*0ec0*/  @!P1 LEA R7, R8, R7, 0x18 ;  /* 0x0000000708079211 */ /* 0x000fe200078ec0ff */
[----:B------:R-:W-:-:S03]  /*0ed0*/  @P0 VIADD R9, R9, 0x88 ;  /* 0x0000008809090836 */ /* 0x000fc60000000000 */
[----:B------:R-:W-:Y:S02]  /*0ee0*/  @!P1 LEA.HI R7, R0, R7, RZ, 0x1d ;  /* 0x0000000700079211 */ /* 0x000fe400078fe8ff */
[----:B0-----:R-:W-:Y:S02]  /*0ef0*/  FMNMX.FTZ R2, R2, R13, !PT ;  /* 0x0000000d02027209 */ /* 0x001fe40007810000 */
[----:B------:R-:W-:-:S03]  /*0f00*/  @P0 LEA R9, R8, R9, 0x18 ;  /* 0x0000000908090211 */ /* 0x000fc600078ec0ff */
[----:B------:R-:W0:Y:S02]  /*0f10*/  SHFL.BFLY PT, R3, R2, 0x8, 0x1f ;  /* 0x0d001f0002037f89 */ /* 0x000e2400000e0000 */
[----:B------:R-:W-:Y:S01]  /*0f20*/  @P0 IMAD R6, R6, 0x4, R9 ;  /* 0x0000000406060824 */ /* 0x000fe200078e0209 */
[----:B0-----:R-:W-:Y:S02]  /*0f30*/  FMNMX.FTZ R3, R2, R3, !PT ;  /* 0x0000000302037209 */ /* 0x001fe40007810000 */
[----:B------:R-:W-:-:S03]  /*0f40*/  MOV R2, 0xe0ad78ec ;  /* 0xe0ad78ec00027802 */ /* 0x000fc60000000f00 */
[----:B---3--:R-:W0:Y:S02]  /*0f50*/  SHFL.BFLY PT, R4, R3, 0x4, 0x1f ;  /* 0x0c801f0003047f89 */ /* 0x008e2400000e0000 */
[----:B0-----:R-:W-:-:S05]  /*0f60*/  FMNMX.FTZ R4, R3, R4, !PT ;  /* 0x0000000403047209 */ /* 0x001fca0007810000 */
        /* <DEDUP_REMOVED lines=69> */
[----:B--2---:R-:W-:Y:S05]  /*13c0*/  CALL.REL.NOINC `($__internal_4_$__cuda_sm20_div_rn_f64_full) ;  /* 0x0000000000a87944 */ /* 0x004fea0003c00000 */
.L_x_566:
[----:B------:R-:W-:Y:S05]  /*13d0*/  BSYNC.RECONVERGENT B1 ;  /* 0x0000000000017941 */ /* 0x000fea0003800200 */
.L_x_565:
[----:B------:R-:W0:Y:S01]  /*13e0*/  S2R R10, SR_CgaCtaId ;  /* 0x00000000000a7919 */ /* 0x000e220000008800 */
[----:B------:R-:W1:Y:S01]  /*13f0*/  LDC R17, c[0x0][0x3c8] ;  /* 0x0000f200ff117b82 */ /* 0x000e620000000800 */
[----:B------:R-:W-:Y:S01]  /*1400*/  MOV R8, 0x400 ;  /* 0x0000040000087802 */ /* 0x000fe20000000f00 */
[----:B------:R-:W-:Y:S01]  /*1410*/  UMOV UR8, 0xf0000000 ;  /* 0xf000000000087882 */ /* 0x000fe20000000000 */
[----:B------:R-:W-:Y:S02]  /*1420*/  UMOV UR9, 0x380fffff ;  /* 0x380fffff00097882 */ /* 0x000fe40000000000 */
[----:B------:R-:W3:Y:S01]  /*1430*/  DSETP.GEU.AND P0, PT, |R2|, UR8, PT ;  /* 0x0000000802007e2a */ /* 0x000ee2000bf0e200 */
[----:B------:R-:W-:Y:S02]  /*1440*/  VIADD R9, R8, 0x110 ;  /* 0x0000011008097836 */ /* 0x000fe40000000000 */
[----:B------:R-:W4:-:S15]  /*1450*/  LDC.64 R6, c[0x0][0x3b8] ;  /* 0x0000ee00ff067b82 */ /* 0x000f1e0000000a00 */
[----:B------:R-:W-:-:S15]  /*1460*/  NOP ;  /* 0x0000000000007918 */ /* 0x000fde0000000000 */
[----:B------:R-:W-:-:S15]  /*1470*/  NOP ;  /* 0x0000000000007918 */ /* 0x000fde0000000000 */
[----:B------:R-:W-:-:S15]  /*1480*/  NOP ;  /* 0x0000000000007918 */ /* 0x000fde0000000000 */
[----:B------:R-:W-:-:S01]  /*1490*/  NOP ;  /* 0x0000000000007918 */ /* 0x000fc20000000000 */
[----:B------:R-:W3:Y:S02]  /*14a0*/  F2F.F32.F64 R8, R2 ;  /* 0x0000000200087310 */ /* 0x000ee40000301000 */
[----:B---3--:R-:W-:Y:S01]  /*14b0*/  @!P0 FMUL R8, R8, 1.175494350822287508e-38 ;  /* 0x0080000008088820 */ /* 0x008fe20000400000 */
[----:B0-----:R-:W-:Y:S01]  /*14c0*/  LEA R15, R10, R9, 0x18 ;  /* 0x000000090a0f7211 */ /* 0x001fe200078ec0ff */
[----:B-1--4-:R-:W-:-:S07]  /*14d0*/  IMAD.MOV.U32 R10, RZ, RZ, R0 ;  /* 0x000000ffff0a7224 */ /* 0x012fce00078e0000 */
.L_x_567:
[C---:B------:R-:W-:Y:S02]  /*14e0*/  IMAD R9, R10.reuse, 0x4, R15 ;  /* 0x000000040a097824 */ /* 0x040fe400078e020f */
[----:B0-----:R-:W-:Y:S01]  /*14f0*/  IMAD R3, R5, R17, R10 ;  /* 0x0000001105037224 */ /* 0x001fe200078e020a */
[----:B------:R-:W-:-:S03]  /*1500*/  IADD3 R10, PT, PT, R10, UR6, RZ ;  /* 0x000000060a0a7c10 */ /* 0x000fc6000fffe0ff */
        /* <DEDUP_REMOVED lines=10> */
.L_x_564:
[----:B------:R-:W-:Y:S05]  /*15b0*/  BSYNC.RECONVERGENT B0 ;  /* 0x0000000000007941 */ /* 0x000fea0003800200 */
.L_x_563:
[----:B------:R-:W-:-:S13]  /*15c0*/  ISETP.NE.AND P0, PT, R0, RZ, PT ;  /* 0x000000ff0000720c */ /* 0x000fda0003f05270 */
[----:B------:R-:W-:Y:S05]  /*15d0*/  @P0 EXIT ;  /* 0x000000000000094d */ /* 0x000fea0003800000 */
[----:B------:R-:W1:Y:S01]  /*15e0*/  LDC.64 R6, c[0x0][0x3e0] ;  /* 0x0000f800ff067b82 */ /* 0x000e620000000a00 */
[----:B------:R-:W3:Y:S07]  /*15f0*/  S2R R5, SR_CTAID.X ;  /* 0x0000000000057919 */ /* 0x000eee0000002500 */
[----:B0-----:R-:W3:Y:S01]  /*1600*/  LDC.64 R2, c[0x0][0x3e8] ;  /* 0x0000fa00ff027b82 */ /* 0x001ee20000000a00 */
[----:B-1----:R-:W4:Y:S01]  /*1610*/  LDG.E R7, desc[UR4][R6.64] ;  /* 0x0000000406077981 */ /* 0x002f22000c1e1900 */
[----:B---3--:R-:W-:-:S04]  /*1620*/  IMAD.WIDE.U32 R2, R5, 0x4, R2 ;  /* 0x0000000405027825 */ /* 0x008fc800078e0002 */
[----:B----4-:R-:W-:-:S04]  /*1630*/  FMUL.FTZ R4, R4, R7 ;  /* 0x0000000704047220 */ /* 0x010fc80000410000 */
[----:B------:R-:W-:-:S05]  /*1640*/  FMUL.FTZ R5, R4, 0.0078740157186985015869 ;  /* 0x3c01020404057820 */ /* 0x000fca0000410000 */
[----:B------:R-:W-:Y:S01]  /*1650*/  STG.E desc[UR4][R2.64], R5 ;  /* 0x0000000502007986 */ /* 0x000fe2000c101904 */
[----:B------:R-:W-:Y:S05]  /*1660*/  EXIT ;  /* 0x000000000000794d */ /* 0x000fea0003800000 */
        .weak           $__internal_4_$__cuda_sm20_div_rn_f64_full
        .type           $__internal_4_$__cuda_sm20_div_rn_f64_full,@function
        .size           $__internal_4_$__cuda_sm20_div_rn_f64_full,(.L_x_2482 - $__internal_4_$__cuda_sm20_div_rn_f64_full)
$__internal_4_$__cuda_sm20_div_rn_f64_full:
[C---:B------:R-:W-:Y:S01]  /*1670*/  FSETP.GEU.AND P0, PT, |R7|.reuse, 1.469367938527859385e-39, PT ;  /* 0x001000000700780b */ /* 0x040fe20003f0e200 */
[----:B------:R-:W-:Y:S01]  /*1680*/  IMAD.MOV.U32 R19, RZ, RZ, 0x1ca00000 ;  /* 0x1ca00000ff137424 */ /* 0x000fe200078e00ff */
[C---:B------:R-:W-:Y:S01]  /*1690*/  LOP3.LUT R2, R7.reuse, 0x800fffff, RZ, 0xc0, !PT ;  /* 0x800fffff07027812 */ /* 0x040fe200078ec0ff */
[----:B------:R-:W-:Y:S01]  /*16a0*/  IMAD.MOV.U32 R10, RZ, RZ, 0x1 ;  /* 0x00000001ff0a7424 */ /* 0x000fe200078e00ff */
[----:B------:R-:W-:Y:S01]  /*16b0*/  MOV R18, 0x40500000 ;  /* 0x4050000000127802 */ /* 0x000fe20000000f00 */
[----:B------:R-:W-:Y:S01]  /*16c0*/  BSSY.RECONVERGENT B2, `(.L_x_568) ;  /* 0x0000068000027945 */ /* 0x000fe20003800200 */
[----:B------:R-:W-:Y:S01]  /*16d0*/  LOP3.LUT R3, R2, 0x3ff00000, RZ, 0xfc, !PT ;  /* 0x3ff0000002037812 */ /* 0x000fe200078efcff */
[----:B------:R-:W-:Y:S01]  /*16e0*/  IMAD.MOV.U32 R2, RZ, RZ, R6 ;  /* 0x000000ffff027224 */ /* 0x000fe200078e0006 */
[----:B------:R-:W-:Y:S01]  /*16f0*/  LOP3.LUT R9, R7, 0x7ff00000, RZ, 0xc0, !PT ;  /* 0x7ff0000007097812 */ /* 0x000fe200078ec0ff */
[----:B------:R-:W-:-:S03]  /*1700*/  VIADD R20, R18, 0xffffffff ;  /* 0xffffffff12147836 */ /* 0x000fc60000000000 */
        /* <DEDUP_REMOVED lines=82> */
.L_x_569:
[----:B------:R-:W0:Y:S02]  /*1c30*/  DSETP.NAN.AND P0, PT, R6, R6, PT ;  /* 0x000000060600722a */ /* 0x000e240003f08000 */
[----:B0-----:R-:W-:Y:S05]  /*1c40*/  @P0 BRA `(.L_x_571) ;  /* 0x0000000000340947 */ /* 0x001fea0003800000 */
[----:B------:R-:W-:Y:S01]  /*1c50*/  ISETP.NE.AND P0, PT, R18, R9, PT ;  /* 0x000000091200720c */ /* 0x000fe20003f05270 */
[----:B------:R-:W-:Y:S02]  /*1c60*/  IMAD.MOV.U32 R10, RZ, RZ, 0x0 ;  /* 0x00000000ff0a7424 */ /* 0x000fe400078e00ff */
[----:B------:R-:W-:-:S10]  /*1c70*/  IMAD.MOV.U32 R11, RZ, RZ, -0x80000 ;  /* 0xfff80000ff0b7424 */ /* 0x000fd400078e00ff */
[----:B------:R-:W-:Y:S05]  /*1c80*/  @!P0 BRA `(.L_x_570) ;  /* 0x00000000002c8947 */ /* 0x000fea0003800000 */
[----:B------:R-:W-:Y:S02]  /*1c90*/  ISETP.NE.AND P0, PT, R18, 0x7ff00000, PT ;  /* 0x7ff000001200780c */ /* 0x000fe40003f05270 */
[----:B------:R-:W-:Y:S02]  /*1ca0*/  LOP3.LUT R6, R7, 0x405fc000, RZ, 0x3c, !PT ;  /* 0x405fc00007067812 */ /* 0x000fe400078e3cff */
[----:B------:R-:W-:Y:S02]  /*1cb0*/  ISETP.EQ.OR P0, PT, R9, RZ, !P0 ;  /* 0x000000ff0900720c */ /* 0x000fe40004702670 */
[----:B------:R-:W-:-:S11]  /*1cc0*/  LOP3.LUT R11, R6, 0x80000000, RZ, 0xc0, !PT ;  /* 0x80000000060b7812 */ /* 0x000fd600078ec0ff */
[----:B------:R-:W-:Y:S02]  /*1cd0*/  @P0 LOP3.LUT R2, R11, 0x7ff00000, RZ, 0xfc, !PT ;  /* 0x7ff000000b020812 */ /* 0x000fe400078efcff */
[----:B------:R-:W-:Y:S01]  /*1ce0*/  @!P0 MOV R10, RZ ;  /* 0x000000ff000a8202 */ /* 0x000fe20000000f00 */
[----:B------:R-:W-:Y:S02]  /*1cf0*/  @P0 IMAD.MOV.U32 R10, RZ, RZ, RZ ;  /* 0x000000ffff0a0224 */ /* 0x000fe400078e00ff */
[----:B------:R-:W-:Y:S01]  /*1d00*/  @P0 IMAD.MOV.U32 R11, RZ, RZ, R2 ;  /* 0x000000ffff0b0224 */ /* 0x000fe200078e0002 */
[----:B------:R-:W-:Y:S06]  /*1d10*/  BRA `(.L_x_570) ;  /* 0x0000000000087947 */ /* 0x000fec0003800000 */
.L_x_571:
[----:B------:R-:W-:Y:S01]  /*1d20*/  LOP3.LUT R11, R7, 0x80000, RZ, 0xfc, !PT ;  /* 0x00080000070b7812 */ /* 0x000fe200078efcff */
[----:B------:R-:W-:-:S07]  /*1d30*/  IMAD.MOV.U32 R10, RZ, RZ, R6 ;  /* 0x000000ffff0a7224 */ /* 0x000fce00078e0006 */
.L_x_570:
[----:B------:R-:W-:Y:S05]  /*1d40*/  BSYNC.RECONVERGENT B2 ;  /* 0x0000000000027941 */ /* 0x000fea0003800200 */
.L_x_568:
[----:B------:R-:W-:Y:S01]  /*1d50*/  IMAD.MOV.U32 R9, RZ, RZ, 0x0 ;  /* 0x00000000ff097424 */ /* 0x000fe200078e00ff */
[----:B------:R-:W-:Y:S01]  /*1d60*/  MOV R2, R10 ;  /* 0x0000000a00027202 */ /* 0x000fe20000000f00 */
[----:B------:R-:W-:Y:S02]  /*1d70*/  IMAD.MOV.U32 R3, RZ, RZ, R11 ;  /* 0x000000ffff037224 */ /* 0x000fe400078e000b */
[----:B------:R-:W-:Y:S05]  /*1d80*/  RET.REL.NODEC R8 `(_ZN17fastertransformer31generalAddBiasResidualLayerNormIfLi2EEEvPKT_S3_S3_S3_S3_S3_PS1_S4_fiiPKfS6_S6_Pfi) ;  /* 0xffffffe0089c7950 */ /* 0x000fea0003c3ffff */
.L_x_572:
        /* <DEDUP_REMOVED lines=15> */
.L_x_2482:


//--------------------- .text._ZN17fastertransformer31generalAddBiasResidualLayerNormIfLi1EEEvPKT_S3_S3_S3_S3_S3_PS1_S4_fiiPKfS6_S6_Pfi --------------------------
	.section	.text._ZN17fastertransformer31generalAddBiasResidualLayerNormIfLi1EEEvPKT_S3_S3_S3_S3_S3_PS1_S4_fiiPKfS6_S6_Pfi,"ax",@progbits
	.align	128
        .global         _ZN17fastertransformer31generalAddBiasResidualLayerNormIfLi1EEEvPKT_S3_S3_S3_S3_S3_PS1_S4_fiiPKfS6_S6_Pfi
        .type           _ZN17fastertransformer31generalAddBiasResidualLayerNormIfLi1EEEvPKT_S3_S3_S3_S3_S3_PS1_S4_fiiPKfS6_S6_Pfi,@function
        .size           _ZN17fastertransformer31generalAddBiasResidualLayerNormIfLi1EEEvPKT_S3_S3_S3_S3_S3_PS1_S4_fiiPKfS6_S6_Pfi,(.L_x_2483 - _ZN17fastertransformer31generalAddBiasResidualLayerNormIfLi1EEEvPKT_S3_S3_S3_S3_S3_PS1_S4_fiiPKfS6_S6_Pfi)
        .other          _ZN17fastertransformer31generalAddBiasResidualLayerNormIfLi1EEEvPKT_S3_S3_S3_S3_S3_PS1_S4_fiiPKfS6_S6_Pfi,@"STO_CUDA_ENTRY STV_DEFAULT"
_ZN17fastertransformer31generalAddBiasResidualLayerNormIfLi1EEEvPKT_S3_S3_S3_S3_S3_PS1_S4_fiiPKfS6_S6_Pfi:
.text._ZN17fastertransformer31generalAddBiasResidualLayerNormIfLi1EEEvPKT_S3_S3_S3_S3_S3_PS1_S4_fiiPKfS6_S6_Pfi:
        /* <DEDUP_REMOVED lines=35> */
.L_x_575:
[----:B------:R-:W-:Y:S01]  /*0230*/  ISETP.NE.U32.AND P1, PT, RZ, UR6, PT ;  /* 0x00000006ff007c0c */ /* 0x000fe2000bf25070 */
[----:B------:R-:W-:-:S03]  /*0240*/  IMAD.U32 R3, RZ, RZ, UR8 ;  /* 0x00000008ff037e24 */ /* 0x000fc6000f8e00ff */
[----:B------:R-:W-:Y:S01]  /*0250*/  ISETP.NE.AND.EX P1, PT, RZ, UR7, PT, P1 ;  /* 0x00000007ff007c0c */ /* 0x000fe2000bf25310 */
[----:B--2---:R-:W-:-:S04]  /*0260*/  IMAD R25, R14, R3, R18 ;  /* 0x000000030e197224 */ /* 0x004fc800078e0212 */
[----:B-1----:R-:W-:-:S06]  /*0270*/  IMAD.WIDE.U32 R22, R25, 0x4, R8 ;  /* 0x0000000419167825 */ /* 0x002fcc00078e0008 */
[----:B------:R-:W2:Y:S02]  /*0280*/  LDG.E.CONSTANT R22, desc[UR4][R22.64] ;  /* 0x0000000416167981 */ /* 0x000ea4000c1e9900 */
[----:B------:R-:W0:Y:S01]  /*0290*/  @P1 LDC.64 R10, c[0x0][0x3a8] ;  /* 0x0000ea00ff0a1b82 */ /* 0x000e220000000a00 */
[----:B----4-:R-:W-:-:S06]  /*02a0*/  IMAD.WIDE.U32 R12, R25, 0x4, R6 ;  /* 0x00000004190c7825 */ /* 0x010fcc00078e0006 */
[----:B------:R-:W4:Y:S01]  /*02b0*/  LDG.E.CONSTANT R12, desc[UR4][R12.64] ;  /* 0x000000040c0c7981 */ /* 0x000f22000c1e9900 */
[----:B0-----:R-:W-:-:S06]  /*02c0*/  @P1 IMAD.WIDE R20, R18, 0x4, R10 ;  /* 0x0000000412141825 */ /* 0x001fcc00078e020a */
[----:B------:R-:W5:Y:S01]  /*02d0*/  @P1 LDG.E.CONSTANT R20, desc[UR4][R20.64] ;  /* 0x0000000414141981 */ /* 0x000f62000c1e9900 */
[----:B--2---:R-:W-:-:S05]  /*02e0*/  @P0 I2FP.F32.S32 R11, R22 ;  /* 0x00000016000b0245 */ /* 0x004fca0000201400 */
[----:B------:R-:W-:Y:S01]  /*02f0*/  @P0 FMUL.FTZ R11, R11, R2 ;  /* 0x000000020b0b0220 */ /* 0x000fe20000410000 */
[----:B------:R-:W-:-:S04]  /*0300*/  @!P0 IMAD.MOV.U32 R11, RZ, RZ, R22 ;  /* 0x000000ffff0b8224 */ /* 0x000fc800078e0016 */
[----:B----4-:R-:W-:Y:S01]  /*0310*/  FADD.FTZ R19, R12, R11 ;  /* 0x0000000b0c137221 */ /* 0x010fe20000010000 */
[----:B---3--:R-:W-:-:S04]  /*0320*/  IMAD.WIDE.U32 R10, R25, 0x4, R4 ;  /* 0x00000004190a7825 */ /* 0x008fc800078e0004 */
[----:B------:R-:W-:Y:S02]  /*0330*/  IMAD R22, R18, 0x4, R17 ;  /* 0x0000000412167824 */ /* 0x000fe400078e0211 */
[----:B------:R-:W-:Y:S02]  /*0340*/  IMAD.IADD R18, R15, 0x1, R18 ;  /* 0x000000010f127824 */ /* 0x000fe400078e0212 */
[----:B-----5:R-:W-:-:S05]  /*0350*/  @P1 FADD.FTZ R19, R19, R20 ;  /* 0x0000001413131221 */ /* 0x020fca0000010000 */
[----:B------:R0:W-:Y:S04]  /*0360*/  STG.E desc[UR4][R10.64], R19 ;  /* 0x000000130a007986 */ /* 0x0001e8000c101904 */
[----:B------:R0:W-:Y:S01]  /*0370*/  STS [R22], R19 ;  /* 0x0000001316007388 */ /* 0x0001e20000000800 */
[----:B------:R-:W-:Y:S01]  /*0380*/  ISETP.GE.AND P1, PT, R18, R3, PT ;  /* 0x000000031200720c */ /* 0x000fe20003f26270 */
[----:B------:R-:W-:-:S12]  /*0390*/  FADD.FTZ R16, R19, R16 ;  /* 0x0000001013107221 */ /* 0x000fd80000010000 */
[----:B0-----:R-:W-:Y:S05]  /*03a0*/  @!P1 BRA `(.L_x_575) ;  /* 0xfffffffc00a09947 */ /* 0x001fea000383ffff */
.L_x_574:
[----:B------:R-:W-:Y:S05]  /*03b0*/  BSYNC.RECONVERGENT B0 ;  /* 0x0000000000007941 */ /* 0x000fea0003800200 */
.L_x_573:
[----:B------:R-:W0:Y:S01]  /*03c0*/  SHFL.BFLY PT, R5, R16, 0x10, 0x1f ;  /* 0x0e001f0010057f89 */ /* 0x000e2200000e0000 */
[----:B------:R-:W1:Y:S01]  /*03d0*/  LDCU UR6, c[0x0][0x360] ;  /* 0x00006c00ff0677ac */ /* 0x000e620008000800 */
[----:B------:R-:W2:Y:S01]  /*03e0*/  S2UR UR8, SR_CgaCtaId ;  /* 0x00000000000879c3 */ /* 0x000ea20000008800 */
[----:B------:R-:W-:Y:S01]  /*03f0*/  ISETP.NE.AND P2, PT, R0, RZ, PT ;  /* 0x000000ff0000720c */ /* 0x000fe20003f45270 */
[----:B------:R-:W-:Y:S01]  /*0400*/  BSSY.RECONVERGENT B0, `(.L_x_576) ;  /* 0x000003b000007945 */ /* 0x000fe20003800200 */
[----:B------:R-:W-:Y:S02]  /*0410*/  UMOV UR7, 0x400 ;  /* 0x0000040000077882 */ /* 0x000fe40000000000 */
[----:B------:R-:W-:-:S09]  /*0420*/  IMAD.U32 R10, RZ, RZ, UR7 ;  /* 0x00000007ff0a7e24 */ /* 0x000fd2000f8e00ff */
[----:B------:R-:W-:Y:S02]  /*0430*/  @!P2 I2FP.F32.S32 R15, R3 ;  /* 0x00000003000fa245 */ /* 0x000fe40000201400 */
[----:B-1----:R-:W-:Y:S01]  /*0440*/  I2FP.F32.U32 R8, UR6 ;  /* 0x0000000600087c45 */ /* 0x002fe20008201000 */
[----:B0-----:R-:W-:-:S04]  /*0450*/  FADD.FTZ R5, R5, R16 ;  /* 0x0000001005057221 */ /* 0x001fc80000010000 */
[----:B------:R-:W-:Y:S01]  /*0460*/  FMUL.FTZ R8, R8, 0.03125 ;  /* 0x3d00000008087820 */ /* 0x000fe20000410000 */
[----:B--2---:R-:W-:Y:S01]  /*0470*/  MOV R9, UR8 ;  /* 0x0000000800097c02 */ /* 0x004fe20008000f00 */
[----:B------:R-:W-:Y:S01]  /*0480*/  IMAD.MOV.U32 R16, RZ, RZ, RZ ;  /* 0x000000ffff107224 */ /* 0x000fe200078e00ff */
[----:B------:R-:W0:Y:S02]  /*0490*/  SHFL.BFLY PT, R2, R5, 0x8, 0x1f ;  /* 0x0d001f0005027f89 */ /* 0x000e2400000e0000 */
[----:B0-----:R-:W-:Y:S01]  /*04a0*/  FADD.FTZ R4, R5, R2 ;  /* 0x0000000205047221 */ /* 0x001fe20000010000 */
[----:B------:R-:W-:-:S04]  /*04b0*/  I2FP.F32.U32 R5, R0 ;  /* 0x0000000000057245 */ /* 0x000fc80000201000 */
[----:B------:R-:W0:Y:S01]  /*04c0*/  SHFL.BFLY PT, R7, R4, 0x4, 0x1f ;  /* 0x0c801f0004077f89 */ /* 0x000e2200000e0000 */
[----:B------:R-:W-:Y:S01]  /*04d0*/  FSETP.GT.FTZ.AND P0, PT, R8, R5, PT ;  /* 0x000000050800720b */ /* 0x000fe20003f14000 */
[----:B0-----:R-:W-:Y:S01]  /*04e0*/  FADD.FTZ R7, R4, R7 ;  /* 0x0000000704077221 */ /* 0x001fe20000010000 */
[----:B------:R-:W-:-:S04]  /*04f0*/  VIADD R4, R10, 0x8 ;  /* 0x000000080a047836 */ /* 0x000fc80000000000 */
[----:B------:R-:W0:Y:S01]  /*0500*/  SHFL.BFLY PT, R2, R7, 0x2, 0x1f ;  /* 0x0c401f0007027f89 */ /* 0x000e2200000e0000 */
[----:B------:R-:W-:-:S04]  /*0510*/  LEA R5, R9, R4, 0x18 ;  /* 0x0000000409057211 */ /* 0x000fc800078ec0ff */
[C---:B------:R-:W-:Y:S01]  /*0520*/  LEA.HI R4, R0.reuse, R5, RZ, 0x1d ;  /* 0x0000000500047211 */ /* 0x040fe200078fe8ff */
[----:B0-----:R-:W-:Y:S01]  /*0530*/  FADD.FTZ R6, R7, R2 ;  /* 0x0000000207067221 */ /* 0x001fe20000010000 */
[----:B------:R-:W-:-:S04]  /*0540*/  LOP3.LUT P1, R2, R0, 0x1f, RZ, 0xc0, !PT ;  /* 0x0000001f00027812 */ /* 0x000fc8000782c0ff */
[----:B------:R-:W0:Y:S01]  /*0550*/  SHFL.BFLY PT, R11, R6, 0x1, 0x1f ;  /* 0x0c201f00060b7f89 */ /* 0x000e2200000e0000 */
[----:B------:R-:W-:Y:S02]  /*0560*/  IMAD R5, R2, 0x4, R5 ;  /* 0x0000000402057824 */ /* 0x000fe400078e0205 */
[----:B0-----:R-:W-:Y:S01]  /*0570*/  FADD.FTZ R13, R6, R11 ;  /* 0x0000000b060d7221 */ /* 0x001fe20000010000 */
[----:B------:R-:W-:-:S05]  /*0580*/  IMAD.MOV.U32 R6, RZ, RZ, RZ ;  /* 0x000000ffff067224 */ /* 0x000fca00078e00ff */
        /* <DEDUP_REMOVED lines=23> */
[----:B------:R-:W-:Y:S02]  /*0700*/  HFMA2 R16, -RZ, RZ, 0, 0 ;  /* 0x00000000ff107431 */ /* 0x000fe400000001ff */
[----:B------:R-:W-:Y:S01]  /*0710*/  IMAD.MOV.U32 R14, RZ, RZ, R0 ;  /* 0x000000ffff0e7224 */ /* 0x000fe200078e0000 */
[----:B------:R-:W2:Y:S06]  /*0720*/  LDS R11, [R11] ;  /* 0x000000000b0b7984 */ /* 0x000eac0000000800 */
.L_x_578:
        /* <DEDUP_REMOVED lines=8> */
.L_x_577:
[----:B------:R-:W-:Y:S05]  /*07b0*/  BSYNC.RECONVERGENT B0 ;  /* 0x0000000000007941 */ /* 0x000fea0003800200 */
.L_x_576:
[----:B0-----:R-:W0:Y:S01]  /*07c0*/  SHFL.BFLY PT, R7, R16, 0x10, 0x1f ;  /* 0x0e001f0010077f89 */ /* 0x001e2200000e0000 */
[----:B------:R-:W-:Y:S01]  /*07d0*/  ISETP.NE.AND P3, PT, R2, RZ, PT ;  /* 0x000000ff0200720c */ /* 0x000fe20003f65270 */
[----:B------:R-:W1:Y:S01]  /*07e0*/  @!P2 LDC R14, c[0x0][0x3c0] ;  /* 0x0000f000ff0eab82 */ /* 0x000e620000000800 */
[----:B------:R-:W2:Y:S01]  /*07f0*/  LDCU UR7, c[0x0][0x3f0] ;  /* 0x00007e00ff0777ac */ /* 0x000ea20008000800 */
[----:B------:R-:W3:Y:S01]  /*0800*/  LDCU UR15, c[0x0][0x3c8] ;  /* 0x00007900ff0f77ac */ /* 0x000ee20008000800 */
[----:B------:R-:W4:Y:S01]  /*0810*/  LDCU UR14, c[0x0][0x3f0] ;  /* 0x00007e00ff0e77ac */ /* 0x000f220008000800 */
[----:B------:R-:W0:Y:S01]  /*0820*/  LDCU.64 UR10, c[0x0][0x3e8] ;  /* 0x00007d00ff0a77ac */ /* 0x000e220008000a00 */
[----:B------:R-:W1:Y:S01]  /*0830*/  LDCU.64 UR12, c[0x0][0x3b8] ;  /* 0x00007700ff0c77ac */ /* 0x000e620008000a00 */
[----:B--2---:R-:W-:Y:S01]  /*0840*/  UISETP.NE.AND UP0, UPT, UR7, 0x2, UPT ;  /* 0x000000020700788c */ /* 0x004fe2000bf05270 */
        /* <DEDUP_REMOVED lines=25> */
[----:B------:R-:W-:-:S03]  /*09e0*/  IMAD.MOV.U32 R11, RZ, RZ, RZ ;  /* 0x000000ffff0b7224 */ /* 0x000fc600078e00ff */
[----:B-1----:R-:W-:Y:S01]  /*09f0*/  @!P2 FFMA.FTZ R4, R5, R15, R14 ;  /* 0x0000000f0504a223 */ /* 0x002fe2000001000e */
[----:B------:R-:W-:-:S05]  /*0a00*/  @!P2 LEA R5, R9, R10, 0x18 ;  /* 0x0000000a0905a211 */ /* 0x000fca00078ec0ff */
[----:B------:R-:W0:Y:S02]  /*0a10*/  @!P2 MUFU.RSQ R4, R4 ;  /* 0x000000040004a308 */ /* 0x000e240000001400 */
[----:B0-----:R0:W-:Y:S01]  /*0a20*/  @!P2 STS [R5+0x4], R4 ;  /* 0x000004040500a388 */ /* 0x0011e20000000800 */
[----:B------:R-:W-:Y:S06]  /*0a30*/  BAR.SYNC.DEFER_BLOCKING 0x0 ;  /* 0x0000000000007b1d */ /* 0x000fec0000010000 */
[----:B---34-:R-:W-:Y:S05]  /*0a40*/  BRA.U UP0, `(.L_x_579) ;  /* 0x0000000100087547 */ /* 0x018fea000b800000 */
[----:B0-----:R-:W0:Y:S02]  /*0a50*/  LDC.64 R4, c[0x0][0x3e0] ;  /* 0x0000f800ff047b82 */ /* 0x001e240000000a00 */
[----:B0-----:R1:W5:Y:S02]  /*0a60*/  LDG.E R11, desc[UR4][R4.64] ;  /* 0x00000004040b7981 */ /* 0x001364000c1e1900 */
.L_x_579:
[----:B------:R-:W-:Y:S01]  /*0a70*/  BSSY.RECONVERGENT B0, `(.L_x_580) ;  /* 0x0000036000007945 */ /* 0x000fe20003800200 */
[----:B------:R-:W-:-:S03]  /*0a80*/  HFMA2 R14, -RZ, RZ, 0.34521484375, 0.483642578125 ;  /* 0x358637bdff0e7431 */ /* 0x000fc600000001ff */
[----:B------:R-:W-:Y:S05]  /*0a90*/  @P1 BRA `(.L_x_581) ;  /* 0x0000000000cc1947 */ /* 0x000fea0003800000 */
[----:B------:R-:W2:Y:S01]  /*0aa0*/  LDCU.64 UR8, c[0x0][0x3a0] ;  /* 0x00007400ff0877ac */ /* 0x000ea20008000a00 */
[----:B------:R-:W3:Y:S01]  /*0ab0*/  S2R R15, SR_CTAID.X ;  /* 0x00000000000f7919 */ /* 0x000ee20000002500 */
[----:B01----:R-:W0:Y:S01]  /*0ac0*/  LDC.64 R4, c[0x0][0x398] ;  /* 0x0000e600ff047b82 */ /* 0x003e220000000a00 */
[----:B------:R-:W-:Y:S02]  /*0ad0*/  VIADD R16, R10, 0x110 ;  /* 0x000001100a107836 */ /* 0x000fe40000000000 */
[----:B------:R-:W-:Y:S02]  /*0ae0*/  IMAD.MOV.U32 R14, RZ, RZ, 0x358637bd ;  /* 0x358637bdff0e7424 */ /* 0x000fe400078e00ff */
[----:B------:R-:W-:Y:S01]  /*0af0*/  IMAD.MOV.U32 R18, RZ, RZ, R0 ;  /* 0x000000ffff127224 */ /* 0x000fe200078e0000 */
[----:B------:R-:W-:Y:S02]  /*0b00*/  LEA R16, R9, R16, 0x18 ;  /* 0x0000001009107211 */ /* 0x000fe400078ec0ff */
[----:B------:R-:W1:Y:S01]  /*0b10*/  LDC.64 R6, c[0x0][0x3b8] ;  /* 0x0000ee00ff067b82 */ /* 0x000e620000000a00 */
[----:B--2---:R-:W-:-:S04]  /*0b20*/  ISETP.NE.U32.AND P0, PT, RZ, UR8, PT ;  /* 0x00000008ff007c0c */ /* 0x004fc8000bf05070 */
[----:B------:R-:W-:-:S13]  /*0b30*/  ISETP.NE.AND.EX P0, PT, RZ, UR9, PT, P0 ;  /* 0x00000009ff007c0c */ /* 0x000fda000bf05300 */
.L_x_584:
[----:B------:R-:W2:Y:S01]  /*0b40*/  @P0 LDC.64 R20, c[0x0][0x3a0] ;  /* 0x0000e800ff140b82 */ /* 0x000ea20000000a00 */
[----:B------:R-:W-:Y:S02]  /*0b50*/  IMAD.MOV.U32 R3, RZ, RZ, RZ ;  /* 0x000000ffff037224 */ /* 0x000fe400078e00ff */
[----:B0-----:R-:W-:-:S06]  /*0b60*/  IMAD.WIDE R22, R18, 0x4, R4 ;  /* 0x0000000412167825 */ /* 0x001fcc00078e0204 */
[----:B------:R-:W4:Y:S01]  /*0b70*/  LDG.E.CONSTANT R22, desc[UR4][R22.64] ;  /* 0x0000000416167981 */ /* 0x000f22000c1e9900 */
[----:B--2---:R-:W-:-:S05]  /*0b80*/  @P0 IMAD.WIDE R20, R18, 0x4, R20 ;  /* 0x0000000412140825 */ /* 0x004fca00078e0214 */
[----:B------:R-:W4:Y:S01]  /*0b90*/  @P0 LDG.E.CONSTANT R3, desc[UR4][R20.64] ;  /* 0x0000000414030981 */ /* 0x000f22000c1e9900 */
[----:B------:R-:W0:Y:S01]  /*0ba0*/  S2UR UR8, SR_CgaCtaId ;  /* 0x00000000000879c3 */ /* 0x000e220000008800 */
[----:B------:R-:W-:Y:S02]  /*0bb0*/  UMOV UR7, 0x400 ;  /* 0x0000040000077882 */ /* 0x000fe40000000000 */
[----:B------:R-:W-:Y:S01]  /*0bc0*/  MOV R10, UR7 ;  /* 0x00000007000a7c02 */ /* 0x000fe20008000f00 */
[----:B------:R-:W-:-:S05]  /*0bd0*/  IMAD R19, R18, 0x4, R16 ;  /* 0x0000000412137824 */ /* 0x000fca00078e0210 */
[----:B------:R-:W-:Y:S01]  /*0be0*/  LDS R17, [R19] ;  /* 0x0000000013117984 */ /* 0x000fe20000000800 */
[----:B0-----:R-:W-:-:S05]  /*0bf0*/  IMAD.U32 R9, RZ, RZ, UR8 ;  /* 0x00000008ff097e24 */ /* 0x001fca000f8e00ff */
[----:B------:R-:W-:-:S06]  /*0c00*/  LEA R13, R9, R10, 0x18 ;  /* 0x0000000a090d7211 */ /* 0x000fcc00078ec0ff */
        /* <DEDUP_REMOVED lines=13> */
[----:B---3--:R-:W-:-:S05]  /*0ce0*/  IMAD R12, R15, UR15, R18 ;  /* 0x0000000f0f0c7c24 */ /* 0x008fca000f8e0212 */
[----:B------:R-:W0:Y:S01]  /*0cf0*/  F2I.S8.NTZ R3, R3 ;  /* 0x0000000300037305 */ /* 0x000e220000202100 */
[----:B------:R-:W-:-:S05]  /*0d00*/  IADD3 R12, P1, PT, R12, UR12, RZ ;  /* 0x0000000c0c0c7c10 */ /* 0x000fca000ff3e0ff */
[----:B------:R-:W-:Y:S01]  /*0d10*/  IMAD.X R13, RZ, RZ, UR13, P1 ;  /* 0x0000000dff0d7e24 */ /* 0x000fe200088e06ff */
[----:B0-----:R-:W-:-:S04]  /*0d20*/  PRMT R17, R3, 0x8880, RZ ;  /* 0x0000888003117816 */ /* 0x001fc800000000ff */
[----:B------:R-:W-:-:S05]  /*0d30*/  PRMT R17, R17, 0x7710, RZ ;  /* 0x0000771011117816 */ /* 0x000fca00000000ff */
[----:B------:R0:W-:Y:S01]  /*0d40*/  STG.E.U8 desc[UR4][R12.64], R17 ;  /* 0x000000110c007986 */ /* 0x0001e2000c101104 */
[----:B------:R-:W-:Y:S05]  /*0d50*/  BRA `(.L_x_582) ;  /* 0x00000000000c7947 */ /* 0x000fea0003800000 */
.L_x_583:
[----:B---3--:R-:W-:-:S04]  /*0d60*/  IMAD R13, R15, UR15, R18 ;  /* 0x0000000f0f0d7c24 */ /* 0x008fc8000f8e0212 */
[----:B-1----:R-:W-:-:S05]  /*0d70*/  IMAD.WIDE.U32 R12, R13, 0x4, R6 ;  /* 0x000000040d0c7825 */ /* 0x002fca00078e0006 */
[----:B------:R2:W-:Y:S02]  /*0d80*/  STG.E desc[UR4][R12.64], R3 ;  /* 0x000000030c007986 */ /* 0x0005e4000c101904 */
.L_x_582:
[----:B------:R-:W-:Y:S01]  /*0d90*/  VIADD R18, R18, UR6 ;  /* 0x0000000612127c36 */ /* 0x000fe20008000000 */
[----:B--2---:R-:W-:-:S04]  /*0da0*/  MOV R3, UR15 ;  /* 0x0000000f00037c02 */ /* 0x004fc80008000f00 */
[----:B------:R-:W-:-:S13]  /*0db0*/  ISETP.GE.AND P1, PT, R18, R3, PT ;  /* 0x000000031200720c */ /* 0x000fda0003f26270 */
[----:B------:R-:W-:Y:S05]  /*0dc0*/  @!P1 BRA `(.L_x_584) ;  /* 0xfffffffc005c9947 */ /* 0x000fea000383ffff */
.L_x_581:
[----:B------:R-:W-:Y:S05]  /*0dd0*/  BSYNC.RECONVERGENT B0 ;  /* 0x0000000000007941 */ /* 0x000fea0003800200 */
.L_x_580:
[----:B------:R-:W2:Y:S02]  /*0de0*/  LDCU.64 UR8, c[0x0][0x3e8] ;  /* 0x00007d00ff0877ac */ /* 0x000ea40008000a00 */
[----:B--2---:R-:W-:-:S04]  /*0df0*/  ISETP.NE.U32.AND P0, PT, RZ, UR8, PT ;  /* 0x00000008ff007c0c */ /* 0x004fc8000bf05070 */
[----:B------:R-:W-:-:S13]  /*0e00*/  ISETP.NE.AND.EX P0, PT, RZ, UR9, PT, P0 ;  /* 0x00000009ff007c0c */ /* 0x000fda000bf05300 */
[----:B------:R-:W-:Y:S05]  /*0e10*/  @!P0 EXIT ;  /* 0x000000000000894d */ /* 0x000fea0003800000 */
[----:B01----:R-:W0:Y:S01]  /*0e20*/  SHFL.BFLY PT, R5, R14, 0x10, 0x1f ;  /* 0x0e001f000e057f89 */ /* 0x003e2200000e0000 */
[----:B------:R-:W-:Y:S01]  /*0e30*/  I2FP.F32.U32 R13, R2 ;  /* 0x00000002000d7245 */ /* 0x000fe20000201000 */
[----:B------:R-:W-:Y:S01]  /*0e40*/  BSSY.RECONVERGENT B0, `(.L_x_585) ;  /* 0x0000073000007945 */ /* 0x000fe20003800200 */
[----:B------:R-:W-:Y:S02]  /*0e50*/  ISETP.NE.AND P1, PT, R2, RZ, PT ;  /* 0x000000ff0200720c */ /* 0x000fe40003f25270 */
[----:B------:R-:W-:-:S11]  /*0e60*/  FSETP.GT.FTZ.AND P0, PT, R8, R13, PT ;  /* 0x0000000d0800720b */ /* 0x000fd60003f14000 */
[C---:B------:R-:W-:Y:S02]  /*0e70*/  @!P1 VIADD R8, R10.reuse, 0x88 ;  /* 0x000000880a089836 */ /* 0x040fe40000000000 */
[----:B------:R-:W-:Y:S01]  /*0e80*/  @P0 VIADD R10, R10, 0x88 ;  /* 0x000000880a0a0836 */ /* 0x000fe20000000000 */
[----:B0-----:R-:W-:-:S05]  /*0e90*/  FMNMX.FTZ R5, R5, R14, !PT ;  /* 0x0000000e05057209 */ /* 0x001fca0007810000 */
[----:B------:R-:W0:Y:S02]  /*0ea0*/  SHFL.BFLY PT, R4, R5, 0x8, 0x1f ;  /* 0x0d001f0005047f89 */ /* 0x000e2400000e0000 */
[----:B0-----:R-:W-:Y:S02]  /*0eb0*/  FMNMX.FTZ R4, R5, R4, !PT ;  /* 0x0000000405047209 */ /* 0x001fe40007810000 */
[C---:B------:R-:W-:Y:S02]  /*0ec0*/  @!P1 LEA R5, R9.reuse, R8, 0x18 ;  /* 0x0000000809059211 */ /* 0x040fe400078ec0ff */
[----:B------:R-:W-:Y:S01]  /*0ed0*/  @P0 LEA R9, R9, R10, 0x18 ;  /* 0x0000000a09090211 */ /* 0x000fe200078ec0ff */
[----:B------:R-:W0:Y:S01]  /*0ee0*/  SHFL.BFLY PT, R7, R4, 0x4, 0x1f ;  /* 0x0c801f0004077f89 */ /* 0x000e2200000e0000 */
[----:B------:R-:W-:Y:S02]  /*0ef0*/  @!P1 LEA.HI R5, R0, R5, RZ, 0x1d ;  /* 0x0000000500059211 */ /* 0x000fe400078fe8ff */
[----:B0-----:R-:W-:Y:S01]  /*0f00*/  FMNMX.FTZ R7, R4, R7, !PT ;  /* 0x0000000704077209 */ /* 0x001fe20007810000 */
[----:B------:R-:W-:-:S02]  /*0f10*/  @P0 IMAD R4, R2, 0x4, R9 ;  /* 0x0000000402040824 */ /* 0x000fc400078e0209 */
[----:B------:R-:W-:Y:S02]  /*0f20*/  IMAD.MOV.U32 R2, RZ, RZ, -0x1f528714 ;  /* 0xe0ad78ecff027424 */ /* 0x000fe400078e00ff */
[----:B------:R-:W0:Y:S02]  /*0f30*/  SHFL.BFLY PT, R6, R7, 0x2, 0x1f ;  /* 0x0c401f0007067f89 */ /* 0x000e2400000e0000 */
[----:B0-----:R-:W-:-:S05]  /*0f40*/  FMNMX.FTZ R6, R7, R6, !PT ;  /* 0x0000000607067209 */ /* 0x001fca0007810000 */
[----:B-----5:R-:W0:Y:S02]  /*0f50*/  SHFL.BFLY PT, R11, R6, 0x1, 0x1f ;  /* 0x0c201f00060b7f89 */ /* 0x020e2400000e0000 */
        /* <DEDUP_REMOVED lines=66> */
[----:B---3--:R-:W-:Y:S05]  /*1380*/  CALL.REL.NOINC `($__internal_5_$__cuda_sm20_div_rn_f64_full) ;  /* 0x0000000000a87944 */ /* 0x008fea0003c00000 */
.L_x_588:
[----:B------:R-:W-:Y:S05]  /*1390*/  BSYNC.RECONVERGENT B1 ;  /* 0x0000000000017941 */ /* 0x000fea0003800200 */
.L_x_587:
[----:B------:R-:W3:Y:S01]  /*13a0*/  S2R R10, SR_CgaCtaId ;  /* 0x00000000000a7919 */ /* 0x000ee20000008800 */
[----:B------:R-:W0:Y:S01]  /*13b0*/  LDC R17, c[0x0][0x3c8] ;  /* 0x0000f200ff117b82 */ /* 0x000e220000000800 */
[----:B------:R-:W-:Y:S01]  /*13c0*/  MOV R8, 0x400 ;  /* 0x0000040000087802 */ /* 0x000fe20000000f00 */
[----:B------:R-:W-:Y:S01]  /*13d0*/  UMOV UR8, 0xf0000000 ;  /* 0xf000000000087882 */ /* 0x000fe20000000000 */
[----:B------:R-:W-:Y:S02]  /*13e0*/  UMOV UR9, 0x380fffff ;  /* 0x380fffff00097882 */ /* 0x000fe40000000000 */
[----:B------:R-:W1:Y:S01]  /*13f0*/  DSETP.GEU.AND P0, PT, |R2|, UR8, PT ;  /* 0x0000000802007e2a */ /* 0x000e62000bf0e200 */
[----:B------:R-:W-:Y:S02]  /*1400*/  VIADD R9, R8, 0x110 ;  /* 0x0000011008097836 */ /* 0x000fe40000000000 */
[----:B------:R-:W2:-:S15]  /*1410*/  LDC.64 R6, c[0x0][0x3b8] ;  /* 0x0000ee00ff067b82 */ /* 0x000e9e0000000a00 */
[----:B------:R-:W-:-:S15]  /*1420*/  NOP ;  /* 0x0000000000007918 */ /* 0x000fde0000000000 */
[----:B------:R-:W-:-:S15]  /*1430*/  NOP ;  /* 0x0000000000007918 */ /* 0x000fde0000000000 */
[----:B------:R-:W-:-:S15]  /*1440*/  NOP ;  /* 0x0000000000007918 */ /* 0x000fde0000000000 */
[----:B------:R-:W-:-:S01]  /*1450*/  NOP ;  /* 0x0000000000007918 */ /* 0x000fc20000000000 */
[----:B------:R-:W1:Y:S02]  /*1460*/  F2F.F32.F64 R8, R2 ;  /* 0x0000000200087310 */ /* 0x000e640000301000 */
[----:B-1----:R-:W-:Y:S01]  /*1470*/  @!P0 FMUL R8, R8, 1.175494350822287508e-38 ;  /* 0x0080000008088820 */ /* 0x002fe20000400000 */
[----:B---3--:R-:W-:Y:S01]  /*1480*/  LEA R15, R10, R9, 0x18 ;  /* 0x000000090a0f7211 */ /* 0x008fe200078ec0ff */
[----:B0-2---:R-:W-:-:S07]  /*1490*/  IMAD.MOV.U32 R10, RZ, RZ, R0 ;  /* 0x000000ffff0a7224 */ /* 0x005fce00078e0000 */
.L_x_589:
        /* <DEDUP_REMOVED lines=13> */
.L_x_586:
[----:B------:R-:W-:Y:S05]  /*1570*/  BSYNC.RECONVERGENT B0 ;  /* 0x0000000000007941 */ /* 0x000fea0003800200 */
.L_x_585:
        /* <DEDUP_REMOVED lines=11> */
        .weak           $__internal_5_$__cuda_sm20_div_rn_f64_full
        .type           $__internal_5_$__cuda_sm20_div_rn_f64_full,@function
        .size           $__internal_5_$__cuda_sm20_div_rn_f64_full,(.L_x_2483 - $__internal_5_$__cuda_sm20_div_rn_f64_full)
$__internal_5_$__cuda_sm20_div_rn_f64_full:
        /* <DEDUP_REMOVED lines=92> */
.L_x_591:
        /* <DEDUP_REMOVED lines=15> */
.L_x_593:
[----:B------:R-:W-:Y:S02]  /*1ce0*/  LOP3.LUT R11, R7, 0x80000, RZ, 0xfc, !PT ;  /* 0x00080000070b7812 */ /* 0x000fe400078efcff */
[----:B------:R-:W-:-:S07]  /*1cf0*/  MOV R10, R6 ;  /* 0x00000006000a7202 */ /* 0x000fce0000000f00 */
.L_x_592:
[----:B------:R-:W-:Y:S05]  /*1d00*/  BSYNC.RECONVERGENT B2 ;  /* 0x0000000000027941 */ /* 0x000fea0003800200 */
.L_x_590:
[----:B------:R-:W-:Y:S02]  /*1d10*/  IMAD.MOV.U32 R9, RZ, RZ, 0x0 ;  /* 0x00000000ff097424 */ /* 0x000fe400078e00ff */
[----:B------:R-:W-:Y:S02]  /*1d20*/  IMAD.MOV.U32 R2, RZ, RZ, R10 ;  /* 0x000000ffff027224 */ /* 0x000fe400078e000a */
[----:B------:R-:W-:Y:S01]  /*1d30*/  IMAD.MOV.U32 R3, RZ, RZ, R11 ;  /* 0x000000ffff037224 */ /* 0x000fe200078e000b */
[----:B------:R-:W-:Y:S06]  /*1d40*/  RET.REL.NODEC R8 `(_ZN17fastertransformer31generalAddBiasResidualLayerNormIfLi1EEEvPKT_S3_S3_S3_S3_S3_PS1_S4_fiiPKfS6_S6_Pfi) ;  /* 0xffffffe008ac7950 */ /* 0x000fec0003c3ffff */
.L_x_594:
        /* <DEDUP_REMOVED lines=11> */
.L_x_2483:


//--------------------- .text._ZN17fastertransformer35generalAddBiasResidualLayerNormOpt2I7__half2Lb0ELb0ELi2ELb1ELi8EEEvPT_S3_PKS2_S5_S5_S5_S5_S5_fiiPKfS7_S7_Pfi --------------------------
	.section	.text._ZN17fastertransformer35generalAddBiasResidualLayerNormOpt2I7__half2Lb0ELb0ELi2ELb1ELi8EEEvPT_S3_PKS2_S5_S5_S5_S5_S5_fiiPKfS7_S7_Pfi,"ax",@progbits
	.align	128
        .global         _ZN17fastertransformer35generalAddBiasResidualLayerNormOpt2I7__half2Lb0ELb0ELi2ELb1ELi8EEEvPT_S3_PKS2_S5_S5_S5_S5_S5_fiiPKfS7_S7_Pfi
        .type           _ZN17fastertransformer35generalAddBiasResidualLayerNormOpt2I7__half2Lb0ELb0ELi2ELb1ELi8EEEvPT_S3_PKS2_S5_S5_S5_S5_S5_fiiPKfS7_S7_Pfi,@function
        .size           _ZN17fastertransformer35generalAddBiasResidualLayerNormOpt2I7__half2Lb0ELb0ELi2ELb1ELi8EEEvPT_S3_PKS2_S5_S5_S5_S5_S5_fiiPKfS7_S7_Pfi,(.L_x_2484 - _ZN17fastertransformer35generalAddBiasResidualLayerNormOpt2I7__half2Lb0ELb0ELi2ELb1ELi8EEEvPT_S3_PKS2_S5_S5_S5_S5_S5_fiiPKfS7_S7_Pfi)
        .other          _ZN17fastertransformer35generalAddBiasResidualLayerNormOpt2I7__half2Lb0ELb0ELi2ELb1ELi8EEEvPT_S3_PKS2_S5_S5_S5_S5_S5_fiiPKfS7_S7_Pfi,@"STO_CUDA_ENTRY STV_DEFAULT"
_ZN17fastertransformer35generalAddBiasResidualLayerNormOpt2I7__half2Lb0ELb0ELi2ELb1ELi8EEEvPT_S3_PKS2_S5_S5_S5_S5_S5_fiiPKfS7_S7_Pfi:
.text._ZN17fastertransformer35generalAddBiasResidualLayerNormOpt2I7__half2Lb0ELb0ELi2ELb1ELi8EEEvPT_S3_PKS2_S5_S5_S5_S5_S5_fiiPKfS7_S7_Pfi:
[----:B------:R-:W-:Y:S08]  /*0000*/  LDC R1, c[0x0][0x37c] ;  /* 0x0000df00ff017b82 */ /* 0x000ff00000000800 */
[----:B------:R-:W0:Y:S01]  /*0010*/  LDC R0, c[0x0][0x3f0] ;  /* 0x0000fc00ff007b82 */ /* 0x000e220000000800 */
[----:B------:R-:W1:Y:S01]  /*0020*/  S2R R21, SR_TID.X ;  /* 0x0000000000157919 */ /* 0x000e620000002100 */
[----:B------:R-:W2:Y:S01]  /*0030*/  LDCU UR4, c[0x0][0x3c8] ;  /* 0x00007900ff0477ac */ /* 0x000ea20008000800 */
[----:B------:R-:W-:Y:S01]  /*0040*/  HFMA2 R18, -RZ, RZ, 0, 0 ;  /* 0x00000000ff127431 */ /* 0x000fe200000001ff */
[----:B------:R-:W3:Y:S01]  /*0050*/  LDCU.64 UR6, c[0x0][0x358] ;  /* 0x00006b00ff0677ac */ /* 0x000ee20008000a00 */
[----:B------:R-:W4:Y:S01]  /*0060*/  S2R R19, SR_CTAID.X ;  /* 0x0000000000137919 */ /* 0x000f220000002500 */
[----:B------:R-:W0:Y:S02]  /*0070*/  LDCU UR5, c[0x0][0x3c8] ;  /* 0x00007900ff0577ac */ /* 0x000e240008000800 */
[----:B0-----:R-:W-:-:S13]  /*0080*/  ISETP.NE.AND P0, PT, R0, 0x2, PT ;  /* 0x000000020000780c */ /* 0x001fda0003f05270 */
[----:B------:R-:W3:Y:S01]  /*0090*/  @!P0 LDC.64 R2, c[0x0][0x3e0] ;  /* 0x0000f800ff028b82 */ /* 0x000ee20000000a00 */
[----:B--2---:R-:W-:Y:S01]  /*00a0*/  IMAD.U32 R10, RZ, RZ, UR4 ;  /* 0x00000004ff0a7e24 */ /* 0x004fe2000f8e00ff */
[----:B------:R-:W-:Y:S01]  /*00b0*/  BSSY.RECONVERGENT B0, `(.L_x_595) ;  /* 0x00000f1000007945 */ /* 0x000fe20003800200 */
[----:B------:R-:W-:Y:S01]  /*00c0*/  MOV R14, RZ ;  /* 0x000000ff000e7202 */ /* 0x000fe20000000f00 */
[----:B------:R-:W-:Y:S01]  /*00d0*/  IMAD.MOV.U32 R13, RZ, RZ, RZ ;  /* 0x000000ffff0d7224 */ /* 0x000fe200078e00ff */
[----:B---3--:R0:W5:Y:S01]  /*00e0*/  @!P0 LDG.E R18, desc[UR6][R2.64] ;  /* 0x0000000602128981 */ /* 0x008162000c1e1900 */
[----:B-1----:R-:W-:-:S13]  /*00f0*/  ISETP.GE.AND P0, PT, R21, R10, PT ;  /* 0x0000000a1500720c */ /* 0x002fda0003f06270 */
[----:B0---4-:R-:W-:Y:S05]  /*0100*/  @P0 BRA `(.L_x_596) ;  /* 0x0000000c00ac0947 */ /* 0x011fea0003800000 */
[----:B------:R-:W0:Y:S01]  /*0110*/  S2R R5, SR_CgaCtaId ;  /* 0x0000000000057919 */ /* 0x000e220000008800 */
[----:B------:R-:W1:Y:S01]  /*0120*/  LDC R12, c[0x0][0x360] ;  /* 0x0000d800ff0c7b82 */ /* 0x000e620000000800 */
[----:B------:R-:W-:Y:S01]  /*0130*/  MOV R0, 0x400 ;  /* 0x0000040000007802 */ /* 0x000fe20000000f00 */
[----:B------:R-:W-:Y:S01]  /*0140*/  IMAD.MOV.U32 R13, RZ, RZ, RZ ;  /* 0x000000ffff0d7224 */ /* 0x000fe200078e00ff */
[----:B------:R-:W-:Y:S01]  /*0150*/  MOV R15, R21 ;  /* 0x00000015000f7202 */ /* 0x000fe20000000f00 */
[----:B------:R-:W-:Y:S01]  /*0160*/  IMAD.MOV.U32 R14, RZ, RZ, RZ ;  /* 0x000000ffff0e7224 */ /* 0x000fe200078e00ff */
[----:B------:R-:W-:-:S03]  /*0170*/  IADD3 R0, PT, PT, R0, 0x190, RZ ;  /* 0x0000019000007810 */ /* 0x000fc60007ffe0ff */
[----:B------:R-:W2:Y:S01]  /*0180*/  LDC.64 R2, c[0x0][0x388] ;  /* 0x0000e200ff027b82 */ /* 0x000ea20000000a00 */
[----:B-1----:R-:W-:Y:S02]  /*0190*/  SHF.L.U32 R11, R12, 0x2, RZ ;  /* 0x000000020c0b7819 */ /* 0x002fe400000006ff */
[----:B0-----:R-:W-:-:S07]  /*01a0*/  LEA R0, R5, R0, 0x18 ;  /* 0x0000000005007211 */ /* 0x001fce00078ec0ff */
.L_x_597:
[----:B------:R-:W0:Y:S01]  /*01b0*/  LDC.64 R6, c[0x0][0x3a0] ;  /* 0x0000e800ff067b82 */ /* 0x000e220000000a00 */
[----:B------:R-:W-:-:S04]  /*01c0*/  IMAD.U32 R10, RZ, RZ, UR5 ;  /* 0x00000005ff0a7e24 */ /* 0x000fc8000f8e00ff */
[----:B------:R-:W-:-:S03]  /*01d0*/  IMAD R5, R19, R10, R15 ;  /* 0x0000000a13057224 */ /* 0x000fc600078e020f */
[----:B------:R-:W1:Y:S01]  /*01e0*/  LDC.64 R8, c[0x0][0x3a8] ;  /* 0x0000ea00ff087b82 */ /* 0x000e620000000a00 */
[----:B0-----:R-:W-:-:S05]  /*01f0*/  IMAD.WIDE R6, R5, 0x4, R6 ;  /* 0x0000000405067825 */ /* 0x001fca00078e0206 */
[----:B------:R-:W3:Y:S01]  /*0200*/  LDG.E.CONSTANT R4, desc[UR6][R6.64] ;  /* 0x0000000606047981 */ /* 0x000ee2000c1e9900 */
[----:B-1----:R-:W-:-:S05]  /*0210*/  IMAD.WIDE R8, R5, 0x4, R8 ;  /* 0x0000000405087825 */ /* 0x002fca00078e0208 */
[----:B------:R-:W4:Y:S01]  /*0220*/  LDG.E.CONSTANT R16, desc[UR6][R8.64] ;  /* 0x0000000608107981 */ /* 0x000f22000c1e9900 */
[--C-:B---3--:R-:W-:Y:S02]  /*0230*/  HADD2.F32 R17, -RZ, R4.reuse.H0_H0 ;  /* 0x20000004ff117230 */ /* 0x108fe40000004100 */
[----:B------:R-:W-:Y:S02]  /*0240*/  HADD2.F32 R20, -RZ, R4.H1_H1 ;  /* 0x30000004ff147230 */ /* 0x000fe40000004100 */
[--C-:B----4-:R-:W-:Y:S02]  /*0250*/  HADD2.F32 R4, -RZ, R16.reuse.H0_H0 ;  /* 0x20000010ff047230 */ /* 0x110fe40000004100 */
[----:B------:R-:W-:-:S03]  /*0260*/  HADD2.F32 R23, -RZ, R16.H1_H1 ;  /* 0x30000010ff177230 */ /* 0x000fc60000004100 */
[----:B------:R-:W-:Y:S02]  /*0270*/  FADD.FTZ R4, R17, R4 ;  /* 0x0000000411047221 */ /* 0x000fe40000010000 */
[----:B------:R-:W-:Y:S02]  /*0280*/  FADD.FTZ R20, R20, R23 ;  /* 0x0000001714147221 */ /* 0x000fe40000010000 */
[----:B------:R-:W-:Y:S02]  /*0290*/  FADD.FTZ R16, RZ, R4 ;  /* 0x00000004ff107221 */ /* 0x000fe40000010000 */
[----:B------:R-:W-:Y:S01]  /*02a0*/  FADD.FTZ R17, RZ, R20 ;  /* 0x00000014ff117221 */ /* 0x000fe20000010000 */
[----:B------:R-:W-:Y:S01]  /*02b0*/  LEA R20, R15, R0, 0x2 ;  /* 0x000000000f147211 */ /* 0x000fe200078e10ff */
[----:B--2---:R-:W-:-:S03]  /*02c0*/  IMAD.WIDE R4, R5, 0x4, R2 ;  /* 0x0000000405047825 */ /* 0x004fc600078e0202 */
[----:B------:R-:W-:Y:S01]  /*02d0*/  F2FP.F16.F32.PACK_AB R23, R17, R16 ;  /* 0x000000101117723e */ /* 0x000fe200000000ff */
[----:B------:R-:W-:-:S04]  /*02e0*/  IMAD.IADD R15, R12, 0x1, R15 ;  /* 0x000000010c0f7824 */ /* 0x000fc800078e020f */
[----:B------:R0:W-:Y:S04]  /*02f0*/  STS [R20], R23 ;  /* 0x0000001714007388 */ /* 0x0001e80000000800 */
[----:B------:R0:W-:Y:S01]  /*0300*/  STG.E desc[UR6][R4.64], R23 ;  /* 0x0000001704007986 */ /* 0x0001e2000c101906 */
[----:B------:R-:W-:Y:S01]  /*0310*/  ISETP.GE.AND P0, PT, R15, R10, PT ;  /* 0x0000000a0f00720c */ /* 0x000fe20003f06270 */
[----:B------:R-:W-:Y:S01]  /*0320*/  FMUL.FTZ R25, R17, R17 ;  /* 0x0000001111197220 */ /* 0x000fe20000410000 */
[----:B------:R-:W-:-:S03]  /*0330*/  FADD.FTZ R17, R16, R17 ;  /* 0x0000001110117221 */ /* 0x000fc60000010000 */
[----:B------:R-:W-:Y:S01]  /*0340*/  FFMA.FTZ R16, R16, R16, R25 ;  /* 0x0000001010107223 */ /* 0x000fe20000010019 */
[----:B------:R-:W-:-:S03]  /*0350*/  FADD.FTZ R14, R17, R14 ;  /* 0x0000000e110e7221 */ /* 0x000fc60000010000 */
[----:B------:R-:W-:-:S04]  /*0360*/  FADD.FTZ R13, R16, R13 ;  /* 0x0000000d100d7221 */ /* 0x000fc80000010000 */
[----:B0-----:R-:W-:Y:S05]  /*0370*/  @P0 BRA `(.L_x_596) ;  /* 0x0000000c00100947 */ /* 0x001fea0003800000 */
[C---:B------:R-:W-:Y:S02]  /*0380*/  IADD3 R16, P0, PT, R11.reuse, R6, RZ ;  /* 0x000000060b107210 */ /* 0x040fe40007f1e0ff */
[----:B------:R-:W-:Y:S02]  /*0390*/  IADD3 R6, P1, PT, R11, R8, RZ ;  /* 0x000000080b067210 */ /* 0x000fe40007f3e0ff */
[----:B------:R-:W-:-:S03]  /*03a0*/  IADD3.X R17, PT, PT, RZ, R7, RZ, P0, !PT ;  /* 0x00000007ff117210 */ /* 0x000fc600007fe4ff */
[----:B------:R-:W-:Y:S02]  /*03b0*/  IMAD.X R7, RZ, RZ, R9, P1 ;  /* 0x000000ffff077224 */ /* 0x000fe400008e0609 */
[----:B------:R-:W2:Y:S04]  /*03c0*/  LDG.E.CONSTANT R8, desc[UR6][R16.64] ;  /* 0x0000000610087981 */ /* 0x000ea8000c1e9900 */
[----:B------:R-:W3:Y:S01]  /*03d0*/  LDG.E.CONSTANT R9, desc[UR6][R6.64] ;  /* 0x0000000606097981 */ /* 0x000ee2000c1e9900 */
[----:B------:R-:W-:Y:S01]  /*03e0*/  IMAD.IADD R20, R11, 0x1, R20 ;  /* 0x000000010b147824 */ /* 0x000fe200078e0214 */
[----:B------:R-:W-:Y:S01]  /*03f0*/  IADD3 R15, PT, PT, R15, R12, RZ ;  /* 0x0000000c0f0f7210 */ /* 0x000fe20007ffe0ff */
[--C-:B--2---:R-:W-:Y:S02]  /*0400*/  HADD2.F32 R22, -RZ, R8.reuse.H0_H0 ;  /* 0x20000008ff167230 */ /* 0x104fe40000004100 */
[----:B------:R-:W-:-:S02]  /*0410*/  HADD2.F32 R8, -RZ, R8.H1_H1 ;  /* 0x30000008ff087230 */ /* 0x000fc40000004100 */
[--C-:B---3--:R-:W-:Y:S02]  /*0420*/  HADD2.F32 R23, -RZ, R9.reuse.H0_H0 ;  /* 0x20000009ff177230 */ /* 0x108fe40000004100 */
[----:B------:R-:W-:-:S03]  /*0430*/  HADD2.F32 R9, -RZ, R9.H1_H1 ;  /* 0x30000009ff097230 */ /* 0x000fc60000004100 */
[----:B------:R-:W-:Y:S02]  /*0440*/  FADD.FTZ R22, R22, R23 ;  /* 0x0000001716167221 */ /* 0x000fe40000010000 */
[----:B------:R-:W-:Y:S01]  /*0450*/  FADD.FTZ R9, R8, R9 ;  /* 0x0000000908097221 */ /* 0x000fe20000010000 */
[----:B------:R-:W-:Y:S01]  /*0460*/  IADD3 R8, P0, PT, R11, R4, RZ ;  /* 0x000000040b087210 */ /* 0x000fe20007f1e0ff */
[----:B------:R-:W-:Y:S02]  /*0470*/  FADD.FTZ R22, RZ, R22 ;  /* 0x00000016ff167221 */ /* 0x000fe40000010000 */
[----:B------:R-:W-:Y:S01]  /*0480*/  FADD.FTZ R23, RZ, R9 ;  /* 0x00000009ff177221 */ /* 0x000fe20000010000 */
[----:B------:R-:W-:Y:S02]  /*0490*/  IADD3.X R9, PT, PT, RZ, R5, RZ, P0, !PT ;  /* 0x00000005ff097210 */ /* 0x000fe400007fe4ff */
[----:B------:R-:W-:Y:S01]  /*04a0*/  ISETP.GE.AND P0, PT, R15, R10, PT ;  /* 0x0000000a0f00720c */ /* 0x000fe20003f06270 */
[C---:B------:R-:W-:Y:S01]  /*04b0*/  FMUL.FTZ R25, R23.reuse, R23 ;  /* 0x0000001717197220 */ /* 0x040fe20000410000 */
[----:B------:R-:W-:Y:S01]  /*04c0*/  F2FP.F16.F32.PACK_AB R5, R23, R22 ;  /* 0x000000161705723e */ /* 0x000fe200000000ff */
[----:B------:R-:W-:-:S02]  /*04d0*/  FADD.FTZ R23, R22, R23 ;  /* 0x0000001716177221 */ /* 0x000fc40000010000 */
[----:B------:R-:W-:Y:S02]  /*04e0*/  FFMA.FTZ R22, R22, R22, R25 ;  /* 0x0000001616167223 */ /* 0x000fe40000010019 */
[----:B------:R0:W-:Y:S01]  /*04f0*/  STG.E desc[UR6][R8.64], R5 ;  /* 0x0000000508007986 */ /* 0x0001e2000c101906 */
[----:B------:R-:W-:Y:S01]  /*0500*/  FADD.FTZ R14, R14, R23 ;  /* 0x000000170e0e7221 */ /* 0x000fe20000010000 */
[----:B------:R-:W-:Y:S02]  /*0510*/  FADD.FTZ R13, R13, R22 ;  /* 0x000000160d0d7221 */ /* 0x000fe40000010000 */
[----:B------:R0:W-:Y:S02]  /*0520*/  STS [R20], R5 ;  /* 0x0000000514007388 */ /* 0x0001e40000000800 */
[----:B------:R-:W-:Y:S05]  /*0530*/  @P0 BRA `(.L_x_596) ;  /* 0x0000000800a00947 */ /* 0x000fea0003800000 */
[C---:B------:R-:W-:Y:S02]  /*0540*/  IADD3 R4, P0, PT, R11.reuse, R16, RZ ;  /* 0x000000100b047210 */ /* 0x040fe40007f1e0ff */
[----:B------:R-:W-:-:S03]  /*0550*/  IADD3 R16, P1, PT, R11, R6, RZ ;  /* 0x000000060b107210 */ /* 0x000fc60007f3e0ff */
[----:B0-----:R-:W-:Y:S01]  /*0560*/  IMAD.X R5, RZ, RZ, R17, P0 ;  /* 0x000000ffff057224 */ /* 0x001fe200000e0611 */
[----:B------:R-:W-:-:S04]  /*0570*/  IADD3.X R17, PT, PT, RZ, R7, RZ, P1, !PT ;  /* 0x00000007ff117210 */ /* 0x000fc80000ffe4ff */
[----:B------:R-:W2:Y:S04]  /*0580*/  LDG.E.CONSTANT R6, desc[UR6][R4.64] ;  /* 0x0000000604067981 */ /* 0x000ea8000c1e9900 */
[----:B------:R-:W3:Y:S01]  /*0590*/  LDG.E.CONSTANT R7, desc[UR6][R16.64] ;  /* 0x0000000610077981 */ /* 0x000ee2000c1e9900 */
[----:B------:R-:W-:Y:S01]  /*05a0*/  IADD3 R20, PT, PT, R11, R20, RZ ;  /* 0x000000140b147210 */ /* 0x000fe20007ffe0ff */
[----:B------:R-:W-:Y:S02]  /*05b0*/  IMAD.IADD R15, R15, 0x1, R12 ;  /* 0x000000010f0f7824 */ /* 0x000fe400078e020c */
        /* <DEDUP_REMOVED lines=8> */
[----:B------:R-:W-:Y:S02]  /*0640*/  FADD.FTZ R23, RZ, R7 ;  /* 0x00000007ff177221 */ /* 0x000fe40000010000 */
[----:B------:R-:W-:Y:S01]  /*0650*/  IMAD.X R7, RZ, RZ, R9, P0 ;  /* 0x000000ffff077224 */ /* 0x000fe200000e0609 */
        /* <DEDUP_REMOVED lines=11> */
[----:B------:R-:W-:Y:S02]  /*0710*/  IADD3 R4, P1, PT, R11, R16, RZ ;  /* 0x000000100b047210 */ /* 0x000fe40007f3e0ff */
[----:B-1----:R-:W-:-:S03]  /*0720*/  IADD3.X R9, PT, PT, RZ, R5, RZ, P0, !PT ;  /* 0x00000005ff097210 */ /* 0x002fc600007fe4ff */
[----:B------:R-:W-:Y:S02]  /*0730*/  IMAD.X R5, RZ, RZ, R17, P1 ;  /* 0x000000ffff057224 */ /* 0x000fe400008e0611 */
[----:B------:R-:W2:Y:S04]  /*0740*/  LDG.E.CONSTANT R16, desc[UR6][R8.64] ;  /* 0x0000000608107981 */ /* 0x000ea8000c1e9900 */
[----:B------:R-:W3:Y:S01]  /*0750*/  LDG.E.CONSTANT R17, desc[UR6][R4.64] ;  /* 0x0000000604117981 */ /* 0x000ee2000c1e9900 */
[C---:B------:R-:W-:Y:S01]  /*0760*/  IADD3 R6, P0, PT, R11.reuse, R6, RZ ;  /* 0x000000060b067210 */ /* 0x040fe20007f1e0ff */
[----:B------:R-:W-:Y:S01]  /*0770*/  IMAD.IADD R20, R11, 0x1, R20 ;  /* 0x000000010b147824 */ /* 0x000fe200078e0214 */
[----:B------:R-:W-:Y:S02]  /*0780*/  IADD3 R15, PT, PT, R15, R12, RZ ;  /* 0x0000000c0f0f7210 */ /* 0x000fe40007ffe0ff */
[----:B------:R-:W-:-:S02]  /*0790*/  IADD3.X R7, PT, PT, RZ, R7, RZ, P0, !PT ;  /* 0x00000007ff077210 */ /* 0x000fc400007fe4ff */
[----:B------:R-:W-:Y:S01]  /*07a0*/  ISETP.GE.AND P0, PT, R15, R10, PT ;  /* 0x0000000a0f00720c */ /* 0x000fe20003f06270 */
[--C-:B--2---:R-:W-:Y:S02]  /*07b0*/  HADD2.F32 R22, -RZ, R16.reuse.H0_H0 ;  /* 0x20000010ff167230 */ /* 0x104fe40000004100 */
[----:B------:R-:W-:Y:S02]  /*07c0*/  HADD2.F32 R16, -RZ, R16.H1_H1 ;  /* 0x30000010ff107230 */ /* 0x000fe40000004100 */
[--C-:B---3--:R-:W-:Y:S02]  /*07d0*/  HADD2.F32 R23, -RZ, R17.reuse.H0_H0 ;  /* 0x20000011ff177230 */ /* 0x108fe40000004100 */
[----:B------:R-:W-:-:S03]  /*07e0*/  HADD2.F32 R17, -RZ, R17.H1_H1 ;  /* 0x30000011ff117230 */ /* 0x000fc60000004100 */
[----:B------:R-:W-:Y:S02]  /*07f0*/  FADD.FTZ R22, R22, R23 ;  /* 0x0000001716167221 */ /* 0x000fe40000010000 */
[----:B------:R-:W-:Y:S02]  /*0800*/  FADD.FTZ R16, R16, R17 ;  /* 0x0000001110107221 */ /* 0x000fe40000010000 */
[----:B------:R-:W-:Y:S02]  /*0810*/  FADD.FTZ R22, RZ, R22 ;  /* 0x00000016ff167221 */ /* 0x000fe40000010000 */
[----:B------:R-:W-:-:S04]  /*0820*/  FADD.FTZ R17, RZ, R16 ;  /* 0x00000010ff117221 */ /* 0x000fc80000010000 */
[C---:B------:R-:W-:Y:S01]  /*0830*/  FMUL.FTZ R25, R17.reuse, R17 ;  /* 0x0000001111197220 */ /* 0x040fe20000410000 */
[-C--:B------:R-:W-:Y:S01]  /*0840*/  F2FP.F16.F32.PACK_AB R23, R17, R22.reuse ;  /* 0x000000161117723e */ /* 0x080fe200000000ff */
[C---:B------:R-:W-:Y:S02]  /*0850*/  FADD.FTZ R17, R22.reuse, R17 ;  /* 0x0000001116117221 */ /* 0x040fe40000010000 */
[----:B------:R-:W-:Y:S02]  /*0860*/  FFMA.FTZ R22, R22, R22, R25 ;  /* 0x0000001616167223 */ /* 0x000fe40000010019 */
[----:B------:R2:W-:Y:S01]  /*0870*/  STG.E desc[UR6][R6.64], R23 ;  /* 0x0000001706007986 */ /* 0x0005e2000c101906 */
[----:B------:R-:W-:Y:S01]  /*0880*/  FADD.FTZ R14, R14, R17 ;  /* 0x000000110e0e7221 */ /* 0x000fe20000010000 */
[----:B------:R-:W-:Y:S02]  /*0890*/  FADD.FTZ R13, R13, R22 ;  /* 0x000000160d0d7221 */ /* 0x000fe40000010000 */
[----:B------:R2:W-:Y:S01]  /*08a0*/  STS [R20], R23 ;  /* 0x0000001714007388 */ /* 0x0005e20000000800 */
[----:B------:R-:W-:Y:S05]  /*08b0*/  @P0 BRA `(.L_x_596) ;  /* 0x0000000400c00947 */ /* 0x000fea0003800000 */
[C---:B------:R-:W-:Y:S02]  /*08c0*/  IADD3 R8, P0, PT, R11.reuse, R8, RZ ;  /* 0x000000080b087210 */ /* 0x040fe40007f1e0ff */
[----:B------:R-:W-:-:S03]  /*08d0*/  IADD3 R4, P1, PT, R11, R4, RZ ;  /* 0x000000040b047210 */ /* 0x000fc60007f3e0ff */
[----:B------:R-:W-:Y:S01]  /*08e0*/  IMAD.X R9, RZ, RZ, R9, P0 ;  /* 0x000000ffff097224 */ /* 0x000fe200000e0609 */
[----:B------:R-:W-:-:S04]  /*08f0*/  IADD3.X R5, PT, PT, RZ, R5, RZ, P1, !PT ;  /* 0x00000005ff057210 */ /* 0x000fc80000ffe4ff */
[----:B------:R-:W3:Y:S04]  /*0900*/  LDG.E.CONSTANT R16, desc[UR6][R8.64] ;  /* 0x0000000608107981 */ /* 0x000ee8000c1e9900 */
[----:B------:R-:W4:Y:S01]  /*0910*/  LDG.E.CONSTANT R17, desc[UR6][R4.64] ;  /* 0x0000000604117981 */ /* 0x000f22000c1e9900 */
[----:B--2---:R-:W-:Y:S01]  /*0920*/  IADD3 R6, P0, PT, R11, R6, RZ ;  /* 0x000000060b067210 */ /* 0x004fe20007f1e0ff */
[----:B------:R-:W-:Y:S01]  /*0930*/  IMAD.IADD R15, R15, 0x1, R12 ;  /* 0x000000010f0f7824 */ /* 0x000fe200078e020c */
[----:B------:R-:W-:-:S03]  /*0940*/  IADD3 R20, PT, PT, R11, R20, RZ ;  /* 0x000000140b147210 */ /* 0x000fc60007ffe0ff */
[----:B------:R-:W-:Y:S01]  /*0950*/  IMAD.X R7, RZ, RZ, R7, P0 ;  /* 0x000000ffff077224 */ /* 0x000fe200000e0607 */
[----:B------:R-:W-:Y:S01]  /*0960*/  ISETP.GE.AND P0, PT, R15, R10, PT ;  /* 0x0000000a0f00720c */ /* 0x000fe20003f06270 */
[--C-:B---3--:R-:W-:Y:S02]  /*0970*/  HADD2.F32 R22, -RZ, R16.reuse.H0_H0 ;  /* 0x20000010ff167230 */ /* 0x108fe40000004100 */
[----:B------:R-:W-:Y:S02]  /*0980*/  HADD2.F32 R16, -RZ, R16.H1_H1 ;  /* 0x30000010ff107230 */ /* 0x000fe40000004100 */
[--C-:B----4-:R-:W-:Y:S02]  /*0990*/  HADD2.F32 R23, -RZ, R17.reuse.H0_H0 ;  /* 0x20000011ff177230 */ /* 0x110fe40000004100 */
        /* <DEDUP_REMOVED lines=18> */
[----:B------:R-:W2:Y:S04]  /*0ac0*/  LDG.E.CONSTANT R17, desc[UR6][R4.64] ;  /* 0x0000000604117981 */ /* 0x000ea8000c1e9900 */
[----:B------:R-:W4:Y:S01]  /*0ad0*/  LDG.E.CONSTANT R16, desc[UR6][R8.64] ;  /* 0x0000000608107981 */ /* 0x000f22000c1e9900 */
[C---:B---3--:R-:W-:Y:S01]  /*0ae0*/  IADD3 R6, P0, PT, R11.reuse, R6, RZ ;  /* 0x000000060b067210 */ /* 0x048fe20007f1e0ff */
[----:B------:R-:W-:-:S03]  /*0af0*/  IMAD.IADD R20, R11, 0x1, R20 ;  /* 0x000000010b147824 */ /* 0x000fc600078e0214 */
[----:B------:R-:W-:Y:S02]  /*0b00*/  IADD3.X R7, PT, PT, RZ, R7, RZ, P0, !PT ;  /* 0x00000007ff077210 */ /* 0x000fe400007fe4ff */
[----:B------:R-:W-:-:S04]  /*0b10*/  IADD3 R15, PT, PT, R15, R12, RZ ;  /* 0x0000000c0f0f7210 */ /* 0x000fc80007ffe0ff */
[----:B------:R-:W-:Y:S01]  /*0b20*/  ISETP.GE.AND P0, PT, R15, R10, PT ;  /* 0x0000000a0f00720c */ /* 0x000fe20003f06270 */
[--C-:B--2---:R-:W-:Y:S02]  /*0b30*/  HADD2.F32 R23, -RZ, R17.reuse.H0_H0 ;  /* 0x20000011ff177230 */ /* 0x104fe40000004100 */
[----:B------:R-:W-:Y:S02]  /*0b40*/  HADD2.F32 R17, -RZ, R17.H1_H1 ;  /* 0x30000011ff117230 */ /* 0x000fe40000004100 */
[--C-:B----4-:R-:W-:Y:S02]  /*0b50*/  HADD2.F32 R22, -RZ, R16.reuse.H0_H0 ;  /* 0x20000010ff167230 */ /* 0x110fe40000004100 */
[----:B------:R-:W-:-:S03]  /*0b60*/  HADD2.F32 R16, -RZ, R16.H1_H1 ;  /* 0x30000010ff107230 */ /* 0x000fc60000004100 */
[----:B------:R-:W-:Y:S02]  /*0b70*/  FADD.FTZ R22, R22, R23 ;  /* 0x0000001716167221 */ /* 0x000fe40000010000 */
[----:B------:R-:W-:Y:S02]  /*0b80*/  FADD.FTZ R16, R16, R17 ;  /* 0x0000001110107221 */ /* 0x000fe40000010000 */
[----:B------:R-:W-:Y:S02]  /*0b90*/  FADD.FTZ R22, RZ, R22 ;  /* 0x00000016ff167221 */ /* 0x000fe40000010000 */
[----:B------:R-:W-:-:S05]  /*0ba0*/  FADD.FTZ R17, RZ, R16 ;  /* 0x00000010ff117221 */ /* 0x000fca0000010000 */
[----:B------:R-:W-:-:S05]  /*0bb0*/  F2FP.F16.F32.PACK_AB R23, R17, R22 ;  /* 0x000000161117723e */ /* 0x000fca00000000ff */
[----:B------:R4:W-:Y:S04]  /*0bc0*/  STG.E desc[UR6][R6.64], R23 ;  /* 0x0000001706007986 */ /* 0x0009e8000c101906 */
[----:B------:R4:W-:Y:S01]  /*0bd0*/  STS [R20], R23 ;  /* 0x0000001714007388 */ /* 0x0009e20000000800 */
[----:B------:R-:W-:Y:S01]  /*0be0*/  FMUL.FTZ R25, R17, R17 ;  /* 0x0000001111197220 */ /* 0x000fe20000410000 */
[----:B------:R-:W-:-:S03]  /*0bf0*/  FADD.FTZ R17, R22, R17 ;  /* 0x0000001116117221 */ /* 0x000fc60000010000 */
[----:B------:R-:W-:Y:S01]  /*0c00*/  FFMA.FTZ R22, R22, R22, R25 ;  /* 0x0000001616167223 */ /* 0x000fe20000010019 */
[----:B------:R-:W-:-:S03]  /*0c10*/  FADD.FTZ R14, R14, R17 ;  /* 0x000000110e0e7221 */ /* 0x000fc60000010000 */
[----:B------:R-:W-:Y:S01]  /*0c20*/  FADD.FTZ R13, R13, R22 ;  /* 0x000000160d0d7221 */ /* 0x000fe20000010000 */
[----:B----4-:R-:W-:Y:S06]  /*0c30*/  @P0 BRA `(.L_x_596) ;  /* 0x0000000000e00947 */ /* 0x010fec0003800000 */
[C---:B------:R-:W-:Y:S02]  /*0c40*/  IADD3 R8, P0, PT, R11.reuse, R8, RZ ;  /* 0x000000080b087210 */ /* 0x040fe40007f1e0ff */
[----:B------:R-:W-:-:S03]  /*0c50*/  IADD3 R4, P1, PT, R11, R4, RZ ;  /* 0x000000040b047210 */ /* 0x000fc60007f3e0ff */
[----:B------:R-:W-:Y:S01]  /*0c60*/  IMAD.X R9, RZ, RZ, R9, P0 ;  /* 0x000000ffff097224 */ /* 0x000fe200000e0609 */
[----:B------:R-:W-:-:S04]  /*0c70*/  IADD3.X R5, PT, PT, RZ, R5, RZ, P1, !PT ;  /* 0x00000005ff057210 */ /* 0x000fc80000ffe4ff */
[----:B------:R-:W2:Y:S04]  /*0c80*/  LDG.E.CONSTANT R16, desc[UR6][R8.64] ;  /* 0x0000000608107981 */ /* 0x000ea8000c1e9900 */
[----:B------:R-:W3:Y:S01]  /*0c90*/  LDG.E.CONSTANT R17, desc[UR6][R4.64] ;  /* 0x0000000604117981 */ /* 0x000ee2000c1e9900 */
[----:B------:R-:W-:Y:S01]  /*0ca0*/  IADD3 R6, P0, PT, R11, R6, RZ ;  /* 0x000000060b067210 */ /* 0x000fe20007f1e0ff */
[----:B------:R-:W-:Y:S01]  /*0cb0*/  IMAD.IADD R15, R15, 0x1, R12 ;  /* 0x000000010f0f7824 */ /* 0x000fe200078e020c */
[----:B------:R-:W-:-:S03]  /*0cc0*/  IADD3 R20, PT, PT, R11, R20, RZ ;  /* 0x000000140b147210 */ /* 0x000fc60007ffe0ff */
[----:B------:R-:W-:Y:S01]  /*0cd0*/  IMAD.X R7, RZ, RZ, R7, P0 ;  /* 0x000000ffff077224 */ /* 0x000fe200000e0607 */
        /* <DEDUP_REMOVED lines=23> */
[----:B------:R-:W3:Y:S01]  /*0e50*/  LDG.E.CONSTANT R8, desc[UR6][R8.64] ;  /* 0x0000000608087981 */ /* 0x000ee2000c1e9900 */
[C---:B----4-:R-:W-:Y:S01]  /*0e60*/  IADD3 R6, P0, PT, R11.reuse, R6, RZ ;  /* 0x000000060b067210 */ /* 0x050fe20007f1e0ff */
[----:B------:R-:W-:-:S03]  /*0e70*/  IMAD.IADD R20, R11, 0x1, R20 ;  /* 0x000000010b147824 */ /* 0x000fc600078e0214 */
[----:B------:R-:W-:Y:S02]  /*0e80*/  IADD3.X R7, PT, PT, RZ, R7, RZ, P0, !PT ;  /* 0x00000007ff077210 */ /* 0x000fe400007fe4ff */
[----:B------:R-:W-:-:S04]  /*0e90*/  IADD3 R15, PT, PT, R15, R12, RZ ;  /* 0x0000000c0f0f7210 */ /* 0x000fc80007ffe0ff */
        /* <DEDUP_REMOVED lines=17> */
[----:B0-----:R-:W-:Y:S06]  /*0fb0*/  @!P0 BRA `(.L_x_597) ;  /* 0xfffffff0007c8947 */ /* 0x001fec000383ffff */
.L_x_596:
[----:B------:R-:W-:Y:S05]  /*0fc0*/  BSYNC.RECONVERGENT B0 ;  /* 0x0000000000007941 */ /* 0x000fea0003800200 */
.L_x_595:
[----:B------:R-:W1:Y:S01]  /*0fd0*/  SHFL.BFLY PT, R3, R14, 0x10, 0x1f ;  /* 0x0e001f000e037f89 */ /* 0x000e6200000e0000 */
[----:B------:R-:W2:Y:S01]  /*0fe0*/  LDC R11, c[0x0][0x360] ;  /* 0x0000d800ff0b7b82 */ /* 0x000ea20000000800 */
[----:B------:R-:W-:Y:S01]  /*0ff0*/  I2FP.F32.U32 R12, R21 ;  /* 0x00000015000c7245 */ /* 0x000fe20000201000 */
[----:B------:R-:W-:Y:S01]  /*1000*/  BSSY.RECONVERGENT B0, `(.L_x_598) ;  /* 0x000004c000007945 */ /* 0x000fe20003800200 */
[----:B------:R-:W3:Y:S01]  /*1010*/  SHFL.BFLY PT, R0, R13, 0x10, 0x1f ;  /* 0x0e001f000d007f89 */ /* 0x000ee200000e0000 */
[----:B0-----:R-:W-:Y:S01]  /*1020*/  LOP3.LUT P0, R8, R21, 0x1f, RZ, 0xc0, !PT ;  /* 0x0000001f15087812 */ /* 0x001fe2000780c0ff */
[----:B-1----:R-:W-:Y:S01]  /*1030*/  FADD.FTZ R3, R3, R14 ;  /* 0x0000000e03037221 */ /* 0x002fe20000010000 */
[----:B--2---:R-:W-:Y:S01]  /*1040*/  I2FP.F32.U32 R9, R11 ;  /* 0x0000000b00097245 */ /* 0x004fe20000201000 */
[----:B---3--:R-:W-:-:S03]  /*1050*/  FADD.FTZ R4, R0, R13 ;  /* 0x0000000d00047221 */ /* 0x008fc60000010000 */
[----:B------:R-:W0:Y:S01]  /*1060*/  SHFL.BFLY PT, R0, R3, 0x8, 0x1f ;  /* 0x0d001f0003007f89 */ /* 0x000e2200000e0000 */
[----:B------:R-:W-:-:S03]  /*1070*/  FMUL.FTZ R9, R9, 0.03125 ;  /* 0x3d00000009097820 */ /* 0x000fc60000410000 */
[----:B------:R-:W4:Y:S02]  /*1080*/  SHFL.BFLY PT, R5, R4, 0x8, 0x1f ;  /* 0x0d001f0004057f89 */ /* 0x000f2400000e0000 */
[----:B------:R-:W-:Y:S01]  /*1090*/  FSETP.GT.FTZ.AND P1, PT, R9, R12, PT ;  /* 0x0000000c0900720b */ /* 0x000fe20003f34000 */
[----:B------:R-:W1:-:S12]  /*10a0*/  @!P0 S2R R13, SR_CgaCtaId ;  /* 0x00000000000d8919 */ /* 0x000e580000008800 */
[----:B------:R-:W2:Y:S01]  /*10b0*/  @P1 S2R R15, SR_CgaCtaId ;  /* 0x00000000000f1919 */ /* 0x000ea20000008800 */
[----:B0-----:R-:W-:Y:S01]  /*10c0*/  FADD.FTZ R0, R3, R0 ;  /* 0x0000000003007221 */ /* 0x001fe20000010000 */
[----:B----4-:R-:W-:-:S04]  /*10d0*/  FADD.FTZ R6, R4, R5 ;  /* 0x0000000504067221 */ /* 0x010fc80000010000 */
[----:B------:R-:W0:Y:S04]  /*10e0*/  SHFL.BFLY PT, R5, R0, 0x4, 0x1f ;  /* 0x0c801f0000057f89 */ /* 0x000e2800000e0000 */
[----:B------:R-:W3:Y:S01]  /*10f0*/  SHFL.BFLY PT, R7, R6, 0x4, 0x1f ;  /* 0x0c801f0006077f89 */ /* 0x000ee200000e0000 */
[----:B0-----:R-:W-:Y:S01]  /*1100*/  FADD.FTZ R5, R0, R5 ;  /* 0x0000000500057221 */ /* 0x001fe20000010000 */
[----:B------:R-:W-:Y:S01]  /*1110*/  @!P0 MOV R0, 0x400 ;  /* 0x0000040000008802 */ /* 0x000fe20000000f00 */
[----:B---3--:R-:W-:-:S03]  /*1120*/  FADD.FTZ R7, R6, R7 ;  /* 0x0000000706077221 */ /* 0x008fc60000010000 */
[----:B------:R-:W0:Y:S01]  /*1130*/  SHFL.BFLY PT, R2, R5, 0x2, 0x1f ;  /* 0x0c401f0005027f89 */ /* 0x000e2200000e0000 */
[----:B------:R-:W-:Y:S01]  /*1140*/  @!P0 VIADD R0, R0, 0x88 ;  /* 0x0000008800008836 */ /* 0x000fe20000000000 */
[----:B------:R-:W-:Y:S02]  /*1150*/  @P1 MOV R6, 0x400 ;  /* 0x0000040000061802 */ /* 0x000fe40000000f00 */
[----:B------:R-:W3:Y:S02]  /*1160*/  SHFL.BFLY PT, R4, R7, 0x2, 0x1f ;  /* 0x0c401f0007047f89 */ /* 0x000ee400000e0000 */
[----:B------:R-:W-:Y:S02]  /*1170*/  @P1 IADD3 R6, PT, PT, R6, 0x88, RZ ;  /* 0x0000008806061810 */ /* 0x000fe40007ffe0ff */
[----:B-1----:R-:W-:Y:S02]  /*1180*/  @!P0 LEA R0, R13, R0, 0x18 ;  /* 0x000000000d008211 */ /* 0x002fe400078ec0ff */
[----:B--2---:R-:W-:Y:S01]  /*1190*/  @P1 LEA R13, R15, R6, 0x18 ;  /* 0x000000060f0d1211 */ /* 0x004fe200078ec0ff */
[----:B0-----:R-:W-:Y:S01]  /*11a0*/  FADD.FTZ R2, R5, R2 ;  /* 0x0000000205027221 */ /* 0x001fe20000010000 */
[----:B---3--:R-:W-:-:S04]  /*11b0*/  FADD.FTZ R4, R7, R4 ;  /* 0x0000000407047221 */ /* 0x008fc80000010000 */
[----:B------:R-:W0:Y:S01]  /*11c0*/  SHFL.BFLY PT, R3, R2, 0x1, 0x1f ;  /* 0x0c201f0002037f89 */ /* 0x000e2200000e0000 */
[----:B------:R-:W-:-:S03]  /*11d0*/  SHF.R.U32.HI R7, RZ, 0x5, R21 ;  /* 0x00000005ff077819 */ /* 0x000fc60000011615 */
[----:B------:R-:W1:Y:S02]  /*11e0*/  SHFL.BFLY PT, R5, R4, 0x1, 0x1f ;  /* 0x0c201f0004057f89 */ /* 0x000e6400000e0000 */
[----:B------:R-:W-:Y:S02]  /*11f0*/  @!P0 IMAD R0, R7, 0x4, R0 ;  /* 0x0000000407008824 */ /* 0x000fe400078e0200 */
[----:B0-----:R-:W-:Y:S01]  /*1200*/  FADD.FTZ R15, R2, R3 ;  /* 0x00000003020f7221 */ /* 0x001fe20000010000 */
[----:B------:R-:W-:Y:S01]  /*1210*/  CS2R R2, SRZ ;  /* 0x0000000000027805 */ /* 0x000fe2000001ff00 */
[----:B-1----:R-:W-:-:S03]  /*1220*/  FADD.FTZ R17, R4, R5 ;  /* 0x0000000504117221 */ /* 0x002fc60000010000 */
[----:B------:R-:W-:Y:S01]  /*1230*/  @!P0 STS [R0], R15 ;  /* 0x0000000f00008388 */ /* 0x000fe20000000800 */
[----:B------:R-:W-:-:S03]  /*1240*/  @P1 LEA R4, R8, R13, 0x2 ;  /* 0x0000000d08041211 */ /* 0x000fc600078e10ff */
[----:B------:R-:W-:Y:S01]  /*1250*/  @!P0 STS [R0+0x84], R17 ;  /* 0x0000841100008388 */ /* 0x000fe20000000800 */
[----:B------:R-:W-:Y:S01]  /*1260*/  BAR.SYNC.DEFER_BLOCKING 0x0 ;  /* 0x0000000000007b1d */ /* 0x000fe20000010000 */
[----:B------:R-:W-:-:S05]  /*1270*/  ISETP.NE.AND P0, PT, R21, RZ, PT ;  /* 0x000000ff1500720c */ /* 0x000fca0003f05270 */
[----:B------:R-:W0:Y:S04]  /*1280*/  @P1 LDS R2, [R4] ;  /* 0x0000000004021984 */ /* 0x000e280000000800 */
[----:B------:R-:W1:Y:S04]  /*1290*/  @P1 LDS R3, [R4+0x84] ;  /* 0x0000840004031984 */ /* 0x000e680000000800 */
[----:B0-----:R-:W0:Y:S04]  /*12a0*/  SHFL.BFLY PT, R5, R2, 0x10, 0x1f ;  /* 0x0e001f0002057f89 */ /* 0x001e2800000e0000 */
[----:B-1----:R-:W1:Y:S01]  /*12b0*/  SHFL.BFLY PT, R6, R3, 0x10, 0x1f ;  /* 0x0e001f0003067f89 */ /* 0x002e6200000e0000 */
[----:B0-----:R-:W-:Y:S01]  /*12c0*/  FADD.FTZ R5, R5, R2 ;  /* 0x0000000205057221 */ /* 0x001fe20000010000 */
[----:B-1----:R-:W-:-:S04]  /*12d0*/  FADD.FTZ R12, R6, R3 ;  /* 0x00000003060c7221 */ /* 0x002fc80000010000 */
[----:B------:R-:W0:Y:S04]  /*12e0*/  SHFL.BFLY PT, R6, R5, 0x8, 0x1f ;  /* 0x0d001f0005067f89 */ /* 0x000e2800000e0000 */
[----:B------:R-:W1:Y:S01]  /*12f0*/  SHFL.BFLY PT, R13, R12, 0x8, 0x1f ;  /* 0x0d001f000c0d7f89 */ /* 0x000e6200000e0000 */
        /* <DEDUP_REMOVED lines=13> */
[----:B-1----:R-:W-:Y:S01]  /*13d0*/  FADD.FTZ R5, R2, R5 ;  /* 0x0000000502057221 */ /* 0x002fe20000010000 */
[----:B------:R-:W-:Y:S06]  /*13e0*/  @P0 BRA `(.L_x_599) ;  /* 0x0000000000340947 */ /* 0x000fec0003800000 */
[----:B------:R-:W-:Y:S01]  /*13f0*/  I2FP.F32.S32 R0, R10 ;  /* 0x0000000a00007245 */ /* 0x000fe20000201400 */
[----:B------:R-:W0:Y:S01]  /*1400*/  LDCU UR4, c[0x0][0x3c0] ;  /* 0x00007800ff0477ac */ /* 0x000e220008000800 */
[----:B------:R-:W1:Y:S04]  /*1410*/  S2UR UR5, SR_CgaCtaId ;  /* 0x00000000000579c3 */ /* 0x000e680000008800 */
[----:B------:R-:W2:Y:S02]  /*1420*/  MUFU.RCP R0, R0 ;  /* 0x0000000000007308 */ /* 0x000ea40000001000 */
[-C--:B--2---:R-:W-:Y:S01]  /*1430*/  FMUL.FTZ.D2 R2, R3, R0.reuse ;  /* 0x0000000003027220 */ /* 0x084fe20000310000 */
[----:B------:R-:W-:-:S03]  /*1440*/  FMUL.FTZ R3, R5, R0 ;  /* 0x0000000005037220 */ /* 0x000fc60000410000 */
[----:B------:R-:W-:-:S04]  /*1450*/  FMUL.FTZ R4, R2, R2 ;  /* 0x0000000202047220 */ /* 0x000fc80000410000 */
[----:B------:R-:W-:-:S04]  /*1460*/  FFMA.FTZ R3, R3, 0.5, -R4 ;  /* 0x3f00000003037823 */ /* 0x000fc80000010804 */
[----:B0-----:R-:W-:Y:S01]  /*1470*/  FADD.FTZ R3, R3, UR4 ;  /* 0x0000000403037e21 */ /* 0x001fe20008010000 */
[----:B------:R-:W-:Y:S02]  /*1480*/  UMOV UR4, 0x400 ;  /* 0x0000040000047882 */ /* 0x000fe40000000000 */
[----:B-1----:R-:W-:-:S03]  /*1490*/  ULEA UR4, UR5, UR4, 0x18 ;  /* 0x0000000405047291 */ /* 0x002fc6000f8ec0ff */
[----:B------:R-:W0:Y:S06]  /*14a0*/  MUFU.RSQ R3, R3 ;  /* 0x0000000300037308 */ /* 0x000e2c0000001400 */
[----:B0-----:R0:W-:Y:S03]  /*14b0*/  STS.64 [UR4], R2 ;  /* 0x00000002ff007988 */ /* 0x0011e60008000a04 */
.L_x_599:
[----:B------:R-:W-:Y:S05]  /*14c0*/  BSYNC.RECONVERGENT B0 ;  /* 0x0000000000007941 */ /* 0x000fea0003800200 */
.L_x_598:
[----:B------:R-:W-:Y:S01]  /*14d0*/  BAR.SYNC.DEFER_BLOCKING 0x0 ;  /* 0x0000000000007b1d */ /* 0x000fe20000010000 */
[----:B------:R-:W-:Y:S01]  /*14e0*/  ISETP.GE.AND P0, PT, R21, R10, PT ;  /* 0x0000000a1500720c */ /* 0x000fe20003f06270 */
[----:B------:R-:W-:-:S04]  /*14f0*/  IMAD.MOV.U32 R6, RZ, RZ, 0x11 ;  /* 0x00000011ff067424 */ /* 0x000fc800078e00ff */
[----:B------:R-:W1:Y:S01]  /*1500*/  LDCU UR9, c[0x0][0x3f0] ;  /* 0x00007e00ff0977ac */ /* 0x000e620008000800 */
[----:B------:R-:W-:Y:S01]  /*1510*/  BSSY.RECONVERGENT B0, `(.L_x_600) ;  /* 0x000016a000007945 */ /* 0x000fe20003800200 */
[----:B------:R-:W2:Y:S01]  /*1520*/  LDCU UR8, c[0x0][0x3c8] ;  /* 0x00007900ff0877ac */ /* 0x000ea20008000800 */
[----:B------:R-:W3:Y:S05]  /*1530*/  LDCU.64 UR10, c[0x0][0x3e8] ;  /* 0x00007d00ff0a77ac */ /* 0x000eea0008000a00 */
[----:B------:R-:W-:Y:S05]  /*1540*/  @P0 BRA `(.L_x_601) ;  /* 0x0000001400980947 */ /* 0x000fea0003800000 */
[----:B------:R-:W0:Y:S01]  /*1550*/  S2R R5, SR_CgaCtaId ;  /* 0x0000000000057919 */ /* 0x000e220000008800 */
[----:B------:R-:W-:Y:S01]  /*1560*/  MOV R0, 0x400 ;  /* 0x0000040000007802 */ /* 0x000fe20000000f00 */
[----:B------:R-:W4:Y:S01]  /*1570*/  LDCU.64 UR4, c[0x0][0x3e8] ;  /* 0x00007d00ff0477ac */ /* 0x000f220008000a00 */
[----:B------:R-:W-:Y:S01]  /*1580*/  IMAD.MOV.U32 R20, RZ, RZ, R21 ;  /* 0x000000ffff147224 */ /* 0x000fe200078e0015 */
[----:B----4-:R-:W-:-:S04]  /*1590*/  UISETP.NE.U32.AND UP0, UPT, UR4, URZ, UPT ;  /* 0x000000ff0400728c */ /* 0x010fc8000bf05070 */
[----:B------:R-:W-:-:S06]  /*15a0*/  UISETP.NE.AND.EX UP0, UPT, UR5, URZ, UPT, UP0 ;  /* 0x000000ff0500728c */ /* 0x000fcc000bf05300 */
[----:B------:R-:W-:Y:S02]  /*15b0*/  PLOP3.LUT P0, PT, PT, PT, UP0, 0x80, 0x8 ;  /* 0x000000000008781c */ /* 0x000fe40003f0f008 */
[----:B0-----:R-:W-:Y:S02]  /*15c0*/  LEA R2, R5, R0, 0x18 ;  /* 0x0000000005027211 */ /* 0x001fe400078ec0ff */
[----:B------:R-:W-:-:S04]  /*15d0*/  IADD3 R0, PT, PT, R0, 0x190, RZ ;  /* 0x0000019000007810 */ /* 0x000fc80007ffe0ff */
[----:B------:R-:W0:Y:S01]  /*15e0*/  LDS.64 R2, [R2] ;  /* 0x0000000002027984 */ /* 0x000e220000000a00 */
[----:B------:R-:W-:Y:S02]  /*15f0*/  LEA R5, R5, R0, 0x18 ;  /* 0x0000000005057211 */ /* 0x000fe400078ec0ff */
[----:B0-----:R-:W-:-:S07]  /*1600*/  F2FP.F16.F32.PACK_AB R4, R3, R2 ;  /* 0x000000020304723e */ /* 0x001fce00000000ff */
.L_x_619:
[----:B0-----:R-:W0:Y:S08]  /*1610*/  LDC.64 R12, c[0x0][0x3b0] ;  /* 0x0000ec00ff0c7b82 */ /* 0x001e300000000a00 */
[----:B-1----:R-:W4:Y:S01]  /*1620*/  LDC.64 R14, c[0x0][0x3b8] ;  /* 0x0000ee00ff0e7b82 */ /* 0x002f220000000a00 */
[----:B0-----:R-:W-:-:S05]  /*1630*/  IMAD.WIDE R12, R20, 0x4, R12 ;  /* 0x00000004140c7825 */ /* 0x001fca00078e020c */
[----:B------:R-:W2:Y:S01]  /*1640*/  LDG.E.CONSTANT R10, desc[UR6][R12.64] ;  /* 0x000000060c0a7981 */ /* 0x000ea2000c1e9900 */
[----:B----4-:R-:W-:-:S05]  /*1650*/  IMAD.WIDE R14, R20, 0x4, R14 ;  /* 0x00000004140e7825 */ /* 0x010fca00078e020e */
[----:B------:R-:W2:Y:S01]  /*1660*/  LDG.E.CONSTANT R17, desc[UR6][R14.64] ;  /* 0x000000060e117981 */ /* 0x000ea2000c1e9900 */
[----:B------:R-:W-:-:S05]  /*1670*/  LEA R0, R20, R5, 0x2 ;  /* 0x0000000514007211 */ /* 0x000fca00078e10ff */
[----:B------:R-:W0:Y:S01]  /*1680*/  LDS R3, [R0] ;  /* 0x0000000000037984 */ /* 0x000e220000000800 */
[----:B------:R-:W-:Y:S01]  /*1690*/  BSSY.RECONVERGENT B1, `(.L_x_602) ;  /* 0x0000020000017945 */ /* 0x000fe20003800200 */
[----:B0-----:R-:W-:-:S04]  /*16a0*/  HADD2 R2, R3, -R4.H0_H0 ;  /* 0xa000000403027230 */ /* 0x001fc80000000000 */
[----:B------:R-:W-:-:S04]  /*16b0*/  HMUL2 R2, R2, R4.H1_H1 ;  /* 0x3000000402027232 */ /* 0x000fc80000000000 */
[----:B--2---:R-:W-:-:S04]  /*16c0*/  HFMA2 R22, R2, R10, R17 ;  /* 0x0000000a02167231 */ /* 0x004fc80000000011 */
[C---:B------:R-:W-:Y:S01]  /*16d0*/  @P0 HADD2 R3, |R22|.reuse, -RZ.H0_H0 ;  /* 0xa00000ff16030230 */ /* 0x040fe20000000200 */
[----:B------:R0:W-:Y:S01]  /*16e0*/  @P0 STS [R0], R22 ;  /* 0x0000001600000388 */ /* 0x0001e20000000800 */
[----:B------:R-:W-:-:S03]  /*16f0*/  @P0 HSETP2.GT.AND P1, PT, |R22|.H0_H0, |R22|.H1_H1, PT ;  /* 0x7000001616000234 */ /* 0x000fc60003f24a00 */
[----:B------:R-:W-:-:S04]  /*1700*/  @P0 PRMT R2, R3, 0x7632, R2 ;  /* 0x0000763203020816 */ /* 0x000fc80000000002 */
[----:B------:R-:W-:-:S05]  /*1710*/  @P0 SEL R3, R2, R3, !P1 ;  /* 0x0000000302030207 */ /* 0x000fca0004800000 */
[----:B------:R-:W-:Y:S01]  /*1720*/  @P0 HSETP2.GT.AND P1, PT, R3.H0_H0, R6.H0_H0, PT ;  /* 0x2000000603000234 */ /* 0x000fe20003f24800 */
[----:B------:R-:W-:-:S04]  /*1730*/  IMAD.U32 R10, RZ, RZ, UR8 ;  /* 0x00000008ff0a7e24 */ /* 0x000fc8000f8e00ff */
[----:B------:R-:W-:Y:S01]  /*1740*/  @P0 SEL R3, R6, R3, !P1 ;  /* 0x0000000306030207 */ /* 0x000fe20004800000 */
[----:B------:R-:W-:-:S03]  /*1750*/  IMAD R17, R19, R10, R20 ;  /* 0x0000000a13117224 */ /* 0x000fc600078e0214 */
[----:B------:R-:W-:Y:S01]  /*1760*/  @P0 PRMT R6, R3, 0x7610, R6 ;  /* 0x0000761003060816 */ /* 0x000fe20000000006 */
[----:B0-----:R-:W-:Y:S06]  /*1770*/  @P0 BRA `(.L_x_603) ;  /* 0x0000000000440947 */ /* 0x001fec0003800000 */
[----:B------:R-:W0:Y:S01]  /*1780*/  LDC.64 R2, c[0x0][0x380] ;  /* 0x0000e000ff027b82 */ /* 0x000e220000000a00 */
[----:B-1----:R-:W-:-:S09]  /*1790*/  UISETP.NE.AND UP0, UPT, UR9, 0x2, UPT ;  /* 0x000000020900788c */ /* 0x002fd2000bf05270 */
[----:B------:R-:W-:Y:S05]  /*17a0*/  BRA.U UP0, `(.L_x_604) ;  /* 0x0000000100307547 */ /* 0x000fea000b800000 */
[----:B------:R-:W-:Y:S02]  /*17b0*/  HADD2.F32 R23, -RZ, R22.H0_H0 ;  /* 0x20000016ff177230 */ /* 0x000fe40000004100 */
[----:B0-----:R-:W-:-:S04]  /*17c0*/  IMAD.WIDE R2, R17, 0x2, R2 ;  /* 0x0000000211027825 */ /* 0x001fc800078e0202 */
[----:B-----5:R-:W-:Y:S01]  /*17d0*/  FMUL.FTZ R16, R23, R18 ;  /* 0x0000001217107220 */ /* 0x020fe20000410000 */
[----:B------:R-:W-:-:S05]  /*17e0*/  HADD2.F32 R23, -RZ, R22.H1_H1 ;  /* 0x30000016ff177230 */ /* 0x000fca0000004100 */
[----:B------:R-:W0:Y:S01]  /*17f0*/  F2I.S8.NTZ R16, R16 ;  /* 0x0000001000107305 */ /* 0x000e220000202100 */
[----:B------:R-:W-:-:S07]  /*1800*/  FMUL.FTZ R23, R23, R18 ;  /* 0x0000001217177220 */ /* 0x000fce0000410000 */
[----:B------:R-:W1:Y:S01]  /*1810*/  F2I.S8.NTZ R23, R23 ;  /* 0x0000001700177305 */ /* 0x000e620000202100 */
[----:B0-----:R-:W-:-:S04]  /*1820*/  PRMT R22, R16, 0x8880, RZ ;  /* 0x0000888010167816 */ /* 0x001fc800000000ff */
[----:B------:R-:W-:-:S04]  /*1830*/  PRMT R22, R22, 0x7710, RZ ;  /* 0x0000771016167816 */ /* 0x000fc800000000ff */
[----:B-1----:R-:W-:-:S05]  /*1840*/  PRMT R25, R23, 0x7604, R22 ;  /* 0x0000760417197816 */ /* 0x002fca0000000016 */
[----:B------:R0:W-:Y:S01]  /*1850*/  STG.E.U16 desc[UR6][R2.64], R25 ;  /* 0x0000001902007986 */ /* 0x0001e2000c101506 */
[----:B------:R-:W-:Y:S05]  /*1860*/  BRA `(.L_x_603) ;  /* 0x0000000000087947 */ /* 0x000fea0003800000 */
.L_x_604:
[----:B0-----:R-:W-:-:S05]  /*1870*/  IMAD.WIDE R2, R17, 0x4, R2 ;  /* 0x0000000411027825 */ /* 0x001fca00078e0202 */
[----:B------:R2:W-:Y:S02]  /*1880*/  STG.E desc[UR6][R2.64], R22 ;  /* 0x0000001602007986 */ /* 0x0005e4000c101906 */
.L_x_603:
[----:B-1-3--:R-:W-:Y:S05]  /*1890*/  BSYNC.RECONVERGENT B1 ;  /* 0x0000000000017941 */ /* 0x00afea0003800200 */
.L_x_602:
[----:B------:R-:W-:-:S04]  /*18a0*/  IADD3 R20, PT, PT, R11, R20, RZ ;  /* 0x000000140b147210 */ /* 0x000fc80007ffe0ff */
[----:B------:R-:W-:-:S13]  /*18b0*/  ISETP.GE.AND P0, PT, R20, R10, PT ;  /* 0x0000000a1400720c */ /* 0x000fda0003f06270 */
[----:B------:R-:W-:Y:S05]  /*18c0*/  @P0 BRA `(.L_x_601) ;  /* 0x0000001000b80947 */ /* 0x000fea0003800000 */
[----:B0-2---:R-:W-:-:S05]  /*18d0*/  IMAD.SHL.U32 R3, R11, 0x4, RZ ;  /* 0x000000040b037824 */ /* 0x005fca00078e00ff */
[-C--:B------:R-:W-:Y:S02]  /*18e0*/  IADD3 R14, P1, PT, R14, R3.reuse, RZ ;  /* 0x000000030e0e7210 */ /* 0x080fe40007f3e0ff */
[----:B------:R-:W-:-:S03]  /*18f0*/  IADD3 R12, P0, PT, R12, R3, RZ ;  /* 0x000000030c0c7210 */ /* 0x000fc60007f1e0ff */
[----:B------:R-:W-:Y:S01]  /*1900*/  IMAD.X R15, RZ, RZ, R15, P1 ;  /* 0x000000ffff0f7224 */ /* 0x000fe200008e060f */
[----:B------:R-:W-:-:S04]  /*1910*/  IADD3.X R13, PT, PT, RZ, R13, RZ, P0, !PT ;  /* 0x0000000dff0d7210 */ /* 0x000fc800007fe4ff */
[----:B------:R-:W2:Y:S04]  /*1920*/  LDG.E.CONSTANT R16, desc[UR6][R14.64] ;  /* 0x000000060e107981 */ /* 0x000ea8000c1e9900 */
[----:B------:R-:W2:Y:S01]  /*1930*/  LDG.E.CONSTANT R22, desc[UR6][R12.64] ;  /* 0x000000060c167981 */ /* 0x000ea2000c1e9900 */
[----:B------:R-:W-:-:S05]  /*1940*/  IADD3 R2, PT, PT, R0, R3, RZ ;  /* 0x0000000300027210 */ /* 0x000fca0007ffe0ff */
[----:B------:R-:W0:Y:S01]  /*1950*/  LDS R23, [R2] ;  /* 0x0000000002177984 */ /* 0x000e220000000800 */
[----:B------:R-:W-:-:S04]  /*1960*/  UISETP.NE.U32.AND UP0, UPT, UR10, URZ, UPT ;  /* 0x000000ff0a00728c */ /* 0x000fc8000bf05070 */
[----:B------:R-:W-:-:S06]  /*1970*/  UISETP.NE.AND.EX UP0, UPT, UR11, URZ, UPT, UP0 ;  /* 0x000000ff0b00728c */ /* 0x000fcc000bf05300 */
[----:B------:R-:W-:Y:S01]  /*1980*/  PLOP3.LUT P0, PT, PT, PT, UP0, 0x80, 0x8 ;  /* 0x000000000008781c */ /* 0x000fe20003f0f008 */
[----:B------:R-:W-:Y:S02]  /*1990*/  IMAD.IADD R0, R17, 0x1, R11 ;  /* 0x0000000111007824 */ /* 0x000fe400078e020b */
[----:B0-----:R-:W-:-:S04]  /*19a0*/  HADD2 R23, R23, -R4.H0_H0 ;  /* 0xa000000417177230 */ /* 0x001fc80000000000 */
[----:B------:R-:W-:-:S04]  /*19b0*/  HMUL2 R23, R23, R4.H1_H1 ;  /* 0x3000000417177232 */ /* 0x000fc80000000000 */
[----:B--2---:R-:W-:Y:S02]  /*19c0*/  HFMA2 R22, R23, R22, R16 ;  /* 0x0000001617167231 */ /* 0x004fe40000000010 */
[----:B------:R-:W-:Y:S05]  /*19d0*/  @!P0 BRA `(.L_x_605) ;  /* 0x0000000000208947 */ /* 0x000fea0003800000 */
[----:B------:R2:W-:Y:S01]  /*19e0*/  STS [R2], R22 ;  /* 0x0000001602007388 */ /* 0x0005e20000000800 */
[C---:B------:R-:W-:Y:S01]  /*19f0*/  HADD2 R17, |R22|.reuse, -RZ.H0_H0 ;  /* 0xa00000ff16117230 */ /* 0x040fe20000000200 */
[----:B------:R-:W-:-:S04]  /*1a00*/  HSETP2.GT.AND P1, PT, |R22|.H0_H0, |R22|.H1_H1, PT ;  /* 0x7000001616007234 */ /* 0x000fc80003f24a00 */
[----:B------:R-:W-:-:S04]  /*1a10*/  PRMT R16, R17, 0x7632, R16 ;  /* 0x0000763211107816 */ /* 0x000fc80000000010 */
[----:B------:R-:W-:-:S05]  /*1a20*/  SEL R17, R16, R17, !P1 ;  /* 0x0000001110117207 */ /* 0x000fca0004800000 */
[----:B------:R-:W-:-:S05]  /*1a30*/  HSETP2.GT.AND P1, PT, R17.H0_H0, R6.H0_H0, PT ;  /* 0x2000000611007234 */ /* 0x000fca0003f24800 */
[----:B------:R-:W-:Y:S01]  /*1a40*/  SEL R6, R6, R17, !P1 ;  /* 0x0000001106067207 */ /* 0x000fe20004800000 */
[----:B--2---:R-:W-:Y:S07]  /*1a50*/  BRA `(.L_x_606) ;  /* 0x0000000000487947 */ /* 0x004fee0003800000 */
.L_x_605:
[----:B------:R-:W0:Y:S02]  /*1a60*/  LDC R16, c[0x0][0x3f0] ;  /* 0x0000fc00ff107b82 */ /* 0x000e240000000800 */
[----:B0-----:R-:W-:-:S13]  /*1a70*/  ISETP.NE.AND P1, PT, R16, 0x2, PT ;  /* 0x000000021000780c */ /* 0x001fda0003f25270 */
[----:B------:R-:W0:Y:S02]  /*1a80*/  @P1 LDC.64 R16, c[0x0][0x380] ;  /* 0x0000e000ff101b82 */ /* 0x000e240000000a00 */
[----:B0-----:R-:W-:-:S05]  /*1a90*/  @P1 IMAD.WIDE R16, R0, 0x4, R16 ;  /* 0x0000000400101825 */ /* 0x001fca00078e0210 */
[----:B------:R0:W-:Y:S01]  /*1aa0*/  @P1 STG.E desc[UR6][R16.64], R22 ;  /* 0x0000001610001986 */ /* 0x0001e2000c101906 */
[----:B------:R-:W-:Y:S05]  /*1ab0*/  @P1 BRA `(.L_x_606) ;  /* 0x0000000000301947 */ /* 0x000fea0003800000 */
[--C-:B0-----:R-:W-:Y:S02]  /*1ac0*/  HADD2.F32 R17, -RZ, R22.reuse.H0_H0 ;  /* 0x20000016ff117230 */ /* 0x101fe40000004100 */
[----:B------:R-:W-:-:S03]  /*1ad0*/  HADD2.F32 R23, -RZ, R22.H1_H1 ;  /* 0x30000016ff177230 */ /* 0x000fc60000004100 */
[-C--:B-----5:R-:W-:Y:S02]  /*1ae0*/  FMUL.FTZ R24, R17, R18.reuse ;  /* 0x0000001211187220 */ /* 0x0a0fe40000410000 */
[----:B------:R-:W0:Y:S01]  /*1af0*/  LDC.64 R16, c[0x0][0x380] ;  /* 0x0000e000ff107b82 */ /* 0x000e220000000a00 */
[----:B------:R-:W-:-:S03]  /*1b00*/  FMUL.FTZ R23, R23, R18 ;  /* 0x0000001217177220 */ /* 0x000fc60000410000 */
[----:B------:R-:W1:Y:S08]  /*1b10*/  F2I.S8.NTZ R24, R24 ;  /* 0x0000001800187305 */ /* 0x000e700000202100 */
[----:B------:R-:W2:Y:S01]  /*1b20*/  F2I.S8.NTZ R23, R23 ;  /* 0x0000001700177305 */ /* 0x000ea20000202100 */
[----:B-1----:R-:W-:-:S04]  /*1b30*/  PRMT R22, R24, 0x8880, RZ ;  /* 0x0000888018167816 */ /* 0x002fc800000000ff */
[----:B------:R-:W-:Y:S01]  /*1b40*/  PRMT R22, R22, 0x7710, RZ ;  /* 0x0000771016167816 */ /* 0x000fe200000000ff */
[----:B0-----:R-:W-:-:S03]  /*1b50*/  IMAD.WIDE R16, R0, 0x2, R16 ;  /* 0x0000000200107825 */ /* 0x001fc600078e0210 */
[----:B--2---:R-:W-:-:S05]  /*1b60*/  PRMT R25, R23, 0x7604, R22 ;  /* 0x0000760417197816 */ /* 0x004fca0000000016 */
[----:B------:R1:W-:Y:S02]  /*1b70*/  STG.E.U16 desc[UR6][R16.64], R25 ;  /* 0x0000001910007986 */ /* 0x0003e4000c101506 */
.L_x_606:
[----:B------:R-:W-:-:S04]  /*1b80*/  IADD3 R20, PT, PT, R20, R11, RZ ;  /* 0x0000000b14147210 */ /* 0x000fc80007ffe0ff */
[----:B------:R-:W-:-:S13]  /*1b90*/  ISETP.GE.AND P1, PT, R20, R10, PT ;  /* 0x0000000a1400720c */ /* 0x000fda0003f26270 */
[----:B------:R-:W-:Y:S05]  /*1ba0*/  @P1 BRA `(.L_x_601) ;  /* 0x0000001000001947 */ /* 0x000fea0003800000 */
[C---:B------:R-:W-:Y:S02]  /*1bb0*/  IADD3 R12, P1, PT, R3.reuse, R12, RZ ;  /* 0x0000000c030c7210 */ /* 0x040fe40007f3e0ff */
[----:B------:R-:W-:-:S03]  /*1bc0*/  IADD3 R14, P2, PT, R3, R14, RZ ;  /* 0x0000000e030e7210 */ /* 0x000fc60007f5e0ff */
[----:B------:R-:W-:Y:S01]  /*1bd0*/  IMAD.X R13, RZ, RZ, R13, P1 ;  /* 0x000000ffff0d7224 */ /* 0x000fe200008e060d */
[----:B------:R-:W-:-:S04]  /*1be0*/  IADD3.X R15, PT, PT, RZ, R15, RZ, P2, !PT ;  /* 0x0000000fff0f7210 */ /* 0x000fc800017fe4ff */
[----:B0-----:R-:W2:Y:S04]  /*1bf0*/  LDG.E.CONSTANT R22, desc[UR6][R12.64] ;  /* 0x000000060c167981 */ /* 0x001ea8000c1e9900 */
[----:B-1----:R-:W2:Y:S01]  /*1c00*/  LDG.E.CONSTANT R16, desc[UR6][R14.64] ;  /* 0x000000060e107981 */ /* 0x002ea2000c1e9900 */
[----:B------:R-:W-:Y:S01]  /*1c10*/  IMAD.IADD R2, R3, 0x1, R2 ;  /* 0x0000000103027824 */ /* 0x000fe200078e0202 */
[----:B------:R-:W-:-:S04]  /*1c20*/  IADD3 R23, PT, PT, R0, R11, RZ ;  /* 0x0000000b00177210 */ /* 0x000fc80007ffe0ff */
[----:B------:R-:W0:Y:S02]  /*1c30*/  LDS R17, [R2] ;  /* 0x0000000002117984 */ /* 0x000e240000000800 */
[----:B0-----:R-:W-:-:S04]  /*1c40*/  HADD2 R17, R17, -R4.H0_H0 ;  /* 0xa000000411117230 */ /* 0x001fc80000000000 */
[----:B------:R-:W-:-:S04]  /*1c50*/  HMUL2 R17, R17, R4.H1_H1 ;  /* 0x3000000411117232 */ /* 0x000fc80000000000 */
[----:B--2---:R-:W-:Y:S01]  /*1c60*/  HFMA2 R22, R17, R22, R16 ;  /* 0x0000001611167231 */ /* 0x004fe20000000010 */
[----:B------:R-:W-:Y:S06]  /*1c70*/  @!P0 BRA `(.L_x_607) ;  /* 0x0000000000208947 */ /* 0x000fec0003800000 */
[----:B------:R0:W-:Y:S01]  /*1c80*/  STS [R2], R22 ;  /* 0x0000001602007388 */ /* 0x0001e20000000800 */
[C---:B------:R-:W-:Y:S01]  /*1c90*/  HADD2 R17, |R22|.reuse, -RZ.H0_H0 ;  /* 0xa00000ff16117230 */ /* 0x040fe20000000200 */
[----:B------:R-:W-:-:S04]  /*1ca0*/  HSETP2.GT.AND P1, PT, |R22|.H0_H0, |R22|.H1_H1, PT ;  /* 0x7000001616007234 */ /* 0x000fc80003f24a00 */
[----:B------:R-:W-:-:S04]  /*1cb0*/  PRMT R0, R17, 0x7632, R0 ;  /* 0x0000763211007816 */ /* 0x000fc80000000000 */
[----:B------:R-:W-:-:S05]  /*1cc0*/  SEL R17, R0, R17, !P1 ;  /* 0x0000001100117207 */ /* 0x000fca0004800000 */
[----:B------:R-:W-:-:S05]  /*1cd0*/  HSETP2.GT.AND P1, PT, R17.H0_H0, R6.H0_H0, PT ;  /* 0x2000000611007234 */ /* 0x000fca0003f24800 */
[----:B------:R-:W-:Y:S01]  /*1ce0*/  SEL R6, R6, R17, !P1 ;  /* 0x0000001106067207 */ /* 0x000fe20004800000 */
[----:B0-----:R-:W-:Y:S07]  /*1cf0*/  BRA `(.L_x_608) ;  /* 0x0000000000487947 */ /* 0x001fee0003800000 */
.L_x_607:
        /* <DEDUP_REMOVED lines=18> */
.L_x_608:
[----:B------:R-:W-:-:S05]  /*1e20*/  IMAD.IADD R20, R20, 0x1, R11 ;  /* 0x0000000114147824 */ /* 0x000fca00078e020b */
[----:B------:R-:W-:-:S13]  /*1e30*/  ISETP.GE.AND P1, PT, R20, R10, PT ;  /* 0x0000000a1400720c */ /* 0x000fda0003f26270 */
[----:B------:R-:W-:Y:S05]  /*1e40*/  @P1 BRA `(.L_x_601) ;  /* 0x0000000c00581947 */ /* 0x000fea0003800000 */
[C---:B------:R-:W-:Y:S02]  /*1e50*/  IADD3 R14, P2, PT, R3.reuse, R14, RZ ;  /* 0x0000000e030e7210 */ /* 0x040fe40007f5e0ff */
[----:B------:R-:W-:-:S03]  /*1e60*/  IADD3 R12, P1, PT, R3, R12, RZ ;  /* 0x0000000c030c7210 */ /* 0x000fc60007f3e0ff */
[----:B------:R-:W-:Y:S01]  /*1e70*/  IMAD.X R15, RZ, RZ, R15, P2 ;  /* 0x000000ffff0f7224 */ /* 0x000fe200010e060f */
[----:B------:R-:W-:-:S04]  /*1e80*/  IADD3.X R13, PT, PT, RZ, R13, RZ, P1, !PT ;  /* 0x0000000dff0d7210 */ /* 0x000fc80000ffe4ff */
[----:B01----:R-:W2:Y:S04]  /*1e90*/  LDG.E.CONSTANT R16, desc[UR6][R14.64] ;  /* 0x000000060e107981 */ /* 0x003ea8000c1e9900 */
[----:B------:R-:W2:Y:S01]  /*1ea0*/  LDG.E.CONSTANT R0, desc[UR6][R12.64] ;  /* 0x000000060c007981 */ /* 0x000ea2000c1e9900 */
[----:B------:R-:W-:-:S05]  /*1eb0*/  IADD3 R2, PT, PT, R3, R2, RZ ;  /* 0x0000000203027210 */ /* 0x000fca0007ffe0ff */
[----:B------:R-:W0:Y:S01]  /*1ec0*/  LDS R17, [R2] ;  /* 0x0000000002117984 */ /* 0x000e220000000800 */
[----:B------:R-:W-:Y:S02]  /*1ed0*/  IMAD.IADD R23, R23, 0x1, R11 ;  /* 0x0000000117177824 */ /* 0x000fe400078e020b */
[----:B0-----:R-:W-:-:S04]  /*1ee0*/  HADD2 R17, R17, -R4.H0_H0 ;  /* 0xa000000411117230 */ /* 0x001fc80000000000 */
[----:B------:R-:W-:-:S04]  /*1ef0*/  HMUL2 R17, R17, R4.H1_H1 ;  /* 0x3000000411117232 */ /* 0x000fc80000000000 */
[----:B--2---:R-:W-:-:S05]  /*1f00*/  HFMA2 R0, R17, R0, R16 ;  /* 0x0000000011007231 */ /* 0x004fca0000000010 */
[----:B------:R-:W-:Y:S01]  /*1f10*/  MOV R25, R0 ;  /* 0x0000000000197202 */ /* 0x000fe20000000f00 */
[----:B------:R-:W-:Y:S06]  /*1f20*/  @!P0 BRA `(.L_x_609) ;  /* 0x0000000000208947 */ /* 0x000fec0003800000 */
[----:B------:R2:W-:Y:S01]  /*1f30*/  STS [R2], R25 ;  /* 0x0000001902007388 */ /* 0x0005e20000000800 */
[----:B------:R-:W-:Y:S01]  /*1f40*/  HADD2 R17, |R25|, -RZ.H0_H0 ;  /* 0xa00000ff19117230 */ /* 0x000fe20000000200 */
[----:B------:R-:W-:-:S04]  /*1f50*/  HSETP2.GT.AND P1, PT, |R0|.H0_H0, |R0|.H1_H1, PT ;  /* 0x7000000000007234 */ /* 0x000fc80003f24a00 */
[----:B------:R-:W-:-:S04]  /*1f60*/  PRMT R0, R17, 0x7632, R0 ;  /* 0x0000763211007816 */ /* 0x000fc80000000000 */
[----:B------:R-:W-:-:S05]  /*1f70*/  SEL R17, R0, R17, !P1 ;  /* 0x0000001100117207 */ /* 0x000fca0004800000 */
[----:B------:R-:W-:-:S05]  /*1f80*/  HSETP2.GT.AND P1, PT, R17.H0_H0, R6.H0_H0, PT ;  /* 0x2000000611007234 */ /* 0x000fca0003f24800 */
[----:B------:R-:W-:Y:S01]  /*1f90*/  SEL R6, R6, R17, !P1 ;  /* 0x0000001106067207 */ /* 0x000fe20004800000 */
[----:B--2---:R-:W-:Y:S07]  /*1fa0*/  BRA `(.L_x_610) ;  /* 0x0000000000487947 */ /* 0x004fee0003800000 */
.L_x_609:
        /* <DEDUP_REMOVED lines=18> */
.L_x_610:
        /* <DEDUP_REMOVED lines=24> */
[----:B0-----:R-:W-:Y:S07]  /*2250*/  BRA `(.L_x_612) ;  /* 0x0000000000487947 */ /* 0x001fee0003800000 */
.L_x_611:
        /* <DEDUP_REMOVED lines=18> */
.L_x_612:
        /* <DEDUP_REMOVED lines=25> */
.L_x_613:
        /* <DEDUP_REMOVED lines=18> */
.L_x_614:
[----:B------:R-:W-:-:S04]  /*2630*/  IADD3 R20, PT, PT, R20, R11, RZ ;  /* 0x0000000b14147210 */ /* 0x000fc80007ffe0ff */
[----:B------:R-:W-:-:S13]  /*2640*/  ISETP.GE.AND P1, PT, R20, R10, PT ;  /* 0x0000000a1400720c */ /* 0x000fda0003f26270 */
[----:B------:R-:W-:Y:S05]  /*2650*/  @P1 BRA `(.L_x_601) ;  /* 0x0000000400541947 */ /* 0x000fea0003800000 */
[C---:B------:R-:W-:Y:S02]  /*2660*/  IADD3 R12, P1, PT, R3.reuse, R12, RZ ;  /* 0x0000000c030c7210 */ /* 0x040fe40007f3e0ff */
[----:B------:R-:W-:-:S03]  /*2670*/  IADD3 R14, P2, PT, R3, R14, RZ ;  /* 0x0000000e030e7210 */ /* 0x000fc60007f5e0ff */
[----:B------:R-:W-:Y:S01]  /*2680*/  IMAD.X R13, RZ, RZ, R13, P1 ;  /* 0x000000ffff0d7224 */ /* 0x000fe200008e060d */
[----:B------:R-:W-:-:S04]  /*2690*/  IADD3.X R15, PT, PT, RZ, R15, RZ, P2, !PT ;  /* 0x0000000fff0f7210 */ /* 0x000fc800017fe4ff */
[----:B------:R-:W2:Y:S04]  /*26a0*/  LDG.E.CONSTANT R0, desc[UR6][R12.64] ;  /* 0x000000060c007981 */ /* 0x000ea8000c1e9900 */
[----:B01----:R-:W2:Y:S01]  /*26b0*/  LDG.E.CONSTANT R16, desc[UR6][R14.64] ;  /* 0x000000060e107981 */ /* 0x003ea2000c1e9900 */
[----:B------:R-:W-:Y:S01]  /*26c0*/  IADD3 R2, PT, PT, R3, R2, RZ ;  /* 0x0000000203027210 */ /* 0x000fe20007ffe0ff */
[----:B------:R-:W-:-:S04]  /*26d0*/  IMAD.IADD R23, R23, 0x1, R11 ;  /* 0x0000000117177824 */ /* 0x000fc800078e020b */
[----:B------:R-:W0:Y:S02]  /*26e0*/  LDS R17, [R2] ;  /* 0x0000000002117984 */ /* 0x000e240000000800 */
        /* <DEDUP_REMOVED lines=13> */
.L_x_615:
        /* <DEDUP_REMOVED lines=18> */
.L_x_616:
        /* <DEDUP_REMOVED lines=8> */
[----:B------:R-:W2:Y:S01]  /*2960*/  LDG.E.CONSTANT R15, desc[UR6][R14.64] ;  /* 0x000000060e0f7981 */ /* 0x000ea2000c1e9900 */
[----:B01----:R-:W-:Y:S01]  /*2970*/  IADD3 R16, PT, PT, R3, R2, RZ ;  /* 0x0000000203107210 */ /* 0x003fe20007ffe0ff */
[----:B------:R-:W-:-:S04]  /*2980*/  IMAD.IADD R23, R23, 0x1, R11 ;  /* 0x0000000117177824 */ /* 0x000fc800078e020b */
        /* <DEDUP_REMOVED lines=13> */
.L_x_617:
        /* <DEDUP_REMOVED lines=18> */
.L_x_618:
[----:B------:R-:W-:-:S04]  /*2b80*/  IADD3 R20, PT, PT, R20, R11, RZ ;  /* 0x0000000b14147210 */ /* 0x000fc80007ffe0ff */
[----:B------:R-:W-:-:S13]  /*2b90*/  ISETP.GE.AND P1, PT, R20, R10, PT ;  /* 0x0000000a1400720c */ /* 0x000fda0003f26270 */
[----:B------:R-:W-:Y:S05]  /*2ba0*/  @!P1 BRA `(.L_x_619) ;  /* 0xffffffe800989947 */ /* 0x000fea000383ffff */
.L_x_601:
[----:B-123--:R-:W-:Y:S05]  /*2bb0*/  BSYNC.RECONVERGENT B0 ;  /* 0x0000000000007941 */ /* 0x00efea0003800200 */
.L_x_600:
[----:B------:R-:W1:Y:S02]  /*2bc0*/  LDCU.64 UR4, c[0x0][0x3e8] ;  /* 0x00007d00ff0477ac */ /* 0x000e640008000a00 */
[----:B-1----:R-:W-:-:S04]  /*2bd0*/  ISETP.NE.U32.AND P0, PT, RZ, UR4, PT ;  /* 0x00000004ff007c0c */ /* 0x002fc8000bf05070 */
        /* <DEDUP_REMOVED lines=8> */
[----:B------:R-:W1:Y:S01]  /*2c60*/  @!P0 S2R R9, SR_CgaCtaId ;  /* 0x0000000000098919 */ /* 0x000e620000008800 */
[----:B------:R-:W-:-:S05]  /*2c70*/  @!P0 MOV R4, 0x400 ;  /* 0x0000040000048802 */ /* 0x000fca0000000f00 */
[----:B------:R-:W2:Y:S01]  /*2c80*/  @P1 S2R R13, SR_CgaCtaId ;  /* 0x00000000000d1919 */ /* 0x000ea20000008800 */
[----:B0-----:R-:W-:Y:S02]  /*2c90*/  FMNMX.FTZ R3, R6, R3, !PT ;  /* 0x0000000306037209 */ /* 0x001fe40007810000 */
[----:B------:R-:W-:-:S03]  /*2ca0*/  @P1 MOV R6, 0x400 ;  /* 0x0000040000061802 */ /* 0x000fc60000000f00 */
[----:B------:R-:W0:Y:S02]  /*2cb0*/  SHFL.BFLY PT, R0, R3, 0x8, 0x1f ;  /* 0x0d001f0003007f89 */ /* 0x000e2400000e0000 */
[----:B------:R-:W-:-:S05]  /*2cc0*/  @P1 VIADD R6, R6, 0x8 ;  /* 0x0000000806061836 */ /* 0x000fca0000000000 */
[----:B--2---:R-:W-:-:S04]  /*2cd0*/  @P1 LEA R13, R13, R6, 0x18 ;  /* 0x000000060d0d1211 */ /* 0x004fc800078ec0ff */
[----:B------:R-:W-:Y:S02]  /*2ce0*/  @P1 LEA R8, R8, R13, 0x2 ;  /* 0x0000000d08081211 */ /* 0x000fe400078e10ff */
[----:B0-----:R-:W-:-:S05]  /*2cf0*/  FMNMX.FTZ R0, R3, R0, !PT ;  /* 0x0000000003007209 */ /* 0x001fca0007810000 */
[----:B------:R-:W0:Y:S02]  /*2d00*/  SHFL.BFLY PT, R5, R0, 0x4, 0x1f ;  /* 0x0c801f0000057f89 */ /* 0x000e2400000e0000 */
[----:B0-----:R-:W-:Y:S02]  /*2d10*/  FMNMX.FTZ R5, R0, R5, !PT ;  /* 0x0000000500057209 */ /* 0x001fe40007810000 */
[----:B------:R-:W-:-:S03]  /*2d20*/  @!P0 IADD3 R0, PT, PT, R4, 0x8, RZ ;  /* 0x0000000804008810 */ /* 0x000fc60007ffe0ff */
[----:B------:R-:W0:Y:S01]  /*2d30*/  SHFL.BFLY PT, R2, R5, 0x2, 0x1f ;  /* 0x0c401f0005027f89 */ /* 0x000e2200000e0000 */
[----:B-1----:R-:W-:-:S04]  /*2d40*/  @!P0 LEA R0, R9, R0, 0x18 ;  /* 0x0000000009008211 */ /* 0x002fc800078ec0ff */
[----:B------:R-:W-:Y:S02]  /*2d50*/  @!P0 LEA R0, R7, R0, 0x2 ;  /* 0x0000000007008211 */ /* 0x000fe400078e10ff */
[----:B0-----:R-:W-:-:S05]  /*2d60*/  FMNMX.FTZ R2, R5, R2, !PT ;  /* 0x0000000205027209 */ /* 0x001fca0007810000 */
[----:B------:R-:W0:Y:S02]  /*2d70*/  SHFL.BFLY PT, R3, R2, 0x1, 0x1f ;  /* 0x0c201f0002037f89 */ /* 0x000e2400000e0000 */
[----:B0-----:R-:W-:Y:S01]  /*2d80*/  FMNMX.FTZ R9, R2, R3, !PT ;  /* 0x0000000302097209 */ /* 0x001fe20007810000 */
[----:B------:R-:W-:-:S04]  /*2d90*/  IMAD.MOV.U32 R3, RZ, RZ, -0x1f528714 ;  /* 0xe0ad78ecff037424 */ /* 0x000fc800078e00ff */
[----:B------:R-:W-:Y:S01]  /*2da0*/  @!P0 STS [R0], R9 ;  /* 0x0000000900008388 */ /* 0x000fe20000000800 */
[----:B------:R-:W-:Y:S01]  /*2db0*/  BAR.SYNC.DEFER_BLOCKING 0x0 ;  /* 0x0000000000007b1d */ /* 0x000fe20000010000 */
[----:B------:R-:W-:-:S05]  /*2dc0*/  ISETP.GE.AND P0, PT, R21, R10, PT ;  /* 0x0000000a1500720c */ /* 0x000fca0003f06270 */
        /* <DEDUP_REMOVED lines=14> */
[----:B------:R-:W-:Y:S04]  /*2eb0*/  BSSY.RECONVERGENT B1, `(.L_x_622) ;  /* 0x0000030000017945 */ /* 0x000fe80003800200 */
        /* <DEDUP_REMOVED lines=46> */
[----:B-----5:R-:W-:Y:S05]  /*31a0*/  CALL.REL.NOINC `($__internal_6_$__cuda_sm20_div_rn_f64_full) ;  /* 0x0000000000b47944 */ /* 0x020fea0003c00000 */
.L_x_623:
[----:B------:R-:W-:Y:S05]  /*31b0*/  BSYNC.RECONVERGENT B1 ;  /* 0x0000000000017941 */ /* 0x000fea0003800200 */
.L_x_622:
[----:B------:R-:W0:Y:S01]  /*31c0*/  S2R R8, SR_CgaCtaId ;  /* 0x0000000000087919 */ /* 0x000e220000008800 */
[----:B------:R-:W1:Y:S01]  /*31d0*/  LDC R17, c[0x0][0x3c8] ;  /* 0x0000f200ff117b82 */ /* 0x000e620000000800 */
        /* <DEDUP_REMOVED lines=14> */
.L_x_624:
[----:B------:R-:W-:-:S06]  /*32c0*/  LEA R7, R8, R15, 0x2 ;  /* 0x0000000f08077211 */ /* 0x000fcc00078e10ff */
[----:B0-----:R-:W0:Y:S02]  /*32d0*/  LDS R7, [R7] ;  /* 0x0000000007077984 */ /* 0x001e240000000800 */
[----:B0-----:R-:W-:-:S05]  /*32e0*/  HADD2.F32 R3, -RZ, R7.H0_H0 ;  /* 0x20000007ff037230 */ /* 0x001fca0000004100 */
[----:B------:R-:W-:Y:S01]  /*32f0*/  FMUL.FTZ R9, R6, R3 ;  /* 0x0000000306097220 */ /* 0x000fe20000410000 */
[----:B------:R-:W-:-:S05]  /*3300*/  HADD2.F32 R3, -RZ, R7.H1_H1 ;  /* 0x30000007ff037230 */ /* 0x000fca0000004100 */
[----:B------:R-:W0:Y:S01]  /*3310*/  F2I.S8.NTZ R9, R9 ;  /* 0x0000000900097305 */ /* 0x000e220000202100 */
[----:B------:R-:W-:Y:S01]  /*3320*/  FMUL.FTZ R10, R6, R3 ;  /* 0x00000003060a7220 */ /* 0x000fe20000410000 */
[----:B------:R-:W-:Y:S01]  /*3330*/  IMAD R3, R19, R17, R8 ;  /* 0x0000001113037224 */ /* 0x000fe200078e0208 */
[----:B------:R-:W-:-:S03]  /*3340*/  IADD3 R8, PT, PT, R11, R8, RZ ;  /* 0x000000080b087210 */ /* 0x000fc60007ffe0ff */
[----:B---3--:R-:W-:Y:S01]  /*3350*/  IMAD.WIDE R2, R3, 0x2, R4 ;  /* 0x0000000203027825 */ /* 0x008fe200078e0204 */
[----:B------:R-:W-:Y:S01]  /*3360*/  ISETP.GE.AND P0, PT, R8, R17, PT ;  /* 0x000000110800720c */ /* 0x000fe20003f06270 */
[----:B------:R-:W1:Y:S01]  /*3370*/  F2I.S8.NTZ R13, R10 ;  /* 0x0000000a000d7305 */ /* 0x000e620000202100 */
[----:B0-----:R-:W-:-:S04]  /*3380*/  PRMT R12, R9, 0x8880, RZ ;  /* 0x00008880090c7816 */ /* 0x001fc800000000ff */
[----:B------:R-:W-:-:S04]  /*3390*/  PRMT R12, R12, 0x7710, RZ ;  /* 0x000077100c0c7816 */ /* 0x000fc800000000ff */
[----:B-1----:R-:W-:-:S05]  /*33a0*/  PRMT R13, R13, 0x7604, R12 ;  /* 0x000076040d0d7816 */ /* 0x002fca000000000c */
[----:B------:R0:W-:Y:S01]  /*33b0*/  STG.E.U16 desc[UR6][R2.64], R13 ;  /* 0x0000000d02007986 */ /* 0x0001e2000c101506 */
[----:B------:R-:W-:Y:S05]  /*33c0*/  @!P0 BRA `(.L_x_624) ;  /* 0xfffffffc00bc8947 */ /* 0x000fea000383ffff */
.L_x_621:
[----:B------:R-:W-:Y:S05]  /*33d0*/  BSYNC.RECONVERGENT B0 ;  /* 0x0000000000007941 */ /* 0x000fea0003800200 */
.L_x_620:
[----:B------:R-:W-:-:S13]  /*33e0*/  ISETP.NE.AND P0, PT, R21, RZ, PT ;  /* 0x000000ff1500720c */ /* 0x000fda0003f05270 */
[----:B------:R-:W-:Y:S05]  /*33f0*/  @P0 EXIT ;  /* 0x000000000000094d */ /* 0x000fea0003800000 */
[----:B------:R-:W1:Y:S08]  /*3400*/  LDC.64 R4, c[0x0][0x3e0] ;  /* 0x0000f800ff047b82 */ /* 0x000e700000000a00 */
[----:B0-----:R-:W0:Y:S01]  /*3410*/  LDC.64 R2, c[0x0][0x3e8] ;  /* 0x0000fa00ff027b82 */ /* 0x001e220000000a00 */
[----:B-1----:R-:W2:Y:S01]  /*3420*/  LDG.E R5, desc[UR6][R4.64] ;  /* 0x0000000604057981 */ /* 0x002ea2000c1e1900 */
[----:B0-----:R-:W-:-:S04]  /*3430*/  IMAD.WIDE.U32 R2, R19, 0x4, R2 ;  /* 0x0000000413027825 */ /* 0x001fc800078e0002 */
[----:B--2---:R-:W-:-:S04]  /*3440*/  FMUL.FTZ R0, R0, R5 ;  /* 0x0000000500007220 */ /* 0x004fc80000410000 */
[----:B------:R-:W-:-:S05]  /*3450*/  FMUL.FTZ R7, R0, 0.0078740157186985015869 ;  /* 0x3c01020400077820 */ /* 0x000fca0000410000 */
[----:B------:R-:W-:Y:S01]  /*3460*/  STG.E desc[UR6][R2.64], R7 ;  /* 0x0000000702007986 */ /* 0x000fe2000c101906 */
[----:B------:R-:W-:Y:S05]  /*3470*/  EXIT ;  /* 0x000000000000794d */ /* 0x000fea0003800000 */
        .weak           $__internal_6_$__cuda_sm20_div_rn_f64_full
        .type           $__internal_6_$__cuda_sm20_div_rn_f64_full,@function
        .size           $__internal_6_$__cuda_sm20_div_rn_f64_full,(.L_x_2484 - $__internal_6_$__cuda_sm20_div_rn_f64_full)
$__internal_6_$__cuda_sm20_div_rn_f64_full:
[C---:B------:R-:W-:Y:S01]  /*3480*/  FSETP.GEU.AND P0, PT, |R5|.reuse, 1.469367938527859385e-39, PT ;  /* 0x001000000500780b */ /* 0x040fe20003f0e200 */
[----:B------:R-:W-:Y:S01]  /*3490*/  BSSY.RECONVERGENT B2, `(.L_x_625) ;  /* 0x000006b000027945 */ /* 0x000fe20003800200 */
[C---:B------:R-:W-:Y:S02]  /*34a0*/  LOP3.LUT R2, R5.reuse, 0x800fffff, RZ, 0xc0, !PT ;  /* 0x800fffff05027812 */ /* 0x040fe400078ec0ff */
[----:B------:R-:W-:Y:S02]  /*34b0*/  LOP3.LUT R10, R5, 0x7ff00000, RZ, 0xc0, !PT ;  /* 0x7ff00000050a7812 */ /* 0x000fe400078ec0ff */
[----:B------:R-:W-:Y:S01]  /*34c0*/  LOP3.LUT R3, R2, 0x3ff00000, RZ, 0xfc, !PT ;  /* 0x3ff0000002037812 */ /* 0x000fe200078efcff */
[----:B------:R-:W-:Y:S01]  /*34d0*/  IMAD.MOV.U32 R2, RZ, RZ, R4 ;  /* 0x000000ffff027224 */ /* 0x000fe200078e0004 */
[----:B------:R-:W-:Y:S02]  /*34e0*/  MOV R23, 0x40500000 ;  /* 0x4050000000177802 */ /* 0x000fe40000000f00 */
[----:B------:R-:W-:-:S02]  /*34f0*/  MOV R8, 0x1 ;  /* 0x0000000100087802 */ /* 0x000fc40000000f00 */
[----:B------:R-:W-:Y:S01]  /*3500*/  ISETP.LE.U32.AND P1, PT, R10, 0x40500000, PT ;  /* 0x405000000a00780c */ /* 0x000fe20003f23070 */
[----:B------:R-:W0:Y:S01]  /*3510*/  @!P0 DMUL R2, R4, 8.98846567431157953865e+307 ;  /* 0x7fe0000004028828 */ /* 0x000e220000000000 */
[----:B------:R-:W-:Y:S01]  /*3520*/  IADD3 R18, PT, PT, R23, -0x1, RZ ;  /* 0xffffffff17127810 */ /* 0x000fe20007ffe0ff */
[----:B0-----:R-:W0:Y:S01]  /*3530*/  MUFU.RCP64H R9, R3 ;  /* 0x0000000300097308 */ /* 0x001e220000001800 */
[----:B------:R-:W-:Y:S02]  /*3540*/  @!P0 LOP3.LUT R10, R3, 0x7ff00000, RZ, 0xc0, !PT ;  /* 0x7ff00000030a8812 */ /* 0x000fe400078ec0ff */
[----:B------:R-:W-:Y:S02]  /*3550*/  ISETP.GT.U32.AND P0, PT, R18, 0x7feffffe, PT ;  /* 0x7feffffe1200780c */ /* 0x000fe40003f04070 */
[----:B------:R-:W-:Y:S01]  /*3560*/  MOV R7, 0x1ca00000 ;  /* 0x1ca0000000077802 */ /* 0x000fe20000000f00 */
[----:B------:R-:W-:-:S05]  /*3570*/  VIADD R18, R10, 0xffffffff ;  /* 0xffffffff0a127836 */ /* 0x000fca0000000000 */
        /* <DEDUP_REMOVED lines=24> */
[----:B0-----:R0:W1:Y:S02]  /*3700*/  DFMA R12, R12, R8, R12 ;  /* 0x000000080c0c722b */ /* 0x001064000000000c */
[----:B0-----:R-:W-:-:S04]  /*3710*/  SEL R8, R7, 0x63400000, !P1 ;  /* 0x6340000007087807 */ /* 0x001fc80004800000 */
[----:B------:R-:W-:Y:S01]  /*3720*/  LOP3.LUT R9, R8, 0xfc000, RZ, 0xfc, !PT ;  /* 0x000fc00008097812 */ /* 0x000fe200078efcff */
[----:B------:R-:W-:-:S15]  /*3730*/  IMAD.MOV.U32 R8, RZ, RZ, RZ ;  /* 0x000000ffff087224 */ /* 0x000fde00078e00ff */
[----:B------:R-:W-:-:S15]  /*3740*/  NOP ;  /* 0x0000000000007918 */ /* 0x000fde0000000000 */
[----:B------:R-:W-:-:S15]  /*3750*/  NOP ;  /* 0x0000000000007918 */ /* 0x000fde0000000000 */
[----:B------:R-:W-:-:S12]  /*3760*/  NOP ;  /* 0x0000000000007918 */ /* 0x000fd80000000000 */
[----:B-1----:R-:W0:-:S15]  /*3770*/  DMUL R14, R12, R8 ;  /* 0x000000080c0e7228 */ /* 0x002e1e0000000000 */
        /* <DEDUP_REMOVED lines=13> */
[----:B------:R-:W-:Y:S02]  /*3850*/  IADD3 R15, PT, PT, RZ, -R14, RZ ;  /* 0x8000000eff0f7210 */ /* 0x000fe40007ffe0ff */
[----:B------:R-:W-:Y:S02]  /*3860*/  ISETP.LE.U32.AND P0, PT, R14, 0x40500000, PT ;  /* 0x405000000e00780c */ /* 0x000fe40003f03070 */
[----:B------:R-:W-:Y:S02]  /*3870*/  VIADDMNMX R10, R15, R10, 0xb9600000, !PT ;  /* 0xb96000000f0a7446 */ /* 0x000fe4000780010a */
[----:B------:R-:W-:-:S02]  /*3880*/  SEL R7, R7, 0x63400000, !P0 ;  /* 0x6340000007077807 */ /* 0x000fc40004000000 */
[----:B------:R-:W-:Y:S02]  /*3890*/  VIMNMX R10, PT, PT, R10, 0x46a00000, PT ;  /* 0x46a000000a0a7848 */ /* 0x000fe40003fe0100 */
[----:B------:R-:W-:-:S03]  /*38a0*/  MOV R16, RZ ;  /* 0x000000ff00107202 */ /* 0x000fc60000000f00 */
        /* <DEDUP_REMOVED lines=11> */
[----:B------:R-:W-:Y:S02]  /*3960*/  IADD3 R3, PT, PT, RZ, -R7, RZ ;  /* 0x80000007ff037210 */ /* 0x000fe40007ffe0ff */
[----:B------:R-:W-:-:S06]  /*3970*/  MOV R2, RZ ;  /* 0x000000ff00027202 */ /* 0x000fcc0000000f00 */
        /* <DEDUP_REMOVED lines=11> */
.L_x_626:
        /* <DEDUP_REMOVED lines=15> */
.L_x_628:
[----:B------:R-:W-:Y:S02]  /*3b20*/  LOP3.LUT R15, R5, 0x80000, RZ, 0xfc, !PT ;  /* 0x00080000050f7812 */ /* 0x000fe400078efcff */
[----:B------:R-:W-:-:S07]  /*3b30*/  MOV R14, R4 ;  /* 0x00000004000e7202 */ /* 0x000fce0000000f00 */
.L_x_627:
[----:B------:R-:W-:Y:S05]  /*3b40*/  BSYNC.RECONVERGENT B2 ;  /* 0x0000000000027941 */ /* 0x000fea0003800200 */
.L_x_625:
[----:B------:R-:W-:Y:S02]  /*3b50*/  HFMA2 R7, -RZ, RZ, 0, 0 ;  /* 0x00000000ff077431 */ /* 0x000fe400000001ff */
[----:B------:R-:W-:Y:S01]  /*3b60*/  IMAD.MOV.U32 R2, RZ, RZ, R14 ;  /* 0x000000ffff027224 */ /* 0x000fe200078e000e */
[----:B------:R-:W-:Y:S01]  /*3b70*/  MOV R3, R15 ;  /* 0x0000000f00037202 */ /* 0x000fe20000000f00 */
[----:B------:R-:W-:Y:S06]  /*3b80*/  RET.REL.NODEC R6 `(_ZN17fastertransformer35generalAddBiasResidualLayerNormOpt2I7__half2Lb0ELb0ELi2ELb1ELi8EEEvPT_S3_PKS2_S5_S5_S5_S5_S5_fiiPKfS7_S7_Pfi) ;  /* 0xffffffc4061c7950 */ /* 0x000fec0003c3ffff */
.L_x_629:
        /* <DEDUP_REMOVED lines=15> */
.L_x_2484:


//--------------------- .text._ZN17fastertransformer34generalAddBiasResidualLayerNormOptI7__half2Lb0ELb0ELi2ELb1ELi8EEEvPT_S3_PKS2_S5_S5_S5_S5_S5_fiiPKfS7_S7_Pfi --------------------------
	.section	.text._ZN17fastertransformer34generalAddBiasResidualLayerNormOptI7__half2Lb0ELb0ELi2ELb1ELi8EEEvPT_S3_PKS2_S5_S5_S5_S5_S5_fiiPKfS7_S7_Pfi,"ax",@progbits
	.align	128
        .global         _ZN17fastertransformer34generalAddBiasResidualLayerNormOptI7__half2Lb0ELb0ELi2ELb1ELi8EEEvPT_S3_PKS2_S5_S5_S5_S5_S5_fiiPKfS7_S7_Pfi
        .type           _ZN17fastertransformer34generalAddBiasResidualLayerNormOptI7__half2Lb0ELb0ELi2ELb1ELi8EEEvPT_S3_PKS2_S5_S5_S5_S5_S5_fiiPKfS7_S7_Pfi,@function
        .size           _ZN17fastertransformer34generalAddBiasResidualLayerNormOptI7__half2Lb0ELb0ELi2ELb1ELi8EEEvPT_S3_PKS2_S5_S5_S5_S5_S5_fiiPKfS7_S7_Pfi,(.L_x_2485 - _ZN17fastertransformer34generalAddBiasResidualLayerNormOptI7__half2Lb0ELb0ELi2ELb1ELi8EEEvPT_S3_PKS2_S5_S5_S5_S5_S5_fiiPKfS7_S7_Pfi)
        .other          _ZN17fastertransformer34generalAddBiasResidualLayerNormOptI7__half2Lb0ELb0ELi2ELb1ELi8EEEvPT_S3_PKS2_S5_S5_S5_S5_S5_fiiPKfS7_S7_Pfi,@"STO_CUDA_ENTRY STV_DEFAULT"
_ZN17fastertransformer34generalAddBiasResidualLayerNormOptI7__half2Lb0ELb0ELi2ELb1ELi8EEEvPT_S3_PKS2_S5_S5_S5_S5_S5_fiiPKfS7_S7_Pfi:
.text._ZN17fastertransformer34generalAddBiasResidualLayerNormOptI7__half2Lb0ELb0ELi2ELb1ELi8EEEvPT_S3_PKS2_S5_S5_S5_S5_S5_fiiPKfS7_S7_Pfi:
[----:B------:R-:W-:Y:S08]  /*0000*/  LDC R1, c[0x0][0x37c] ;  /* 0x0000df00ff017b82 */ /* 0x000ff00000000800 */
[----:B------:R-:W0:Y:S01]  /*0010*/  LDC R2, c[0x0][0x3f0] ;  /* 0x0000fc00ff027b82 */ /* 0x000e220000000800 */
[----:B------:R-:W1:Y:S01]  /*0020*/  LDCU.64 UR6, c[0x0][0x358] ;  /* 0x00006b00ff0677ac */ /* 0x000e620008000a00 */
[----:B------:R-:W2:Y:S01]  /*0030*/  S2R R0, SR_TID.X ;  /* 0x0000000000007919 */ /* 0x000ea20000002100 */
[----:B------:R-:W-:Y:S01]  /*0040*/  PRMT R12, RZ, 0x5410, RZ ;  /* 0x00005410ff0c7816 */ /* 0x000fe200000000ff */
[----:B------:R-:W3:Y:S01]  /*0050*/  LDCU UR4, c[0x0][0x3c8] ;  /* 0x00007900ff0477ac */ /* 0x000ee20008000800 */
[----:B------:R-:W-:Y:S01]  /*0060*/  BSSY.RECONVERGENT B0, `(.L_x_630) ;  /* 0x0000021000007945 */ /* 0x000fe20003800200 */
[----:B---3--:R-:W-:-:S02]  /*0070*/  MOV R3, UR4 ;  /* 0x0000000400037c02 */ /* 0x008fc40008000f00 */
[----:B0-----:R-:W-:Y:S01]  /*0080*/  ISETP.NE.AND P1, PT, R2, 0x2, PT ;  /* 0x000000020200780c */ /* 0x001fe20003f25270 */
[----:B------:R-:W-:Y:S01]  /*0090*/  IMAD.MOV.U32 R2, RZ, RZ, RZ ;  /* 0x000000ffff027224 */ /* 0x000fe200078e00ff */
[----:B--2---:R-:W-:-:S11]  /*00a0*/  ISETP.GE.AND P0, PT, R0, R3, PT ;  /* 0x000000030000720c */ /* 0x004fd60003f06270 */
[----:B------:R-:W1:Y:S02]  /*00b0*/  @!P1 LDC.64 R4, c[0x0][0x3e0] ;  /* 0x0000f800ff049b82 */ /* 0x000e640000000a00 */
[----:B-1----:R0:W5:Y:S01]  /*00c0*/  @!P1 LDG.E R2, desc[UR6][R4.64] ;  /* 0x0000000604029981 */ /* 0x002162000c1e1900 */
[----:B------:R-:W-:Y:S05]  /*00d0*/  @P0 BRA `(.L_x_631) ;  /* 0x0000000000640947 */ /* 0x000fea0003800000 */
[----:B------:R-:W1:Y:S01]  /*00e0*/  S2R R17, SR_CgaCtaId ;  /* 0x0000000000117919 */ /* 0x000e620000008800 */
[----:B------:R-:W2:Y:S01]  /*00f0*/  LDC R13, c[0x0][0x360] ;  /* 0x0000d800ff0d7b82 */ /* 0x000ea20000000800 */
[----:B------:R-:W-:Y:S01]  /*0100*/  MOV R10, 0x400 ;  /* 0x00000400000a7802 */ /* 0x000fe20000000f00 */
[----:B------:R-:W-:Y:S01]  /*0110*/  IMAD.MOV.U32 R20, RZ, RZ, R0 ;  /* 0x000000ffff147224 */ /* 0x000fe200078e0000 */
[----:B------:R-:W3:Y:S02]  /*0120*/  S2R R16, SR_CTAID.X ;  /* 0x0000000000107919 */ /* 0x000ee40000002500 */
[----:B------:R-:W-:-:S03]  /*0130*/  IADD3 R10, PT, PT, R10, 0x110, RZ ;  /* 0x000001100a0a7810 */ /* 0x000fc60007ffe0ff */
[----:B------:R-:W4:Y:S08]  /*0140*/  LDC.64 R8, c[0x0][0x388] ;  /* 0x0000e200ff087b82 */ /* 0x000f300000000a00 */
[----:B------:R-:W2:Y:S08]  /*0150*/  LDC.64 R6, c[0x0][0x3a0] ;  /* 0x0000e800ff067b82 */ /* 0x000eb00000000a00 */
[----:B0-----:R-:W0:Y:S01]  /*0160*/  LDC.64 R4, c[0x0][0x3a8] ;  /* 0x0000ea00ff047b82 */ /* 0x001e220000000a00 */
[----:B-1----:R-:W-:-:S07]  /*0170*/  LEA R17, R17, R10, 0x18 ;  /* 0x0000000a11117211 */ /* 0x002fce00078ec0ff */
.L_x_632:
[----:B-1-3--:R-:W-:-:S04]  /*0180*/  IMAD R15, R16, R3, R20 ;  /* 0x00000003100f7224 */ /* 0x00afc800078e0214 */
[----:B--2---:R-:W-:-:S04]  /*0190*/  IMAD.WIDE R18, R15, 0x4, R6 ;  /* 0x000000040f127825 */ /* 0x004fc800078e0206 */
[C---:B0-----:R-:W-:Y:S02]  /*01a0*/  IMAD.WIDE R10, R15.reuse, 0x4, R4 ;  /* 0x000000040f0a7825 */ /* 0x041fe400078e0204 */
[----:B------:R-:W2:Y:S04]  /*01b0*/  LDG.E.CONSTANT R18, desc[UR6][R18.64] ;  /* 0x0000000612127981 */ /* 0x000ea8000c1e9900 */
[----:B------:R2:W3:Y:S01]  /*01c0*/  LDG.E.CONSTANT R10, desc[UR6][R10.64] ;  /* 0x000000060a0a7981 */ /* 0x0004e2000c1e9900 */
[----:B----4-:R-:W-:Y:S01]  /*01d0*/  IMAD.WIDE R14, R15, 0x4, R8 ;  /* 0x000000040f0e7825 */ /* 0x010fe200078e0208 */
[----:B------:R-:W-:-:S03]  /*01e0*/  LEA R22, R20, R17, 0x2 ;  /* 0x0000001114167211 */ /* 0x000fc600078e10ff */
[----:B------:R-:W-:-:S05]  /*01f0*/  IMAD.IADD R20, R13, 0x1, R20 ;  /* 0x000000010d147824 */ /* 0x000fca00078e0214 */
[----:B------:R-:W-:Y:S01]  /*0200*/  ISETP.GE.AND P1, PT, R20, R3, PT ;  /* 0x000000031400720c */ /* 0x000fe20003f26270 */
[----:B--2---:R-:W-:-:S04]  /*0210*/  HFMA2 R11, R18, 1, 1, RZ ;  /* 0x3c003c00120b7831 */ /* 0x004fc800000000ff */
[----:B---3--:R-:W-:-:S04]  /*0220*/  HADD2 R11, R11, R10 ;  /* 0x0000000a0b0b7230 */ /* 0x008fc80000000000 */
[----:B------:R-:W-:Y:S01]  /*0230*/  HFMA2 R12, R12, 1, 1, R11 ;  /* 0x3c003c000c0c7831 */ /* 0x000fe2000000000b */
[----:B------:R1:W-:Y:S04]  /*0240*/  STG.E desc[UR6][R14.64], R11 ;  /* 0x0000000b0e007986 */ /* 0x0003e8000c101906 */
[----:B------:R1:W-:Y:S01]  /*0250*/  STS [R22], R11 ;  /* 0x0000000b16007388 */ /* 0x0003e20000000800 */
[----:B------:R-:W-:Y:S05]  /*0260*/  @!P1 BRA `(.L_x_632) ;  /* 0xfffffffc00c49947 */ /* 0x000fea000383ffff */
.L_x_631:
[----:B------:R-:W-:Y:S05]  /*0270*/  BSYNC.RECONVERGENT B0 ;  /* 0x0000000000007941 */ /* 0x000fea0003800200 */
.L_x_630:
[----:B------:R-:W-:Y:S01]  /*0280*/  HADD2 R12, R12.H0_H0, R12.H1_H1 ;  /* 0x3000000c0c0c7230 */ /* 0x000fe20000000800 */
[----:B------:R-:W2:Y:S01]  /*0290*/  S2R R8, SR_CgaCtaId ;  /* 0x0000000000087919 */ /* 0x000ea20000008800 */
[----:B------:R-:W-:Y:S01]  /*02a0*/  MOV R9, 0x400 ;  /* 0x0000040000097802 */ /* 0x000fe20000000f00 */
[----:B------:R-:W3:Y:S01]  /*02b0*/  LDCU UR4, c[0x0][0x3c8] ;  /* 0x00007900ff0477ac */ /* 0x000ee20008000800 */
[----:B------:R-:W-:Y:S01]  /*02c0*/  BSSY.RECONVERGENT B0, `(.L_x_633) ;  /* 0x000009c000007945 */ /* 0x000fe20003800200 */
[----:B------:R-:W-:Y:S01]  /*02d0*/  HADD2.F32 R12, -RZ, R12.H0_H0 ;  /* 0x2000000cff0c7230 */ /* 0x000fe20000004100 */
[----:B------:R-:W-:-:S04]  /*02e0*/  IADD3 R13, PT, PT, R9, 0x8, RZ ;  /* 0x00000008090d7810 */ /* 0x000fc80007ffe0ff */
[----:B0-----:R-:W0:Y:S01]  /*02f0*/  SHFL.BFLY PT, R5, R12, 0x10, 0x1f ;  /* 0x0e001f000c057f89 */ /* 0x001e2200000e0000 */
[----:B--2---:R-:W-:Y:S01]  /*0300*/  LEA R13, R8, R13, 0x18 ;  /* 0x0000000d080d7211 */ /* 0x004fe200078ec0ff */
[----:B0-----:R-:W-:Y:S01]  /*0310*/  FADD.FTZ R5, R12, R5 ;  /* 0x000000050c057221 */ /* 0x001fe20000010000 */
[----:B------:R-:W-:-:S04]  /*0320*/  IMAD.MOV.U32 R12, RZ, RZ, RZ ;  /* 0x000000ffff0c7224 */ /* 0x000fc800078e00ff */
[----:B------:R-:W0:Y:S02]  /*0330*/  SHFL.BFLY PT, R4, R5, 0x8, 0x1f ;  /* 0x0d001f0005047f89 */ /* 0x000e2400000e0000 */
[----:B0-----:R-:W-:Y:S02]  /*0340*/  FADD.FTZ R6, R5, R4 ;  /* 0x0000000405067221 */ /* 0x001fe40000010000 */
[----:B------:R-:W0:Y:S03]  /*0350*/  LDC R4, c[0x0][0x360] ;  /* 0x0000d800ff047b82 */ /* 0x000e260000000800 */
[----:B------:R-:W2:Y:S02]  /*0360*/  SHFL.BFLY PT, R7, R6, 0x4, 0x1f ;  /* 0x0c801f0006077f89 */ /* 0x000ea400000e0000 */
[----:B--2---:R-:W-:Y:S01]  /*0370*/  FADD.FTZ R7, R6, R7 ;  /* 0x0000000706077221 */ /* 0x004fe20000010000 */
[----:B------:R-:W-:-:S04]  /*0380*/  LOP3.LUT P1, R6, R0, 0x1f, RZ, 0xc0, !PT ;  /* 0x0000001f00067812 */ /* 0x000fc8000782c0ff */
[----:B------:R-:W1:Y:S02]  /*0390*/  SHFL.BFLY PT, R10, R7, 0x2, 0x1f ;  /* 0x0c401f00070a7f89 */ /* 0x000e6400000e0000 */
[----:B-1----:R-:W-:Y:S01]  /*03a0*/  FADD.FTZ R11, R7, R10 ;  /* 0x0000000a070b7221 */ /* 0x002fe20000010000 */
[----:B------:R-:W-:Y:S02]  /*03b0*/  LEA.HI R7, R0, R13, RZ, 0x1d ;  /* 0x0000000d00077211 */ /* 0x000fe400078fe8ff */
[----:B0-----:R-:W-:Y:S02]  /*03c0*/  I2FP.F32.U32 R10, R4 ;  /* 0x00000004000a7245 */ /* 0x001fe40000201000 */
[----:B------:R-:W0:Y:S03]  /*03d0*/  SHFL.BFLY PT, R14, R11, 0x1, 0x1f ;  /* 0x0c201f000b0e7f89 */ /* 0x000e2600000e0000 */
[----:B------:R-:W-:Y:S01]  /*03e0*/  FMUL.FTZ R5, R10, 0.03125 ;  /* 0x3d0000000a057820 */ /* 0x000fe20000410000 */
[----:B------:R-:W-:-:S04]  /*03f0*/  I2FP.F32.U32 R10, R0 ;  /* 0x00000000000a7245 */ /* 0x000fc80000201000 */
[----:B------:R-:W-:Y:S01]  /*0400*/  FSETP.GT.FTZ.AND P2, PT, R5, R10, PT ;  /* 0x0000000a0500720b */ /* 0x000fe20003f54000 */
[----:B0-----:R-:W-:Y:S01]  /*0410*/  FADD.FTZ R18, R11, R14 ;  /* 0x0000000e0b127221 */ /* 0x001fe20000010000 */
[----:B------:R-:W-:-:S04]  /*0420*/  LEA R11, R6, R13, 0x2 ;  /* 0x0000000d060b7211 */ /* 0x000fc800078e10ff */
[----:B------:R0:W-:Y:S01]  /*0430*/  @!P1 STS [R7], R18 ;  /* 0x0000001207009388 */ /* 0x0001e20000000800 */
[----:B------:R-:W-:Y:S01]  /*0440*/  BAR.SYNC.DEFER_BLOCKING 0x0 ;  /* 0x0000000000007b1d */ /* 0x000fe20000010000 */
[----:B------:R-:W-:-:S13]  /*0450*/  ISETP.NE.AND P1, PT, R0, RZ, PT ;  /* 0x000000ff0000720c */ /* 0x000fda0003f25270 */
[----:B0-----:R-:W-:Y:S02]  /*0460*/  @!P1 I2FP.F32.S32 R18, R3 ;  /* 0x0000000300129245 */ /* 0x001fe40000201400 */
[----:B------:R-:W-:-:S04]  /*0470*/  @!P1 LEA R20, R8, R9, 0x18 ;  /* 0x0000000908149211 */ /* 0x000fc800078ec0ff */
[----:B------:R-:W0:Y:S01]  /*0480*/  @!P1 MUFU.RCP R18, R18 ;  /* 0x0000001200129308 */ /* 0x000e220000001000 */
[----:B------:R-:W1:Y:S04]  /*0490*/  @P2 LDS R12, [R11] ;  /* 0x000000000b0c2984 */ /* 0x000e680000000800 */
[----:B-1----:R-:W1:Y:S02]  /*04a0*/  SHFL.BFLY PT, R13, R12, 0x10, 0x1f ;  /* 0x0e001f000c0d7f89 */ /* 0x002e6400000e0000 */
[----:B-1----:R-:W-:Y:S01]  /*04b0*/  FADD.FTZ R13, R13, R12 ;  /* 0x0000000c0d0d7221 */ /* 0x002fe20000010000 */
[----:B------:R-:W-:-:S04]  /*04c0*/  IMAD.MOV.U32 R12, RZ, RZ, RZ ;  /* 0x000000ffff0c7224 */ /* 0x000fc800078e00ff */
        /* <DEDUP_REMOVED lines=8> */
[----:B0-----:R-:W-:-:S05]  /*0550*/  @!P1 FMUL.FTZ.D2 R13, R17, R18 ;  /* 0x00000012110d9220 */ /* 0x001fca0000310000 */
[----:B------:R0:W-:Y:S01]  /*0560*/  @!P1 STS [R20], R13 ;  /* 0x0000000d14009388 */ /* 0x0001e20000000800 */
[----:B------:R-:W-:Y:S06]  /*0570*/  BAR.SYNC.DEFER_BLOCKING 0x0 ;  /* 0x0000000000007b1d */ /* 0x000fec0000010000 */
[----:B---3--:R-:W-:Y:S05]  /*0580*/  @P0 BRA `(.L_x_634) ;  /* 0x0000000400bc0947 */ /* 0x008fea0003800000 */
[----:B0-----:R-:W-:Y:S01]  /*0590*/  LEA R13, R8, R9, 0x18 ;  /* 0x00000009080d7211 */ /* 0x001fe200078ec0ff */
[----:B------:R-:W0:Y:S01]  /*05a0*/  S2R R14, SR_CTAID.X ;  /* 0x00000000000e7919 */ /* 0x000e220000002500 */
[----:B------:R-:W1:Y:S01]  /*05b0*/  LDC.64 R8, c[0x0][0x390] ;  /* 0x0000e400ff087b82 */ /* 0x000e620000000a00 */
[----:B------:R-:W-:Y:S01]  /*05c0*/  MOV R12, RZ ;  /* 0x000000ff000c7202 */ /* 0x000fe20000000f00 */
[----:B------:R-:W-:Y:S02]  /*05d0*/  IMAD.MOV.U32 R15, RZ, RZ, R0 ;  /* 0x000000ffff0f7224 */ /* 0x000fe400078e0000 */
[----:B------:R-:W2:Y:S05]  /*05e0*/  LDS R13, [R13] ;  /* 0x000000000d0d7984 */ /* 0x000eaa0000000800 */
.L_x_635:
[----:B------:R-:W-:-:S05]  /*05f0*/  MOV R3, UR4 ;  /* 0x0000000400037c02 */ /* 0x000fca0008000f00 */
[----:B0-----:R-:W-:-:S04]  /*0600*/  IMAD R19, R14, R3, R15 ;  /* 0x000000030e137224 */ /* 0x001fc800078e020f */
[----:B-1----:R-:W-:-:S06]  /*0610*/  IMAD.WIDE.U32 R16, R19, 0x4, R8 ;  /* 0x0000000413107825 */ /* 0x002fcc00078e0008 */
[----:B------:R-:W3:Y:S01]  /*0620*/  LDG.E.CONSTANT R16, desc[UR6][R16.64] ;  /* 0x0000000610107981 */ /* 0x000ee2000c1e9900 */
[----:B------:R-:W-:-:S05]  /*0630*/  IMAD.IADD R21, R4, 0x1, R15 ;  /* 0x0000000104157824 */ /* 0x000fca00078e020f */
[----:B------:R-:W-:Y:S01]  /*0640*/  ISETP.GE.AND P0, PT, R21, R3, PT ;  /* 0x000000031500720c */ /* 0x000fe20003f06270 */
[--C-:B---3--:R-:W-:Y:S02]  /*0650*/  HADD2.F32 R20, -RZ, R16.reuse.H1_H1 ;  /* 0x30000010ff147230 */ /* 0x108fe40000004100 */
[----:B------:R-:W-:-:S03]  /*0660*/  HADD2.F32 R18, -RZ, R16.H0_H0 ;  /* 0x20000010ff127230 */ /* 0x000fc60000004100 */
[C---:B--2---:R-:W-:Y:S02]  /*0670*/  FADD.FTZ R20, -R13.reuse, R20 ;  /* 0x000000140d147221 */ /* 0x044fe40000010100 */
[----:B------:R-:W-:Y:S02]  /*0680*/  FADD.FTZ R18, -R13, R18 ;  /* 0x000000120d127221 */ /* 0x000fe40000010100 */
[----:B------:R-:W-:-:S04]  /*0690*/  FMUL.FTZ R15, R20, R20 ;  /* 0x00000014140f7220 */ /* 0x000fc80000410000 */
[----:B------:R-:W-:-:S04]  /*06a0*/  FFMA.FTZ R15, R18, R18, R15 ;  /* 0x00000012120f7223 */ /* 0x000fc8000001000f */
[----:B------:R-:W-:Y:S01]  /*06b0*/  FADD.FTZ R12, R15, R12 ;  /* 0x0000000c0f0c7221 */ /* 0x000fe20000010000 */
[----:B------:R-:W-:Y:S06]  /*06c0*/  @P0 BRA `(.L_x_634) ;  /* 0x00000004006c0947 */ /* 0x000fec0003800000 */
[----:B------:R-:W-:-:S05]  /*06d0*/  IADD3 R19, PT, PT, R19, R4, RZ ;  /* 0x0000000413137210 */ /* 0x000fca0007ffe0ff */
[----:B------:R-:W-:-:S06]  /*06e0*/  IMAD.WIDE.U32 R16, R19, 0x4, R8 ;  /* 0x0000000413107825 */ /* 0x000fcc00078e0008 */
[----:B------:R-:W2:Y:S01]  /*06f0*/  LDG.E.CONSTANT R16, desc[UR6][R16.64] ;  /* 0x0000000610107981 */ /* 0x000ea2000c1e9900 */
[----:B------:R-:W-:-:S05]  /*0700*/  IMAD.IADD R21, R21, 0x1, R4 ;  /* 0x0000000115157824 */ /* 0x000fca00078e0204 */
[----:B------:R-:W-:Y:S01]  /*0710*/  ISETP.GE.AND P0, PT, R21, R3, PT ;  /* 0x000000031500720c */ /* 0x000fe20003f06270 */
[--C-:B--2---:R-:W-:Y:S02]  /*0720*/  HADD2.F32 R20, -RZ, R16.reuse.H1_H1 ;  /* 0x30000010ff147230 */ /* 0x104fe40000004100 */
[----:B------:R-:W-:-:S03]  /*0730*/  HADD2.F32 R18, -RZ, R16.H0_H0 ;  /* 0x20000010ff127230 */ /* 0x000fc60000004100 */
[C---:B------:R-:W-:Y:S02]  /*0740*/  FADD.FTZ R20, -R13.reuse, R20 ;  /* 0x000000140d147221 */ /* 0x040fe40000010100 */
        /* <DEDUP_REMOVED lines=82> */
[----:B------:R-:W-:Y:S06]  /*0c70*/  @!P0 BRA `(.L_x_635) ;  /* 0xfffffff8005c8947 */ /* 0x000fec000383ffff */
.L_x_634:
[----:B------:R-:W-:Y:S05]  /*0c80*/  BSYNC.RECONVERGENT B0 ;  /* 0x0000000000007941 */ /* 0x000fea0003800200 */
.L_x_633:
[----:B------:R-:W1:Y:S01]  /*0c90*/  SHFL.BFLY PT, R9, R12, 0x10, 0x1f ;  /* 0x0e001f000c097f89 */ /* 0x000e6200000e0000 */
[----:B------:R-:W-:Y:S01]  /*0ca0*/  ISETP.NE.AND P0, PT, R6, RZ, PT ;  /* 0x000000ff0600720c */ /* 0x000fe20003f05270 */
[----:B------:R-:W-:Y:S01]  /*0cb0*/  BSSY.RECONVERGENT B0, `(.L_x_636) ;  /* 0x0000025000007945 */ /* 0x000fe20003800200 */
[----:B------:R-:W-:Y:S01]  /*0cc0*/  FSETP.GT.FTZ.AND P1, PT, R5, R10, PT ;  /* 0x0000000a0500720b */ /* 0x000fe20003f34000 */
[----:B------:R-:W-:Y:S02]  /*0cd0*/  HFMA2 R10, -RZ, RZ, 0, 0 ;  /* 0x00000000ff0a7431 */ /* 0x000fe400000001ff */
[----:B-1----:R-:W-:-:S05]  /*0ce0*/  FADD.FTZ R9, R9, R12 ;  /* 0x0000000c09097221 */ /* 0x002fca0000010000 */
[----:B------:R-:W1:Y:S02]  /*0cf0*/  SHFL.BFLY PT, R8, R9, 0x8, 0x1f ;  /* 0x0d001f0009087f89 */ /* 0x000e6400000e0000 */
[----:B-1----:R-:W-:-:S05]  /*0d00*/  FADD.FTZ R8, R9, R8 ;  /* 0x0000000809087221 */ /* 0x002fca0000010000 */
[----:B0-----:R-:W0:Y:S02]  /*0d10*/  SHFL.BFLY PT, R13, R8, 0x4, 0x1f ;  /* 0x0c801f00080d7f89 */ /* 0x001e2400000e0000 */
[----:B0-----:R-:W-:-:S05]  /*0d20*/  FADD.FTZ R13, R8, R13 ;  /* 0x0000000d080d7221 */ /* 0x001fca0000010000 */
[----:B------:R-:W0:Y:S02]  /*0d30*/  SHFL.BFLY PT, R14, R13, 0x2, 0x1f ;  /* 0x0c401f000d0e7f89 */ /* 0x000e2400000e0000 */
[----:B0-----:R-:W-:-:S05]  /*0d40*/  FADD.FTZ R14, R13, R14 ;  /* 0x0000000e0d0e7221 */ /* 0x001fca0000010000 */
[----:B------:R-:W0:Y:S02]  /*0d50*/  SHFL.BFLY PT, R15, R14, 0x1, 0x1f ;  /* 0x0c201f000e0f7f89 */ /* 0x000e2400000e0000 */
[----:B0-----:R-:W-:-:S05]  /*0d60*/  FADD.FTZ R16, R14, R15 ;  /* 0x0000000f0e107221 */ /* 0x001fca0000010000 */
        /* <DEDUP_REMOVED lines=16> */
[----:B------:R-:W0:Y:S01]  /*0e70*/  LDC R8, c[0x0][0x3c0] ;  /* 0x0000f000ff087b82 */ /* 0x000e220000000800 */
[----:B------:R-:W-:Y:S02]  /*0e80*/  UMOV UR4, 0x400 ;  /* 0x0000040000047882 */ /* 0x000fe40000000000 */
[----:B------:R-:W1:Y:S05]  /*0e90*/  MUFU.RCP R10, R9 ;  /* 0x00000009000a7308 */ /* 0x000e6a0000001000 */
[----:B------:R-:W2:Y:S01]  /*0ea0*/  S2UR UR5, SR_CgaCtaId ;  /* 0x00000000000579c3 */ /* 0x000ea20000008800 */
[----:B-1----:R-:W-:-:S04]  /*0eb0*/  FMUL.FTZ R7, R7, R10 ;  /* 0x0000000a07077220 */ /* 0x002fc80000410000 */
[----:B0-----:R-:W-:-:S06]  /*0ec0*/  FFMA.FTZ R7, R7, 0.5, R8 ;  /* 0x3f00000007077823 */ /* 0x001fcc0000010008 */
[----:B------:R-:W0:Y:S01]  /*0ed0*/  MUFU.RSQ R7, R7 ;  /* 0x0000000700077308 */ /* 0x000e220000001400 */
[----:B--2---:R-:W-:-:S09]  /*0ee0*/  ULEA UR4, UR5, UR4, 0x18 ;  /* 0x0000000405047291 */ /* 0x004fd2000f8ec0ff */
[----:B0-----:R0:W-:Y:S03]  /*0ef0*/  STS [UR4+0x4], R7 ;  /* 0x00000407ff007988 */ /* 0x0011e60008000804 */
.L_x_637:
[----:B------:R-:W-:Y:S05]  /*0f00*/  BSYNC.RECONVERGENT B0 ;  /* 0x0000000000007941 */ /* 0x000fea0003800200 */
.L_x_636:
[----:B------:R-:W-:Y:S01]  /*0f10*/  BAR.SYNC.DEFER_BLOCKING 0x0 ;  /* 0x0000000000007b1d */ /* 0x000fe20000010000 */
[----:B------:R-:W-:Y:S01]  /*0f20*/  ISETP.GE.AND P0, PT, R0, R3, PT ;  /* 0x000000030000720c */ /* 0x000fe20003f06270 */
[----:B0-----:R-:W-:-:S04]  /*0f30*/  IMAD.MOV.U32 R7, RZ, RZ, 0x11 ;  /* 0x00000011ff077424 */ /* 0x001fc800078e00ff */
[----:B------:R-:W0:Y:S01]  /*0f40*/  LDCU UR9, c[0x0][0x3f0] ;  /* 0x00007e00ff0977ac */ /* 0x000e220008000800 */
[----:B------:R-:W-:Y:S01]  /*0f50*/  BSSY.RECONVERGENT B0, `(.L_x_638) ;  /* 0x0000160000007945 */ /* 0x000fe20003800200 */
[----:B------:R-:W1:Y:S06]  /*0f60*/  LDCU UR8, c[0x0][0x3c8] ;  /* 0x00007900ff0877ac */ /* 0x000e6c0008000800 */
[----:B------:R-:W-:Y:S05]  /*0f70*/  @P0 BRA `(.L_x_639) ;  /* 0x0000001400740947 */ /* 0x000fea0003800000 */
[----:B------:R-:W2:Y:S01]  /*0f80*/  S2R R12, SR_CgaCtaId ;  /* 0x00000000000c7919 */ /* 0x000ea20000008800 */
[----:B------:R-:W-:Y:S01]  /*0f90*/  MOV R3, 0x400 ;  /* 0x0000040000037802 */ /* 0x000fe20000000f00 */
[----:B------:R-:W3:Y:S01]  /*0fa0*/  LDCU.64 UR4, c[0x0][0x3e8] ;  /* 0x00007d00ff0477ac */ /* 0x000ee20008000a00 */
[----:B------:R-:W-:Y:S01]  /*0fb0*/  IMAD.MOV.U32 R20, RZ, RZ, R0 ;  /* 0x000000ffff147224 */ /* 0x000fe200078e0000 */
[----:B------:R-:W4:Y:S01]  /*0fc0*/  S2R R8, SR_CTAID.X ;  /* 0x0000000000087919 */ /* 0x000f220000002500 */
[----:B------:R-:W-:Y:S02]  /*0fd0*/  IADD3 R9, PT, PT, R3, 0x110, RZ ;  /* 0x0000011003097810 */ /* 0x000fe40007ffe0ff */
[----:B---3--:R-:W-:-:S04]  /*0fe0*/  ISETP.NE.U32.AND P0, PT, RZ, UR4, PT ;  /* 0x00000004ff007c0c */ /* 0x008fc8000bf05070 */
[----:B------:R-:W-:Y:S02]  /*0ff0*/  ISETP.NE.AND.EX P0, PT, RZ, UR5, PT, P0 ;  /* 0x00000005ff007c0c */ /* 0x000fe4000bf05300 */
[C---:B--2---:R-:W-:Y:S02]  /*1000*/  LEA R11, R12.reuse, R3, 0x18 ;  /* 0x000000030c0b7211 */ /* 0x044fe400078ec0ff */
[----:B------:R-:W-:-:S04]  /*1010*/  LEA R9, R12, R9, 0x18 ;  /* 0x000000090c097211 */ /* 0x000fc800078ec0ff */
[----:B------:R-:W2:Y:S02]  /*1020*/  LDS.64 R10, [R11] ;  /* 0x000000000b0a7984 */ /* 0x000ea40000000a00 */
[----:B--2-4-:R-:W-:-:S07]  /*1030*/  F2FP.F16.F32.PACK_AB R10, R11, R10 ;  /* 0x0000000a0b0a723e */ /* 0x014fce00000000ff */
.L_x_657:
[----:B--23--:R-:W2:Y:S08]  /*1040*/  LDC.64 R12, c[0x0][0x3b0] ;  /* 0x0000ec00ff0c7b82 */ /* 0x00ceb00000000a00 */
[----:B------:R-:W3:Y:S01]  /*1050*/  LDC.64 R14, c[0x0][0x3b8] ;  /* 0x0000ee00ff0e7b82 */ /* 0x000ee20000000a00 */
[----:B--2---:R-:W-:-:S05]  /*1060*/  IMAD.WIDE R12, R20, 0x4, R12 ;  /* 0x00000004140c7825 */ /* 0x004fca00078e020c */
[----:B------:R-:W2:Y:S01]  /*1070*/  LDG.E.CONSTANT R11, desc[UR6][R12.64] ;  /* 0x000000060c0b7981 */ /* 0x000ea2000c1e9900 */
[----:B---3--:R-:W-:-:S05]  /*1080*/  IMAD.WIDE R14, R20, 0x4, R14 ;  /* 0x00000004140e7825 */ /* 0x008fca00078e020e */
[----:B01----:R-:W2:Y:S01]  /*1090*/  LDG.E.CONSTANT R17, desc[UR6][R14.64] ;  /* 0x000000060e117981 */ /* 0x003ea2000c1e9900 */
[----:B------:R-:W-:-:S05]  /*10a0*/  LEA R18, R20, R9, 0x2 ;  /* 0x0000000914127211 */ /* 0x000fca00078e10ff */
[----:B------:R-:W3:Y:S02]  /*10b0*/  LDS R3, [R18] ;  /* 0x0000000012037984 */ /* 0x000ee40000000800 */
[----:B---3--:R-:W-:-:S04]  /*10c0*/  HADD2 R3, R3, -R10.H0_H0 ;  /* 0xa000000a03037230 */ /* 0x008fc80000000000 */
[----:B------:R-:W-:Y:S02]  /*10d0*/  HMUL2 R16, R3, R10.H1_H1 ;  /* 0x3000000a03107232 */ /* 0x000fe40000000000 */
[----:B-1----:R-:W-:-:S04]  /*10e0*/  IMAD.U32 R3, RZ, RZ, UR8 ;  /* 0x00000008ff037e24 */ /* 0x002fc8000f8e00ff */
[----:B------:R-:W-:Y:S02]  /*10f0*/  IMAD R19, R8, R3, R20 ;  /* 0x0000000308137224 */ /* 0x000fe400078e0214 */
        /* <DEDUP_REMOVED lines=10> */
.L_x_640:
[----:B------:R-:W1:Y:S01]  /*11a0*/  LDC.64 R16, c[0x0][0x380] ;  /* 0x0000e000ff107b82 */ /* 0x000e620000000a00 */
[----:B0-----:R-:W-:-:S09]  /*11b0*/  UISETP.NE.AND UP0, UPT, UR9, 0x2, UPT ;  /* 0x000000020900788c */ /* 0x001fd2000bf05270 */
[----:B------:R-:W-:Y:S05]  /*11c0*/  BRA.U UP0, `(.L_x_642) ;  /* 0x0000000100307547 */ /* 0x000fea000b800000 */
[----:B------:R-:W-:Y:S02]  /*11d0*/  HADD2.F32 R11, -RZ, R22.H0_H0 ;  /* 0x20000016ff0b7230 */ /* 0x000fe40000004100 */
[----:B-1----:R-:W-:-:S04]  /*11e0*/  IMAD.WIDE R16, R19, 0x2, R16 ;  /* 0x0000000213107825 */ /* 0x002fc800078e0210 */
        /* <DEDUP_REMOVED lines=10> */
.L_x_642:
[----:B-1----:R-:W-:-:S05]  /*1290*/  IMAD.WIDE R16, R19, 0x4, R16 ;  /* 0x0000000413107825 */ /* 0x002fca00078e0210 */
[----:B------:R0:W-:Y:S02]  /*12a0*/  STG.E desc[UR6][R16.64], R22 ;  /* 0x0000001610007986 */ /* 0x0001e4000c101906 */
.L_x_641:
[----:B------:R-:W-:-:S04]  /*12b0*/  IADD3 R20, PT, PT, R4, R20, RZ ;  /* 0x0000001404147210 */ /* 0x000fc80007ffe0ff */
[----:B------:R-:W-:-:S13]  /*12c0*/  ISETP.GE.AND P1, PT, R20, R3, PT ;  /* 0x000000031400720c */ /* 0x000fda0003f26270 */
[----:B------:R-:W-:Y:S05]  /*12d0*/  @P1 BRA `(.L_x_639) ;  /* 0x00000010009c1947 */ /* 0x000fea0003800000 */
[----:B------:R-:W-:-:S05]  /*12e0*/  IMAD.SHL.U32 R11, R4, 0x4, RZ ;  /* 0x00000004040b7824 */ /* 0x000fca00078e00ff */
[-C--:B------:R-:W-:Y:S02]  /*12f0*/  IADD3 R14, P2, PT, R14, R11.reuse, RZ ;  /* 0x0000000b0e0e7210 */ /* 0x080fe40007f5e0ff */
        /* <DEDUP_REMOVED lines=20> */
.L_x_643:
        /* <DEDUP_REMOVED lines=18> */
.L_x_644:
        /* <DEDUP_REMOVED lines=24> */
.L_x_645:
        /* <DEDUP_REMOVED lines=18> */
.L_x_646:
        /* <DEDUP_REMOVED lines=24> */
.L_x_647:
        /* <DEDUP_REMOVED lines=18> */
.L_x_648:
        /* <DEDUP_REMOVED lines=24> */
.L_x_649:
        /* <DEDUP_REMOVED lines=18> */
.L_x_650:
        /* <DEDUP_REMOVED lines=24> */
.L_x_651:
        /* <DEDUP_REMOVED lines=18> */
.L_x_652:
        /* <DEDUP_REMOVED lines=24> */
.L_x_653:
        /* <DEDUP_REMOVED lines=18> */
.L_x_654:
[----:B------:R-:W-:-:S05]  /*2280*/  IMAD.IADD R20, R20, 0x1, R4 ;  /* 0x0000000114147824 */ /* 0x000fca00078e0204 */
        /* <DEDUP_REMOVED lines=8> */
[----:B------:R-:W-:-:S05]  /*2310*/  IADD3 R18, PT, PT, R11, R18, RZ ;  /* 0x000000120b127210 */ /* 0x000fca0007ffe0ff */
[----:B------:R-:W3:Y:S01]  /*2320*/  LDS R11, [R18] ;  /* 0x00000000120b7984 */ /* 0x000ee20000000800 */
[----:B------:R-:W-:Y:S02]  /*2330*/  IMAD.IADD R19, R19, 0x1, R4 ;  /* 0x0000000113137824 */ /* 0x000fe400078e0204 */
[----:B---3--:R-:W-:-:S04]  /*2340*/  HADD2 R11, R11, -R10.H0_H0 ;  /* 0xa000000a0b0b7230 */ /* 0x008fc80000000000 */
        /* <DEDUP_REMOVED lines=10> */
[----:B----4-:R-:W-:Y:S07]  /*23f0*/  BRA `(.L_x_656) ;  /* 0x0000000000487947 */ /* 0x010fee0003800000 */
.L_x_655:
[----:B------:R-:W2:Y:S02]  /*2400*/  LDC R11, c[0x0][0x3f0] ;  /* 0x0000fc00ff0b7b82 */ /* 0x000ea40000000800 */
[----:B--2---:R-:W-:-:S13]  /*2410*/  ISETP.NE.AND P1, PT, R11, 0x2, PT ;  /* 0x000000020b00780c */ /* 0x004fda0003f25270 */
[----:B------:R-:W2:Y:S02]  /*2420*/  @P1 LDC.64 R12, c[0x0][0x380] ;  /* 0x0000e000ff0c1b82 */ /* 0x000ea40000000a00 */
[----:B--2---:R-:W-:-:S05]  /*2430*/  @P1 IMAD.WIDE R12, R19, 0x4, R12 ;  /* 0x00000004130c1825 */ /* 0x004fca00078e020c */
[----:B------:R2:W-:Y:S01]  /*2440*/  @P1 STG.E desc[UR6][R12.64], R15 ;  /* 0x0000000f0c001986 */ /* 0x0005e2000c101906 */
[----:B------:R-:W-:Y:S05]  /*2450*/  @P1 BRA `(.L_x_656) ;  /* 0x0000000000301947 */ /* 0x000fea0003800000 */
[--C-:B------:R-:W-:Y:S01]  /*2460*/  HADD2.F32 R11, -RZ, R15.reuse.H0_H0 ;  /* 0x2000000fff0b7230 */ /* 0x100fe20000004100 */
[----:B--2---:R-:W2:Y:S04]  /*2470*/  LDC.64 R12, c[0x0][0x380] ;  /* 0x0000e000ff0c7b82 */ /* 0x004ea80000000a00 */
[----:B-----5:R-:W-:Y:S01]  /*2480*/  FMUL.FTZ R14, R11, R2 ;  /* 0x000000020b0e7220 */ /* 0x020fe20000410000 */
[----:B------:R-:W-:-:S05]  /*2490*/  HADD2.F32 R11, -RZ, R15.H1_H1 ;  /* 0x3000000fff0b7230 */ /* 0x000fca0000004100 */
[----:B------:R-:W3:Y:S01]  /*24a0*/  F2I.S8.NTZ R14, R14 ;  /* 0x0000000e000e7305 */ /* 0x000ee20000202100 */
[----:B------:R-:W-:-:S07]  /*24b0*/  FMUL.FTZ R11, R11, R2 ;  /* 0x000000020b0b7220 */ /* 0x000fce0000410000 */
[----:B01----:R-:W0:Y:S01]  /*24c0*/  F2I.S8.NTZ R16, R11 ;  /* 0x0000000b00107305 */ /* 0x003e220000202100 */
[----:B--2---:R-:W-:Y:S01]  /*24d0*/  IMAD.WIDE R12, R19, 0x2, R12 ;  /* 0x00000002130c7825 */ /* 0x004fe200078e020c */
[----:B---3--:R-:W-:-:S04]  /*24e0*/  PRMT R15, R14, 0x8880, RZ ;  /* 0x000088800e0f7816 */ /* 0x008fc800000000ff */
[----:B------:R-:W-:-:S04]  /*24f0*/  PRMT R15, R15, 0x7710, RZ ;  /* 0x000077100f0f7816 */ /* 0x000fc800000000ff */
[----:B0-----:R-:W-:-:S05]  /*2500*/  PRMT R15, R16, 0x7604, R15 ;  /* 0x00007604100f7816 */ /* 0x001fca000000000f */
[----:B------:R3:W-:Y:S02]  /*2510*/  STG.E.U16 desc[UR6][R12.64], R15 ;  /* 0x0000000f0c007986 */ /* 0x0007e4000c101506 */
.L_x_656:
[----:B------:R-:W-:-:S04]  /*2520*/  IADD3 R20, PT, PT, R20, R4, RZ ;  /* 0x0000000414147210 */ /* 0x000fc80007ffe0ff */
[----:B------:R-:W-:-:S13]  /*2530*/  ISETP.GE.AND P1, PT, R20, R3, PT ;  /* 0x000000031400720c */ /* 0x000fda0003f26270 */
[----:B------:R-:W-:Y:S05]  /*2540*/  @!P1 BRA `(.L_x_657) ;  /* 0xffffffe800bc9947 */ /* 0x000fea000383ffff */
.L_x_639:
[----:B01----:R-:W-:Y:S05]  /*2550*/  BSYNC.RECONVERGENT B0 ;  /* 0x0000000000007941 */ /* 0x003fea0003800200 */
.L_x_638:
[----:B------:R-:W0:Y:S02]  /*2560*/  LDCU.64 UR4, c[0x0][0x3e8] ;  /* 0x00007d00ff0477ac */ /* 0x000e240008000a00 */
[----:B0-----:R-:W-:-:S04]  /*2570*/  ISETP.NE.U32.AND P0, PT, RZ, UR4, PT ;  /* 0x00000004ff007c0c */ /* 0x001fc8000bf05070 */
[----:B------:R-:W-:-:S13]  /*2580*/  ISETP.NE.AND.EX P0, PT, RZ, UR5, PT, P0 ;  /* 0x00000005ff007c0c */ /* 0x000fda000bf05300 */
[----:B------:R-:W-:Y:S05]  /*2590*/  @!P0 EXIT ;  /* 0x000000000000894d */ /* 0x000fea0003800000 */
[----:B------:R-:W-:Y:S01]  /*25a0*/  HADD2.F32 R7, -RZ, R7.H0_H0 ;  /* 0x20000007ff077230 */ /* 0x000fe20000004100 */
[----:B------:R-:W-:Y:S01]  /*25b0*/  I2FP.F32.U32 R10, R6 ;  /* 0x00000006000a7245 */ /* 0x000fe20000201000 */
[----:B------:R-:W-:Y:S01]  /*25c0*/  BSSY.RECONVERGENT B0, `(.L_x_658) ;  /* 0x000007c000007945 */ /* 0x000fe20003800200 */
[----:B------:R-:W-:Y:S02]  /*25d0*/  ISETP.NE.AND P1, PT, R6, RZ, PT ;  /* 0x000000ff0600720c */ /* 0x000fe40003f25270 */
[----:B-----5:R-:W0:Y:S01]  /*25e0*/  SHFL.BFLY PT, R2, R7, 0x10, 0x1f ;  /* 0x0e001f0007027f89 */ /* 0x020e2200000e0000 */
[----:B------:R-:W-:-:S10]  /*25f0*/  FSETP.GT.FTZ.AND P0, PT, R5, R10, PT ;  /* 0x0000000a0500720b */ /* 0x000fd40003f14000 */
[----:B------:R-:W1:Y:S01]  /*2600*/  @!P1 S2R R10, SR_CgaCtaId ;  /* 0x00000000000a9919 */ /* 0x000e620000008800 */
[----:B------:R-:W-:Y:S02]  /*2610*/  @!P1 MOV R5, 0x400 ;  /* 0x0000040000059802 */ /* 0x000fe40000000f00 */
[----:B--23--:R-:W2:Y:S03]  /*2620*/  @P0 S2R R12, SR_CgaCtaId ;  /* 0x00000000000c0919 */ /* 0x00cea60000008800 */
[----:B------:R-:W-:Y:S01]  /*2630*/  @!P1 VIADD R5, R5, 0x88 ;  /* 0x0000008805059836 */ /* 0x000fe20000000000 */
[----:B0-----:R-:W-:Y:S02]  /*2640*/  FMNMX.FTZ R2, R7, R2, !PT ;  /* 0x0000000207027209 */ /* 0x001fe40007810000 */
[----:B------:R-:W-:-:S03]  /*2650*/  @P0 MOV R7, 0x400 ;  /* 0x0000040000070802 */ /* 0x000fc60000000f00 */
[----:B------:R-:W0:Y:S01]  /*2660*/  SHFL.BFLY PT, R9, R2, 0x8, 0x1f ;  /* 0x0d001f0002097f89 */ /* 0x000e2200000e0000 */
[----:B------:R-:W-:Y:S02]  /*2670*/  @P0 IADD3 R7, PT, PT, R7, 0x88, RZ ;  /* 0x0000008807070810 */ /* 0x000fe40007ffe0ff */
[----:B-1----:R-:W-:Y:S02]  /*2680*/  @!P1 LEA R5, R10, R5, 0x18 ;  /* 0x000000050a059211 */ /* 0x002fe400078ec0ff */
[----:B--2---:R-:W-:Y:S02]  /*2690*/  @P0 LEA R7, R12, R7, 0x18 ;  /* 0x000000070c070211 */ /* 0x004fe400078ec0ff */
[----:B------:R-:W-:-:S03]  /*26a0*/  @!P1 LEA.HI R5, R0, R5, RZ, 0x1d ;  /* 0x0000000500059211 */ /* 0x000fc600078fe8ff */
[----:B------:R-:W-:Y:S01]  /*26b0*/  @P0 IMAD R6, R6, 0x4, R7 ;  /* 0x0000000406060824 */ /* 0x000fe200078e0207 */
[----:B0-----:R-:W-:-:S05]  /*26c0*/  FMNMX.FTZ R9, R2, R9, !PT ;  /* 0x0000000902097209 */ /* 0x001fca0007810000 */
[----:B------:R-:W0:Y:S02]  /*26d0*/  SHFL.BFLY PT, R8, R9, 0x4, 0x1f ;  /* 0x0c801f0009087f89 */ /* 0x000e2400000e0000 */
[----:B0-----:R-:W-:-:S05]  /*26e0*/  FMNMX.FTZ R8, R9, R8, !PT ;  /* 0x0000000809087209 */ /* 0x001fca0007810000 */
[----:B------:R-:W0:Y:S02]  /*26f0*/  SHFL.BFLY PT, R11, R8, 0x2, 0x1f ;  /* 0x0c401f00080b7f89 */ /* 0x000e2400000e0000 */
[----:B0-----:R-:W-:-:S05]  /*2700*/  FMNMX.FTZ R11, R8, R11, !PT ;  /* 0x0000000b080b7209 */ /* 0x001fca0007810000 */
[----:B------:R-:W0:Y:S02]  /*2710*/  SHFL.BFLY PT, R2, R11, 0x1, 0x1f ;  /* 0x0c201f000b027f89 */ /* 0x000e2400000e0000 */
[----:B0-----:R-:W-:Y:S02]  /*2720*/  FMNMX.FTZ R12, R11, R2, !PT ;  /* 0x000000020b0c7209 */ /* 0x001fe40007810000 */
[----:B------:R-:W-:-:S03]  /*2730*/  MOV R2, 0xe0ad78ec ;  /* 0xe0ad78ec00027802 */ /* 0x000fc60000000f00 */
        /* <DEDUP_REMOVED lines=64> */
[----:B------:R-:W-:Y:S05]  /*2b40*/  CALL.REL.NOINC `($__internal_7_$__cuda_sm20_div_rn_f64_full) ;  /* 0x0000000000bc7944 */ /* 0x000fea0003c00000 */
.L_x_661:
[----:B------:R-:W-:Y:S05]  /*2b50*/  BSYNC.RECONVERGENT B1 ;  /* 0x0000000000017941 */ /* 0x000fea0003800200 */
.L_x_660:
[----:B------:R-:W0:Y:S01]  /*2b60*/  S2R R10, SR_CgaCtaId ;  /* 0x00000000000a7919 */ /* 0x000e220000008800 */
[----:B------:R-:W1:Y:S01]  /*2b70*/  LDC R18, c[0x0][0x3c8] ;  /* 0x0000f200ff127b82 */ /* 0x000e620000000800 */
[----:B------:R-:W-:Y:S01]  /*2b80*/  MOV R8, 0x400 ;  /* 0x0000040000087802 */ /* 0x000fe20000000f00 */
[----:B------:R-:W-:Y:S01]  /*2b90*/  UMOV UR4, 0xf0000000 ;  /* 0xf000000000047882 */ /* 0x000fe20000000000 */
[----:B------:R-:W2:Y:S01]  /*2ba0*/  S2R R14, SR_CTAID.X ;  /* 0x00000000000e7919 */ /* 0x000ea20000002500 */
[----:B------:R-:W-:Y:S01]  /*2bb0*/  UMOV UR5, 0x380fffff ;  /* 0x380fffff00057882 */ /* 0x000fe20000000000 */
[----:B------:R-:W-:Y:S01]  /*2bc0*/  IADD3 R9, PT, PT, R8, 0x110, RZ ;  /* 0x0000011008097810 */ /* 0x000fe20007ffe0ff */
[----:B------:R-:W3:-:S15]  /*2bd0*/  DSETP.GEU.AND P0, PT, |R2|, UR4, PT ;  /* 0x0000000402007e2a */ /* 0x000ede000bf0e200 */
[----:B------:R-:W-:-:S15]  /*2be0*/  NOP ;  /* 0x0000000000007918 */ /* 0x000fde0000000000 */
[----:B------:R-:W-:-:S15]  /*2bf0*/  NOP ;  /* 0x0000000000007918 */ /* 0x000fde0000000000 */
[----:B------:R-:W-:-:S15]  /*2c00*/  NOP ;  /* 0x0000000000007918 */ /* 0x000fde0000000000 */
[----:B------:R-:W-:-:S04]  /*2c10*/  NOP ;  /* 0x0000000000007918 */ /* 0x000fc80000000000 */
[----:B------:R-:W3:Y:S01]  /*2c20*/  F2F.F32.F64 R8, R2 ;  /* 0x0000000200087310 */ /* 0x000ee20000301000 */
[----:B------:R-:W4:Y:S01]  /*2c30*/  LDC.64 R6, c[0x0][0x380] ;  /* 0x0000e000ff067b82 */ /* 0x000f220000000a00 */
[----:B---3--:R-:W-:Y:S01]  /*2c40*/  @!P0 FMUL R8, R8, 1.175494350822287508e-38 ;  /* 0x0080000008088820 */ /* 0x008fe20000400000 */
[----:B0-----:R-:W-:Y:S01]  /*2c50*/  LEA R16, R10, R9, 0x18 ;  /* 0x000000090a107211 */ /* 0x001fe200078ec0ff */
[----:B-12---:R-:W-:-:S07]  /*2c60*/  IMAD.MOV.U32 R9, RZ, RZ, R0 ;  /* 0x000000ffff097224 */ /* 0x006fce00078e0000 */
.L_x_662:
[----:B------:R-:W-:-:S06]  /*2c70*/  LEA R10, R9, R16, 0x2 ;  /* 0x00000010090a7211 */ /* 0x000fcc00078e10ff */
[----:B0-----:R-:W0:Y:S02]  /*2c80*/  LDS R10, [R10] ;  /* 0x000000000a0a7984 */ /* 0x001e240000000800 */
[----:B0-----:R-:W-:-:S05]  /*2c90*/  HADD2.F32 R3, -RZ, R10.H0_H0 ;  /* 0x2000000aff037230 */ /* 0x001fca0000004100 */
[----:B------:R-:W-:Y:S01]  /*2ca0*/  FMUL.FTZ R11, R8, R3 ;  /* 0x00000003080b7220 */ /* 0x000fe20000410000 */
[----:B------:R-:W-:-:S05]  /*2cb0*/  HADD2.F32 R3, -RZ, R10.H1_H1 ;  /* 0x3000000aff037230 */ /* 0x000fca0000004100 */
[----:B------:R-:W0:Y:S01]  /*2cc0*/  F2I.S8.NTZ R11, R11 ;  /* 0x0000000b000b7305 */ /* 0x000e220000202100 */
[----:B------:R-:W-:Y:S01]  /*2cd0*/  FMUL.FTZ R12, R8, R3 ;  /* 0x00000003080c7220 */ /* 0x000fe20000410000 */
[-CC-:B------:R-:W-:Y:S02]  /*2ce0*/  IMAD R3, R14, R18.reuse, R9.reuse ;  /* 0x000000120e037224 */ /* 0x180fe400078e0209 */
[----:B------:R-:W-:Y:S02]  /*2cf0*/  IMAD.IADD R9, R4, 0x1, R9 ;  /* 0x0000000104097824 */ /* 0x000fe400078e0209 */
[----:B----4-:R-:W-:Y:S02]  /*2d00*/  IMAD.WIDE R2, R3, 0x2, R6 ;  /* 0x0000000203027825 */ /* 0x010fe400078e0206 */
[----:B------:R-:W1:Y:S01]  /*2d10*/  F2I.S8.NTZ R12, R12 ;  /* 0x0000000c000c7305 */ /* 0x000e620000202100 */
[----:B------:R-:W-:Y:S02]  /*2d20*/  ISETP.GE.AND P0, PT, R9, R18, PT ;  /* 0x000000120900720c */ /* 0x000fe40003f06270 */
[----:B0-----:R-:W-:-:S04]  /*2d30*/  PRMT R13, R11, 0x8880, RZ ;  /* 0x000088800b0d7816 */ /* 0x001fc800000000ff */
[----:B------:R-:W-:-:S04]  /*2d40*/  PRMT R13, R13, 0x7710, RZ ;  /* 0x000077100d0d7816 */ /* 0x000fc800000000ff */
[----:B-1----:R-:W-:-:S05]  /*2d50*/  PRMT R13, R12, 0x7604, R13 ;  /* 0x000076040c0d7816 */ /* 0x002fca000000000d */
[----:B------:R0:W-:Y:S01]  /*2d60*/  STG.E.U16 desc[UR6][R2.64], R13 ;  /* 0x0000000d02007986 */ /* 0x0001e2000c101506 */
[----:B------:R-:W-:Y:S05]  /*2d70*/  @!P0 BRA `(.L_x_662) ;  /* 0xfffffffc00bc8947 */ /* 0x000fea000383ffff */
.L_x_659:
[----:B------:R-:W-:Y:S05]  /*2d80*/  BSYNC.RECONVERGENT B0 ;  /* 0x0000000000007941 */ /* 0x000fea0003800200 */
.L_x_658:
        /* <DEDUP_REMOVED lines=11> */
        .weak           $__internal_7_$__cuda_sm20_div_rn_f64_full
        .type           $__internal_7_$__cuda_sm20_div_rn_f64_full,@function
        .size           $__internal_7_$__cuda_sm20_div_rn_f64_full,(.L_x_2485 - $__internal_7_$__cuda_sm20_div_rn_f64_full)
$__internal_7_$__cuda_sm20_div_rn_f64_full:
[C---:B------:R-:W-:Y:S01]  /*2e40*/  FSETP.GEU.AND P0, PT, |R7|.reuse, 1.469367938527859385e-39, PT ;  /* 0x001000000700780b */ /* 0x040fe20003f0e200 */
[----:B------:R-:W-:Y:S01]  /*2e50*/  IMAD.MOV.U32 R10, RZ, RZ, 0x1 ;  /* 0x00000001ff0a7424 */ /* 0x000fe200078e00ff */
[C---:B------:R-:W-:Y:S01]  /*2e60*/  LOP3.LUT R2, R7.reuse, 0x800fffff, RZ, 0xc0, !PT ;  /* 0x800fffff07027812 */ /* 0x040fe200078ec0ff */
[----:B------:R-:W-:Y:S01]  /*2e70*/  BSSY.RECONVERGENT B2, `(.L_x_663) ;  /* 0x000006a000027945 */ /* 0x000fe20003800200 */
[----:B------:R-:W-:Y:S02]  /*2e80*/  MOV R18, 0x40500000 ;  /* 0x4050000000127802 */ /* 0x000fe40000000f00 */
[----:B------:R-:W-:Y:S02]  /*2e90*/  LOP3.LUT R3, R2, 0x3ff00000, RZ, 0xfc, !PT ;  /* 0x3ff0000002037812 */ /* 0x000fe400078efcff */
[----:B------:R-:W-:Y:S01]  /*2ea0*/  MOV R2, R6 ;  /* 0x0000000600027202 */ /* 0x000fe20000000f00 */
[----:B------:R-:W-:Y:S01]  /*2eb0*/  VIADD R20, R18, 0xffffffff ;  /* 0xffffffff12147836 */ /* 0x000fe20000000000 */
[----:B------:R-:W-:-:S02]  /*2ec0*/  LOP3.LUT R9, R7, 0x7ff00000, RZ, 0xc0, !PT ;  /* 0x7ff0000007097812 */ /* 0x000fc400078ec0ff */
[----:B------:R-:W-:Y:S02]  /*2ed0*/  MOV R19, 0x1ca00000 ;  /* 0x1ca0000000137802 */ /* 0x000fe40000000f00 */
[----:B------:R-:W0:Y:S01]  /*2ee0*/  @!P0 DMUL R2, R6, 8.98846567431157953865e+307 ;  /* 0x7fe0000006028828 */ /* 0x000e220000000000 */
[----:B------:R-:W-:Y:S01]  /*2ef0*/  ISETP.LE.U32.AND P1, PT, R9, 0x40500000, PT ;  /* 0x405000000900780c */ /* 0x000fe20003f23070 */
[----:B0-----:R-:W0:Y:S01]  /*2f00*/  MUFU.RCP64H R11, R3 ;  /* 0x00000003000b7308 */ /* 0x001e220000001800 */
[----:B------:R-:W-:Y:S02]  /*2f10*/  @!P0 LOP3.LUT R9, R3, 0x7ff00000, RZ, 0xc0, !PT ;  /* 0x7ff0000003098812 */ /* 0x000fe400078ec0ff */
[----:B------:R-:W-:Y:S02]  /*2f20*/  ISETP.GT.U32.AND P0, PT, R20, 0x7feffffe, PT ;  /* 0x7feffffe1400780c */ /* 0x000fe40003f04070 */
[----:B------:R-:W-:Y:S02]  /*2f30*/  IADD3 R20, PT, PT, R9, -0x1, RZ ;  /* 0xffffffff09147810 */ /* 0x000fe40007ffe0ff */
[----:B------:R-:W-:-:S02]  /*2f40*/  SEL R14, R19, 0x63400000, !P1 ;  /* 0x63400000130e7807 */ /* 0x000fc40004800000 */
[----:B------:R-:W-:Y:S02]  /*2f50*/  ISETP.GT.U32.OR P0, PT, R20, 0x7feffffe, P0 ;  /* 0x7feffffe1400780c */ /* 0x000fe40000704470 */
[----:B------:R-:W-:Y:S01]  /*2f60*/  LOP3.LUT R15, R14, 0xfc000, RZ, 0xfc, !PT ;  /* 0x000fc0000e0f7812 */ /* 0x000fe200078efcff */
[----:B------:R-:W-:-:S15]  /*2f70*/  IMAD.MOV.U32 R14, RZ, RZ, RZ ;  /* 0x000000ffff0e7224 */ /* 0x000fde00078e00ff */
[----:B------:R-:W-:-:S15]  /*2f80*/  NOP ;  /* 0x0000000000007918 */ /* 0x000fde0000000000 */
[----:B------:R-:W-:-:S15]  /*2f90*/  NOP ;  /* 0x0000000000007918 */ /* 0x000fde0000000000 */
[----:B------:R-:W-:-:S05]  /*2fa0*/  NOP ;  /* 0x0000000000007918 */ /* 0x000fca0000000000 */
        /* <DEDUP_REMOVED lines=40> */
[----:B------:R-:W-:Y:S02]  /*3230*/  IADD3 R10, PT, PT, RZ, -R11, RZ ;  /* 0x8000000bff0a7210 */ /* 0x000fe40007ffe0ff */
[----:B------:R-:W-:Y:S02]  /*3240*/  ISETP.LE.U32.AND P0, PT, R11, 0x40500000, PT ;  /* 0x405000000b00780c */ /* 0x000fe40003f03070 */
[----:B------:R-:W-:Y:S02]  /*3250*/  VIADDMNMX R9, R10, R9, 0xb9600000, !PT ;  /* 0xb96000000a097446 */ /* 0x000fe40007800109 */
[----:B------:R-:W-:-:S02]  /*3260*/  SEL R10, R19, 0x63400000, !P0 ;  /* 0x63400000130a7807 */ /* 0x000fc40004000000 */
[----:B------:R-:W-:-:S05]  /*3270*/  VIMNMX R9, PT, PT, R9, 0x46a00000, PT ;  /* 0x46a0000009097848 */ /* 0x000fca0003fe0100 */
[----:B------:R-:W-:-:S05]  /*3280*/  IMAD.IADD R9, R9, 0x1, -R10 ;  /* 0x0000000109097824 */ /* 0x000fca00078e0a0a */
[----:B------:R-:W-:-:S06]  /*3290*/  IADD3 R17, PT, PT, R9, 0x7fe00000, RZ ;  /* 0x7fe0000009117810 */ /* 0x000fcc0007ffe0ff */
[----:B------:R-:W0:Y:S02]  /*32a0*/  DMUL R10, R12, R16 ;  /* 0x000000100c0a7228 */ /* 0x000e240000000000 */
[----:B0-----:R-:W-:-:S13]  /*32b0*/  FSETP.GTU.AND P0, PT, |R11|, 1.469367938527859385e-39, PT ;  /* 0x001000000b00780b */ /* 0x001fda0003f0c200 */
[----:B------:R-:W-:Y:S05]  /*32c0*/  @P0 BRA `(.L_x_665) ;  /* 0x0000000000900947 */ /* 0x000fea0003800000 */
[----:B------:R-:W0:Y:S01]  /*32d0*/  DFMA R2, R12, -R2, R14 ;  /* 0x800000020c02722b */ /* 0x000e22000000000e */
[----:B------:R-:W-:Y:S02]  /*32e0*/  MOV R16, RZ ;  /* 0x000000ff00107202 */ /* 0x000fe40000000f00 */
[C---:B0-----:R-:W-:Y:S02]  /*32f0*/  FSETP.NEU.AND P0, PT, R3.reuse, RZ, PT ;  /* 0x000000ff0300720b */ /* 0x041fe40003f0d000 */
[----:B------:R-:W-:-:S04]  /*3300*/  LOP3.LUT R7, R3, 0x80000000, R7, 0x48, !PT ;  /* 0x8000000003077812 */ /* 0x000fc800078e4807 */
[----:B------:R-:W-:-:S07]  /*3310*/  LOP3.LUT R17, R7, R17, RZ, 0xfc, !PT ;  /* 0x0000001107117212 */ /* 0x000fce00078efcff */
[----:B------:R-:W-:Y:S05]  /*3320*/  @!P0 BRA `(.L_x_665) ;  /* 0x0000000000788947 */ /* 0x000fea0003800000 */
[----:B------:R-:W-:Y:S01]  /*3330*/  IMAD.MOV R3, RZ, RZ, -R9 ;  /* 0x000000ffff037224 */ /* 0x000fe200078e0a09 */
        /* <DEDUP_REMOVED lines=12> */
.L_x_664:
        /* <DEDUP_REMOVED lines=15> */
.L_x_666:
[----:B------:R-:W-:Y:S02]  /*34f0*/  LOP3.LUT R11, R7, 0x80000, RZ, 0xfc, !PT ;  /* 0x00080000070b7812 */ /* 0x000fe400078efcff */
[----:B------:R-:W-:-:S07]  /*3500*/  MOV R10, R6 ;  /* 0x00000006000a7202 */ /* 0x000fce0000000f00 */
.L_x_665:
[----:B------:R-:W-:Y:S05]  /*3510*/  BSYNC.RECONVERGENT B2 ;  /* 0x0000000000027941 */ /* 0x000fea0003800200 */
.L_x_663:
[----:B------:R-:W-:Y:S02]  /*3520*/  HFMA2 R9, -RZ, RZ, 0, 0 ;  /* 0x00000000ff097431 */ /* 0x000fe400000001ff */
[----:B------:R-:W-:Y:S01]  /*3530*/  IMAD.MOV.U32 R2, RZ, RZ, R10 ;  /* 0x000000ffff027224 */ /* 0x000fe200078e000a */
[----:B------:R-:W-:Y:S01]  /*3540*/  MOV R3, R11 ;  /* 0x0000000b00037202 */ /* 0x000fe20000000f00 */
[----:B------:R-:W-:Y:S06]  /*3550*/  RET.REL.NODEC R8 `(_ZN17fastertransformer34generalAddBiasResidualLayerNormOptI7__half2Lb0ELb0ELi2ELb1ELi8EEEvPT_S3_PKS2_S5_S5_S5_S5_S5_fiiPKfS7_S7_Pfi) ;  /* 0xffffffc808a87950 */ /* 0x000fec0003c3ffff */
.L_x_667:
        /* <DEDUP_REMOVED lines=10> */
.L_x_2485:


//--------------------- .text._ZN17fastertransformer35generalAddBiasResidualLayerNormOpt2I7__half2Lb1ELb0ELi2ELb1ELi8EEEvPT_S3_PKS2_S5_S5_S5_S5_S5_fiiPKfS7_S7_Pfi --------------------------
	.section	.text._ZN17fastertransformer35generalAddBiasResidualLayerNormOpt2I7__half2Lb1ELb0ELi2ELb1ELi8EEEvPT_S3_PKS2_S5_S5_S5_S5_S5_fiiPKfS7_S7_Pfi,"ax",@progbits
	.align	128
        .global         _ZN17fastertransformer35generalAddBiasResidualLayerNormOpt2I7__half2Lb1ELb0ELi2ELb1ELi8EEEvPT_S3_PKS2_S5_S5_S5_S5_S5_fiiPKfS7_S7_Pfi
        .type           _ZN17fastertransformer35generalAddBiasResidualLayerNormOpt2I7__half2Lb1ELb0ELi2ELb1ELi8EEEvPT_S3_PKS2_S5_S5_S5_S5_S5_fiiPKfS7_S7_Pfi,@function
        .size           _ZN17fastertransformer35generalAddBiasResidualLayerNormOpt2I7__half2Lb1ELb0ELi2ELb1ELi8EEEvPT_S3_PKS2_S5_S5_S5_S5_S5_fiiPKfS7_S7_Pfi,(.L_x_2486 - _ZN17fastertransformer35generalAddBiasResidualLayerNormOpt2I7__half2Lb1ELb0ELi2ELb1ELi8EEEvPT_S3_PKS2_S5_S5_S5_S5_S5_fiiPKfS7_S7_Pfi)
        .other          _ZN17fastertransformer35generalAddBiasResidualLayerNormOpt2I7__half2Lb1ELb0ELi2ELb1ELi8EEEvPT_S3_PKS2_S5_S5_S5_S5_S5_fiiPKfS7_S7_Pfi,@"STO_CUDA_ENTRY STV_DEFAULT"
_ZN17fastertransformer35generalAddBiasResidualLayerNormOpt2I7__half2Lb1ELb0ELi2ELb1ELi8EEEvPT_S3_PKS2_S5_S5_S5_S5_S5_fiiPKfS7_S7_Pfi:
.text._ZN17fastertransformer35generalAddBiasResidualLayerNormOpt2I7__half2Lb1ELb0ELi2ELb1ELi8EEEvPT_S3_PKS2_S5_S5_S5_S5_S5_fiiPKfS7_S7_Pfi:
[----:B------:R-:W-:Y:S08]  /*0000*/  LDC R1, c[0x0][0x37c] ;  /* 0x0000df00ff017b82 */ /* 0x000ff00000000800 */
[----:B------:R-:W0:Y:S01]  /*0010*/  LDC.64 R2, c[0x0][0x3d0] ;  /* 0x0000f400ff027b82 */ /* 0x000e220000000a00 */
[----:B------:R-:W1:Y:S07]  /*0020*/  LDCU.64 UR6, c[0x0][0x358] ;  /* 0x00006b00ff0677ac */ /* 0x000e6e0008000a00 */
[----:B------:R-:W2:Y:S01]  /*0030*/  LDC R0, c[0x0][0x3f0] ;  /* 0x0000fc00ff007b82 */ /* 0x000ea20000000800 */
[----:B------:R-:W3:Y:S01]  /*0040*/  S2R R21, SR_TID.X ;  /* 0x0000000000157919 */ /* 0x000ee20000002100 */
[----:B------:R-:W4:Y:S01]  /*0050*/  LDCU UR4, c[0x0][0x3c8] ;  /* 0x00007900ff0477ac */ /* 0x000f220008000800 */
[----:B------:R-:W-:Y:S01]  /*0060*/  HFMA2 R20, -RZ, RZ, 0, 0 ;  /* 0x00000000ff147431 */ /* 0x000fe200000001ff */
[----:B------:R-:W0:Y:S01]  /*0070*/  S2R R9, SR_CTAID.X ;  /* 0x0000000000097919 */ /* 0x000e220000002500 */
[----:B------:R-:W0:Y:S01]  /*0080*/  LDCU UR8, c[0x0][0x3c8] ;  /* 0x00007900ff0877ac */ /* 0x000e220008000800 */
[----:B------:R-:W0:Y:S02]  /*0090*/  LDCU UR5, c[0x0][0x3c8] ;  /* 0x00007900ff0577ac */ /* 0x000e240008000800 */
[----:B0-----:R-:W-:-:S02]  /*00a0*/  ISETP.NE.U32.AND P1, PT, R2, RZ, PT ;  /* 0x000000ff0200720c */ /* 0x001fc40003f25070 */
[----:B--2---:R-:W-:-:S04]  /*00b0*/  ISETP.NE.AND P0, PT, R0, 0x2, PT ;  /* 0x000000020000780c */ /* 0x004fc80003f05270 */
[----:B------:R-:W-:Y:S02]  /*00c0*/  ISETP.NE.AND.EX P0, PT, R3, RZ, !P0, P1 ;  /* 0x000000ff0300720c */ /* 0x000fe40004705310 */
[----:B------:R-:W-:-:S11]  /*00d0*/  ISETP.NE.AND P1, PT, R0, 0x2, PT ;  /* 0x000000020000780c */ /* 0x000fd60003f25270 */
[----:B------:R-:W1:Y:S08]  /*00e0*/  @P0 LDC.64 R2, c[0x0][0x3d0] ;  /* 0x0000f400ff020b82 */ /* 0x000e700000000a00 */
[----:B------:R-:W0:Y:S08]  /*00f0*/  @P0 LDC.64 R4, c[0x0][0x3d8] ;  /* 0x0000f600ff040b82 */ /* 0x000e300000000a00 */
[----:B------:R-:W2:Y:S01]  /*0100*/  @!P1 LDC.64 R10, c[0x0][0x3e0] ;  /* 0x0000f800ff0a9b82 */ /* 0x000ea20000000a00 */
[----:B-1----:R-:W3:Y:S04]  /*0110*/  @P0 LDG.E R2, desc[UR6][R2.64] ;  /* 0x0000000602020981 */ /* 0x002ee8000c1e1900 */
[----:B0-----:R-:W3:Y:S01]  /*0120*/  @P0 LDG.E R5, desc[UR6][R4.64] ;  /* 0x0000000604050981 */ /* 0x001ee2000c1e1900 */
[----:B----4-:R-:W-:-:S03]  /*0130*/  MOV R8, UR4 ;  /* 0x0000000400087c02 */ /* 0x010fc60008000f00 */
[----:B--2---:R0:W5:Y:S01]  /*0140*/  @!P1 LDG.E R20, desc[UR6][R10.64] ;  /* 0x000000060a149981 */ /* 0x004162000c1e1900 */
[----:B---3--:R-:W-:Y:S02]  /*0150*/  ISETP.GE.AND P1, PT, R21, R8, PT ;  /* 0x000000081500720c */ /* 0x008fe40003f26270 */
[----:B------:R-:W-:Y:S01]  /*0160*/  CS2R R6, SRZ ;  /* 0x0000000000067805 */ /* 0x000fe2000001ff00 */
[----:B------:R-:W-:Y:S01]  /*0170*/  BSSY.RECONVERGENT B0, `(.L_x_668) ;  /* 0x0000274000007945 */ /* 0x000fe20003800200 */
[----:B------:R-:W-:Y:S01]  /*0180*/  @P0 FMUL.FTZ R7, R2, R5 ;  /* 0x0000000502070220 */ /* 0x000fe20000410000 */
[----:B------:R-:W-:-:S08]  /*0190*/  MOV R5, RZ ;  /* 0x000000ff00057202 */ /* 0x000fd00000000f00 */
[----:B0-----:R-:W-:Y:S05]  /*01a0*/  @P1 BRA `(.L_x_669) ;  /* 0x0000002400c01947 */ /* 0x001fea0003800000 */
[----:B------:R-:W0:Y:S01]  /*01b0*/  LDC R4, c[0x0][0x360] ;  /* 0x0000d800ff047b82 */ /* 0x000e220000000800 */
[----:B------:R-:W-:Y:S05]  /*01c0*/  @P0 BRA `(.L_x_670) ;  /* 0x00000010008c0947 */ /* 0x000fea0003800000 */
[----:B------:R-:W1:Y:S01]  /*01d0*/  S2R R3, SR_CgaCtaId ;  /* 0x0000000000037919 */ /* 0x000e620000008800 */
[----:B------:R-:W-:Y:S01]  /*01e0*/  MOV R0, 0x400 ;  /* 0x0000040000007802 */ /* 0x000fe20000000f00 */
[----:B------:R-:W-:Y:S01]  /*01f0*/  HFMA2 R6, -RZ, RZ, 0, 0 ;  /* 0x00000000ff067431 */ /* 0x000fe200000001ff */
[----:B0-----:R-:W-:Y:S01]  /*0200*/  SHF.L.U32 R7, R4, 0x2, RZ ;  /* 0x0000000204077819 */ /* 0x001fe200000006ff */
[----:B------:R-:W-:Y:S01]  /*0210*/  IMAD.MOV.U32 R5, RZ, RZ, RZ ;  /* 0x000000ffff057224 */ /* 0x000fe200078e00ff */
[----:B------:R-:W-:Y:S02]  /*0220*/  IADD3 R0, PT, PT, R0, 0x190, RZ ;  /* 0x0000019000007810 */ /* 0x000fe40007ffe0ff */
[----:B------:R-:W-:Y:S02]  /*0230*/  MOV R17, R21 ;  /* 0x0000001500117202 */ /* 0x000fe40000000f00 */
[----:B-1----:R-:W-:-:S07]  /*0240*/  LEA R0, R3, R0, 0x18 ;  /* 0x0000000003007211 */ /* 0x002fce00078ec0ff */
.L_x_671:
[----:B0-----:R-:W0:Y:S01]  /*0250*/  LDC.64 R12, c[0x0][0x3a0] ;  /* 0x0000e800ff0c7b82 */ /* 0x001e220000000a00 */
[----:B------:R-:W-:-:S05]  /*0260*/  MOV R8, UR5 ;  /* 0x0000000500087c02 */ /* 0x000fca0008000f00 */
[----:B------:R-:W-:Y:S02]  /*0270*/  IMAD R19, R9, R8, R17 ;  /* 0x0000000809137224 */ /* 0x000fe400078e0211 */
[----:B------:R-:W1:Y:S08]  /*0280*/  LDC.64 R2, c[0x0][0x3a8] ;  /* 0x0000ea00ff027b82 */ /* 0x000e700000000a00 */
[----:B------:R-:W2:Y:S01]  /*0290*/  LDC.64 R10, c[0x0][0x390] ;  /* 0x0000e400ff0a7b82 */ /* 0x000ea20000000a00 */
[----:B0-----:R-:W-:-:S07]  /*02a0*/  IMAD.WIDE R12, R19, 0x4, R12 ;  /* 0x00000004130c7825 */ /* 0x001fce00078e020c */
[----:B------:R-:W0:Y:S01]  /*02b0*/  LDC.64 R14, c[0x0][0x388] ;  /* 0x0000e200ff0e7b82 */ /* 0x000e220000000a00 */
[----:B------:R-:W3:Y:S01]  /*02c0*/  LDG.E.CONSTANT R16, desc[UR6][R12.64] ;  /* 0x000000060c107981 */ /* 0x000ee2000c1e9900 */
[----:B-1----:R-:W-:-:S05]  /*02d0*/  IMAD.WIDE R2, R19, 0x4, R2 ;  /* 0x0000000413027825 */ /* 0x002fca00078e0202 */
[----:B------:R-:W4:Y:S01]  /*02e0*/  LDG.E.CONSTANT R18, desc[UR6][R2.64] ;  /* 0x0000000602127981 */ /* 0x000f22000c1e9900 */
[----:B--2---:R-:W-:-:S05]  /*02f0*/  IMAD.WIDE R10, R19, 0x4, R10 ;  /* 0x00000004130a7825 */ /* 0x004fca00078e020a */
[----:B------:R-:W2:Y:S01]  /*0300*/  LDG.E.CONSTANT R24, desc[UR6][R10.64] ;  /* 0x000000060a187981 */ /* 0x000ea2000c1e9900 */
[----:B0-----:R-:W-:-:S04]  /*0310*/  IMAD.WIDE R14, R19, 0x4, R14 ;  /* 0x00000004130e7825 */ /* 0x001fc800078e020e */
[--C-:B---3--:R-:W-:Y:S02]  /*0320*/  HADD2.F32 R22, -RZ, R16.reuse.H0_H0 ;  /* 0x20000010ff167230 */ /* 0x108fe40000004100 */
[----:B------:R-:W-:Y:S02]  /*0330*/  HADD2.F32 R16, -RZ, R16.H1_H1 ;  /* 0x30000010ff107230 */ /* 0x000fe40000004100 */
[--C-:B----4-:R-:W-:Y:S02]  /*0340*/  HADD2.F32 R23, -RZ, R18.reuse.H0_H0 ;  /* 0x20000012ff177230 */ /* 0x110fe40000004100 */
[----:B------:R-:W-:-:S03]  /*0350*/  HADD2.F32 R25, -RZ, R18.H1_H1 ;  /* 0x30000012ff197230 */ /* 0x000fc60000004100 */
[----:B------:R-:W-:Y:S02]  /*0360*/  FADD.FTZ R22, R22, R23 ;  /* 0x0000001716167221 */ /* 0x000fe40000010000 */
[----:B------:R-:W-:Y:S01]  /*0370*/  FADD.FTZ R16, R16, R25 ;  /* 0x0000001910107221 */ /* 0x000fe20000010000 */
[--C-:B--2---:R-:W-:Y:S02]  /*0380*/  HADD2.F32 R23, -RZ, R24.reuse.H0_H0 ;  /* 0x20000018ff177230 */ /* 0x104fe40000004100 */
[----:B------:R-:W-:Y:S01]  /*0390*/  FADD.FTZ R18, RZ, R22 ;  /* 0x00000016ff127221 */ /* 0x000fe20000010000 */
[----:B------:R-:W-:Y:S02]  /*03a0*/  HADD2.F32 R25, -RZ, R24.H1_H1 ;  /* 0x30000018ff197230 */ /* 0x000fe40000004100 */
[----:B------:R-:W-:Y:S01]  /*03b0*/  FADD.FTZ R16, RZ, R16 ;  /* 0x00000010ff107221 */ /* 0x000fe20000010000 */
[----:B------:R-:W-:-:S03]  /*03c0*/  FADD.FTZ R18, R18, R23 ;  /* 0x0000001712127221 */ /* 0x000fc60000010000 */
[----:B------:R-:W-:Y:S01]  /*03d0*/  FADD.FTZ R25, R16, R25 ;  /* 0x0000001910197221 */ /* 0x000fe20000010000 */
[----:B------:R-:W-:-:S04]  /*03e0*/  LEA R16, R17, R0, 0x2 ;  /* 0x0000000011107211 */ /* 0x000fc800078e10ff */
        /* <DEDUP_REMOVED lines=12> */
[C---:B------:R-:W-:Y:S02]  /*04b0*/  IADD3 R2, P1, PT, R7.reuse, R2, RZ ;  /* 0x0000000207027210 */ /* 0x040fe40007f3e0ff */
[----:B------:R-:W-:Y:S02]  /*04c0*/  IADD3.X R13, PT, PT, RZ, R13, RZ, P0, !PT ;  /* 0x0000000dff0d7210 */ /* 0x000fe400007fe4ff */
[----:B------:R-:W-:Y:S02]  /*04d0*/  IADD3.X R3, PT, PT, RZ, R3, RZ, P1, !PT ;  /* 0x00000003ff037210 */ /* 0x000fe40000ffe4ff */
[----:B------:R-:W-:Y:S01]  /*04e0*/  IADD3 R10, P0, PT, R7, R10, RZ ;  /* 0x0000000a070a7210 */ /* 0x000fe20007f1e0ff */
[----:B------:R-:W2:Y:S04]  /*04f0*/  LDG.E.CONSTANT R19, desc[UR6][R12.64] ;  /* 0x000000060c137981 */ /* 0x000ea8000c1e9900 */
[----:B------:R-:W3:Y:S01]  /*0500*/  LDG.E.CONSTANT R22, desc[UR6][R2.64] ;  /* 0x0000000602167981 */ /* 0x000ee2000c1e9900 */
[----:B------:R-:W-:-:S05]  /*0510*/  IADD3.X R11, PT, PT, RZ, R11, RZ, P0, !PT ;  /* 0x0000000bff0b7210 */ /* 0x000fca00007fe4ff */
[----:B------:R-:W4:Y:S01]  /*0520*/  LDG.E.CONSTANT R18, desc[UR6][R10.64] ;  /* 0x000000060a127981 */ /* 0x000f22000c1e9900 */
[C---:B------:R-:W-:Y:S01]  /*0530*/  IADD3 R14, P0, PT, R7.reuse, R14, RZ ;  /* 0x0000000e070e7210 */ /* 0x040fe20007f1e0ff */
[----:B------:R-:W-:Y:S01]  /*0540*/  IMAD.IADD R16, R7, 0x1, R16 ;  /* 0x0000000107107824 */ /* 0x000fe200078e0210 */
[----:B------:R-:W-:Y:S02]  /*0550*/  IADD3 R17, PT, PT, R17, R4, RZ ;  /* 0x0000000411117210 */ /* 0x000fe40007ffe0ff */
[----:B------:R-:W-:Y:S02]  /*0560*/  IADD3.X R15, PT, PT, RZ, R15, RZ, P0, !PT ;  /* 0x0000000fff0f7210 */ /* 0x000fe400007fe4ff */
[----:B------:R-:W-:Y:S01]  /*0570*/  ISETP.GE.AND P0, PT, R17, R8, PT ;  /* 0x000000081100720c */ /* 0x000fe20003f06270 */
[--C-:B--2---:R-:W-:Y:S02]  /*0580*/  HADD2.F32 R23, -RZ, R19.reuse.H0_H0 ;  /* 0x20000013ff177230 */ /* 0x104fe40000004100 */
[----:B------:R-:W-:-:S02]  /*0590*/  HADD2.F32 R19, -RZ, R19.H1_H1 ;  /* 0x30000013ff137230 */ /* 0x000fc40000004100 */
[--C-:B---3--:R-:W-:Y:S02]  /*05a0*/  HADD2.F32 R24, -RZ, R22.reuse.H0_H0 ;  /* 0x20000016ff187230 */ /* 0x108fe40000004100 */
[----:B------:R-:W-:-:S03]  /*05b0*/  HADD2.F32 R22, -RZ, R22.H1_H1 ;  /* 0x30000016ff167230 */ /* 0x000fc60000004100 */
[----:B------:R-:W-:Y:S01]  /*05c0*/  FADD.FTZ R23, R23, R24 ;  /* 0x0000001817177221 */ /* 0x000fe20000010000 */
[--C-:B----4-:R-:W-:Y:S02]  /*05d0*/  HADD2.F32 R24, -RZ, R18.reuse.H1_H1 ;  /* 0x30000012ff187230 */ /* 0x110fe40000004100 */
[----:B------:R-:W-:Y:S01]  /*05e0*/  FADD.FTZ R19, R19, R22 ;  /* 0x0000001613137221 */ /* 0x000fe20000010000 */
[----:B------:R-:W-:Y:S02]  /*05f0*/  HADD2.F32 R22, -RZ, R18.H0_H0 ;  /* 0x20000012ff167230 */ /* 0x000fe40000004100 */
[----:B------:R-:W-:Y:S01]  /*0600*/  FADD.FTZ R23, RZ, R23 ;  /* 0x00000017ff177221 */ /* 0x000fe20000010000 */
[----:B------:R-:W-:-:S03]  /*0610*/  FADD.FTZ R19, RZ, R19 ;  /* 0x00000013ff137221 */ /* 0x000fc60000010000 */
[----:B------:R-:W-:Y:S01]  /*0620*/  FADD.FTZ R18, R23, R22 ;  /* 0x0000001617127221 */ /* 0x000fe20000010000 */
[----:B------:R-:W-:-:S04]  /*0630*/  FADD.FTZ R19, R19, R24 ;  /* 0x0000001813137221 */ /* 0x000fc80000010000 */
        /* <DEDUP_REMOVED lines=18> */
[C---:B0-----:R-:W-:Y:S02]  /*0760*/  IADD3 R14, P0, PT, R7.reuse, R14, RZ ;  /* 0x0000000e070e7210 */ /* 0x041fe40007f1e0ff */
[----:B------:R-:W-:Y:S02]  /*0770*/  IADD3 R16, PT, PT, R7, R16, RZ ;  /* 0x0000001007107210 */ /* 0x000fe40007ffe0ff */
[----:B------:R-:W-:Y:S01]  /*0780*/  IADD3 R17, PT, PT, R17, R4, RZ ;  /* 0x0000000411117210 */ /* 0x000fe20007ffe0ff */
[----:B------:R-:W-:-:S03]  /*0790*/  IMAD.X R15, RZ, RZ, R15, P0 ;  /* 0x000000ffff0f7224 */ /* 0x000fc600000e060f */
[----:B------:R-:W-:Y:S01]  /*07a0*/  ISETP.GE.AND P0, PT, R17, R8, PT ;  /* 0x000000081100720c */ /* 0x000fe20003f06270 */
[--C-:B--2---:R-:W-:Y:S02]  /*07b0*/  HADD2.F32 R23, -RZ, R19.reuse.H0_H0 ;  /* 0x20000013ff177230 */ /* 0x104fe40000004100 */
[----:B------:R-:W-:Y:S02]  /*07c0*/  HADD2.F32 R19, -RZ, R19.H1_H1 ;  /* 0x30000013ff137230 */ /* 0x000fe40000004100 */
        /* <DEDUP_REMOVED lines=28> */
[C---:B-1----:R-:W-:Y:S02]  /*0990*/  IADD3 R14, P0, PT, R7.reuse, R14, RZ ;  /* 0x0000000e070e7210 */ /* 0x042fe40007f1e0ff */
        /* <DEDUP_REMOVED lines=30> */
[----:B------:R-:W3:Y:S04]  /*0b80*/  LDG.E.CONSTANT R19, desc[UR6][R12.64] ;  /* 0x000000060c137981 */ /* 0x000ee8000c1e9900 */
[----:B------:R-:W4:Y:S01]  /*0b90*/  LDG.E.CONSTANT R22, desc[UR6][R2.64] ;  /* 0x0000000602167981 */ /* 0x000f22000c1e9900 */
[----:B------:R-:W-:-:S05]  /*0ba0*/  IADD3.X R11, PT, PT, RZ, R11, RZ, P0, !PT ;  /* 0x0000000bff0b7210 */ /* 0x000fca00007fe4ff */
[----:B------:R-:W4:Y:S01]  /*0bb0*/  LDG.E.CONSTANT R18, desc[UR6][R10.64] ;  /* 0x000000060a127981 */ /* 0x000f22000c1e9900 */
[C---:B--2---:R-:W-:Y:S02]  /*0bc0*/  IADD3 R14, P0, PT, R7.reuse, R14, RZ ;  /* 0x0000000e070e7210 */ /* 0x044fe40007f1e0ff */
[----:B------:R-:W-:Y:S02]  /*0bd0*/  IADD3 R16, PT, PT, R7, R16, RZ ;  /* 0x0000001007107210 */ /* 0x000fe40007ffe0ff */
[----:B------:R-:W-:Y:S01]  /*0be0*/  IADD3 R17, PT, PT, R17, R4, RZ ;  /* 0x0000000411117210 */ /* 0x000fe20007ffe0ff */
[----:B------:R-:W-:-:S03]  /*0bf0*/  IMAD.X R15, RZ, RZ, R15, P0 ;  /* 0x000000ffff0f7224 */ /* 0x000fc600000e060f */
[----:B------:R-:W-:Y:S01]  /*0c00*/  ISETP.GE.AND P0, PT, R17, R8, PT ;  /* 0x000000081100720c */ /* 0x000fe20003f06270 */
[--C-:B---3--:R-:W-:Y:S02]  /*0c10*/  HADD2.F32 R23, -RZ, R19.reuse.H0_H0 ;  /* 0x20000013ff177230 */ /* 0x108fe40000004100 */
[----:B------:R-:W-:Y:S02]  /*0c20*/  HADD2.F32 R19, -RZ, R19.H1_H1 ;  /* 0x30000013ff137230 */ /* 0x000fe40000004100 */
[--C-:B----4-:R-:W-:Y:S02]  /*0c30*/  HADD2.F32 R24, -RZ, R22.reuse.H0_H0 ;  /* 0x20000016ff187230 */ /* 0x110fe40000004100 */
[----:B------:R-:W-:-:S03]  /*0c40*/  HADD2.F32 R22, -RZ, R22.H1_H1 ;  /* 0x30000016ff167230 */ /* 0x000fc60000004100 */
[----:B------:R-:W-:Y:S01]  /*0c50*/  FADD.FTZ R23, R23, R24 ;  /* 0x0000001817177221 */ /* 0x000fe20000010000 */
[--C-:B------:R-:W-:Y:S02]  /*0c60*/  HADD2.F32 R24, -RZ, R18.reuse.H1_H1 ;  /* 0x30000012ff187230 */ /* 0x100fe40000004100 */
        /* <DEDUP_REMOVED lines=21> */
[----:B------:R-:W4:Y:S01]  /*0dc0*/  LDG.E.CONSTANT R22, desc[UR6][R2.64] ;  /* 0x0000000602167981 */ /* 0x000f22000c1e9900 */
[----:B------:R-:W-:-:S05]  /*0dd0*/  IADD3.X R11, PT, PT, RZ, R11, RZ, P0, !PT ;  /* 0x0000000bff0b7210 */ /* 0x000fca00007fe4ff */
[----:B------:R-:W4:Y:S01]  /*0de0*/  LDG.E.CONSTANT R18, desc[UR6][R10.64] ;  /* 0x000000060a127981 */ /* 0x000f22000c1e9900 */
[C---:B---3--:R-:W-:Y:S02]  /*0df0*/  IADD3 R14, P0, PT, R7.reuse, R14, RZ ;  /* 0x0000000e070e7210 */ /* 0x048fe40007f1e0ff */
[----:B------:R-:W-:Y:S02]  /*0e00*/  IADD3 R16, PT, PT, R7, R16, RZ ;  /* 0x0000001007107210 */ /* 0x000fe40007ffe0ff */
[----:B------:R-:W-:Y:S01]  /*0e10*/  IADD3 R17, PT, PT, R17, R4, RZ ;  /* 0x0000000411117210 */ /* 0x000fe20007ffe0ff */
[----:B------:R-:W-:-:S03]  /*0e20*/  IMAD.X R15, RZ, RZ, R15, P0 ;  /* 0x000000ffff0f7224 */ /* 0x000fc600000e060f */
[----:B------:R-:W-:Y:S01]  /*0e30*/  ISETP.GE.AND P0, PT, R17, R8, PT ;  /* 0x000000081100720c */ /* 0x000fe20003f06270 */
[--C-:B--2---:R-:W-:Y:S02]  /*0e40*/  HADD2.F32 R23, -RZ, R19.reuse.H0_H0 ;  /* 0x20000013ff177230 */ /* 0x104fe40000004100 */
        /* <DEDUP_REMOVED lines=28> */
[----:B------:R-:W3:Y:S01]  /*1010*/  LDG.E.CONSTANT R18, desc[UR6][R10.64] ;  /* 0x000000060a127981 */ /* 0x000ee2000c1e9900 */
[C---:B----4-:R-:W-:Y:S02]  /*1020*/  IADD3 R14, P0, PT, R7.reuse, R14, RZ ;  /* 0x0000000e070e7210 */ /* 0x050fe40007f1e0ff */
        /* <DEDUP_REMOVED lines=34> */
[----:B0-----:R-:W-:Y:S02]  /*1250*/  IADD3 R16, PT, PT, R7, R16, RZ ;  /* 0x0000001007107210 */ /* 0x001fe40007ffe0ff */
[----:B------:R-:W-:Y:S01]  /*1260*/  IADD3 R17, PT, PT, R17, R4, RZ ;  /* 0x0000000411117210 */ /* 0x000fe20007ffe0ff */
[--C-:B--2---:R-:W-:Y:S02]  /*1270*/  HADD2.F32 R18, -RZ, R12.reuse.H0_H0 ;  /* 0x2000000cff127230 */ /* 0x104fe40000004100 */
[----:B------:R-:W-:Y:S02]  /*1280*/  HADD2.F32 R22, -RZ, R12.H1_H1 ;  /* 0x3000000cff167230 */ /* 0x000fe40000004100 */
[--C-:B---3--:R-:W-:Y:S02]  /*1290*/  HADD2.F32 R19, -RZ, R2.reuse.H0_H0 ;  /* 0x20000002ff137230 */ /* 0x108fe40000004100 */
[----:B------:R-:W-:Y:S01]  /*12a0*/  HADD2.F32 R23, -RZ, R2.H1_H1 ;  /* 0x30000002ff177230 */ /* 0x000fe20000004100 */
[----:B------:R-:W-:-:S02]  /*12b0*/  IADD3 R2, P0, PT, R7, R14, RZ ;  /* 0x0000000e07027210 */ /* 0x000fc40007f1e0ff */
[----:B------:R-:W-:Y:S01]  /*12c0*/  FADD.FTZ R18, R18, R19 ;  /* 0x0000001312127221 */ /* 0x000fe20000010000 */
[--C-:B----4-:R-:W-:Y:S02]  /*12d0*/  HADD2.F32 R19, -RZ, R10.reuse.H0_H0 ;  /* 0x2000000aff137230 */ /* 0x110fe40000004100 */
[----:B------:R-:W-:Y:S01]  /*12e0*/  FADD.FTZ R22, R22, R23 ;  /* 0x0000001716167221 */ /* 0x000fe20000010000 */
[----:B------:R-:W-:Y:S02]  /*12f0*/  HADD2.F32 R3, -RZ, R10.H1_H1 ;  /* 0x3000000aff037230 */ /* 0x000fe40000004100 */
[----:B------:R-:W-:Y:S01]  /*1300*/  FADD.FTZ R18, RZ, R18 ;  /* 0x00000012ff127221 */ /* 0x000fe20000010000 */
[----:B------:R-:W-:-:S03]  /*1310*/  FADD.FTZ R22, RZ, R22 ;  /* 0x00000016ff167221 */ /* 0x000fc60000010000 */
[----:B------:R-:W-:Y:S01]  /*1320*/  FADD.FTZ R18, R18, R19 ;  /* 0x0000001312127221 */ /* 0x000fe20000010000 */
[----:B------:R-:W-:Y:S01]  /*1330*/  FADD.FTZ R11, R22, R3 ;  /* 0x00000003160b7221 */ /* 0x000fe20000010000 */
[----:B------:R-:W-:Y:S01]  /*1340*/  IMAD.X R3, RZ, RZ, R15, P0 ;  /* 0x000000ffff037224 */ /* 0x000fe200000e060f */
[----:B------:R-:W-:Y:S02]  /*1350*/  ISETP.GE.AND P0, PT, R17, R8, PT ;  /* 0x000000081100720c */ /* 0x000fe40003f06270 */
[C---:B------:R-:W-:Y:S01]  /*1360*/  FMUL.FTZ R15, R11.reuse, R11 ;  /* 0x0000000b0b0f7220 */ /* 0x040fe20000410000 */
[-C--:B------:R-:W-:Y:S01]  /*1370*/  F2FP.F16.F32.PACK_AB R13, R11, R18.reuse ;  /* 0x000000120b0d723e */ /* 0x080fe200000000ff */
[C---:B------:R-:W-:Y:S02]  /*1380*/  FADD.FTZ R11, R18.reuse, R11 ;  /* 0x0000000b120b7221 */ /* 0x040fe40000010000 */
[----:B------:R-:W-:Y:S02]  /*1390*/  FFMA.FTZ R18, R18, R18, R15 ;  /* 0x0000001212127223 */ /* 0x000fe4000001000f */
[----:B------:R0:W-:Y:S01]  /*13a0*/  STG.E desc[UR6][R2.64], R13 ;  /* 0x0000000d02007986 */ /* 0x0001e2000c101906 */
[----:B------:R-:W-:Y:S01]  /*13b0*/  FADD.FTZ R6, R6, R11 ;  /* 0x0000000b06067221 */ /* 0x000fe20000010000 */
[----:B------:R-:W-:-:S02]  /*13c0*/  FADD.FTZ R5, R5, R18 ;  /* 0x0000001205057221 */ /* 0x000fc40000010000 */
[----:B------:R0:W-:Y:S01]  /*13d0*/  STS [R16], R13 ;  /* 0x0000000d10007388 */ /* 0x0001e20000000800 */
[----:B------:R-:W-:Y:S05]  /*13e0*/  @!P0 BRA `(.L_x_671) ;  /* 0xffffffec00988947 */ /* 0x000fea000383ffff */
[----:B------:R-:W-:Y:S05]  /*13f0*/  BRA `(.L_x_669) ;  /* 0x00000014002c7947 */ /* 0x000fea0003800000 */
.L_x_670:
[----:B------:R-:W1:Y:S01]  /*1400*/  S2R R11, SR_CgaCtaId ;  /* 0x00000000000b7919 */ /* 0x000e620000008800 */
[----:B------:R-:W-:Y:S01]  /*1410*/  MOV R0, 0x400 ;  /* 0x0000040000007802 */ /* 0x000fe20000000f00 */
[----:B------:R-:W-:Y:S01]  /*1420*/  HFMA2 R6, -RZ, RZ, 0, 0 ;  /* 0x00000000ff067431 */ /* 0x000fe200000001ff */
[----:B0-----:R-:W-:Y:S01]  /*1430*/  SHF.L.U32 R3, R4, 0x2, RZ ;  /* 0x0000000204037819 */ /* 0x001fe200000006ff */
[----:B------:R-:W-:Y:S01]  /*1440*/  IMAD.MOV.U32 R23, RZ, RZ, R21 ;  /* 0x000000ffff177224 */ /* 0x000fe200078e0015 */
[----:B------:R-:W-:Y:S02]  /*1450*/  IADD3 R0, PT, PT, R0, 0x190, RZ ;  /* 0x0000019000007810 */ /* 0x000fe40007ffe0ff */
[----:B------:R-:W-:Y:S02]  /*1460*/  MOV R5, RZ ;  /* 0x000000ff00057202 */ /* 0x000fe40000000f00 */
[----:B-1----:R-:W-:-:S07]  /*1470*/  LEA R2, R11, R0, 0x18 ;  /* 0x000000000b027211 */ /* 0x002fce00078ec0ff */
.L_x_672:
[----:B0-----:R-:W0:Y:S01]  /*1480*/  LDC.64 R10, c[0x0][0x390] ;  /* 0x0000e400ff0a7b82 */ /* 0x001e220000000a00 */
[----:B------:R-:W-:-:S05]  /*1490*/  MOV R8, UR8 ;  /* 0x0000000800087c02 */ /* 0x000fca0008000f00 */
[----:B------:R-:W-:Y:S02]  /*14a0*/  IMAD R25, R9, R8, R23 ;  /* 0x0000000809197224 */ /* 0x000fe400078e0217 */
[----:B------:R-:W1:Y:S08]  /*14b0*/  LDC.64 R12, c[0x0][0x3a0] ;  /* 0x0000e800ff0c7b82 */ /* 0x000e700000000a00 */
[----:B------:R-:W2:Y:S01]  /*14c0*/  LDC.64 R14, c[0x0][0x3a8] ;  /* 0x0000ea00ff0e7b82 */ /* 0x000ea20000000a00 */
[----:B0-----:R-:W-:-:S05]  /*14d0*/  IMAD.WIDE R10, R25, 0x8, R10 ;  /* 0x00000008190a7825 */ /* 0x001fca00078e020a */
[----:B------:R-:W3:Y:S01]  /*14e0*/  LDG.E.64 R16, desc[UR6][R10.64] ;  /* 0x000000060a107981 */ /* 0x000ee2000c1e1b00 */
[----:B-1----:R-:W-:-:S05]  /*14f0*/  IMAD.WIDE R12, R25, 0x4, R12 ;  /* 0x00000004190c7825 */ /* 0x002fca00078e020c */
[----:B------:R-:W4:Y:S01]  /*1500*/  LDG.E.CONSTANT R22, desc[UR6][R12.64] ;  /* 0x000000060c167981 */ /* 0x000f22000c1e9900 */
[----:B--2---:R-:W-:-:S05]  /*1510*/  IMAD.WIDE R14, R25, 0x4, R14 ;  /* 0x00000004190e7825 */ /* 0x004fca00078e020e */
[----:B------:R-:W2:Y:S01]  /*1520*/  LDG.E.CONSTANT R0, desc[UR6][R14.64] ;  /* 0x000000060e007981 */ /* 0x000ea2000c1e9900 */
[----:B---3--:R-:W-:Y:S02]  /*1530*/  I2FP.F32.S32 R16, R16 ;  /* 0x0000001000107245 */ /* 0x008fe40000201400 */
[----:B------:R-:W-:-:S03]  /*1540*/  I2FP.F32.S32 R18, R17 ;  /* 0x0000001100127245 */ /* 0x000fc60000201400 */
[-C--:B------:R-:W-:Y:S02]  /*1550*/  FMUL.FTZ R16, R16, R7.reuse ;  /* 0x0000000710107220 */ /* 0x080fe40000410000 */
[----:B------:R-:W-:Y:S02]  /*1560*/  FMUL.FTZ R17, R18, R7 ;  /* 0x0000000712117220 */ /* 0x000fe40000410000 */
[----:B------:R-:W0:Y:S03]  /*1570*/  LDC.64 R18, c[0x0][0x388] ;  /* 0x0000e200ff127b82 */ /* 0x000e260000000a00 */
[----:B------:R-:W-:Y:S01]  /*1580*/  F2FP.F16.F32.PACK_AB R16, R17, R16 ;  /* 0x000000101110723e */ /* 0x000fe200000000ff */
[--C-:B----4-:R-:W-:Y:S02]  /*1590*/  HADD2.F32 R17, -RZ, R22.reuse.H0_H0 ;  /* 0x20000016ff117230 */ /* 0x110fe40000004100 */
[----:B------:R-:W-:-:S02]  /*15a0*/  HADD2.F32 R22, -RZ, R22.H1_H1 ;  /* 0x30000016ff167230 */ /* 0x000fc40000004100 */
[--C-:B--2---:R-:W-:Y:S02]  /*15b0*/  HADD2.F32 R27, -RZ, R0.reuse.H1_H1 ;  /* 0x30000000ff1b7230 */ /* 0x104fe40000004100 */
[----:B------:R-:W-:-:S03]  /*15c0*/  HADD2.F32 R0, -RZ, R0.H0_H0 ;  /* 0x20000000ff007230 */ /* 0x000fc60000004100 */
[----:B------:R-:W-:Y:S02]  /*15d0*/  FADD.FTZ R22, R22, R27 ;  /* 0x0000001b16167221 */ /* 0x000fe40000010000 */
[----:B------:R-:W-:Y:S01]  /*15e0*/  FADD.FTZ R0, R17, R0 ;  /* 0x0000000011007221 */ /* 0x000fe20000010000 */
[--C-:B------:R-:W-:Y:S02]  /*15f0*/  HADD2.F32 R27, -RZ, R16.reuse.H1_H1 ;  /* 0x30000010ff1b7230 */ /* 0x100fe40000004100 */
[----:B------:R-:W-:Y:S01]  /*1600*/  FADD.FTZ R22, RZ, R22 ;  /* 0x00000016ff167221 */ /* 0x000fe20000010000 */
[----:B------:R-:W-:Y:S02]  /*1610*/  HADD2.F32 R17, -RZ, R16.H0_H0 ;  /* 0x20000010ff117230 */ /* 0x000fe40000004100 */
[----:B------:R-:W-:Y:S01]  /*1620*/  FADD.FTZ R16, RZ, R0 ;  /* 0x00000000ff107221 */ /* 0x000fe20000010000 */
[----:B------:R-:W-:-:S03]  /*1630*/  FADD.FTZ R0, R22, R27 ;  /* 0x0000001b16007221 */ /* 0x000fc60000010000 */
[----:B------:R-:W-:Y:S01]  /*1640*/  FADD.FTZ R17, R16, R17 ;  /* 0x0000001110117221 */ /* 0x000fe20000010000 */
[----:B------:R-:W-:Y:S01]  /*1650*/  LEA R22, R23, R2, 0x2 ;  /* 0x0000000217167211 */ /* 0x000fe200078e10ff */
[----:B0-----:R-:W-:-:S03]  /*1660*/  IMAD.WIDE R18, R25, 0x4, R18 ;  /* 0x0000000419127825 */ /* 0x001fc600078e0212 */
[----:B------:R-:W-:Y:S02]  /*1670*/  F2FP.F16.F32.PACK_AB R27, R0, R17 ;  /* 0x00000011001b723e */ /* 0x000fe400000000ff */
[----:B------:R-:W-:-:S03]  /*1680*/  IADD3 R23, PT, PT, R4, R23, RZ ;  /* 0x0000001704177210 */ /* 0x000fc60007ffe0ff */
        /* <DEDUP_REMOVED lines=10> */
[----:B------:R-:W-:-:S03]  /*1730*/  IADD3 R12, P0, PT, R3, R12, RZ ;  /* 0x0000000c030c7210 */ /* 0x000fc60007f1e0ff */
[----:B------:R-:W-:Y:S01]  /*1740*/  IMAD.X R15, RZ, RZ, R15, P1 ;  /* 0x000000ffff0f7224 */ /* 0x000fe200008e060f */
[----:B------:R-:W-:-:S04]  /*1750*/  IADD3.X R13, PT, PT, RZ, R13, RZ, P0, !PT ;  /* 0x0000000dff0d7210 */ /* 0x000fc800007fe4ff */
[----:B------:R-:W2:Y:S04]  /*1760*/  LDG.E.CONSTANT R24, desc[UR6][R14.64] ;  /* 0x000000060e187981 */ /* 0x000ea8000c1e9900 */
[----:B------:R-:W3:Y:S01]  /*1770*/  LDG.E.CONSTANT R25, desc[UR6][R12.64] ;  /* 0x000000060c197981 */ /* 0x000ee2000c1e9900 */
[----:B------:R-:W-:-:S04]  /*1780*/  SHF.L.U32 R0, R4, 0x3, RZ ;  /* 0x0000000304007819 */ /* 0x000fc800000006ff */
[----:B------:R-:W-:-:S04]  /*1790*/  IADD3 R16, P0, PT, R10, R0, RZ ;  /* 0x000000000a107210 */ /* 0x000fc80007f1e0ff */
[----:B------:R-:W-:Y:S01]  /*17a0*/  IADD3.X R17, PT, PT, RZ, R11, RZ, P0, !PT ;  /* 0x0000000bff117210 */ /* 0x000fe200007fe4ff */
[----:B--2---:R-:W-:Y:S02]  /*17b0*/  HADD2.F32 R11, -RZ, R24.H1_H1 ;  /* 0x30000018ff0b7230 */ /* 0x004fe40000004100 */
[----:B---3--:R-:W-:-:S05]  /*17c0*/  HADD2.F32 R26, -RZ, R25.H1_H1 ;  /* 0x30000019ff1a7230 */ /* 0x008fca0000004100 */
[----:B------:R-:W-:Y:S02]  /*17d0*/  FADD.FTZ R26, R26, R11 ;  /* 0x0000000b1a1a7221 */ /* 0x000fe40000010000 */
[----:B------:R-:W2:Y:S01]  /*17e0*/  LDG.E.64 R10, desc[UR6][R16.64] ;  /* 0x00000006100a7981 */ /* 0x000ea2000c1e1b00 */
[----:B------:R-:W-:Y:S02]  /*17f0*/  HADD2.F32 R25, -RZ, R25.H0_H0 ;  /* 0x20000019ff197230 */ /* 0x000fe40000004100 */
[----:B------:R-:W-:-:S05]  /*1800*/  HADD2.F32 R24, -RZ, R24.H0_H0 ;  /* 0x20000018ff187230 */ /* 0x000fca0000004100 */
[----:B------:R-:W-:Y:S01]  /*1810*/  FADD.FTZ R24, R25, R24 ;  /* 0x0000001819187221 */ /* 0x000fe20000010000 */
[----:B------:R-:W-:-:S03]  /*1820*/  FADD.FTZ R26, RZ, R26 ;  /* 0x0000001aff1a7221 */ /* 0x000fc60000010000 */
[----:B------:R-:W-:Y:S01]  /*1830*/  FADD.FTZ R25, RZ, R24 ;  /* 0x00000018ff197221 */ /* 0x000fe20000010000 */
[----:B------:R-:W-:Y:S02]  /*1840*/  IADD3 R22, PT, PT, R3, R22, RZ ;  /* 0x0000001603167210 */ /* 0x000fe40007ffe0ff */
[----:B------:R-:W-:Y:S02]  /*1850*/  IADD3 R23, PT, PT, R23, R4, RZ ;  /* 0x0000000417177210 */ /* 0x000fe40007ffe0ff */
[----:B--2---:R-:W-:Y:S02]  /*1860*/  I2FP.F32.S32 R10, R10 ;  /* 0x0000000a000a7245 */ /* 0x004fe40000201400 */
[----:B------:R-:W-:-:S03]  /*1870*/  I2FP.F32.S32 R28, R11 ;  /* 0x0000000b001c7245 */ /* 0x000fc60000201400 */
[-C--:B------:R-:W-:Y:S02]  /*1880*/  FMUL.FTZ R10, R10, R7.reuse ;  /* 0x000000070a0a7220 */ /* 0x080fe40000410000 */
[----:B------:R-:W-:-:S05]  /*1890*/  FMUL.FTZ R11, R28, R7 ;  /* 0x000000071c0b7220 */ /* 0x000fca0000410000 */
[----:B------:R-:W-:-:S05]  /*18a0*/  F2FP.F16.F32.PACK_AB R10, R11, R10 ;  /* 0x0000000a0b0a723e */ /* 0x000fca00000000ff */
[--C-:B------:R-:W-:Y:S02]  /*18b0*/  HADD2.F32 R11, -RZ, R10.reuse.H1_H1 ;  /* 0x3000000aff0b7230 */ /* 0x100fe40000004100 */
[----:B------:R-:W-:-:S03]  /*18c0*/  HADD2.F32 R10, -RZ, R10.H0_H0 ;  /* 0x2000000aff0a7230 */ /* 0x000fc60000004100 */
[----:B------:R-:W-:Y:S02]  /*18d0*/  FADD.FTZ R24, R26, R11 ;  /* 0x0000000b1a187221 */ /* 0x000fe40000010000 */
[----:B------:R-:W-:Y:S01]  /*18e0*/  FADD.FTZ R25, R25, R10 ;  /* 0x0000000a19197221 */ /* 0x000fe20000010000 */
[----:B------:R-:W-:-:S04]  /*18f0*/  IADD3 R10, P0, PT, R3, R18, RZ ;  /* 0x00000012030a7210 */ /* 0x000fc80007f1e0ff */
[----:B------:R-:W-:Y:S02]  /*1900*/  IADD3.X R11, PT, PT, RZ, R19, RZ, P0, !PT ;  /* 0x00000013ff0b7210 */ /* 0x000fe400007fe4ff */
[----:B------:R-:W-:-:S05]  /*1910*/  F2FP.F16.F32.PACK_AB R19, R24, R25 ;  /* 0x000000191813723e */ /* 0x000fca00000000ff */
[----:B------:R0:W-:Y:S04]  /*1920*/  STG.E desc[UR6][R10.64], R19 ;  /* 0x000000130a007986 */ /* 0x0001e8000c101906 */
[----:B------:R0:W-:Y:S01]  /*1930*/  STS [R22], R19 ;  /* 0x0000001316007388 */ /* 0x0001e20000000800 */
        /* <DEDUP_REMOVED lines=13> */
[----:B------:R-:W-:-:S04]  /*1a10*/  IADD3 R16, P0, PT, R0, R16, RZ ;  /* 0x0000001000107210 */ /* 0x000fc80007f1e0ff */
[----:B------:R-:W-:Y:S01]  /*1a20*/  IADD3.X R17, PT, PT, RZ, R17, RZ, P0, !PT ;  /* 0x00000011ff117210 */ /* 0x000fe200007fe4ff */
[----:B--2---:R-:W-:Y:S02]  /*1a30*/  HADD2.F32 R25, -RZ, R26.H1_H1 ;  /* 0x3000001aff197230 */ /* 0x004fe40000004100 */
[----:B---3--:R-:W-:-:S05]  /*1a40*/  HADD2.F32 R18, -RZ, R24.H1_H1 ;  /* 0x30000018ff127230 */ /* 0x008fca0000004100 */
[----:B------:R-:W-:Y:S02]  /*1a50*/  FADD.FTZ R25, R25, R18 ;  /* 0x0000001219197221 */ /* 0x000fe40000010000 */
[----:B------:R-:W2:Y:S01]  /*1a60*/  LDG.E.64 R18, desc[UR6][R16.64] ;  /* 0x0000000610127981 */ /* 0x000ea2000c1e1b00 */
[----:B------:R-:W-:Y:S02]  /*1a70*/  HADD2.F32 R26, -RZ, R26.H0_H0 ;  /* 0x2000001aff1a7230 */ /* 0x000fe40000004100 */
[----:B------:R-:W-:Y:S01]  /*1a80*/  FADD.FTZ R25, RZ, R25 ;  /* 0x00000019ff197221 */ /* 0x000fe20000010000 */
[C---:B------:R-:W-:Y:S02]  /*1a90*/  IADD3 R10, P0, PT, R3.reuse, R10, RZ ;  /* 0x0000000a030a7210 */ /* 0x040fe40007f1e0ff */
[----:B------:R-:W-:Y:S02]  /*1aa0*/  IADD3 R22, PT, PT, R3, R22, RZ ;  /* 0x0000001603167210 */ /* 0x000fe40007ffe0ff */
[----:B------:R-:W-:-:S02]  /*1ab0*/  IADD3.X R11, PT, PT, RZ, R11, RZ, P0, !PT ;  /* 0x0000000bff0b7210 */ /* 0x000fc400007fe4ff */
[----:B------:R-:W-:-:S04]  /*1ac0*/  IADD3 R23, PT, PT, R23, R4, RZ ;  /* 0x0000000417177210 */ /* 0x000fc80007ffe0ff */
[----:B------:R-:W-:Y:S02]  /*1ad0*/  ISETP.GE.AND P0, PT, R23, R8, PT ;  /* 0x000000081700720c */ /* 0x000fe40003f06270 */
[----:B--2---:R-:W-:Y:S02]  /*1ae0*/  I2FP.F32.S32 R18, R18 ;  /* 0x0000001200127245 */ /* 0x004fe40000201400 */
[----:B------:R-:W-:-:S03]  /*1af0*/  I2FP.F32.S32 R28, R19 ;  /* 0x00000013001c7245 */ /* 0x000fc60000201400 */
[-C--:B------:R-:W-:Y:S02]  /*1b00*/  FMUL.FTZ R18, R18, R7.reuse ;  /* 0x0000000712127220 */ /* 0x080fe40000410000 */
[----:B------:R-:W-:-:S05]  /*1b10*/  FMUL.FTZ R19, R28, R7 ;  /* 0x000000071c137220 */ /* 0x000fca0000410000 */
[----:B------:R-:W-:Y:S01]  /*1b20*/  F2FP.F16.F32.PACK_AB R18, R19, R18 ;  /* 0x000000121312723e */ /* 0x000fe200000000ff */
[----:B------:R-:W-:-:S04]  /*1b30*/  HADD2.F32 R19, -RZ, R24.H0_H0 ;  /* 0x20000018ff137230 */ /* 0x000fc80000004100 */
[--C-:B------:R-:W-:Y:S02]  /*1b40*/  HADD2.F32 R24, -RZ, R18.reuse.H0_H0 ;  /* 0x20000012ff187230 */ /* 0x100fe40000004100 */
[----:B------:R-:W-:Y:S01]  /*1b50*/  FADD.FTZ R19, R26, R19 ;  /* 0x000000131a137221 */ /* 0x000fe20000010000 */
[----:B------:R-:W-:-:S03]  /*1b60*/  HADD2.F32 R26, -RZ, R18.H1_H1 ;  /* 0x30000012ff1a7230 */ /* 0x000fc60000004100 */
[----:B------:R-:W-:Y:S02]  /*1b70*/  FADD.FTZ R19, RZ, R19 ;  /* 0x00000013ff137221 */ /* 0x000fe40000010000 */
[----:B------:R-:W-:Y:S02]  /*1b80*/  FADD.FTZ R18, R25, R26 ;  /* 0x0000001a19127221 */ /* 0x000fe40000010000 */
[----:B------:R-:W-:Y:S02]  /*1b90*/  FADD.FTZ R19, R19, R24 ;  /* 0x0000001813137221 */ /* 0x000fe40000010000 */
[C---:B------:R-:W-:Y:S02]  /*1ba0*/  FMUL.FTZ R24, R18.reuse, R18 ;  /* 0x0000001212187220 */ /* 0x040fe40000410000 */
[C---:B------:R-:W-:Y:S01]  /*1bb0*/  FADD.FTZ R27, R19.reuse, R18 ;  /* 0x00000012131b7221 */ /* 0x040fe20000010000 */
[-C--:B------:R-:W-:Y:S01]  /*1bc0*/  F2FP.F16.F32.PACK_AB R25, R18, R19.reuse ;  /* 0x000000131219723e */ /* 0x080fe200000000ff */
[----:B------:R-:W-:-:S02]  /*1bd0*/  FFMA.FTZ R24, R19, R19, R24 ;  /* 0x0000001313187223 */ /* 0x000fc40000010018 */
[----:B------:R-:W-:Y:S02]  /*1be0*/  FADD.FTZ R6, R6, R27 ;  /* 0x0000001b06067221 */ /* 0x000fe40000010000 */
[----:B------:R0:W-:Y:S01]  /*1bf0*/  STG.E desc[UR6][R10.64], R25 ;  /* 0x000000190a007986 */ /* 0x0001e2000c101906 */
[----:B------:R-:W-:-:S03]  /*1c00*/  FADD.FTZ R5, R5, R24 ;  /* 0x0000001805057221 */ /* 0x000fc60000010000 */
[----:B------:R0:W-:Y:S01]  /*1c10*/  STS [R22], R25 ;  /* 0x0000001916007388 */ /* 0x0001e20000000800 */
[----:B------:R-:W-:Y:S05]  /*1c20*/  @P0 BRA `(.L_x_669) ;  /* 0x0000000c00200947 */ /* 0x000fea0003800000 */
[C---:B------:R-:W-:Y:S02]  /*1c30*/  IADD3 R12, P0, PT, R3.reuse, R12, RZ ;  /* 0x0000000c030c7210 */ /* 0x040fe40007f1e0ff */
[----:B------:R-:W-:-:S03]  /*1c40*/  IADD3 R18, P1, PT, R3, R14, RZ ;  /* 0x0000000e03127210 */ /* 0x000fc60007f3e0ff */
[----:B------:R-:W-:Y:S01]  /*1c50*/  IMAD.X R13, RZ, RZ, R13, P0 ;  /* 0x000000ffff0d7224 */ /* 0x000fe200000e060d */
[----:B------:R-:W-:-:S04]  /*1c60*/  IADD3.X R19, PT, PT, RZ, R15, RZ, P1, !PT ;  /* 0x0000000fff137210 */ /* 0x000fc80000ffe4ff */
[----:B------:R-:W0:Y:S04]  /*1c70*/  LDG.E.CONSTANT R26, desc[UR6][R12.64] ;  /* 0x000000060c1a7981 */ /* 0x000e28000c1e9900 */
[----:B------:R-:W2:Y:S01]  /*1c80*/  LDG.E.CONSTANT R24, desc[UR6][R18.64] ;  /* 0x0000000612187981 */ /* 0x000ea2000c1e9900 */
[----:B------:R-:W-:-:S04]  /*1c90*/  IADD3 R16, P0, PT, R0, R16, RZ ;  /* 0x0000001000107210 */ /* 0x000fc80007f1e0ff */
[----:B------:R-:W-:Y:S01]  /*1ca0*/  IADD3.X R17, PT, PT, RZ, R17, RZ, P0, !PT ;  /* 0x00000011ff117210 */ /* 0x000fe200007fe4ff */
[----:B0-----:R-:W-:Y:S02]  /*1cb0*/  HADD2.F32 R25, -RZ, R26.H1_H1 ;  /* 0x3000001aff197230 */ /* 0x001fe40000004100 */
[----:B--2---:R-:W-:-:S05]  /*1cc0*/  HADD2.F32 R14, -RZ, R24.H1_H1 ;  /* 0x30000018ff0e7230 */ /* 0x004fca0000004100 */
        /* <DEDUP_REMOVED lines=150> */
[----:B------:R-:W-:Y:S02]  /*2630*/  IADD3 R14, P1, PT, R0, R16, RZ ;  /* 0x00000010000e7210 */ /* 0x000fe40007f3e0ff */
[----:B------:R-:W-:-:S03]  /*2640*/  IADD3 R12, P0, PT, R3, R12, RZ ;  /* 0x0000000c030c7210 */ /* 0x000fc60007f1e0ff */
[----:B------:R-:W-:Y:S01]  /*2650*/  IMAD.X R15, RZ, RZ, R17, P1 ;  /* 0x000000ffff0f7224 */ /* 0x000fe200008e0611 */
[----:B------:R-:W-:Y:S02]  /*2660*/  IADD3 R16, P1, PT, R3, R18, RZ ;  /* 0x0000001203107210 */ /* 0x000fe40007f3e0ff */
[----:B------:R-:W-:-:S03]  /*2670*/  IADD3.X R13, PT, PT, RZ, R13, RZ, P0, !PT ;  /* 0x0000000dff0d7210 */ /* 0x000fc600007fe4ff */
[----:B------:R-:W2:Y:S01]  /*2680*/  LDG.E.64 R14, desc[UR6][R14.64] ;  /* 0x000000060e0e7981 */ /* 0x000ea2000c1e1b00 */
[----:B------:R-:W-:-:S03]  /*2690*/  IADD3.X R17, PT, PT, RZ, R19, RZ, P1, !PT ;  /* 0x00000013ff117210 */ /* 0x000fc60000ffe4ff */
[----:B------:R-:W3:Y:S04]  /*26a0*/  LDG.E.CONSTANT R12, desc[UR6][R12.64] ;  /* 0x000000060c0c7981 */ /* 0x000ee8000c1e9900 */
[----:B------:R-:W4:Y:S01]  /*26b0*/  LDG.E.CONSTANT R16, desc[UR6][R16.64] ;  /* 0x0000000610107981 */ /* 0x000f22000c1e9900 */
[C---:B0-----:R-:W-:Y:S02]  /*26c0*/  IADD3 R10, P0, PT, R3.reuse, R10, RZ ;  /* 0x0000000a030a7210 */ /* 0x041fe40007f1e0ff */
[----:B------:R-:W-:Y:S02]  /*26d0*/  IADD3 R22, PT, PT, R3, R22, RZ ;  /* 0x0000001603167210 */ /* 0x000fe40007ffe0ff */
[----:B------:R-:W-:Y:S02]  /*26e0*/  IADD3.X R11, PT, PT, RZ, R11, RZ, P0, !PT ;  /* 0x0000000bff0b7210 */ /* 0x000fe400007fe4ff */
[----:B------:R-:W-:-:S04]  /*26f0*/  IADD3 R23, PT, PT, R23, R4, RZ ;  /* 0x0000000417177210 */ /* 0x000fc80007ffe0ff */
[----:B------:R-:W-:Y:S02]  /*2700*/  ISETP.GE.AND P0, PT, R23, R8, PT ;  /* 0x000000081700720c */ /* 0x000fe40003f06270 */
[----:B--2---:R-:W-:Y:S02]  /*2710*/  I2FP.F32.S32 R0, R14 ;  /* 0x0000000e00007245 */ /* 0x004fe40000201400 */
[----:B------:R-:W-:-:S03]  /*2720*/  I2FP.F32.S32 R18, R15 ;  /* 0x0000000f00127245 */ /* 0x000fc60000201400 */
[-C--:B------:R-:W-:Y:S01]  /*2730*/  FMUL.FTZ R24, R0, R7.reuse ;  /* 0x0000000700187220 */ /* 0x080fe20000410000 */
[--C-:B---3--:R-:W-:Y:S02]  /*2740*/  HADD2.F32 R0, -RZ, R12.reuse.H0_H0 ;  /* 0x2000000cff007230 */ /* 0x108fe40000004100 */
[----:B------:R-:W-:Y:S01]  /*2750*/  FMUL.FTZ R25, R18, R7 ;  /* 0x0000000712197220 */ /* 0x000fe20000410000 */
[----:B------:R-:W-:Y:S02]  /*2760*/  HADD2.F32 R18, -RZ, R12.H1_H1 ;  /* 0x3000000cff127230 */ /* 0x000fe40000004100 */
[--C-:B----4-:R-:W-:Y:S02]  /*2770*/  HADD2.F32 R19, -RZ, R16.reuse.H1_H1 ;  /* 0x30000010ff137230 */ /* 0x110fe40000004100 */
[----:B------:R-:W-:Y:S01]  /*2780*/  HADD2.F32 R15, -RZ, R16.H0_H0 ;  /* 0x20000010ff0f7230 */ /* 0x000fe20000004100 */
[----:B------:R-:W-:Y:S02]  /*2790*/  F2FP.F16.F32.PACK_AB R24, R25, R24 ;  /* 0x000000181918723e */ /* 0x000fe400000000ff */
[----:B------:R-:W-:-:S02]  /*27a0*/  FADD.FTZ R18, R18, R19 ;  /* 0x0000001312127221 */ /* 0x000fc40000010000 */
[----:B------:R-:W-:Y:S01]  /*27b0*/  FADD.FTZ R0, R0, R15 ;  /* 0x0000000f00007221 */ /* 0x000fe20000010000 */
[--C-:B------:R-:W-:Y:S02]  /*27c0*/  HADD2.F32 R15, -RZ, R24.reuse.H1_H1 ;  /* 0x30000018ff0f7230 */ /* 0x100fe40000004100 */
[----:B------:R-:W-:Y:S01]  /*27d0*/  FADD.FTZ R18, RZ, R18 ;  /* 0x00000012ff127221 */ /* 0x000fe20000010000 */
[----:B------:R-:W-:Y:S02]  /*27e0*/  HADD2.F32 R13, -RZ, R24.H0_H0 ;  /* 0x20000018ff0d7230 */ /* 0x000fe40000004100 */
[----:B------:R-:W-:Y:S01]  /*27f0*/  FADD.FTZ R0, RZ, R0 ;  /* 0x00000000ff007221 */ /* 0x000fe20000010000 */
[----:B------:R-:W-:-:S03]  /*2800*/  FADD.FTZ R15, R18, R15 ;  /* 0x0000000f120f7221 */ /* 0x000fc60000010000 */
[----:B------:R-:W-:Y:S01]  /*2810*/  FADD.FTZ R0, R0, R13 ;  /* 0x0000000d00007221 */ /* 0x000fe20000010000 */
[----:B------:R-:W-:-:S04]  /*2820*/  FMUL.FTZ R17, R15, R15 ;  /* 0x0000000f0f117220 */ /* 0x000fc80000410000 */
[-C--:B------:R-:W-:Y:S01]  /*2830*/  F2FP.F16.F32.PACK_AB R13, R15, R0.reuse ;  /* 0x000000000f0d723e */ /* 0x080fe200000000ff */
[C---:B------:R-:W-:Y:S01]  /*2840*/  FADD.FTZ R15, R0.reuse, R15 ;  /* 0x0000000f000f7221 */ /* 0x040fe20000010000 */
[----:B------:R-:W-:-:S03]  /*2850*/  FFMA.FTZ R0, R0, R0, R17 ;  /* 0x0000000000007223 */ /* 0x000fc60000010011 */
[----:B------:R0:W-:Y:S01]  /*2860*/  STG.E desc[UR6][R10.64], R13 ;  /* 0x0000000d0a007986 */ /* 0x0001e2000c101906 */
[----:B------:R-:W-:Y:S01]  /*2870*/  FADD.FTZ R6, R6, R15 ;  /* 0x0000000f06067221 */ /* 0x000fe20000010000 */
[----:B------:R-:W-:Y:S02]  /*2880*/  FADD.FTZ R5, R5, R0 ;  /* 0x0000000005057221 */ /* 0x000fe40000010000 */
[----:B------:R0:W-:Y:S01]  /*2890*/  STS [R22], R13 ;  /* 0x0000000d16007388 */ /* 0x0001e20000000800 */
[----:B------:R-:W-:Y:S05]  /*28a0*/  @!P0 BRA `(.L_x_672) ;  /* 0xffffffe800f48947 */ /* 0x000fea000383ffff */
.L_x_669:
[----:B------:R-:W-:Y:S05]  /*28b0*/  BSYNC.RECONVERGENT B0 ;  /* 0x0000000000007941 */ /* 0x000fea0003800200 */
.L_x_668:
[----:B0-----:R-:W0:Y:S01]  /*28c0*/  SHFL.BFLY PT, R3, R6, 0x10, 0x1f ;  /* 0x0e001f0006037f89 */ /* 0x001e2200000e0000 */
[----:B------:R-:W0:Y:S01]  /*28d0*/  LDC R19, c[0x0][0x360] ;  /* 0x0000d800ff137b82 */ /* 0x000e220000000800 */
[----:B-1234-:R-:W-:Y:S01]  /*28e0*/  LOP3.LUT P0, R16, R21, 0x1f, RZ, 0xc0, !PT ;  /* 0x0000001f15107812 */ /* 0x01efe2000780c0ff */
[----:B------:R-:W-:Y:S01]  /*28f0*/  BSSY.RECONVERGENT B0, `(.L_x_673) ;  /* 0x000004c000007945 */ /* 0x000fe20003800200 */
[----:B------:R-:W1:Y:S11]  /*2900*/  SHFL.BFLY PT, R0, R5, 0x10, 0x1f ;  /* 0x0e001f0005007f89 */ /* 0x000e7600000e0000 */
[----:B------:R-:W2:Y:S01]  /*2910*/  @!P0 S2R R13, SR_CgaCtaId ;  /* 0x00000000000d8919 */ /* 0x000ea20000008800 */
[----:B0-----:R-:W-:Y:S01]  /*2920*/  FADD.FTZ R3, R3, R6 ;  /* 0x0000000603037221 */ /* 0x001fe20000010000 */
[----:B------:R-:W-:-:S02]  /*2930*/  I2FP.F32.U32 R17, R19 ;  /* 0x0000001300117245 */ /* 0x000fc40000201000 */
[----:B------:R-:W-:Y:S01]  /*2940*/  I2FP.F32.U32 R6, R21 ;  /* 0x0000001500067245 */ /* 0x000fe20000201000 */
[----:B-1----:R-:W-:Y:S02]  /*2950*/  FADD.FTZ R4, R0, R5 ;  /* 0x0000000500047221 */ /* 0x002fe40000010000 */
[----:B------:R-:W0:Y:S01]  /*2960*/  SHFL.BFLY PT, R0, R3, 0x8, 0x1f ;  /* 0x0d001f0003007f89 */ /* 0x000e2200000e0000 */
[----:B------:R-:W-:-:S03]  /*2970*/  FMUL.FTZ R17, R17, 0.03125 ;  /* 0x3d00000011117820 */ /* 0x000fc60000410000 */
[----:B------:R-:W1:Y:S02]  /*2980*/  SHFL.BFLY PT, R7, R4, 0x8, 0x1f ;  /* 0x0d001f0004077f89 */ /* 0x000e6400000e0000 */
[----:B------:R-:W-:-:S13]  /*2990*/  FSETP.GT.FTZ.AND P1, PT, R17, R6, PT ;  /* 0x000000061100720b */ /* 0x000fda0003f34000 */
[----:B------:R-:W3:Y:S01]  /*29a0*/  @P1 S2R R15, SR_CgaCtaId ;  /* 0x00000000000f1919 */ /* 0x000ee20000008800 */
[----:B------:R-:W-:Y:S01]  /*29b0*/  @P1 MOV R6, 0x400 ;  /* 0x0000040000061802 */ /* 0x000fe20000000f00 */
[----:B0-----:R-:W-:-:S03]  /*29c0*/  FADD.FTZ R0, R3, R0 ;  /* 0x0000000003007221 */ /* 0x001fc60000010000 */
[----:B------:R-:W-:Y:S01]  /*29d0*/  @P1 IADD3 R6, PT, PT, R6, 0x88, RZ ;  /* 0x0000008806061810 */ /* 0x000fe20007ffe0ff */
[----:B-1----:R-:W-:Y:S02]  /*29e0*/  FADD.FTZ R10, R4, R7 ;  /* 0x00000007040a7221 */ /* 0x002fe40000010000 */
[----:B------:R-:W0:Y:S04]  /*29f0*/  SHFL.BFLY PT, R7, R0, 0x4, 0x1f ;  /* 0x0c801f0000077f89 */ /* 0x000e2800000e0000 */
[----:B------:R-:W1:Y:S01]  /*2a00*/  SHFL.BFLY PT, R11, R10, 0x4, 0x1f ;  /* 0x0c801f000a0b7f89 */ /* 0x000e6200000e0000 */
[----:B0-----:R-:W-:Y:S01]  /*2a10*/  FADD.FTZ R7, R0, R7 ;  /* 0x0000000700077221 */ /* 0x001fe20000010000 */
[----:B------:R-:W-:Y:S01]  /*2a20*/  @!P0 MOV R0, 0x400 ;  /* 0x0000040000008802 */ /* 0x000fe20000000f00 */
[----:B-1----:R-:W-:-:S03]  /*2a30*/  FADD.FTZ R11, R10, R11 ;  /* 0x0000000b0a0b7221 */ /* 0x002fc60000010000 */
[----:B------:R-:W0:Y:S01]  /*2a40*/  SHFL.BFLY PT, R2, R7, 0x2, 0x1f ;  /* 0x0c401f0007027f89 */ /* 0x000e2200000e0000 */
[----:B------:R-:W-:-:S03]  /*2a50*/  @!P0 VIADD R0, R0, 0x88 ;  /* 0x0000008800008836 */ /* 0x000fc60000000000 */
[----:B------:R-:W1:Y:S02]  /*2a60*/  SHFL.BFLY PT, R4, R11, 0x2, 0x1f ;  /* 0x0c401f000b047f89 */ /* 0x000e6400000e0000 */
[----:B--2---:R-:W-:Y:S01]  /*2a70*/  @!P0 LEA R0, R13, R0, 0x18 ;  /* 0x000000000d008211 */ /* 0x004fe200078ec0ff */
[----:B0-----:R-:W-:Y:S01]  /*2a80*/  FADD.FTZ R2, R7, R2 ;  /* 0x0000000207027221 */ /* 0x001fe20000010000 */
[----:B------:R-:W-:Y:S01]  /*2a90*/  SHF.R.U32.HI R7, RZ, 0x5, R21 ;  /* 0x00000005ff077819 */ /* 0x000fe20000011615 */
[----:B-1----:R-:W-:-:S03]  /*2aa0*/  FADD.FTZ R4, R11, R4 ;  /* 0x000000040b047221 */ /* 0x002fc60000010000 */
[----:B------:R-:W0:Y:S01]  /*2ab0*/  SHFL.BFLY PT, R3, R2, 0x1, 0x1f ;  /* 0x0c201f0002037f89 */ /* 0x000e2200000e0000 */
[----:B---3--:R-:W-:Y:S02]  /*2ac0*/  @P1 LEA R11, R15, R6, 0x18 ;  /* 0x000000060f0b1211 */ /* 0x008fe400078ec0ff */
[----:B------:R-:W-:Y:S01]  /*2ad0*/  @!P0 LEA R0, R7, R0, 0x2 ;  /* 0x0000000007008211 */ /* 0x000fe200078e10ff */
[----:B------:R-:W1:Y:S01]  /*2ae0*/  SHFL.BFLY PT, R5, R4, 0x1, 0x1f ;  /* 0x0c201f0004057f89 */ /* 0x000e6200000e0000 */
        /* <DEDUP_REMOVED lines=44> */
.L_x_674:
[----:B------:R-:W-:Y:S05]  /*2db0*/  BSYNC.RECONVERGENT B0 ;  /* 0x0000000000007941 */ /* 0x000fea0003800200 */
.L_x_673:
[----:B------:R-:W-:Y:S01]  /*2dc0*/  BAR.SYNC.DEFER_BLOCKING 0x0 ;  /* 0x0000000000007b1d */ /* 0x000fe20000010000 */
[----:B------:R-:W-:Y:S02]  /*2dd0*/  ISETP.GE.AND P0, PT, R21, R8, PT ;  /* 0x000000081500720c */ /* 0x000fe40003f06270 */
[----:B------:R-:W-:-:S03]  /*2de0*/  MOV R6, 0x11 ;  /* 0x0000001100067802 */ /* 0x000fc60000000f00 */
        /* <DEDUP_REMOVED lines=17> */
.L_x_694:
        /* <DEDUP_REMOVED lines=17> */
[----:B------:R-:W-:Y:S02]  /*3010*/  @P0 HSETP2.GT.AND P1, PT, R3.H0_H0, R6.H0_H0, PT ;  /* 0x2000000603000234 */ /* 0x000fe40003f24800 */
[----:B------:R-:W-:-:S03]  /*3020*/  MOV R8, UR8 ;  /* 0x0000000800087c02 */ /* 0x000fc60008000f00 */
[----:B------:R-:W-:Y:S02]  /*3030*/  @P0 SEL R3, R6, R3, !P1 ;  /* 0x0000000306030207 */ /* 0x000fe40004800000 */
[----:B------:R-:W-:Y:S02]  /*3040*/  IMAD R15, R9, R8, R18 ;  /* 0x00000008090f7224 */ /* 0x000fe400078e0212 */
        /* <DEDUP_REMOVED lines=17> */
.L_x_679:
[----:B0-----:R-:W-:-:S05]  /*3160*/  IMAD.WIDE R2, R15, 0x4, R2 ;  /* 0x000000040f027825 */ /* 0x001fca00078e0202 */
[----:B------:R0:W-:Y:S02]  /*3170*/  STG.E desc[UR6][R2.64], R22 ;  /* 0x0000001602007986 */ /* 0x0001e4000c101906 */
.L_x_678:
[----:B-1-3--:R-:W-:Y:S05]  /*3180*/  BSYNC.RECONVERGENT B1 ;  /* 0x0000000000017941 */ /* 0x00afea0003800200 */
.L_x_677:
[----:B------:R-:W-:-:S04]  /*3190*/  IADD3 R18, PT, PT, R19, R18, RZ ;  /* 0x0000001213127210 */ /* 0x000fc80007ffe0ff */
[----:B------:R-:W-:-:S13]  /*31a0*/  ISETP.GE.AND P0, PT, R18, R8, PT ;  /* 0x000000081200720c */ /* 0x000fda0003f06270 */
[----:B------:R-:W-:Y:S05]  /*31b0*/  @P0 BRA `(.L_x_676) ;  /* 0x0000001000b80947 */ /* 0x000fea0003800000 */
[----:B0-2---:R-:W-:-:S04]  /*31c0*/  SHF.L.U32 R3, R19, 0x2, RZ ;  /* 0x0000000213037819 */ /* 0x005fc800000006ff */
        /* <DEDUP_REMOVED lines=10> */
[----:B------:R-:W-:Y:S02]  /*3270*/  PLOP3.LUT P0, PT, PT, PT, UP0, 0x80, 0x8 ;  /* 0x000000000008781c */ /* 0x000fe40003f0f008 */
[----:B------:R-:W-:Y:S01]  /*3280*/  IADD3 R0, PT, PT, R15, R19, RZ ;  /* 0x000000130f007210 */ /* 0x000fe20007ffe0ff */
        /* <DEDUP_REMOVED lines=12> */
.L_x_680:
        /* <DEDUP_REMOVED lines=18> */
.L_x_681:
[----:B------:R-:W-:-:S04]  /*3470*/  IADD3 R18, PT, PT, R18, R19, RZ ;  /* 0x0000001312127210 */ /* 0x000fc80007ffe0ff */
[----:B------:R-:W-:-:S13]  /*3480*/  ISETP.GE.AND P1, PT, R18, R8, PT ;  /* 0x000000081200720c */ /* 0x000fda0003f26270 */
[----:B------:R-:W-:Y:S05]  /*3490*/  @P1 BRA `(.L_x_676) ;  /* 0x0000001000001947 */ /* 0x000fea0003800000 */
[C---:B------:R-:W-:Y:S02]  /*34a0*/  IADD3 R10, P1, PT, R3.reuse, R10, RZ ;  /* 0x0000000a030a7210 */ /* 0x040fe40007f3e0ff */
[----:B------:R-:W-:Y:S02]  /*34b0*/  IADD3 R12, P2, PT, R3, R12, RZ ;  /* 0x0000000c030c7210 */ /* 0x000fe40007f5e0ff */
[----:B------:R-:W-:Y:S02]  /*34c0*/  IADD3.X R11, PT, PT, RZ, R11, RZ, P1, !PT ;  /* 0x0000000bff0b7210 */ /* 0x000fe40000ffe4ff */
[----:B------:R-:W-:-:S03]  /*34d0*/  IADD3.X R13, PT, PT, RZ, R13, RZ, P2, !PT ;  /* 0x0000000dff0d7210 */ /* 0x000fc600017fe4ff */
        /* <DEDUP_REMOVED lines=17> */
.L_x_682:
        /* <DEDUP_REMOVED lines=18> */
.L_x_683:
[----:B------:R-:W-:-:S04]  /*3710*/  IADD3 R18, PT, PT, R18, R19, RZ ;  /* 0x0000001312127210 */ /* 0x000fc80007ffe0ff */
[----:B------:R-:W-:-:S13]  /*3720*/  ISETP.GE.AND P1, PT, R18, R8, PT ;  /* 0x000000081200720c */ /* 0x000fda0003f26270 */
[----:B------:R-:W-:Y:S05]  /*3730*/  @P1 BRA `(.L_x_676) ;  /* 0x0000000c00581947 */ /* 0x000fea0003800000 */
[C---:B------:R-:W-:Y:S02]  /*3740*/  IADD3 R10, P1, PT, R3.reuse, R10, RZ ;  /* 0x0000000a030a7210 */ /* 0x040fe40007f3e0ff */
[----:B------:R-:W-:Y:S02]  /*3750*/  IADD3 R12, P2, PT, R3, R12, RZ ;  /* 0x0000000c030c7210 */ /* 0x000fe40007f5e0ff */
[----:B------:R-:W-:Y:S02]  /*3760*/  IADD3.X R11, PT, PT, RZ, R11, RZ, P1, !PT ;  /* 0x0000000bff0b7210 */ /* 0x000fe40000ffe4ff */
[----:B------:R-:W-:-:S03]  /*3770*/  IADD3.X R13, PT, PT, RZ, R13, RZ, P2, !PT ;  /* 0x0000000dff0d7210 */ /* 0x000fc600017fe4ff */
        /* <DEDUP_REMOVED lines=18> */
.L_x_684:
        /* <DEDUP_REMOVED lines=18> */
.L_x_685:
        /* <DEDUP_REMOVED lines=25> */
.L_x_686:
        /* <DEDUP_REMOVED lines=18> */
.L_x_687:
        /* <DEDUP_REMOVED lines=25> */
.L_x_688:
        /* <DEDUP_REMOVED lines=18> */
.L_x_689:
        /* <DEDUP_REMOVED lines=25> */
.L_x_690:
        /* <DEDUP_REMOVED lines=18> */
.L_x_691:
[----:B------:R-:W-:-:S04]  /*41d0*/  IADD3 R18, PT, PT, R18, R19, RZ ;  /* 0x0000001312127210 */ /* 0x000fc80007ffe0ff */
[----:B------:R-:W-:-:S13]  /*41e0*/  ISETP.GE.AND P1, PT, R18, R8, PT ;  /* 0x000000081200720c */ /* 0x000fda0003f26270 */
[----:B------:R-:W-:Y:S05]  /*41f0*/  @P1 BRA `(.L_x_676) ;  /* 0x0000000000a81947 */ /* 0x000fea0003800000 */
[C---:B------:R-:W-:Y:S02]  /*4200*/  IADD3 R12, P2, PT, R3.reuse, R12, RZ ;  /* 0x0000000c030c7210 */ /* 0x040fe40007f5e0ff */
[----:B------:R-:W-:Y:S02]  /*4210*/  IADD3 R10, P1, PT, R3, R10, RZ ;  /* 0x0000000a030a7210 */ /* 0x000fe40007f3e0ff */
[----:B------:R-:W-:Y:S02]  /*4220*/  IADD3.X R13, PT, PT, RZ, R13, RZ, P2, !PT ;  /* 0x0000000dff0d7210 */ /* 0x000fe400017fe4ff */
[----:B------:R-:W-:-:S04]  /*4230*/  IADD3.X R11, PT, PT, RZ, R11, RZ, P1, !PT ;  /* 0x0000000bff0b7210 */ /* 0x000fc80000ffe4ff */
[----:B------:R-:W2:Y:S04]  /*4240*/  LDG.E.CONSTANT R13, desc[UR6][R12.64] ;  /* 0x000000060c0d7981 */ /* 0x000ea8000c1e9900 */
[----:B------:R-:W2:Y:S01]  /*4250*/  LDG.E.CONSTANT R10, desc[UR6][R10.64] ;  /* 0x000000060a0a7981 */ /* 0x000ea2000c1e9900 */
[----:B01----:R-:W-:-:S05]  /*4260*/  IADD3 R14, PT, PT, R3, R2, RZ ;  /* 0x00000002030e7210 */ /* 0x003fca0007ffe0ff */
        /* <DEDUP_REMOVED lines=14> */
.L_x_692:
        /* <DEDUP_REMOVED lines=18> */
.L_x_693:
[----:B------:R-:W-:-:S04]  /*4470*/  IADD3 R18, PT, PT, R18, R19, RZ ;  /* 0x0000001312127210 */ /* 0x000fc80007ffe0ff */
[----:B------:R-:W-:-:S13]  /*4480*/  ISETP.GE.AND P1, PT, R18, R8, PT ;  /* 0x000000081200720c */ /* 0x000fda0003f26270 */
[----:B------:R-:W-:Y:S05]  /*4490*/  @!P1 BRA `(.L_x_694) ;  /* 0xffffffe800989947 */ /* 0x000fea000383ffff */
.L_x_676:
[----:B-123--:R-:W-:Y:S05]  /*44a0*/  BSYNC.RECONVERGENT B0 ;  /* 0x0000000000007941 */ /* 0x00efea0003800200 */
.L_x_675:
        /* <DEDUP_REMOVED lines=15> */
[----:B------:R-:W0:Y:S01]  /*45a0*/  SHFL.BFLY PT, R0, R3, 0x8, 0x1f ;  /* 0x0d001f0003007f89 */ /* 0x000e2200000e0000 */
[----:B------:R-:W-:-:S04]  /*45b0*/  @P1 IADD3 R6, PT, PT, R6, 0x8, RZ ;  /* 0x0000000806061810 */ /* 0x000fc80007ffe0ff */
        /* <DEDUP_REMOVED lines=77> */
[----:B-----5:R-:W-:Y:S05]  /*4a90*/  CALL.REL.NOINC `($__internal_8_$__cuda_sm20_div_rn_f64_full) ;  /* 0x0000000000b47944 */ /* 0x020fea0003c00000 */
.L_x_698:
[----:B------:R-:W-:Y:S05]  /*4aa0*/  BSYNC.RECONVERGENT B1 ;  /* 0x0000000000017941 */ /* 0x000fea0003800200 */
.L_x_697:
        /* <DEDUP_REMOVED lines=14> */
[----:B0-----:R-:W-:Y:S02]  /*4b90*/  LEA R13, R8, R7, 0x18 ;  /* 0x00000007080d7211 */ /* 0x001fe400078ec0ff */
[----:B-1----:R-:W-:-:S07]  /*4ba0*/  MOV R8, R21 ;  /* 0x0000001500087202 */ /* 0x002fce0000000f00 */
.L_x_699:
[----:B0-----:R-:W-:-:S06]  /*4bb0*/  LEA R7, R8, R13, 0x2 ;  /* 0x0000000d08077211 */ /* 0x001fcc00078e10ff */
[----:B------:R-:W0:Y:S02]  /*4bc0*/  LDS R7, [R7] ;  /* 0x0000000007077984 */ /* 0x000e240000000800 */
        /* <DEDUP_REMOVED lines=15> */
.L_x_696:
[----:B------:R-:W-:Y:S05]  /*4cc0*/  BSYNC.RECONVERGENT B0 ;  /* 0x0000000000007941 */ /* 0x000fea0003800200 */
.L_x_695:
        /* <DEDUP_REMOVED lines=10> */
        .weak           $__internal_8_$__cuda_sm20_div_rn_f64_full
        .type           $__internal_8_$__cuda_sm20_div_rn_f64_full,@function
        .size           $__internal_8_$__cuda_sm20_div_rn_f64_full,(.L_x_2486 - $__internal_8_$__cuda_sm20_div_rn_f64_full)
$__internal_8_$__cuda_sm20_div_rn_f64_full:
        /* <DEDUP_REMOVED lines=43> */
[----:B------:R-:W-:-:S15]  /*5020*/  HFMA2 R10, -RZ, RZ, 0, 0 ;  /* 0x00000000ff0a7431 */ /* 0x000fde00000001ff */
        /* <DEDUP_REMOVED lines=22> */
[----:B------:R-:W-:Y:S02]  /*5190*/  MOV R16, RZ ;  /* 0x000000ff00107202 */ /* 0x000fe40000000f00 */
[----:B------:R-:W-:-:S04]  /*51a0*/  IADD3 R7, PT, PT, R8, -R7, RZ ;  /* 0x8000000708077210 */ /* 0x000fc80007ffe0ff */
        /* <DEDUP_REMOVED lines=23> */
.L_x_701:
[----:B------:R-:W0:Y:S02]  /*5320*/  DSETP.NAN.AND P0, PT, R4, R4, PT ;  /* 0x000000040400722a */ /* 0x000e240003f08000 */
[----:B0-----:R-:W-:Y:S05]  /*5330*/  @P0 BRA `(.L_x_703) ;  /* 0x0000000000340947 */ /* 0x001fea0003800000 */
[----:B------:R-:W-:Y:S02]  /*5340*/  ISETP.NE.AND P0, PT, R23, R8, PT ;  /* 0x000000081700720c */ /* 0x000fe40003f05270 */
[----:B------:R-:W-:Y:S02]  /*5350*/  MOV R14, 0x0 ;  /* 0x00000000000e7802 */ /* 0x000fe40000000f00 */
[----:B------:R-:W-:-:S09]  /*5360*/  MOV R15, 0xfff80000 ;  /* 0xfff80000000f7802 */ /* 0x000fd20000000f00 */
        /* <DEDUP_REMOVED lines=10> */
.L_x_703:
[----:B------:R-:W-:Y:S02]  /*5410*/  LOP3.LUT R15, R5, 0x80000, RZ, 0xfc, !PT ;  /* 0x00080000050f7812 */ /* 0x000fe400078efcff */
[----:B------:R-:W-:-:S07]  /*5420*/  MOV R14, R4 ;  /* 0x00000004000e7202 */ /* 0x000fce0000000f00 */
.L_x_702:
[----:B------:R-:W-:Y:S05]  /*5430*/  BSYNC.RECONVERGENT B2 ;  /* 0x0000000000027941 */ /* 0x000fea0003800200 */
.L_x_700:
[----:B------:R-:W-:Y:S01]  /*5440*/  HFMA2 R7, -RZ, RZ, 0, 0 ;  /* 0x00000000ff077431 */ /* 0x000fe200000001ff */
[----:B------:R-:W-:Y:S02]  /*5450*/  MOV R2, R14 ;  /* 0x0000000e00027202 */ /* 0x000fe40000000f00 */
[----:B------:R-:W-:Y:S01]  /*5460*/  MOV R3, R15 ;  /* 0x0000000f00037202 */ /* 0x000fe20000000f00 */
[----:B------:R-:W-:Y:S06]  /*5470*/  RET.REL.NODEC R6 `(_ZN17fastertransformer35generalAddBiasResidualLayerNormOpt2I7__half2Lb1ELb0ELi2ELb1ELi8EEEvPT_S3_PKS2_S5_S5_S5_S5_S5_fiiPKfS7_S7_Pfi) ;  /* 0xffffffa806e07950 */ /* 0x000fec0003c3ffff */
.L_x_704:
        /* <DEDUP_REMOVED lines=16> */
.L_x_2486:


//--------------------- .text._ZN17fastertransformer34generalAddBiasResidualLayerNormOptI7__half2Lb1ELb0ELi2ELb1ELi8EEEvPT_S3_PKS2_S5_S5_S5_S5_S5_fiiPKfS7_S7_Pfi --------------------------
	.section	.text._ZN17fastertransformer34generalAddBiasResidualLayerNormOptI7__half2Lb1ELb0ELi2ELb1ELi8EEEvPT_S3_PKS2_S5_S5_S5_S5_S5_fiiPKfS7_S7_Pfi,"ax",@progbits
	.align	128
        .global         _ZN17fastertransformer34generalAddBiasResidualLayerNormOptI7__half2Lb1ELb0ELi2ELb1ELi8EEEvPT_S3_PKS2_S5_S5_S5_S5_S5_fiiPKfS7_S7_Pfi
        .type           _ZN17fastertransformer34generalAddBiasResidualLayerNormOptI7__half2Lb1ELb0ELi2ELb1ELi8EEEvPT_S3_PKS2_S5_S5_S5_S5_S5_fiiPKfS7_S7_Pfi,@function
        .size           _ZN17fastertransformer34generalAddBiasResidualLayerNormOptI7__half2Lb1ELb0ELi2ELb1ELi8EEEvPT_S3_PKS2_S5_S5_S5_S5_S5_fiiPKfS7_S7_Pfi,(.L_x_2487 - _ZN17fastertransformer34generalAddBiasResidualLayerNormOptI7__half2Lb1ELb0ELi2ELb1ELi8EEEvPT_S3_PKS2_S5_S5_S5_S5_S5_fiiPKfS7_S7_Pfi)
        .other          _ZN17fastertransformer34generalAddBiasResidualLayerNormOptI7__half2Lb1ELb0ELi2ELb1ELi8EEEvPT_S3_PKS2_S5_S5_S5_S5_S5_fiiPKfS7_S7_Pfi,@"STO_CUDA_ENTRY STV_DEFAULT"
_ZN17fastertransformer34generalAddBiasResidualLayerNormOptI7__half2Lb1ELb0ELi2ELb1ELi8EEEvPT_S3_PKS2_S5_S5_S5_S5_S5_fiiPKfS7_S7_Pfi:
.text._ZN17fastertransformer34generalAddBiasResidualLayerNormOptI7__half2Lb1ELb0ELi2ELb1ELi8EEEvPT_S3_PKS2_S5_S5_S5_S5_S5_fiiPKfS7_S7_Pfi:
[----:B------:R-:W-:Y:S08]  /*0000*/  LDC R1, c[0x0][0x37c] ;  /* 0x0000df00ff017b82 */ /* 0x000ff00000000800 */
[----:B------:R-:W0:Y:S01]  /*0010*/  LDC.64 R2, c[0x0][0x3d0] ;  /* 0x0000f400ff027b82 */ /* 0x000e220000000a00 */
[----:B------:R-:W1:Y:S01]  /*0020*/  LDCU.64 UR6, c[0x0][0x358] ;  /* 0x00006b00ff0677ac */ /* 0x000e620008000a00 */
[----:B------:R-:W2:Y:S06]  /*0030*/  LDCU UR4, c[0x0][0x3c8] ;  /* 0x00007900ff0477ac */ /* 0x000eac0008000800 */
[----:B------:R-:W3:Y:S01]  /*0040*/  LDC R0, c[0x0][0x3f0] ;  /* 0x0000fc00ff007b82 */ /* 0x000ee20000000800 */
[----:B0-----:R-:W-:-:S02]  /*0050*/  ISETP.NE.U32.AND P1, PT, R2, RZ, PT ;  /* 0x000000ff0200720c */ /* 0x001fc40003f25070 */
[----:B---3--:R-:W-:-:S04]  /*0060*/  ISETP.NE.AND P0, PT, R0, 0x2, PT ;  /* 0x000000020000780c */ /* 0x008fc80003f05270 */
[----:B------:R-:W-:Y:S02]  /*0070*/  ISETP.NE.AND.EX P0, PT, R3, RZ, !P0, P1 ;  /* 0x000000ff0300720c */ /* 0x000fe40004705310 */
[----:B------:R-:W-:-:S11]  /*0080*/  ISETP.NE.AND P1, PT, R0, 0x2, PT ;  /* 0x000000020000780c */ /* 0x000fd60003f25270 */
[----:B------:R-:W1:Y:S08]  /*0090*/  @P0 LDC.64 R8, c[0x0][0x3d0] ;  /* 0x0000f400ff080b82 */ /* 0x000e700000000a00 */
[----:B------:R-:W0:Y:S01]  /*00a0*/  @P0 LDC.64 R10, c[0x0][0x3d8] ;  /* 0x0000f600ff0a0b82 */ /* 0x000e220000000a00 */
[----:B------:R-:W3:Y:S07]  /*00b0*/  S2R R2, SR_TID.X ;  /* 0x0000000000027919 */ /* 0x000eee0000002100 */
[----:B------:R-:W4:Y:S01]  /*00c0*/  @!P1 LDC.64 R12, c[0x0][0x3e0] ;  /* 0x0000f800ff0c9b82 */ /* 0x000f220000000a00 */
[----:B-1----:R-:W3:Y:S04]  /*00d0*/  @P0 LDG.E R8, desc[UR6][R8.64] ;  /* 0x0000000608080981 */ /* 0x002ee8000c1e1900 */
[----:B0-----:R-:W3:Y:S01]  /*00e0*/  @P0 LDG.E R11, desc[UR6][R10.64] ;  /* 0x000000060a0b0981 */ /* 0x001ee2000c1e1900 */
[----:B------:R-:W-:-:S02]  /*00f0*/  HFMA2 R0, -RZ, RZ, 0, 0 ;  /* 0x00000000ff007431 */ /* 0x000fc400000001ff */
[----:B--2---:R-:W-:-:S04]  /*0100*/  IMAD.U32 R3, RZ, RZ, UR4 ;  /* 0x00000004ff037e24 */ /* 0x004fc8000f8e00ff */
[----:B----4-:R0:W5:Y:S01]  /*0110*/  @!P1 LDG.E R0, desc[UR6][R12.64] ;  /* 0x000000060c009981 */ /* 0x010162000c1e1900 */
[----:B---3--:R-:W-:Y:S01]  /*0120*/  ISETP.GE.AND P1, PT, R2, R3, PT ;  /* 0x000000030200720c */ /* 0x008fe20003f26270 */
[----:B------:R-:W-:Y:S01]  /*0130*/  BSSY.RECONVERGENT B0, `(.L_x_705) ;  /* 0x0000044000007945 */ /* 0x000fe20003800200 */
[----:B------:R-:W-:Y:S02]  /*0140*/  MOV R7, RZ ;  /* 0x000000ff00077202 */ /* 0x000fe40000000f00 */
[----:B------:R-:W-:Y:S01]  /*0150*/  PRMT R5, RZ, 0x5410, RZ ;  /* 0x00005410ff057816 */ /* 0x000fe200000000ff */
[----:B------:R-:W-:-:S08]  /*0160*/  @P0 FMUL.FTZ R7, R8, R11 ;  /* 0x0000000b08070220 */ /* 0x000fd00000410000 */
[----:B0-----:R-:W-:Y:S05]  /*0170*/  @P1 BRA `(.L_x_706) ;  /* 0x0000000000fc1947 */ /* 0x001fea0003800000 */
[----:B------:R-:W0:Y:S01]  /*0180*/  S2R R6, SR_CTAID.X ;  /* 0x0000000000067919 */ /* 0x000e220000002500 */
[----:B------:R-:W1:Y:S01]  /*0190*/  LDC R4, c[0x0][0x360] ;  /* 0x0000d800ff047b82 */ /* 0x000e620000000800 */
[----:B------:R-:W-:Y:S05]  /*01a0*/  @P0 BRA `(.L_x_707) ;  /* 0x0000000000700947 */ /* 0x000fea0003800000 */
        /* <DEDUP_REMOVED lines=9> */
.L_x_708:
[----:B0-2---:R-:W-:-:S04]  /*0240*/  IMAD R25, R6, R3, R22 ;  /* 0x0000000306197224 */ /* 0x005fc800078e0216 */
[----:B------:R-:W-:-:S04]  /*0250*/  IMAD.WIDE R18, R25, 0x4, R10 ;  /* 0x0000000419127825 */ /* 0x000fc800078e020a */
[C---:B------:R-:W-:Y:S02]  /*0260*/  IMAD.WIDE R16, R25.reuse, 0x4, R8 ;  /* 0x0000000419107825 */ /* 0x040fe400078e0208 */
[----:B------:R-:W2:Y:S02]  /*0270*/  LDG.E.CONSTANT R18, desc[UR6][R18.64] ;  /* 0x0000000612127981 */ /* 0x000ea4000c1e9900 */
[C---:B---3--:R-:W-:Y:S02]  /*0280*/  IMAD.WIDE R20, R25.reuse, 0x4, R14 ;  /* 0x0000000419147825 */ /* 0x048fe400078e020e */
[----:B------:R2:W3:Y:S04]  /*0290*/  LDG.E.CONSTANT R16, desc[UR6][R16.64] ;  /* 0x0000000610107981 */ /* 0x0004e8000c1e9900 */
[----:B------:R-:W3:Y:S01]  /*02a0*/  LDG.E.CONSTANT R20, desc[UR6][R20.64] ;  /* 0x0000000614147981 */ /* 0x000ee2000c1e9900 */
[----:B----4-:R-:W-:-:S04]  /*02b0*/  IMAD.WIDE R24, R25, 0x4, R12 ;  /* 0x0000000419187825 */ /* 0x010fc800078e020c */
[----:B------:R-:W-:Y:S01]  /*02c0*/  IMAD R26, R22, 0x4, R7 ;  /* 0x00000004161a7824 */ /* 0x000fe200078e0207 */
[----:B-1----:R-:W-:-:S04]  /*02d0*/  IADD3 R22, PT, PT, R4, R22, RZ ;  /* 0x0000001604167210 */ /* 0x002fc80007ffe0ff */
[----:B------:R-:W-:Y:S01]  /*02e0*/  ISETP.GE.AND P0, PT, R22, R3, PT ;  /* 0x000000031600720c */ /* 0x000fe20003f06270 */
[----:B--2---:R-:W-:-:S04]  /*02f0*/  HFMA2 R17, R18, 1, 1, RZ ;  /* 0x3c003c0012117831 */ /* 0x004fc800000000ff */
[----:B---3--:R-:W-:-:S04]  /*0300*/  HADD2 R17, R17, R16 ;  /* 0x0000001011117230 */ /* 0x008fc80000000000 */
[----:B------:R-:W-:-:S04]  /*0310*/  HFMA2 R17, R17, 1, 1, R20 ;  /* 0x3c003c0011117831 */ /* 0x000fc80000000014 */
[----:B------:R-:W-:Y:S01]  /*0320*/  HADD2 R5, R5, R17 ;  /* 0x0000001105057230 */ /* 0x000fe20000000000 */
[----:B------:R2:W-:Y:S04]  /*0330*/  STG.E desc[UR6][R24.64], R17 ;  /* 0x0000001118007986 */ /* 0x0005e8000c101906 */
[----:B------:R2:W-:Y:S01]  /*0340*/  STS [R26], R17 ;  /* 0x000000111a007388 */ /* 0x0005e20000000800 */
[----:B------:R-:W-:Y:S05]  /*0350*/  @!P0 BRA `(.L_x_708) ;  /* 0xfffffffc00b88947 */ /* 0x000fea000383ffff */
[----:B------:R-:W-:Y:S05]  /*0360*/  BRA `(.L_x_706) ;  /* 0x0000000000807947 */ /* 0x000fea0003800000 */
.L_x_707:
        /* <DEDUP_REMOVED lines=9> */
.L_x_709:
[----:B0-----:R-:W-:-:S04]  /*0400*/  IMAD R25, R6, R3, R23 ;  /* 0x0000000306197224 */ /* 0x001fc800078e0217 */
[----:B---3--:R-:W-:-:S04]  /*0410*/  IMAD.WIDE R16, R25, 0x8, R8 ;  /* 0x0000000819107825 */ /* 0x008fc800078e0208 */
[C---:B------:R-:W-:Y:S02]  /*0420*/  IMAD.WIDE R18, R25.reuse, 0x4, R12 ;  /* 0x0000000419127825 */ /* 0x040fe400078e020c */
[----:B------:R-:W2:Y:S02]  /*0430*/  LDG.E.64.CONSTANT R16, desc[UR6][R16.64] ;  /* 0x0000000610107981 */ /* 0x000ea4000c1e9b00 */
[----:B------:R-:W-:Y:S02]  /*0440*/  IMAD.WIDE R20, R25, 0x4, R14 ;  /* 0x0000000419147825 */ /* 0x000fe400078e020e */
[----:B------:R0:W3:Y:S04]  /*0450*/  LDG.E.CONSTANT R18, desc[UR6][R18.64] ;  /* 0x0000000612127981 */ /* 0x0000e8000c1e9900 */
[----:B------:R-:W4:Y:S01]  /*0460*/  LDG.E.CONSTANT R20, desc[UR6][R20.64] ;  /* 0x0000000614147981 */ /* 0x000f22000c1e9900 */
[----:B0-----:R-:W-:Y:S01]  /*0470*/  IMAD R19, R23, 0x4, R22 ;  /* 0x0000000417137824 */ /* 0x001fe200078e0216 */
[----:B-1----:R-:W-:-:S04]  /*0480*/  IADD3 R23, PT, PT, R4, R23, RZ ;  /* 0x0000001704177210 */ /* 0x002fc80007ffe0ff */
[----:B------:R-:W-:Y:S02]  /*0490*/  ISETP.GE.AND P0, PT, R23, R3, PT ;  /* 0x000000031700720c */ /* 0x000fe40003f06270 */
[----:B--2---:R-:W-:Y:S02]  /*04a0*/  I2FP.F32.S32 R24, R16 ;  /* 0x0000001000187245 */ /* 0x004fe40000201400 */
[----:B------:R-:W-:Y:S01]  /*04b0*/  I2FP.F32.S32 R26, R17 ;  /* 0x00000011001a7245 */ /* 0x000fe20000201400 */
[----:B---3--:R-:W-:Y:S02]  /*04c0*/  HFMA2 R17, R18, 1, 1, RZ ;  /* 0x3c003c0012117831 */ /* 0x008fe400000000ff */
[-C--:B------:R-:W-:Y:S02]  /*04d0*/  FMUL.FTZ R24, R24, R7.reuse ;  /* 0x0000000718187220 */ /* 0x080fe40000410000 */
[----:B------:R-:W-:Y:S01]  /*04e0*/  FMUL.FTZ R27, R26, R7 ;  /* 0x000000071a1b7220 */ /* 0x000fe20000410000 */
[----:B----4-:R-:W-:-:S04]  /*04f0*/  HADD2 R17, R17, R20 ;  /* 0x0000001411117230 */ /* 0x010fc80000000000 */
[----:B------:R-:W-:-:S05]  /*0500*/  F2FP.F16.F32.PACK_AB R24, R27, R24 ;  /* 0x000000181b18723e */ /* 0x000fca00000000ff */
[----:B------:R-:W-:Y:S02]  /*0510*/  HFMA2 R24, R17, 1, 1, R24 ;  /* 0x3c003c0011187831 */ /* 0x000fe40000000018 */
[----:B------:R-:W-:-:S04]  /*0520*/  IMAD.WIDE R16, R25, 0x4, R10 ;  /* 0x0000000419107825 */ /* 0x000fc800078e020a */
[----:B------:R-:W-:Y:S01]  /*0530*/  HADD2 R5, R5, R24 ;  /* 0x0000001805057230 */ /* 0x000fe20000000000 */
[----:B------:R0:W-:Y:S04]  /*0540*/  STS [R19], R24 ;  /* 0x0000001813007388 */ /* 0x0001e80000000800 */
[----:B------:R0:W-:Y:S01]  /*0550*/  STG.E desc[UR6][R16.64], R24 ;  /* 0x0000001810007986 */ /* 0x0001e2000c101906 */
[----:B------:R-:W-:Y:S05]  /*0560*/  @!P0 BRA `(.L_x_709) ;  /* 0xfffffffc00a48947 */ /* 0x000fea000383ffff */
.L_x_706:
[----:B------:R-:W-:Y:S05]  /*0570*/  BSYNC.RECONVERGENT B0 ;  /* 0x0000000000007941 */ /* 0x000fea0003800200 */
.L_x_705:
[----:B------:R-:W-:Y:S01]  /*0580*/  HADD2 R5, R5.H0_H0, R5.H1_H1 ;  /* 0x3000000505057230 */ /* 0x000fe20000000800 */
[----:B------:R-:W1:Y:S01]  /*0590*/  S2R R8, SR_CgaCtaId ;  /* 0x0000000000087919 */ /* 0x000e620000008800 */
[----:B------:R-:W-:Y:S01]  /*05a0*/  MOV R9, 0x400 ;  /* 0x0000040000097802 */ /* 0x000fe20000000f00 */
[----:B------:R-:W3:Y:S01]  /*05b0*/  LDCU UR4, c[0x0][0x3c8] ;  /* 0x00007900ff0477ac */ /* 0x000ee20008000800 */
[----:B------:R-:W-:Y:S01]  /*05c0*/  BSSY.RECONVERGENT B0, `(.L_x_710) ;  /* 0x000009c000007945 */ /* 0x000fe20003800200 */
[----:B------:R-:W-:-:S05]  /*05d0*/  HADD2.F32 R5, -RZ, R5.H0_H0 ;  /* 0x20000005ff057230 */ /* 0x000fca0000004100 */
[----:B------:R-:W4:Y:S02]  /*05e0*/  SHFL.BFLY PT, R4, R5, 0x10, 0x1f ;  /* 0x0e001f0005047f89 */ /* 0x000f2400000e0000 */
[----:B----4-:R-:W-:-:S05]  /*05f0*/  FADD.FTZ R6, R5, R4 ;  /* 0x0000000405067221 */ /* 0x010fca0000010000 */
[----:B------:R-:W4:Y:S02]  /*0600*/  SHFL.BFLY PT, R7, R6, 0x8, 0x1f ;  /* 0x0d001f0006077f89 */ /* 0x000f2400000e0000 */
[----:B----4-:R-:W-:Y:S01]  /*0610*/  FADD.FTZ R7, R6, R7 ;  /* 0x0000000706077221 */ /* 0x010fe20000010000 */
[----:B------:R-:W-:-:S04]  /*0620*/  LOP3.LUT P0, R6, R2, 0x1f, RZ, 0xc0, !PT ;  /* 0x0000001f02067812 */ /* 0x000fc8000780c0ff */
[----:B------:R-:W4:Y:S02]  /*0630*/  SHFL.BFLY PT, R4, R7, 0x4, 0x1f ;  /* 0x0c801f0007047f89 */ /* 0x000f2400000e0000 */
[----:B----4-:R-:W-:Y:S01]  /*0640*/  FADD.FTZ R11, R7, R4 ;  /* 0x00000004070b7221 */ /* 0x010fe20000010000 */
[----:B------:R-:W-:Y:S01]  /*0650*/  VIADD R7, R9, 0x8 ;  /* 0x0000000809077836 */ /* 0x000fe20000000000 */
[----:B------:R-:W4:Y:S03]  /*0660*/  LDC R4, c[0x0][0x360] ;  /* 0x0000d800ff047b82 */ /* 0x000f260000000800 */
[----:B------:R-:W2:Y:S01]  /*0670*/  SHFL.BFLY PT, R10, R11, 0x2, 0x1f ;  /* 0x0c401f000b0a7f89 */ /* 0x000ea200000e0000 */
[----:B----4-:R-:W-:Y:S01]  /*0680*/  I2FP.F32.U32 R5, R4 ;  /* 0x0000000400057245 */ /* 0x010fe20000201000 */
[----:B--2---:R-:W-:Y:S01]  /*0690*/  FADD.FTZ R12, R11, R10 ;  /* 0x0000000a0b0c7221 */ /* 0x004fe20000010000 */
[----:B-1----:R-:W-:-:S03]  /*06a0*/  LEA R11, R8, R7, 0x18 ;  /* 0x00000007080b7211 */ /* 0x002fc600078ec0ff */
[----:B------:R-:W-:Y:S01]  /*06b0*/  FMUL.FTZ R5, R5, 0.03125 ;  /* 0x3d00000005057820 */ /* 0x000fe20000410000 */
[----:B------:R-:W-:Y:S01]  /*06c0*/  I2FP.F32.U32 R10, R2 ;  /* 0x00000002000a7245 */ /* 0x000fe20000201000 */
[----:B------:R-:W1:Y:S01]  /*06d0*/  SHFL.BFLY PT, R13, R12, 0x1, 0x1f ;  /* 0x0c201f000c0d7f89 */ /* 0x000e6200000e0000 */
[----:B------:R-:W-:Y:S01]  /*06e0*/  LEA.HI R7, R2, R11, RZ, 0x1d ;  /* 0x0000000b02077211 */ /* 0x000fe200078fe8ff */
[----:B------:R-:W-:Y:S01]  /*06f0*/  IMAD R11, R6, 0x4, R11 ;  /* 0x00000004060b7824 */ /* 0x000fe200078e020b */
[----:B------:R-:W-:Y:S01]  /*0700*/  FSETP.GT.FTZ.AND P2, PT, R5, R10, PT ;  /* 0x0000000a0500720b */ /* 0x000fe20003f54000 */
[----:B-1----:R-:W-:Y:S01]  /*0710*/  FADD.FTZ R18, R12, R13 ;  /* 0x0000000d0c127221 */ /* 0x002fe20000010000 */
[----:B------:R-:W-:-:S04]  /*0720*/  MOV R12, RZ ;  /* 0x000000ff000c7202 */ /* 0x000fc80000000f00 */
[----:B------:R1:W-:Y:S01]  /*0730*/  @!P0 STS [R7], R18 ;  /* 0x0000001207008388 */ /* 0x0003e20000000800 */
[----:B------:R-:W-:Y:S01]  /*0740*/  BAR.SYNC.DEFER_BLOCKING 0x0 ;  /* 0x0000000000007b1d */ /* 0x000fe20000010000 */
[----:B------:R-:W-:-:S13]  /*0750*/  ISETP.NE.AND P0, PT, R2, RZ, PT ;  /* 0x000000ff0200720c */ /* 0x000fda0003f05270 */
[----:B-1----:R-:W-:Y:S02]  /*0760*/  @!P0 I2FP.F32.S32 R18, R3 ;  /* 0x0000000300128245 */ /* 0x002fe40000201400 */
[----:B------:R-:W-:-:S04]  /*0770*/  @!P0 LEA R20, R8, R9, 0x18 ;  /* 0x0000000908148211 */ /* 0x000fc800078ec0ff */
[----:B------:R-:W1:Y:S01]  /*0780*/  @!P0 MUFU.RCP R18, R18 ;  /* 0x0000001200128308 */ /* 0x000e620000001000 */
[----:B------:R-:W2:Y:S04]  /*0790*/  @P2 LDS R12, [R11] ;  /* 0x000000000b0c2984 */ /* 0x000ea80000000800 */
[----:B--2---:R-:W2:Y:S02]  /*07a0*/  SHFL.BFLY PT, R13, R12, 0x10, 0x1f ;  /* 0x0e001f000c0d7f89 */ /* 0x004ea400000e0000 */
[----:B--2---:R-:W-:Y:S01]  /*07b0*/  FADD.FTZ R13, R13, R12 ;  /* 0x0000000c0d0d7221 */ /* 0x004fe20000010000 */
[----:B------:R-:W-:-:S04]  /*07c0*/  HFMA2 R12, -RZ, RZ, 0, 0 ;  /* 0x00000000ff0c7431 */ /* 0x000fc800000001ff */
[----:B------:R-:W2:Y:S02]  /*07d0*/  SHFL.BFLY PT, R14, R13, 0x8, 0x1f ;  /* 0x0d001f000d0e7f89 */ /* 0x000ea400000e0000 */
[----:B--2---:R-:W-:-:S05]  /*07e0*/  FADD.FTZ R14, R13, R14 ;  /* 0x0000000e0d0e7221 */ /* 0x004fca0000010000 */
[----:B------:R-:W2:Y:S02]  /*07f0*/  SHFL.BFLY PT, R15, R14, 0x4, 0x1f ;  /* 0x0c801f000e0f7f89 */ /* 0x000ea400000e0000 */
[----:B--2---:R-:W-:-:S05]  /*0800*/  FADD.FTZ R15, R14, R15 ;  /* 0x0000000f0e0f7221 */ /* 0x004fca0000010000 */
[----:B0-----:R-:W0:Y:S02]  /*0810*/  SHFL.BFLY PT, R16, R15, 0x2, 0x1f ;  /* 0x0c401f000f107f89 */ /* 0x001e2400000e0000 */
[----:B0-----:R-:W-:-:S05]  /*0820*/  FADD.FTZ R16, R15, R16 ;  /* 0x000000100f107221 */ /* 0x001fca0000010000 */
[----:B------:R-:W0:Y:S02]  /*0830*/  SHFL.BFLY PT, R17, R16, 0x1, 0x1f ;  /* 0x0c201f0010117f89 */ /* 0x000e2400000e0000 */
[----:B0-----:R-:W-:-:S04]  /*0840*/  FADD.FTZ R17, R16, R17 ;  /* 0x0000001110117221 */ /* 0x001fc80000010000 */
[----:B-1----:R-:W-:-:S05]  /*0850*/  @!P0 FMUL.FTZ.D2 R13, R17, R18 ;  /* 0x00000012110d8220 */ /* 0x002fca0000310000 */
[----:B------:R0:W-:Y:S01]  /*0860*/  @!P0 STS [R20], R13 ;  /* 0x0000000d14008388 */ /* 0x0001e20000000800 */
[----:B------:R-:W-:Y:S06]  /*0870*/  BAR.SYNC.DEFER_BLOCKING 0x0 ;  /* 0x0000000000007b1d */ /* 0x000fec0000010000 */
[----:B---3--:R-:W-:Y:S05]  /*0880*/  @P1 BRA `(.L_x_711) ;  /* 0x0000000400bc1947 */ /* 0x008fea0003800000 */
[----:B0-----:R-:W-:Y:S01]  /*0890*/  LEA R13, R8, R9, 0x18 ;  /* 0x00000009080d7211 */ /* 0x001fe200078ec0ff */
[----:B------:R-:W0:Y:S01]  /*08a0*/  S2R R14, SR_CTAID.X ;  /* 0x00000000000e7919 */ /* 0x000e220000002500 */
[----:B------:R-:W1:Y:S01]  /*08b0*/  LDC.64 R8, c[0x0][0x390] ;  /* 0x0000e400ff087b82 */ /* 0x000e620000000a00 */
[----:B------:R-:W-:Y:S01]  /*08c0*/  IMAD.MOV.U32 R12, RZ, RZ, RZ ;  /* 0x000000ffff0c7224 */ /* 0x000fe200078e00ff */
[----:B------:R-:W-:Y:S02]  /*08d0*/  MOV R15, R2 ;  /* 0x00000002000f7202 */ /* 0x000fe40000000f00 */
[----:B------:R-:W2:Y:S05]  /*08e0*/  LDS R13, [R13] ;  /* 0x000000000d0d7984 */ /* 0x000eaa0000000800 */
.L_x_712:
[----:B------:R-:W-:-:S04]  /*08f0*/  IMAD.U32 R3, RZ, RZ, UR4 ;  /* 0x00000004ff037e24 */ /* 0x000fc8000f8e00ff */
[----:B0-----:R-:W-:-:S04]  /*0900*/  IMAD R19, R14, R3, R15 ;  /* 0x000000030e137224 */ /* 0x001fc800078e020f */
[----:B-1----:R-:W-:-:S06]  /*0910*/  IMAD.WIDE.U32 R16, R19, 0x4, R8 ;  /* 0x0000000413107825 */ /* 0x002fcc00078e0008 */
[----:B------:R-:W3:Y:S01]  /*0920*/  LDG.E.CONSTANT R16, desc[UR6][R16.64] ;  /* 0x0000000610107981 */ /* 0x000ee2000c1e9900 */
[----:B------:R-:W-:-:S04]  /*0930*/  IADD3 R21, PT, PT, R4, R15, RZ ;  /* 0x0000000f04157210 */ /* 0x000fc80007ffe0ff */
        /* <DEDUP_REMOVED lines=9> */
[----:B------:R-:W-:-:S04]  /*09d0*/  IMAD.IADD R19, R19, 0x1, R4 ;  /* 0x0000000113137824 */ /* 0x000fc800078e0204 */
[----:B------:R-:W-:-:S06]  /*09e0*/  IMAD.WIDE.U32 R16, R19, 0x4, R8 ;  /* 0x0000000413107825 */ /* 0x000fcc00078e0008 */
[----:B------:R-:W2:Y:S01]  /*09f0*/  LDG.E.CONSTANT R16, desc[UR6][R16.64] ;  /* 0x0000000610107981 */ /* 0x000ea2000c1e9900 */
[----:B------:R-:W-:-:S04]  /*0a00*/  IADD3 R21, PT, PT, R21, R4, RZ ;  /* 0x0000000415157210 */ /* 0x000fc80007ffe0ff */
        /* <DEDUP_REMOVED lines=87> */
.L_x_711:
[----:B------:R-:W-:Y:S05]  /*0f80*/  BSYNC.RECONVERGENT B0 ;  /* 0x0000000000007941 */ /* 0x000fea0003800200 */
.L_x_710:
[----:B------:R-:W1:Y:S01]  /*0f90*/  SHFL.BFLY PT, R9, R12, 0x10, 0x1f ;  /* 0x0e001f000c097f89 */ /* 0x000e6200000e0000 */
[----:B------:R-:W-:Y:S01]  /*0fa0*/  ISETP.NE.AND P0, PT, R6, RZ, PT ;  /* 0x000000ff0600720c */ /* 0x000fe20003f05270 */
[----:B------:R-:W-:Y:S01]  /*0fb0*/  BSSY.RECONVERGENT B0, `(.L_x_713) ;  /* 0x0000025000007945 */ /* 0x000fe20003800200 */
[----:B------:R-:W-:Y:S01]  /*0fc0*/  FSETP.GT.FTZ.AND P1, PT, R5, R10, PT ;  /* 0x0000000a0500720b */ /* 0x000fe20003f34000 */
[----:B------:R-:W-:Y:S02]  /*0fd0*/  IMAD.MOV.U32 R10, RZ, RZ, RZ ;  /* 0x000000ffff0a7224 */ /* 0x000fe400078e00ff */
        /* <DEDUP_REMOVED lines=34> */
.L_x_714:
[----:B------:R-:W-:Y:S05]  /*1200*/  BSYNC.RECONVERGENT B0 ;  /* 0x0000000000007941 */ /* 0x000fea0003800200 */
.L_x_713:
[----:B------:R-:W-:Y:S01]  /*1210*/  BAR.SYNC.DEFER_BLOCKING 0x0 ;  /* 0x0000000000007b1d */ /* 0x000fe20000010000 */
[----:B------:R-:W-:Y:S02]  /*1220*/  ISETP.GE.AND P0, PT, R2, R3, PT ;  /* 0x000000030200720c */ /* 0x000fe40003f06270 */
[----:B0-----:R-:W-:-:S03]  /*1230*/  MOV R7, 0x11 ;  /* 0x0000001100077802 */ /* 0x001fc60000000f00 */
[----:B------:R-:W0:Y:S01]  /*1240*/  LDCU UR9, c[0x0][0x3f0] ;  /* 0x00007e00ff0977ac */ /* 0x000e220008000800 */
[----:B------:R-:W-:Y:S01]  /*1250*/  BSSY.RECONVERGENT B0, `(.L_x_715) ;  /* 0x0000160000007945 */ /* 0x000fe20003800200 */
[----:B------:R-:W1:Y:S06]  /*1260*/  LDCU UR8, c[0x0][0x3c8] ;  /* 0x00007900ff0877ac */ /* 0x000e6c0008000800 */
[----:B------:R-:W-:Y:S05]  /*1270*/  @P0 BRA `(.L_x_716) ;  /* 0x0000001400740947 */ /* 0x000fea0003800000 */
[----:B------:R-:W2:Y:S01]  /*1280*/  S2R R12, SR_CgaCtaId ;  /* 0x00000000000c7919 */ /* 0x000ea20000008800 */
[----:B------:R-:W-:Y:S01]  /*1290*/  MOV R3, 0x400 ;  /* 0x0000040000037802 */ /* 0x000fe20000000f00 */
[----:B------:R-:W3:Y:S01]  /*12a0*/  LDCU.64 UR4, c[0x0][0x3e8] ;  /* 0x00007d00ff0477ac */ /* 0x000ee20008000a00 */
[----:B------:R-:W-:Y:S01]  /*12b0*/  MOV R20, R2 ;  /* 0x0000000200147202 */ /* 0x000fe20000000f00 */
[----:B------:R-:W4:Y:S02]  /*12c0*/  S2R R8, SR_CTAID.X ;  /* 0x0000000000087919 */ /* 0x000f240000002500 */
[----:B------:R-:W-:Y:S01]  /*12d0*/  VIADD R9, R3, 0x110 ;  /* 0x0000011003097836 */ /* 0x000fe20000000000 */
[----:B---3--:R-:W-:-:S04]  /*12e0*/  ISETP.NE.U32.AND P0, PT, RZ, UR4, PT ;  /* 0x00000004ff007c0c */ /* 0x008fc8000bf05070 */
[----:B------:R-:W-:Y:S02]  /*12f0*/  ISETP.NE.AND.EX P0, PT, RZ, UR5, PT, P0 ;  /* 0x00000005ff007c0c */ /* 0x000fe4000bf05300 */
[C---:B--2---:R-:W-:Y:S02]  /*1300*/  LEA R11, R12.reuse, R3, 0x18 ;  /* 0x000000030c0b7211 */ /* 0x044fe400078ec0ff */
[----:B------:R-:W-:-:S04]  /*1310*/  LEA R9, R12, R9, 0x18 ;  /* 0x000000090c097211 */ /* 0x000fc800078ec0ff */
[----:B------:R-:W2:Y:S02]  /*1320*/  LDS.64 R10, [R11] ;  /* 0x000000000b0a7984 */ /* 0x000ea40000000a00 */
[----:B--2-4-:R-:W-:-:S07]  /*1330*/  F2FP.F16.F32.PACK_AB R10, R11, R10 ;  /* 0x0000000a0b0a723e */ /* 0x014fce00000000ff */
.L_x_734:
[----:B--23--:R-:W2:Y:S08]  /*1340*/  LDC.64 R12, c[0x0][0x3b0] ;  /* 0x0000ec00ff0c7b82 */ /* 0x00ceb00000000a00 */
[----:B------:R-:W3:Y:S01]  /*1350*/  LDC.64 R14, c[0x0][0x3b8] ;  /* 0x0000ee00ff0e7b82 */ /* 0x000ee20000000a00 */
[----:B--2---:R-:W-:-:S05]  /*1360*/  IMAD.WIDE R12, R20, 0x4, R12 ;  /* 0x00000004140c7825 */ /* 0x004fca00078e020c */
[----:B------:R-:W2:Y:S01]  /*1370*/  LDG.E.CONSTANT R11, desc[UR6][R12.64] ;  /* 0x000000060c0b7981 */ /* 0x000ea2000c1e9900 */
[----:B---3--:R-:W-:-:S05]  /*1380*/  IMAD.WIDE R14, R20, 0x4, R14 ;  /* 0x00000004140e7825 */ /* 0x008fca00078e020e */
[----:B01----:R-:W2:Y:S01]  /*1390*/  LDG.E.CONSTANT R17, desc[UR6][R14.64] ;  /* 0x000000060e117981 */ /* 0x003ea2000c1e9900 */
[----:B------:R-:W-:-:S05]  /*13a0*/  IMAD R18, R20, 0x4, R9 ;  /* 0x0000000414127824 */ /* 0x000fca00078e0209 */
[----:B------:R-:W3:Y:S02]  /*13b0*/  LDS R3, [R18] ;  /* 0x0000000012037984 */ /* 0x000ee40000000800 */
[----:B---3--:R-:W-:-:S04]  /*13c0*/  HADD2 R3, R3, -R10.H0_H0 ;  /* 0xa000000a03037230 */ /* 0x008fc80000000000 */
[----:B------:R-:W-:Y:S01]  /*13d0*/  HMUL2 R16, R3, R10.H1_H1 ;  /* 0x3000000a03107232 */ /* 0x000fe20000000000 */
[----:B-1----:R-:W-:-:S05]  /*13e0*/  MOV R3, UR8 ;  /* 0x0000000800037c02 */ /* 0x002fca0008000f00 */
        /* <DEDUP_REMOVED lines=11> */
.L_x_717:
        /* <DEDUP_REMOVED lines=15> */
.L_x_719:
[----:B-1----:R-:W-:-:S05]  /*1590*/  IMAD.WIDE R16, R19, 0x4, R16 ;  /* 0x0000000413107825 */ /* 0x002fca00078e0210 */
[----:B------:R1:W-:Y:S02]  /*15a0*/  STG.E desc[UR6][R16.64], R22 ;  /* 0x0000001610007986 */ /* 0x0003e4000c101906 */
.L_x_718:
[----:B------:R-:W-:-:S05]  /*15b0*/  IMAD.IADD R20, R4, 0x1, R20 ;  /* 0x0000000104147824 */ /* 0x000fca00078e0214 */
[----:B------:R-:W-:-:S13]  /*15c0*/  ISETP.GE.AND P1, PT, R20, R3, PT ;  /* 0x000000031400720c */ /* 0x000fda0003f26270 */
[----:B------:R-:W-:Y:S05]  /*15d0*/  @P1 BRA `(.L_x_716) ;  /* 0x00000010009c1947 */ /* 0x000fea0003800000 */
[----:B------:R-:W-:-:S04]  /*15e0*/  SHF.L.U32 R11, R4, 0x2, RZ ;  /* 0x00000002040b7819 */ /* 0x000fc800000006ff */
[-C--:B------:R-:W-:Y:S02]  /*15f0*/  IADD3 R12, P1, PT, R12, R11.reuse, RZ ;  /* 0x0000000b0c0c7210 */ /* 0x080fe40007f3e0ff */
[----:B------:R-:W-:-:S03]  /*1600*/  IADD3 R14, P2, PT, R14, R11, RZ ;  /* 0x0000000b0e0e7210 */ /* 0x000fc60007f5e0ff */
[----:B------:R-:W-:Y:S01]  /*1610*/  IMAD.X R13, RZ, RZ, R13, P1 ;  /* 0x000000ffff0d7224 */ /* 0x000fe200008e060d */
[----:B------:R-:W-:-:S04]  /*1620*/  IADD3.X R15, PT, PT, RZ, R15, RZ, P2, !PT ;  /* 0x0000000fff0f7210 */ /* 0x000fc800017fe4ff */
[----:B------:R-:W2:Y:S04]  /*1630*/  LDG.E.CONSTANT R21, desc[UR6][R12.64] ;  /* 0x000000060c157981 */ /* 0x000ea8000c1e9900 */
[----:B01----:R-:W2:Y:S01]  /*1640*/  LDG.E.CONSTANT R16, desc[UR6][R14.64] ;  /* 0x000000060e107981 */ /* 0x003ea2000c1e9900 */
        /* <DEDUP_REMOVED lines=15> */
.L_x_720:
        /* <DEDUP_REMOVED lines=18> */
.L_x_721:
        /* <DEDUP_REMOVED lines=24> */
.L_x_722:
        /* <DEDUP_REMOVED lines=18> */
.L_x_723:
        /* <DEDUP_REMOVED lines=24> */
.L_x_724:
        /* <DEDUP_REMOVED lines=18> */
.L_x_725:
        /* <DEDUP_REMOVED lines=24> */
.L_x_726:
        /* <DEDUP_REMOVED lines=18> */
.L_x_727:
        /* <DEDUP_REMOVED lines=24> */
.L_x_728:
        /* <DEDUP_REMOVED lines=18> */
.L_x_729:
        /* <DEDUP_REMOVED lines=24> */
.L_x_730:
        /* <DEDUP_REMOVED lines=18> */
.L_x_731:
        /* <DEDUP_REMOVED lines=9> */
[----:B------:R-:W-:Y:S01]  /*2610*/  IMAD.IADD R18, R11, 0x1, R18 ;  /* 0x000000010b127824 */ /* 0x000fe200078e0212 */
[----:B------:R-:W-:-:S04]  /*2620*/  IADD3 R19, PT, PT, R19, R4, RZ ;  /* 0x0000000413137210 */ /* 0x000fc80007ffe0ff */
[----:B------:R-:W3:Y:S02]  /*2630*/  LDS R11, [R18] ;  /* 0x00000000120b7984 */ /* 0x000ee40000000800 */
        /* <DEDUP_REMOVED lines=12> */
.L_x_732:
        /* <DEDUP_REMOVED lines=18> */
.L_x_733:
[----:B------:R-:W-:-:S05]  /*2820*/  IMAD.IADD R20, R20, 0x1, R4 ;  /* 0x0000000114147824 */ /* 0x000fca00078e0204 */
[----:B------:R-:W-:-:S13]  /*2830*/  ISETP.GE.AND P1, PT, R20, R3, PT ;  /* 0x000000031400720c */ /* 0x000fda0003f26270 */
[----:B------:R-:W-:Y:S05]  /*2840*/  @!P1 BRA `(.L_x_734) ;  /* 0xffffffe800bc9947 */ /* 0x000fea000383ffff */
.L_x_716:
[----:B01----:R-:W-:Y:S05]  /*2850*/  BSYNC.RECONVERGENT B0 ;  /* 0x0000000000007941 */ /* 0x003fea0003800200 */
.L_x_715:
        /* <DEDUP_REMOVED lines=12> */
[----:B--23--:R-:W2:Y:S02]  /*2920*/  @P0 S2R R12, SR_CgaCtaId ;  /* 0x00000000000c0919 */ /* 0x00cea40000008800 */
[----:B------:R-:W-:Y:S02]  /*2930*/  @!P1 IADD3 R5, PT, PT, R5, 0x88, RZ ;  /* 0x0000008805059810 */ /* 0x000fe40007ffe0ff */
[----:B0-----:R-:W-:Y:S02]  /*2940*/  FMNMX.FTZ R0, R7, R0, !PT ;  /* 0x0000000007007209 */ /* 0x001fe40007810000 */
[----:B------:R-:W-:-:S03]  /*2950*/  @P0 MOV R7, 0x400 ;  /* 0x0000040000070802 */ /* 0x000fc60000000f00 */
[----:B------:R-:W0:Y:S02]  /*2960*/  SHFL.BFLY PT, R9, R0, 0x8, 0x1f ;  /* 0x0d001f0000097f89 */ /* 0x000e2400000e0000 */
[----:B------:R-:W-:Y:S01]  /*2970*/  @P0 VIADD R7, R7, 0x88 ;  /* 0x0000008807070836 */ /* 0x000fe20000000000 */
[----:B-1----:R-:W-:-:S04]  /*2980*/  @!P1 LEA R5, R10, R5, 0x18 ;  /* 0x000000050a059211 */ /* 0x002fc800078ec0ff */
[----:B--2---:R-:W-:Y:S02]  /*2990*/  @P0 LEA R7, R12, R7, 0x18 ;  /* 0x000000070c070211 */ /* 0x004fe400078ec0ff */
[----:B------:R-:W-:Y:S02]  /*29a0*/  @!P1 LEA.HI R5, R2, R5, RZ, 0x1d ;  /* 0x0000000502059211 */ /* 0x000fe400078fe8ff */
[----:B0-----:R-:W-:-:S05]  /*29b0*/  FMNMX.FTZ R9, R0, R9, !PT ;  /* 0x0000000900097209 */ /* 0x001fca0007810000 */
[----:B------:R-:W0:Y:S02]  /*29c0*/  SHFL.BFLY PT, R8, R9, 0x4, 0x1f ;  /* 0x0c801f0009087f89 */ /* 0x000e2400000e0000 */
[----:B0-----:R-:W-:-:S05]  /*29d0*/  FMNMX.FTZ R8, R9, R8, !PT ;  /* 0x0000000809087209 */ /* 0x001fca0007810000 */
[----:B------:R-:W0:Y:S02]  /*29e0*/  SHFL.BFLY PT, R11, R8, 0x2, 0x1f ;  /* 0x0c401f00080b7f89 */ /* 0x000e2400000e0000 */
[----:B0-----:R-:W-:-:S05]  /*29f0*/  FMNMX.FTZ R11, R8, R11, !PT ;  /* 0x0000000b080b7209 */ /* 0x001fca0007810000 */
[----:B------:R-:W0:Y:S02]  /*2a00*/  SHFL.BFLY PT, R0, R11, 0x1, 0x1f ;  /* 0x0c201f000b007f89 */ /* 0x000e2400000e0000 */
[----:B0-----:R-:W-:Y:S02]  /*2a10*/  FMNMX.FTZ R12, R11, R0, !PT ;  /* 0x000000000b0c7209 */ /* 0x001fe40007810000 */
[----:B------:R-:W-:Y:S01]  /*2a20*/  @P0 LEA R0, R6, R7, 0x2 ;  /* 0x0000000706000211 */ /* 0x000fe200078e10ff */
[----:B------:R-:W-:Y:S02]  /*2a30*/  IMAD.MOV.U32 R6, RZ, RZ, -0x1f528714 ;  /* 0xe0ad78ecff067424 */ /* 0x000fe400078e00ff */
        /* <DEDUP_REMOVED lines=64> */
[----:B------:R-:W-:Y:S05]  /*2e40*/  CALL.REL.NOINC `($__internal_9_$__cuda_sm20_div_rn_f64_full) ;  /* 0x0000000000bc7944 */ /* 0x000fea0003c00000 */
.L_x_738:
[----:B------:R-:W-:Y:S05]  /*2e50*/  BSYNC.RECONVERGENT B1 ;  /* 0x0000000000017941 */ /* 0x000fea0003800200 */
.L_x_737:
[----:B------:R-:W0:Y:S01]  /*2e60*/  S2R R10, SR_CgaCtaId ;  /* 0x00000000000a7919 */ /* 0x000e220000008800 */
[----:B------:R-:W1:Y:S01]  /*2e70*/  LDC R18, c[0x0][0x3c8] ;  /* 0x0000f200ff127b82 */ /* 0x000e620000000800 */
[----:B------:R-:W-:Y:S01]  /*2e80*/  MOV R3, 0x400 ;  /* 0x0000040000037802 */ /* 0x000fe20000000f00 */
[----:B------:R-:W-:Y:S01]  /*2e90*/  UMOV UR4, 0xf0000000 ;  /* 0xf000000000047882 */ /* 0x000fe20000000000 */
[----:B------:R-:W2:Y:S01]  /*2ea0*/  S2R R14, SR_CTAID.X ;  /* 0x00000000000e7919 */ /* 0x000ea20000002500 */
[----:B------:R-:W-:Y:S02]  /*2eb0*/  UMOV UR5, 0x380fffff ;  /* 0x380fffff00057882 */ /* 0x000fe40000000000 */
[----:B------:R-:W-:Y:S01]  /*2ec0*/  VIADD R5, R3, 0x110 ;  /* 0x0000011003057836 */ /* 0x000fe20000000000 */
[----:B------:R-:W3:Y:S01]  /*2ed0*/  DSETP.GEU.AND P0, PT, |R6|, UR4, PT ;  /* 0x0000000406007e2a */ /* 0x000ee2000bf0e200 */
[----:B------:R-:W4:-:S15]  /*2ee0*/  LDC.64 R8, c[0x0][0x380] ;  /* 0x0000e000ff087b82 */ /* 0x000f1e0000000a00 */
[----:B------:R-:W-:-:S15]  /*2ef0*/  NOP ;  /* 0x0000000000007918 */ /* 0x000fde0000000000 */
[----:B------:R-:W-:-:S15]  /*2f00*/  NOP ;  /* 0x0000000000007918 */ /* 0x000fde0000000000 */
[----:B------:R-:W-:-:S15]  /*2f10*/  NOP ;  /* 0x0000000000007918 */ /* 0x000fde0000000000 */
[----:B------:R-:W-:-:S03]  /*2f20*/  NOP ;  /* 0x0000000000007918 */ /* 0x000fc60000000000 */
[----:B------:R-:W3:Y:S02]  /*2f30*/  F2F.F32.F64 R3, R6 ;  /* 0x0000000600037310 */ /* 0x000ee40000301000 */
[----:B---3--:R-:W-:Y:S01]  /*2f40*/  @!P0 FMUL R3, R3, 1.175494350822287508e-38 ;  /* 0x0080000003038820 */ /* 0x008fe20000400000 */
[----:B0-----:R-:W-:Y:S02]  /*2f50*/  LEA R16, R10, R5, 0x18 ;  /* 0x000000050a107211 */ /* 0x001fe400078ec0ff */
[----:B-12-4-:R-:W-:-:S07]  /*2f60*/  MOV R5, R2 ;  /* 0x0000000200057202 */ /* 0x016fce0000000f00 */
.L_x_739:
[----:B------:R-:W-:Y:S02]  /*2f70*/  IMAD R10, R5, 0x4, R16 ;  /* 0x00000004050a7824 */ /* 0x000fe400078e0210 */
[----:B0-----:R-:W-:Y:S01]  /*2f80*/  IMAD R7, R14, R18, R5 ;  /* 0x000000120e077224 */ /* 0x001fe200078e0205 */
[----:B------:R-:W-:-:S03]  /*2f90*/  IADD3 R5, PT, PT, R4, R5, RZ ;  /* 0x0000000504057210 */ /* 0x000fc60007ffe0ff */
[----:B------:R-:W0:Y:S01]  /*2fa0*/  LDS R10, [R10] ;  /* 0x000000000a0a7984 */ /* 0x000e220000000800 */
[----:B------:R-:W-:Y:S01]  /*2fb0*/  ISETP.GE.AND P0, PT, R5, R18, PT ;  /* 0x000000120500720c */ /* 0x000fe20003f06270 */
[----:B0-----:R-:W-:-:S05]  /*2fc0*/  HADD2.F32 R6, -RZ, R10.H0_H0 ;  /* 0x2000000aff067230 */ /* 0x001fca0000004100 */
[----:B------:R-:W-:Y:S01]  /*2fd0*/  FMUL.FTZ R11, R3, R6 ;  /* 0x00000006030b7220 */ /* 0x000fe20000410000 */
[----:B------:R-:W-:-:S05]  /*2fe0*/  HADD2.F32 R6, -RZ, R10.H1_H1 ;  /* 0x3000000aff067230 */ /* 0x000fca0000004100 */
[----:B------:R-:W0:Y:S01]  /*2ff0*/  F2I.S8.NTZ R11, R11 ;  /* 0x0000000b000b7305 */ /* 0x000e220000202100 */
[----:B------:R-:W-:Y:S01]  /*3000*/  FMUL.FTZ R12, R3, R6 ;  /* 0x00000006030c7220 */ /* 0x000fe20000410000 */
[----:B------:R-:W-:-:S06]  /*3010*/  IMAD.WIDE R6, R7, 0x2, R8 ;  /* 0x0000000207067825 */ /* 0x000fcc00078e0208 */
[----:B------:R-:W1:Y:S01]  /*3020*/  F2I.S8.NTZ R12, R12 ;  /* 0x0000000c000c7305 */ /* 0x000e620000202100 */
[----:B0-----:R-:W-:-:S04]  /*3030*/  PRMT R13, R11, 0x8880, RZ ;  /* 0x000088800b0d7816 */ /* 0x001fc800000000ff */
[----:B------:R-:W-:-:S04]  /*3040*/  PRMT R13, R13, 0x7710, RZ ;  /* 0x000077100d0d7816 */ /* 0x000fc800000000ff */
[----:B-1----:R-:W-:-:S05]  /*3050*/  PRMT R13, R12, 0x7604, R13 ;  /* 0x000076040c0d7816 */ /* 0x002fca000000000d */
[----:B------:R0:W-:Y:S01]  /*3060*/  STG.E.U16 desc[UR6][R6.64], R13 ;  /* 0x0000000d06007986 */ /* 0x0001e2000c101506 */
[----:B------:R-:W-:Y:S05]  /*3070*/  @!P0 BRA `(.L_x_739) ;  /* 0xfffffffc00bc8947 */ /* 0x000fea000383ffff */
.L_x_736:
[----:B------:R-:W-:Y:S05]  /*3080*/  BSYNC.RECONVERGENT B0 ;  /* 0x0000000000007941 */ /* 0x000fea0003800200 */
.L_x_735:
[----:B------:R-:W-:-:S13]  /*3090*/  ISETP.NE.AND P0, PT, R2, RZ, PT ;  /* 0x000000ff0200720c */ /* 0x000fda0003f05270 */
[----:B------:R-:W-:Y:S05]  /*30a0*/  @P0 EXIT ;  /* 0x000000000000094d */ /* 0x000fea0003800000 */
[----:B------:R-:W1:Y:S01]  /*30b0*/  LDC.64 R4, c[0x0][0x3e0] ;  /* 0x0000f800ff047b82 */ /* 0x000e620000000a00 */
[----:B0-----:R-:W0:Y:S07]  /*30c0*/  S2R R7, SR_CTAID.X ;  /* 0x0000000000077919 */ /* 0x001e2e0000002500 */
[----:B------:R-:W0:Y:S01]  /*30d0*/  LDC.64 R2, c[0x0][0x3e8] ;  /* 0x0000fa00ff027b82 */ /* 0x000e220000000a00 */
[----:B-1----:R-:W2:Y:S01]  /*30e0*/  LDG.E R5, desc[UR6][R4.64] ;  /* 0x0000000604057981 */ /* 0x002ea2000c1e1900 */
[----:B0-----:R-:W-:-:S04]  /*30f0*/  IMAD.WIDE.U32 R2, R7, 0x4, R2 ;  /* 0x0000000407027825 */ /* 0x001fc800078e0002 */
[----:B--2---:R-:W-:-:S04]  /*3100*/  FMUL.FTZ R0, R0, R5 ;  /* 0x0000000500007220 */ /* 0x004fc80000410000 */
[----:B------:R-:W-:-:S05]  /*3110*/  FMUL.FTZ R7, R0, 0.0078740157186985015869 ;  /* 0x3c01020400077820 */ /* 0x000fca0000410000 */
[----:B------:R-:W-:Y:S01]  /*3120*/  STG.E desc[UR6][R2.64], R7 ;  /* 0x0000000702007986 */ /* 0x000fe2000c101906 */
[----:B------:R-:W-:Y:S05]  /*3130*/  EXIT ;  /* 0x000000000000794d */ /* 0x000fea0003800000 */
        .weak           $__internal_9_$__cuda_sm20_div_rn_f64_full
        .type           $__internal_9_$__cuda_sm20_div_rn_f64_full,@function
        .size           $__internal_9_$__cuda_sm20_div_rn_f64_full,(.L_x_2487 - $__internal_9_$__cuda_sm20_div_rn_f64_full)
$__internal_9_$__cuda_sm20_div_rn_f64_full:
[C---:B------:R-:W-:Y:S01]  /*3140*/  FSETP.GEU.AND P0, PT, |R9|.reuse, 1.469367938527859385e-39, PT ;  /* 0x001000000900780b */ /* 0x040fe20003f0e200 */
[----:B------:R-:W-:Y:S01]  /*3150*/  BSSY.RECONVERGENT B2, `(.L_x_740) ;  /* 0x000006d000027945 */ /* 0x000fe20003800200 */
[C---:B------:R-:W-:Y:S02]  /*3160*/  LOP3.LUT R6, R9.reuse, 0x800fffff, RZ, 0xc0, !PT ;  /* 0x800fffff09067812 */ /* 0x040fe400078ec0ff */
[----:B------:R-:W-:Y:S02]  /*3170*/  LOP3.LUT R3, R9, 0x7ff00000, RZ, 0xc0, !PT ;  /* 0x7ff0000009037812 */ /* 0x000fe400078ec0ff */
[----:B------:R-:W-:Y:S01]  /*3180*/  LOP3.LUT R7, R6, 0x3ff00000, RZ, 0xfc, !PT ;  /* 0x3ff0000006077812 */ /* 0x000fe200078efcff */
[----:B------:R-:W-:Y:S01]  /*3190*/  IMAD.MOV.U32 R6, RZ, RZ, R8 ;  /* 0x000000ffff067224 */ /* 0x000fe200078e0008 */
[----:B------:R-:W-:Y:S02]  /*31a0*/  MOV R20, 0x40500000 ;  /* 0x4050000000147802 */ /* 0x000fe40000000f00 */
[----:B------:R-:W-:-:S02]  /*31b0*/  ISETP.LE.U32.AND P1, PT, R3, 0x40500000, PT ;  /* 0x405000000300780c */ /* 0x000fc40003f23070 */
[----:B------:R-:W-:Y:S01]  /*31c0*/  IADD3 R11, PT, PT, R20, -0x1, RZ ;  /* 0xffffffff140b7810 */ /* 0x000fe20007ffe0ff */
[----:B------:R-:W0:Y:S01]  /*31d0*/  @!P0 DMUL R6, R8, 8.98846567431157953865e+307 ;  /* 0x7fe0000008068828 */ /* 0x000e220000000000 */
[----:B------:R-:W-:Y:S01]  /*31e0*/  MOV R5, 0x1ca00000 ;  /* 0x1ca0000000057802 */ /* 0x000fe20000000f00 */
[----:B0-----:R-:W0:Y:S01]  /*31f0*/  MUFU.RCP64H R13, R7 ;  /* 0x00000007000d7308 */ /* 0x001e220000001800 */
[----:B------:R-:W-:Y:S02]  /*3200*/  @!P0 LOP3.LUT R3, R7, 0x7ff00000, RZ, 0xc0, !PT ;  /* 0x7ff0000007038812 */ /* 0x000fe400078ec0ff */
[----:B------:R-:W-:Y:S02]  /*3210*/  ISETP.GT.U32.AND P0, PT, R11, 0x7feffffe, PT ;  /* 0x7feffffe0b00780c */ /* 0x000fe40003f04070 */
[----:B------:R-:W-:Y:S01]  /*3220*/  MOV R12, 0x1 ;  /* 0x00000001000c7802 */ /* 0x000fe20000000f00 */
[----:B------:R-:W-:Y:S01]  /*3230*/  VIADD R11, R3, 0xffffffff ;  /* 0xffffffff030b7836 */ /* 0x000fe20000000000 */
[----:B------:R-:W-:-:S04]  /*3240*/  SEL R16, R5, 0x63400000, !P1 ;  /* 0x6340000005107807 */ /* 0x000fc80004800000 */
[----:B------:R-:W-:Y:S02]  /*3250*/  ISETP.GT.U32.OR P0, PT, R11, 0x7feffffe, P0 ;  /* 0x7feffffe0b00780c */ /* 0x000fe40000704470 */
[----:B------:R-:W-:Y:S01]  /*3260*/  LOP3.LUT R17, R16, 0xfc000, RZ, 0xfc, !PT ;  /* 0x000fc00010117812 */ /* 0x000fe200078efcff */
[----:B------:R-:W-:-:S15]  /*3270*/  IMAD.MOV.U32 R16, RZ, RZ, RZ ;  /* 0x000000ffff107224 */ /* 0x000fde00078e00ff */
[----:B------:R-:W-:-:S15]  /*3280*/  NOP ;  /* 0x0000000000007918 */ /* 0x000fde0000000000 */
[----:B------:R-:W-:-:S15]  /*3290*/  NOP ;  /* 0x0000000000007918 */ /* 0x000fde0000000000 */
[----:B------:R-:W-:-:S03]  /*32a0*/  NOP ;  /* 0x0000000000007918 */ /* 0x000fc60000000000 */
        /* <DEDUP_REMOVED lines=57> */
[----:B------:R-:W-:Y:S02]  /*3640*/  MOV R6, RZ ;  /* 0x000000ff00067202 */ /* 0x000fe40000000f00 */
[----:B------:R-:W-:-:S04]  /*3650*/  IADD3 R3, PT, PT, -R3, -0x43300000, RZ ;  /* 0xbcd0000003037810 */ /* 0x000fc80007ffe1ff */
[----:B------:R-:W0:Y:S02]  /*3660*/  DFMA R6, R12, -R6, R14 ;  /* 0x800000060c06722b */ /* 0x000e24000000000e */
[----:B0-----:R-:W-:-:S15]  /*3670*/  FSETP.NEU.AND P0, PT, |R7|, R3, PT ;  /* 0x000000030700720b */ /* 0x001fde0003f0d200 */
[----:B------:R-:W-:-:S15]  /*3680*/  NOP ;  /* 0x0000000000007918 */ /* 0x000fde0000000000 */
[----:B------:R-:W-:-:S15]  /*3690*/  NOP ;  /* 0x0000000000007918 */ /* 0x000fde0000000000 */
[----:B------:R-:W-:-:S15]  /*36a0*/  NOP ;  /* 0x0000000000007918 */ /* 0x000fde0000000000 */
[----:B------:R-:W-:-:S02]  /*36b0*/  NOP ;  /* 0x0000000000007918 */ /* 0x000fc40000000000 */
[----:B------:R-:W0:Y:S02]  /*36c0*/  DMUL.RP R14, R14, R18 ;  /* 0x000000120e0e7228 */ /* 0x000e240000008000 */
[----:B0-----:R-:W-:Y:S02]  /*36d0*/  LOP3.LUT R9, R15, R9, RZ, 0x3c, !PT ;  /* 0x000000090f097212 */ /* 0x001fe400078e3cff */
[----:B------:R-:W-:Y:S02]  /*36e0*/  FSEL R12, R14, R12, !P0 ;  /* 0x0000000c0e0c7208 */ /* 0x000fe40004000000 */
[----:B------:R-:W-:Y:S01]  /*36f0*/  FSEL R13, R9, R13, !P0 ;  /* 0x0000000d090d7208 */ /* 0x000fe20004000000 */
[----:B------:R-:W-:Y:S06]  /*3700*/  BRA `(.L_x_742) ;  /* 0x0000000000447947 */ /* 0x000fec0003800000 */
.L_x_741:
        /* <DEDUP_REMOVED lines=15> */
.L_x_743:
[----:B------:R-:W-:Y:S02]  /*3800*/  LOP3.LUT R13, R9, 0x80000, RZ, 0xfc, !PT ;  /* 0x00080000090d7812 */ /* 0x000fe400078efcff */
[----:B------:R-:W-:-:S07]  /*3810*/  MOV R12, R8 ;  /* 0x00000008000c7202 */ /* 0x000fce0000000f00 */
.L_x_742:
[----:B------:R-:W-:Y:S05]  /*3820*/  BSYNC.RECONVERGENT B2 ;  /* 0x0000000000027941 */ /* 0x000fea0003800200 */
.L_x_740:
[----:B------:R-:W-:Y:S02]  /*3830*/  HFMA2 R11, -RZ, RZ, 0, 0 ;  /* 0x00000000ff0b7431 */ /* 0x000fe400000001ff */
[----:B------:R-:W-:Y:S01]  /*3840*/  IMAD.MOV.U32 R6, RZ, RZ, R12 ;  /* 0x000000ffff067224 */ /* 0x000fe200078e000c */
[----:B------:R-:W-:Y:S01]  /*3850*/  MOV R7, R13 ;  /* 0x0000000d00077202 */ /* 0x000fe20000000f00 */
[----:B------:R-:W-:Y:S06]  /*3860*/  RET.REL.NODEC R10 `(_ZN17fastertransformer34generalAddBiasResidualLayerNormOptI7__half2Lb1ELb0ELi2ELb1ELi8EEEvPT_S3_PKS2_S5_S5_S5_S5_S5_fiiPKfS7_S7_Pfi) ;  /* 0xffffffc40ae47950 */ /* 0x000fec0003c3ffff */
.L_x_744:
        /* <DEDUP_REMOVED lines=9> */
.L_x_2487:


//--------------------- .text._ZN17fastertransformer35generalAddBiasResidualLayerNormOpt2I7__half2Lb0ELb1ELi2ELb1ELi8EEEvPT_S3_PKS2_S5_S5_S5_S5_S5_fiiPKfS7_S7_Pfi --------------------------
	.section	.text._ZN17fastertransformer35generalAddBiasResidualLayerNormOpt2I7__half2Lb0ELb1ELi2ELb1ELi8EEEvPT_S3_PKS2_S5_S5_S5_S5_S5_fiiPKfS7_S7_Pfi,"ax",@progbits
	.align	128
        .global         _ZN17fastertransformer35generalAddBiasResidualLayerNormOpt2I7__half2Lb0ELb1ELi2ELb1ELi8EEEvPT_S3_PKS2_S5_S5_S5_S5_S5_fiiPKfS7_S7_Pfi
        .type           _ZN17fastertransformer35generalAddBiasResidualLayerNormOpt2I7__half2Lb0ELb1ELi2ELb1ELi8EEEvPT_S3_PKS2_S5_S5_S5_S5_S5_fiiPKfS7_S7_Pfi,@function
        .size           _ZN17fastertransformer35generalAddBiasResidualLayerNormOpt2I7__half2Lb0ELb1ELi2ELb1ELi8EEEvPT_S3_PKS2_S5_S5_S5_S5_S5_fiiPKfS7_S7_Pfi,(.L_x_2488 - _ZN17fastertransformer35generalAddBiasResidualLayerNormOpt2I7__half2Lb0ELb1ELi2ELb1ELi8EEEvPT_S3_PKS2_S5_S5_S5_S5_S5_fiiPKfS7_S7_Pfi)
        .other          _ZN17fastertransformer35generalAddBiasResidualLayerNormOpt2I7__half2Lb0ELb1ELi2ELb1ELi8EEEvPT_S3_PKS2_S5_S5_S5_S5_S5_fiiPKfS7_S7_Pfi,@"STO_CUDA_ENTRY STV_DEFAULT"
_ZN17fastertransformer35generalAddBiasResidualLayerNormOpt2I7__half2Lb0ELb1ELi2ELb1ELi8EEEvPT_S3_PKS2_S5_S5_S5_S5_S5_fiiPKfS7_S7_Pfi:
.text._ZN17fastertransformer35generalAddBiasResidualLayerNormOpt2I7__half2Lb0ELb1ELi2ELb1ELi8EEEvPT_S3_PKS2_S5_S5_S5_S5_S5_fiiPKfS7_S7_Pfi:
        /* <DEDUP_REMOVED lines=23> */
[----:B------:R-:W-:Y:S02]  /*0170*/  IADD3 R0, PT, PT, R0, 0x190, RZ ;  /* 0x0000019000007810 */ /* 0x000fe40007ffe0ff */
[----:B-1----:R-:W-:Y:S02]  /*0180*/  SHF.L.U32 R11, R12, 0x2, RZ ;  /* 0x000000020c0b7819 */ /* 0x002fe400000006ff */
[----:B0-----:R-:W-:-:S07]  /*0190*/  LEA R0, R3, R0, 0x18 ;  /* 0x0000000003007211 */ /* 0x001fce00078ec0ff */
.L_x_747:
[----:B-1----:R-:W0:Y:S01]  /*01a0*/  LDC.64 R2, c[0x0][0x3a0] ;  /* 0x0000e800ff027b82 */ /* 0x002e220000000a00 */
[----:B------:R-:W-:-:S04]  /*01b0*/  IMAD.U32 R10, RZ, RZ, UR5 ;  /* 0x00000005ff0a7e24 */ /* 0x000fc8000f8e00ff */
[----:B------:R-:W-:-:S03]  /*01c0*/  IMAD R17, R19, R10, R15 ;  /* 0x0000000a13117224 */ /* 0x000fc600078e020f */
        /* <DEDUP_REMOVED lines=13> */
[----:B------:R-:W-:Y:S02]  /*02a0*/  HADD2.F32 R22, -RZ, R22.H1_H1 ;  /* 0x30000016ff167230 */ /* 0x000fe40000004100 */
[--C-:B--2---:R-:W-:Y:S02]  /*02b0*/  HADD2.F32 R20, -RZ, R16.reuse.H0_H0 ;  /* 0x20000010ff147230 */ /* 0x104fe40000004100 */
[----:B------:R-:W-:-:S02]  /*02c0*/  HADD2.F32 R16, -RZ, R16.H1_H1 ;  /* 0x30000010ff107230 */ /* 0x000fc40000004100 */
[----:B------:R-:W-:Y:S01]  /*02d0*/  FADD.FTZ R23, R23, R24 ;  /* 0x0000001817177221 */ /* 0x000fe20000010000 */
[----:B------:R-:W-:Y:S01]  /*02e0*/  FADD.FTZ R25, R25, R22 ;  /* 0x0000001619197221 */ /* 0x000fe20000010000 */
[----:B------:R-:W-:Y:S01]  /*02f0*/  FADD.FTZ R20, RZ, R20 ;  /* 0x00000014ff147221 */ /* 0x000fe20000010000 */
[----:B------:R-:W-:-:S03]  /*0300*/  FADD.FTZ R16, RZ, R16 ;  /* 0x00000010ff107221 */ /* 0x000fc60000010000 */
[----:B------:R-:W-:Y:S01]  /*0310*/  FADD.FTZ R20, R20, R23 ;  /* 0x0000001714147221 */ /* 0x000fe20000010000 */
        /* <DEDUP_REMOVED lines=15> */
[C---:B------:R-:W-:Y:S01]  /*0410*/  IADD3 R6, P0, PT, R11.reuse, R6, RZ ;  /* 0x000000060b067210 */ /* 0x040fe20007f1e0ff */
[----:B------:R-:W-:Y:S01]  /*0420*/  IMAD.X R3, RZ, RZ, R3, P1 ;  /* 0x000000ffff037224 */ /* 0x000fe200008e0603 */
[----:B------:R-:W-:Y:S02]  /*0430*/  IADD3.X R5, PT, PT, RZ, R5, RZ, P2, !PT ;  /* 0x00000005ff057210 */ /* 0x000fe400017fe4ff */
[----:B------:R-:W-:Y:S02]  /*0440*/  IADD3.X R7, PT, PT, RZ, R7, RZ, P0, !PT ;  /* 0x00000007ff077210 */ /* 0x000fe400007fe4ff */
[----:B------:R-:W2:Y:S04]  /*0450*/  LDG.E.CONSTANT R20, desc[UR6][R2.64] ;  /* 0x0000000602147981 */ /* 0x000ea8000c1e9900 */
[----:B------:R-:W3:Y:S04]  /*0460*/  LDG.E.CONSTANT R22, desc[UR6][R4.64] ;  /* 0x0000000604167981 */ /* 0x000ee8000c1e9900 */
[----:B------:R-:W4:Y:S01]  /*0470*/  LDG.E.CONSTANT R17, desc[UR6][R6.64] ;  /* 0x0000000606117981 */ /* 0x000f22000c1e9900 */
[----:B------:R-:W-:-:S02]  /*0480*/  IADD3 R8, P0, PT, R11, R8, RZ ;  /* 0x000000080b087210 */ /* 0x000fc40007f1e0ff */
[----:B------:R-:W-:Y:S02]  /*0490*/  IADD3 R16, PT, PT, R11, R16, RZ ;  /* 0x000000100b107210 */ /* 0x000fe40007ffe0ff */
[----:B------:R-:W-:Y:S01]  /*04a0*/  IADD3 R15, PT, PT, R15, R12, RZ ;  /* 0x0000000c0f0f7210 */ /* 0x000fe20007ffe0ff */
[----:B------:R-:W-:-:S03]  /*04b0*/  IMAD.X R9, RZ, RZ, R9, P0 ;  /* 0x000000ffff097224 */ /* 0x000fc600000e0609 */
[----:B------:R-:W-:Y:S01]  /*04c0*/  ISETP.GE.AND P0, PT, R15, R10, PT ;  /* 0x0000000a0f00720c */ /* 0x000fe20003f06270 */
[--C-:B--2---:R-:W-:Y:S02]  /*04d0*/  HADD2.F32 R23, -RZ, R20.reuse.H0_H0 ;  /* 0x20000014ff177230 */ /* 0x104fe40000004100 */
[----:B------:R-:W-:Y:S02]  /*04e0*/  HADD2.F32 R25, -RZ, R20.H1_H1 ;  /* 0x30000014ff197230 */ /* 0x000fe40000004100 */
[--C-:B---3--:R-:W-:Y:S02]  /*04f0*/  HADD2.F32 R24, -RZ, R22.reuse.H0_H0 ;  /* 0x20000016ff187230 */ /* 0x108fe40000004100 */
[----:B------:R-:W-:Y:S02]  /*0500*/  HADD2.F32 R26, -RZ, R22.H1_H1 ;  /* 0x30000016ff1a7230 */ /* 0x000fe40000004100 */
[--C-:B----4-:R-:W-:Y:S02]  /*0510*/  HADD2.F32 R20, -RZ, R17.reuse.H0_H0 ;  /* 0x20000011ff147230 */ /* 0x110fe40000004100 */
[----:B------:R-:W-:Y:S01]  /*0520*/  FADD.FTZ R24, R23, R24 ;  /* 0x0000001817187221 */ /* 0x000fe20000010000 */
[----:B------:R-:W-:-:S02]  /*0530*/  HADD2.F32 R22, -RZ, R17.H1_H1 ;  /* 0x30000011ff167230 */ /* 0x000fc40000004100 */
[----:B------:R-:W-:Y:S01]  /*0540*/  FADD.FTZ R25, R25, R26 ;  /* 0x0000001a19197221 */ /* 0x000fe20000010000 */
[----:B------:R-:W-:Y:S02]  /*0550*/  FADD.FTZ R17, RZ, R20 ;  /* 0x00000014ff117221 */ /* 0x000fe40000010000 */
[----:B------:R-:W-:Y:S02]  /*0560*/  FADD.FTZ R22, RZ, R22 ;  /* 0x00000016ff167221 */ /* 0x000fe40000010000 */
[----:B------:R-:W-:Y:S02]  /*0570*/  FADD.FTZ R17, R17, R24 ;  /* 0x0000001811117221 */ /* 0x000fe40000010000 */
        /* <DEDUP_REMOVED lines=19> */
[----:B0-----:R-:W-:-:S02]  /*06b0*/  IADD3 R8, P0, PT, R11, R8, RZ ;  /* 0x000000080b087210 */ /* 0x001fc40007f1e0ff */
[----:B------:R-:W-:-:S03]  /*06c0*/  IADD3 R16, PT, PT, R11, R16, RZ ;  /* 0x000000100b107210 */ /* 0x000fc60007ffe0ff */
[----:B------:R-:W-:Y:S01]  /*06d0*/  IMAD.X R9, RZ, RZ, R9, P0 ;  /* 0x000000ffff097224 */ /* 0x000fe200000e0609 */
[----:B------:R-:W-:-:S04]  /*06e0*/  IADD3 R15, PT, PT, R15, R12, RZ ;  /* 0x0000000c0f0f7210 */ /* 0x000fc80007ffe0ff */
[----:B------:R-:W-:Y:S01]  /*06f0*/  ISETP.GE.AND P0, PT, R15, R10, PT ;  /* 0x0000000a0f00720c */ /* 0x000fe20003f06270 */
        /* <DEDUP_REMOVED lines=11> */
[----:B------:R-:W-:-:S05]  /*07b0*/  FADD.FTZ R22, R22, R25 ;  /* 0x0000001916167221 */ /* 0x000fca0000010000 */
        /* <DEDUP_REMOVED lines=8> */
[----:B-1----:R-:W-:Y:S06]  /*0840*/  @P0 BRA `(.L_x_746) ;  /* 0x0000000800bc0947 */ /* 0x002fec0003800000 */
        /* <DEDUP_REMOVED lines=149> */
[----:B------:R-:W-:-:S02]  /*11a0*/  IADD3 R16, PT, PT, R11, R16, RZ ;  /* 0x000000100b107210 */ /* 0x000fc40007ffe0ff */
[----:B------:R-:W-:Y:S01]  /*11b0*/  IADD3 R15, PT, PT, R15, R12, RZ ;  /* 0x0000000c0f0f7210 */ /* 0x000fe20007ffe0ff */
[--C-:B--2---:R-:W-:Y:S02]  /*11c0*/  HADD2.F32 R17, -RZ, R6.reuse.H0_H0 ;  /* 0x20000006ff117230 */ /* 0x104fe40000004100 */
[----:B------:R-:W-:Y:S02]  /*11d0*/  HADD2.F32 R20, -RZ, R6.H1_H1 ;  /* 0x30000006ff147230 */ /* 0x000fe40000004100 */
[--C-:B---3--:R-:W-:Y:S02]  /*11e0*/  HADD2.F32 R22, -RZ, R2.reuse.H0_H0 ;  /* 0x20000002ff167230 */ /* 0x108fe40000004100 */
[----:B------:R-:W-:Y:S01]  /*11f0*/  FADD.FTZ R17, RZ, R17 ;  /* 0x00000011ff117221 */ /* 0x000fe20000010000 */
[----:B------:R-:W-:Y:S02]  /*1200*/  HADD2.F32 R24, -RZ, R2.H1_H1 ;  /* 0x30000002ff187230 */ /* 0x000fe40000004100 */
[----:B------:R-:W-:Y:S01]  /*1210*/  FADD.FTZ R20, RZ, R20 ;  /* 0x00000014ff147221 */ /* 0x000fe20000010000 */
[--C-:B----4-:R-:W-:Y:S01]  /*1220*/  HADD2.F32 R23, -RZ, R4.reuse.H0_H0 ;  /* 0x20000004ff177230 */ /* 0x110fe20000004100 */
[----:B------:R-:W-:Y:S01]  /*1230*/  IADD3 R2, P0, PT, R11, R8, RZ ;  /* 0x000000080b027210 */ /* 0x000fe20007f1e0ff */
[----:B------:R-:W-:-:S03]  /*1240*/  HADD2.F32 R25, -RZ, R4.H1_H1 ;  /* 0x30000004ff197230 */ /* 0x000fc60000004100 */
[----:B------:R-:W-:Y:S01]  /*1250*/  FADD.FTZ R22, R22, R23 ;  /* 0x0000001716167221 */ /* 0x000fe20000010000 */
[----:B------:R-:W-:Y:S02]  /*1260*/  IMAD.X R3, RZ, RZ, R9, P0 ;  /* 0x000000ffff037224 */ /* 0x000fe400000e0609 */
[----:B------:R-:W-:Y:S01]  /*1270*/  FADD.FTZ R25, R24, R25 ;  /* 0x0000001918197221 */ /* 0x000fe20000010000 */
[----:B------:R-:W-:Y:S01]  /*1280*/  ISETP.GE.AND P0, PT, R15, R10, PT ;  /* 0x0000000a0f00720c */ /* 0x000fe20003f06270 */
        /* <DEDUP_REMOVED lines=10> */
[----:B------:R-:W-:Y:S05]  /*1330*/  @!P0 BRA `(.L_x_747) ;  /* 0xffffffec00988947 */ /* 0x000fea000383ffff */
.L_x_746:
[----:B------:R-:W-:Y:S05]  /*1340*/  BSYNC.RECONVERGENT B0 ;  /* 0x0000000000007941 */ /* 0x000fea0003800200 */
.L_x_745:
[----:B-1----:R-:W1:Y:S01]  /*1350*/  SHFL.BFLY PT, R3, R14, 0x10, 0x1f ;  /* 0x0e001f000e037f89 */ /* 0x002e6200000e0000 */
        /* <DEDUP_REMOVED lines=10> */
[----:B------:R-:W1:Y:S02]  /*1400*/  SHFL.BFLY PT, R5, R4, 0x8, 0x1f ;  /* 0x0d001f0004057f89 */ /* 0x000e6400000e0000 */
[----:B------:R-:W-:Y:S01]  /*1410*/  FSETP.GT.FTZ.AND P1, PT, R9, R12, PT ;  /* 0x0000000c0900720b */ /* 0x000fe20003f34000 */
[----:B------:R-:W2:-:S12]  /*1420*/  @!P0 S2R R13, SR_CgaCtaId ;  /* 0x00000000000d8919 */ /* 0x000e980000008800 */
[----:B------:R-:W3:Y:S01]  /*1430*/  @P1 S2R R15, SR_CgaCtaId ;  /* 0x00000000000f1919 */ /* 0x000ee20000008800 */
[----:B0-----:R-:W-:Y:S01]  /*1440*/  FADD.FTZ R0, R3, R0 ;  /* 0x0000000003007221 */ /* 0x001fe20000010000 */
[----:B-1----:R-:W-:-:S04]  /*1450*/  FADD.FTZ R6, R4, R5 ;  /* 0x0000000504067221 */ /* 0x002fc80000010000 */
[----:B------:R-:W0:Y:S04]  /*1460*/  SHFL.BFLY PT, R5, R0, 0x4, 0x1f ;  /* 0x0c801f0000057f89 */ /* 0x000e2800000e0000 */
[----:B------:R-:W1:Y:S01]  /*1470*/  SHFL.BFLY PT, R7, R6, 0x4, 0x1f ;  /* 0x0c801f0006077f89 */ /* 0x000e6200000e0000 */
[----:B0-----:R-:W-:Y:S01]  /*1480*/  FADD.FTZ R5, R0, R5 ;  /* 0x0000000500057221 */ /* 0x001fe20000010000 */
[----:B------:R-:W-:Y:S01]  /*1490*/  @!P0 MOV R0, 0x400 ;  /* 0x0000040000008802 */ /* 0x000fe20000000f00 */
[----:B-1----:R-:W-:-:S03]  /*14a0*/  FADD.FTZ R7, R6, R7 ;  /* 0x0000000706077221 */ /* 0x002fc60000010000 */
[----:B------:R-:W0:Y:S01]  /*14b0*/  SHFL.BFLY PT, R2, R5, 0x2, 0x1f ;  /* 0x0c401f0005027f89 */ /* 0x000e2200000e0000 */
[----:B------:R-:W-:Y:S01]  /*14c0*/  @P1 MOV R6, 0x400 ;  /* 0x0000040000061802 */ /* 0x000fe20000000f00 */
[----:B------:R-:W-:Y:S02]  /*14d0*/  @!P0 VIADD R0, R0, 0x88 ;  /* 0x0000008800008836 */ /* 0x000fe40000000000 */
[----:B------:R-:W1:Y:S01]  /*14e0*/  SHFL.BFLY PT, R4, R7, 0x2, 0x1f ;  /* 0x0c401f0007047f89 */ /* 0x000e6200000e0000 */
[----:B------:R-:W-:Y:S02]  /*14f0*/  @P1 IADD3 R6, PT, PT, R6, 0x88, RZ ;  /* 0x0000008806061810 */ /* 0x000fe40007ffe0ff */
[----:B--2---:R-:W-:Y:S02]  /*1500*/  @!P0 LEA R0, R13, R0, 0x18 ;  /* 0x000000000d008211 */ /* 0x004fe400078ec0ff */
[----:B---3--:R-:W-:Y:S01]  /*1510*/  @P1 LEA R13, R15, R6, 0x18 ;  /* 0x000000060f0d1211 */ /* 0x008fe200078ec0ff */
[----:B0-----:R-:W-:Y:S01]  /*1520*/  FADD.FTZ R2, R5, R2 ;  /* 0x0000000205027221 */ /* 0x001fe20000010000 */
[----:B-1----:R-:W-:-:S04]  /*1530*/  FADD.FTZ R4, R7, R4 ;  /* 0x0000000407047221 */ /* 0x002fc80000010000 */
[----:B------:R-:W0:Y:S01]  /*1540*/  SHFL.BFLY PT, R3, R2, 0x1, 0x1f ;  /* 0x0c201f0002037f89 */ /* 0x000e2200000e0000 */
[----:B------:R-:W-:-:S03]  /*1550*/  SHF.R.U32.HI R7, RZ, 0x5, R21 ;  /* 0x00000005ff077819 */ /* 0x000fc60000011615 */
[----:B------:R-:W1:Y:S01]  /*1560*/  SHFL.BFLY PT, R5, R4, 0x1, 0x1f ;  /* 0x0c201f0004057f89 */ /* 0x000e6200000e0000 */
[----:B------:R-:W-:Y:S01]  /*1570*/  @!P0 LEA R0, R7, R0, 0x2 ;  /* 0x0000000007008211 */ /* 0x000fe200078e10ff */
[----:B0-----:R-:W-:Y:S01]  /*1580*/  FADD.FTZ R15, R2, R3 ;  /* 0x00000003020f7221 */ /* 0x001fe20000010000 */
[----:B------:R-:W-:Y:S01]  /*1590*/  CS2R R2, SRZ ;  /* 0x0000000000027805 */ /* 0x000fe2000001ff00 */
[----:B-1----:R-:W-:-:S03]  /*15a0*/  FADD.FTZ R17, R4, R5 ;  /* 0x0000000504117221 */ /* 0x002fc60000010000 */
[----:B------:R-:W-:Y:S01]  /*15b0*/  @!P0 STS [R0], R15 ;  /* 0x0000000f00008388 */ /* 0x000fe20000000800 */
[----:B------:R-:W-:-:S03]  /*15c0*/  @P1 IMAD R4, R8, 0x4, R13 ;  /* 0x0000000408041824 */ /* 0x000fc600078e020d */
        /* <DEDUP_REMOVED lines=39> */
.L_x_749:
[----:B------:R-:W-:Y:S05]  /*1840*/  BSYNC.RECONVERGENT B0 ;  /* 0x0000000000007941 */ /* 0x000fea0003800200 */
.L_x_748:
[----:B------:R-:W-:Y:S01]  /*1850*/  BAR.SYNC.DEFER_BLOCKING 0x0 ;  /* 0x0000000000007b1d */ /* 0x000fe20000010000 */
[----:B------:R-:W-:Y:S01]  /*1860*/  ISETP.GE.AND P0, PT, R21, R10, PT ;  /* 0x0000000a1500720c */ /* 0x000fe20003f06270 */
[----:B------:R-:W-:-:S04]  /*1870*/  HFMA2 R6, -RZ, RZ, 0, 1.013278961181640625e-06 ;  /* 0x00000011ff067431 */ /* 0x000fc800000001ff */
        /* <DEDUP_REMOVED lines=17> */
.L_x_769:
        /* <DEDUP_REMOVED lines=38> */
.L_x_754:
[----:B0-----:R-:W-:-:S05]  /*1bf0*/  IMAD.WIDE R2, R17, 0x4, R2 ;  /* 0x0000000411027825 */ /* 0x001fca00078e0202 */
[----:B------:R2:W-:Y:S02]  /*1c00*/  STG.E desc[UR6][R2.64], R22 ;  /* 0x0000001602007986 */ /* 0x0005e4000c101906 */
.L_x_753:
[----:B-1-3--:R-:W-:Y:S05]  /*1c10*/  BSYNC.RECONVERGENT B1 ;  /* 0x0000000000017941 */ /* 0x00afea0003800200 */
.L_x_752:
[----:B------:R-:W-:-:S05]  /*1c20*/  IMAD.IADD R20, R11, 0x1, R20 ;  /* 0x000000010b147824 */ /* 0x000fca00078e0214 */
        /* <DEDUP_REMOVED lines=27> */
.L_x_755:
        /* <DEDUP_REMOVED lines=18> */
.L_x_756:
[----:B------:R-:W-:-:S05]  /*1f00*/  IMAD.IADD R20, R20, 0x1, R11 ;  /* 0x0000000114147824 */ /* 0x000fca00078e020b */
        /* <DEDUP_REMOVED lines=23> */
.L_x_757:
        /* <DEDUP_REMOVED lines=18> */
.L_x_758:
        /* <DEDUP_REMOVED lines=25> */
.L_x_759:
        /* <DEDUP_REMOVED lines=18> */
.L_x_760:
        /* <DEDUP_REMOVED lines=25> */
.L_x_761:
        /* <DEDUP_REMOVED lines=18> */
.L_x_762:
        /* <DEDUP_REMOVED lines=25> */
.L_x_763:
        /* <DEDUP_REMOVED lines=18> */
.L_x_764:
        /* <DEDUP_REMOVED lines=25> */
.L_x_765:
        /* <DEDUP_REMOVED lines=18> */
.L_x_766:
        /* <DEDUP_REMOVED lines=24> */
.L_x_767:
        /* <DEDUP_REMOVED lines=18> */
.L_x_768:
[----:B------:R-:W-:-:S04]  /*2f00*/  IADD3 R20, PT, PT, R20, R11, RZ ;  /* 0x0000000b14147210 */ /* 0x000fc80007ffe0ff */
[----:B------:R-:W-:-:S13]  /*2f10*/  ISETP.GE.AND P1, PT, R20, R10, PT ;  /* 0x0000000a1400720c */ /* 0x000fda0003f26270 */
[----:B------:R-:W-:Y:S05]  /*2f20*/  @!P1 BRA `(.L_x_769) ;  /* 0xffffffe800989947 */ /* 0x000fea000383ffff */
.L_x_751:
[----:B-123--:R-:W-:Y:S05]  /*2f30*/  BSYNC.RECONVERGENT B0 ;  /* 0x0000000000007941 */ /* 0x00efea0003800200 */
.L_x_750:
        /* <DEDUP_REMOVED lines=94> */
[----:B-----5:R-:W-:Y:S05]  /*3520*/  CALL.REL.NOINC `($__internal_10_$__cuda_sm20_div_rn_f64_full) ;  /* 0x0000000000b47944 */ /* 0x020fea0003c00000 */
.L_x_773:
[----:B------:R-:W-:Y:S05]  /*3530*/  BSYNC.RECONVERGENT B1 ;  /* 0x0000000000017941 */ /* 0x000fea0003800200 */
.L_x_772:
        /* <DEDUP_REMOVED lines=16> */
.L_x_774:
        /* <DEDUP_REMOVED lines=17> */
.L_x_771:
[----:B------:R-:W-:Y:S05]  /*3750*/  BSYNC.RECONVERGENT B0 ;  /* 0x0000000000007941 */ /* 0x000fea0003800200 */
.L_x_770:
        /* <DEDUP_REMOVED lines=10> */
        .weak           $__internal_10_$__cuda_sm20_div_rn_f64_full
        .type           $__internal_10_$__cuda_sm20_div_rn_f64_full,@function
        .size           $__internal_10_$__cuda_sm20_div_rn_f64_full,(.L_x_2488 - $__internal_10_$__cuda_sm20_div_rn_f64_full)
$__internal_10_$__cuda_sm20_div_rn_f64_full:
        /* <DEDUP_REMOVED lines=91> */
.L_x_776:
        /* <DEDUP_REMOVED lines=15> */
.L_x_778:
[----:B------:R-:W-:Y:S02]  /*3ea0*/  LOP3.LUT R15, R5, 0x80000, RZ, 0xfc, !PT ;  /* 0x00080000050f7812 */ /* 0x000fe400078efcff */
[----:B------:R-:W-:-:S07]  /*3eb0*/  MOV R14, R4 ;  /* 0x00000004000e7202 */ /* 0x000fce0000000f00 */
.L_x_777:
[----:B------:R-:W-:Y:S05]  /*3ec0*/  BSYNC.RECONVERGENT B2 ;  /* 0x0000000000027941 */ /* 0x000fea0003800200 */
.L_x_775:
[----:B------:R-:W-:Y:S02]  /*3ed0*/  HFMA2 R7, -RZ, RZ, 0, 0 ;  /* 0x00000000ff077431 */ /* 0x000fe400000001ff */
[----:B------:R-:W-:Y:S01]  /*3ee0*/  IMAD.MOV.U32 R2, RZ, RZ, R14 ;  /* 0x000000ffff027224 */ /* 0x000fe200078e000e */
[----:B------:R-:W-:Y:S01]  /*3ef0*/  MOV R3, R15 ;  /* 0x0000000f00037202 */ /* 0x000fe20000000f00 */
[----:B------:R-:W-:Y:S06]  /*3f00*/  RET.REL.NODEC R6 `(_ZN17fastertransformer35generalAddBiasResidualLayerNormOpt2I7__half2Lb0ELb1ELi2ELb1ELi8EEEvPT_S3_PKS2_S5_S5_S5_S5_S5_fiiPKfS7_S7_Pfi) ;  /* 0xffffffc0063c7950 */ /* 0x000fec0003c3ffff */
.L_x_779:
        /* <DEDUP_REMOVED lines=15> */
.L_x_2488:


//--------------------- .text._ZN17fastertransformer34generalAddBiasResidualLayerNormOptI7__half2Lb0ELb1ELi2ELb1ELi8EEEvPT_S3_PKS2_S5_S5_S5_S5_S5_fiiPKfS7_S7_Pfi --------------------------
	.section	.text._ZN17fastertransformer34generalAddBiasResidualLayerNormOptI7__half2Lb0ELb1ELi2ELb1ELi8EEEvPT_S3_PKS2_S5_S5_S5_S5_S5_fiiPKfS7_S7_Pfi,"ax",@progbits
	.align	128
        .global         _ZN17fastertransformer34generalAddBiasResidualLayerNormOptI7__half2Lb0ELb1ELi2ELb1ELi8EEEvPT_S3_PKS2_S5_S5_S5_S5_S5_fiiPKfS7_S7_Pfi
        .type           _ZN17fastertransformer34generalAddBiasResidualLayerNormOptI7__half2Lb0ELb1ELi2ELb1ELi8EEEvPT_S3_PKS2_S5_S5_S5_S5_S5_fiiPKfS7_S7_Pfi,@function
        .size           _ZN17fastertransformer34generalAddBiasResidualLayerNormOptI7__half2Lb0ELb1ELi2ELb1ELi8EEEvPT_S3_PKS2_S5_S5_S5_S5_S5_fiiPKfS7_S7_Pfi,(.L_x_2489 - _ZN17fastertransformer34generalAddBiasResidualLayerNormOptI7__half2Lb0ELb1ELi2ELb1ELi8EEEvPT_S3_PKS2_S5_S5_S5_S5_S5_fiiPKfS7_S7_Pfi)
        .other          _ZN17fastertransformer34generalAddBiasResidualLayerNormOptI7__half2Lb0ELb1ELi2ELb1ELi8EEEvPT_S3_PKS2_S5_S5_S5_S5_S5_fiiPKfS7_S7_Pfi,@"STO_CUDA_ENTRY STV_DEFAULT"
_ZN17fastertransformer34generalAddBiasResidualLayerNormOptI7__half2Lb0ELb1ELi2ELb1ELi8EEEvPT_S3_PKS2_S5_S5_S5_S5_S5_fiiPKfS7_S7_Pfi:
.text._ZN17fastertransformer34generalAddBiasResidualLayerNormOptI7__half2Lb0ELb1ELi2ELb1ELi8EEEvPT_S3_PKS2_S5_S5_S5_S5_S5_fiiPKfS7_S7_Pfi:
        /* <DEDUP_REMOVED lines=22> */
[----:B------:R-:W2:Y:S01]  /*0160*/  LDC.64 R6, c[0x0][0x3a0] ;  /* 0x0000e800ff067b82 */ /* 0x000ea20000000a00 */
[----:B-1----:R-:W-:-:S07]  /*0170*/  LEA R21, R21, R12, 0x18 ;  /* 0x0000000c15157211 */ /* 0x002fce00078ec0ff */
[----:B0--3--:R-:W0:Y:S02]  /*0180*/  LDC.64 R4, c[0x0][0x3a8] ;  /* 0x0000ea00ff047b82 */ /* 0x009e240000000a00 */
.L_x_782:
[----:B-1----:R-:W-:Y:S02]  /*0190*/  IMAD R25, R20, R3, R22 ;  /* 0x0000000314197224 */ /* 0x002fe400078e0216 */
[----:B----4-:R-:W-:-:S04]  /*01a0*/  IMAD.WIDE R14, R22, 0x4, R10 ;  /* 0x00000004160e7825 */ /* 0x010fc800078e020a */
[C---:B--2---:R-:W-:Y:S02]  /*01b0*/  IMAD.WIDE R12, R25.reuse, 0x4, R6 ;  /* 0x00000004190c7825 */ /* 0x044fe400078e0206 */
[----:B------:R-:W2:Y:S02]  /*01c0*/  LDG.E.CONSTANT R14, desc[UR6][R14.64] ;  /* 0x000000060e0e7981 */ /* 0x000ea4000c1e9900 */
[C---:B0-----:R-:W-:Y:S02]  /*01d0*/  IMAD.WIDE R16, R25.reuse, 0x4, R4 ;  /* 0x0000000419107825 */ /* 0x041fe400078e0204 */
[----:B------:R2:W3:Y:S04]  /*01e0*/  LDG.E.CONSTANT R12, desc[UR6][R12.64] ;  /* 0x000000060c0c7981 */ /* 0x0004e8000c1e9900 */
[----:B------:R-:W4:Y:S01]  /*01f0*/  LDG.E.CONSTANT R16, desc[UR6][R16.64] ;  /* 0x0000000610107981 */ /* 0x000f22000c1e9900 */
[----:B------:R-:W-:Y:S01]  /*0200*/  IMAD.WIDE R24, R25, 0x4, R8 ;  /* 0x0000000419187825 */ /* 0x000fe200078e0208 */
[----:B------:R-:W-:-:S03]  /*0210*/  LEA R26, R22, R21, 0x2 ;  /* 0x00000015161a7211 */ /* 0x000fc600078e10ff */
[----:B------:R-:W-:-:S05]  /*0220*/  IMAD.IADD R22, R19, 0x1, R22 ;  /* 0x0000000113167824 */ /* 0x000fca00078e0216 */
[----:B------:R-:W-:Y:S01]  /*0230*/  ISETP.GE.AND P1, PT, R22, R3, PT ;  /* 0x000000031600720c */ /* 0x000fe20003f26270 */
[----:B--2---:R-:W-:-:S04]  /*0240*/  HFMA2 R13, R14, 1, 1, RZ ;  /* 0x3c003c000e0d7831 */ /* 0x004fc800000000ff */
[----:B---3--:R-:W-:-:S04]  /*0250*/  HADD2 R13, R13, R12 ;  /* 0x0000000c0d0d7230 */ /* 0x008fc80000000000 */
[----:B----4-:R-:W-:-:S04]  /*0260*/  HFMA2 R13, R13, 1, 1, R16 ;  /* 0x3c003c000d0d7831 */ /* 0x010fc80000000010 */
[----:B------:R-:W-:Y:S01]  /*0270*/  HADD2 R18, R18, R13 ;  /* 0x0000000d12127230 */ /* 0x000fe20000000000 */
[----:B------:R1:W-:Y:S04]  /*0280*/  STG.E desc[UR6][R24.64], R13 ;  /* 0x0000000d18007986 */ /* 0x0003e8000c101906 */
[----:B------:R1:W-:Y:S01]  /*0290*/  STS [R26], R13 ;  /* 0x0000000d1a007388 */ /* 0x0003e20000000800 */
[----:B------:R-:W-:Y:S05]  /*02a0*/  @!P1 BRA `(.L_x_782) ;  /* 0xfffffffc00b89947 */ /* 0x000fea000383ffff */
.L_x_781:
[----:B------:R-:W-:Y:S05]  /*02b0*/  BSYNC.RECONVERGENT B0 ;  /* 0x0000000000007941 */ /* 0x000fea0003800200 */
.L_x_780:
[----:B------:R-:W-:Y:S01]  /*02c0*/  HADD2 R18, R18.H0_H0, R18.H1_H1 ;  /* 0x3000001212127230 */ /* 0x000fe20000000800 */
[----:B------:R-:W2:Y:S01]  /*02d0*/  S2R R8, SR_CgaCtaId ;  /* 0x0000000000087919 */ /* 0x000ea20000008800 */
[----:B------:R-:W-:Y:S01]  /*02e0*/  MOV R9, 0x400 ;  /* 0x0000040000097802 */ /* 0x000fe20000000f00 */
[----:B------:R-:W3:Y:S01]  /*02f0*/  LDCU UR4, c[0x0][0x3c8] ;  /* 0x00007900ff0477ac */ /* 0x000ee20008000800 */
[----:B------:R-:W-:Y:S01]  /*0300*/  BSSY.RECONVERGENT B0, `(.L_x_783) ;  /* 0x000009c000007945 */ /* 0x000fe20003800200 */
[----:B------:R-:W-:Y:S01]  /*0310*/  HADD2.F32 R18, -RZ, R18.H0_H0 ;  /* 0x20000012ff127230 */ /* 0x000fe20000004100 */
[----:B-1----:R-:W-:-:S04]  /*0320*/  IADD3 R13, PT, PT, R9, 0x8, RZ ;  /* 0x00000008090d7810 */ /* 0x002fc80007ffe0ff */
[----:B0-----:R-:W0:Y:S01]  /*0330*/  SHFL.BFLY PT, R5, R18, 0x10, 0x1f ;  /* 0x0e001f0012057f89 */ /* 0x001e2200000e0000 */
[----:B--2---:R-:W-:Y:S01]  /*0340*/  LEA R13, R8, R13, 0x18 ;  /* 0x0000000d080d7211 */ /* 0x004fe200078ec0ff */
[----:B0-----:R-:W-:-:S05]  /*0350*/  FADD.FTZ R5, R18, R5 ;  /* 0x0000000512057221 */ /* 0x001fca0000010000 */
[----:B------:R-:W0:Y:S02]  /*0360*/  SHFL.BFLY PT, R4, R5, 0x8, 0x1f ;  /* 0x0d001f0005047f89 */ /* 0x000e2400000e0000 */
[----:B0-----:R-:W-:Y:S02]  /*0370*/  FADD.FTZ R6, R5, R4 ;  /* 0x0000000405067221 */ /* 0x001fe40000010000 */
[----:B------:R-:W0:Y:S03]  /*0380*/  LDC R4, c[0x0][0x360] ;  /* 0x0000d800ff047b82 */ /* 0x000e260000000800 */
[----:B------:R-:W1:Y:S02]  /*0390*/  SHFL.BFLY PT, R7, R6, 0x4, 0x1f ;  /* 0x0c801f0006077f89 */ /* 0x000e6400000e0000 */
[----:B-1----:R-:W-:Y:S01]  /*03a0*/  FADD.FTZ R7, R6, R7 ;  /* 0x0000000706077221 */ /* 0x002fe20000010000 */
        /* <DEDUP_REMOVED lines=10> */
[----:B------:R-:W-:Y:S01]  /*0450*/  IMAD.MOV.U32 R12, RZ, RZ, RZ ;  /* 0x000000ffff0c7224 */ /* 0x000fe200078e00ff */
[----:B------:R-:W-:-:S03]  /*0460*/  LEA R11, R6, R13, 0x2 ;  /* 0x0000000d060b7211 */ /* 0x000fc600078e10ff */
        /* <DEDUP_REMOVED lines=28> */
.L_x_785:
        /* <DEDUP_REMOVED lines=105> */
.L_x_784:
[----:B------:R-:W-:Y:S05]  /*0cc0*/  BSYNC.RECONVERGENT B0 ;  /* 0x0000000000007941 */ /* 0x000fea0003800200 */
.L_x_783:
        /* <DEDUP_REMOVED lines=39> */
.L_x_787:
[----:B------:R-:W-:Y:S05]  /*0f40*/  BSYNC.RECONVERGENT B0 ;  /* 0x0000000000007941 */ /* 0x000fea0003800200 */
.L_x_786:
        /* <DEDUP_REMOVED lines=19> */
.L_x_807:
        /* <DEDUP_REMOVED lines=22> */
.L_x_790:
        /* <DEDUP_REMOVED lines=15> */
.L_x_792:
[----:B-1----:R-:W-:-:S05]  /*12d0*/  IMAD.WIDE R16, R19, 0x4, R16 ;  /* 0x0000000413107825 */ /* 0x002fca00078e0210 */
[----:B------:R0:W-:Y:S02]  /*12e0*/  STG.E desc[UR6][R16.64], R22 ;  /* 0x0000001610007986 */ /* 0x0001e4000c101906 */
.L_x_791:
        /* <DEDUP_REMOVED lines=25> */
.L_x_793:
        /* <DEDUP_REMOVED lines=18> */
.L_x_794:
        /* <DEDUP_REMOVED lines=24> */
.L_x_795:
        /* <DEDUP_REMOVED lines=18> */
.L_x_796:
        /* <DEDUP_REMOVED lines=24> */
.L_x_797:
        /* <DEDUP_REMOVED lines=18> */
.L_x_798:
        /* <DEDUP_REMOVED lines=24> */
.L_x_799:
        /* <DEDUP_REMOVED lines=18> */
.L_x_800:
        /* <DEDUP_REMOVED lines=24> */
.L_x_801:
        /* <DEDUP_REMOVED lines=18> */
.L_x_802:
        /* <DEDUP_REMOVED lines=24> */
.L_x_803:
        /* <DEDUP_REMOVED lines=18> */
.L_x_804:
        /* <DEDUP_REMOVED lines=24> */
.L_x_805:
        /* <DEDUP_REMOVED lines=18> */
.L_x_806:
[----:B------:R-:W-:-:S04]  /*2560*/  IADD3 R20, PT, PT, R20, R4, RZ ;  /* 0x0000000414147210 */ /* 0x000fc80007ffe0ff */
[----:B------:R-:W-:-:S13]  /*2570*/  ISETP.GE.AND P1, PT, R20, R3, PT ;  /* 0x000000031400720c */ /* 0x000fda0003f26270 */
[----:B------:R-:W-:Y:S05]  /*2580*/  @!P1 BRA `(.L_x_807) ;  /* 0xffffffe800bc9947 */ /* 0x000fea000383ffff */
.L_x_789:
[----:B01----:R-:W-:Y:S05]  /*2590*/  BSYNC.RECONVERGENT B0 ;  /* 0x0000000000007941 */ /* 0x003fea0003800200 */
.L_x_788:
        /* <DEDUP_REMOVED lines=94> */
[----:B------:R-:W-:Y:S05]  /*2b80*/  CALL.REL.NOINC `($__internal_11_$__cuda_sm20_div_rn_f64_full) ;  /* 0x0000000000bc7944 */ /* 0x000fea0003c00000 */
.L_x_811:
[----:B------:R-:W-:Y:S05]  /*2b90*/  BSYNC.RECONVERGENT B1 ;  /* 0x0000000000017941 */ /* 0x000fea0003800200 */
.L_x_810:
        /* <DEDUP_REMOVED lines=17> */
.L_x_812:
        /* <DEDUP_REMOVED lines=17> */
.L_x_809:
[----:B------:R-:W-:Y:S05]  /*2dc0*/  BSYNC.RECONVERGENT B0 ;  /* 0x0000000000007941 */ /* 0x000fea0003800200 */
.L_x_808:
        /* <DEDUP_REMOVED lines=11> */
        .weak           $__internal_11_$__cuda_sm20_div_rn_f64_full
        .type           $__internal_11_$__cuda_sm20_div_rn_f64_full,@function
        .size           $__internal_11_$__cuda_sm20_div_rn_f64_full,(.L_x_2489 - $__internal_11_$__cuda_sm20_div_rn_f64_full)
$__internal_11_$__cuda_sm20_div_rn_f64_full:
        /* <DEDUP_REMOVED lines=61> */
[----:B------:R-:W-:Y:S01]  /*3250*/  IMAD.MOV.U32 R9, RZ, RZ, 0x40500000 ;  /* 0x40500000ff097424 */ /* 0x000fe200078e00ff */
[----:B------:R-:W-:Y:S02]  /*3260*/  MOV R16, RZ ;  /* 0x000000ff00107202 */ /* 0x000fe40000000f00 */
        /* <DEDUP_REMOVED lines=29> */
.L_x_814:
        /* <DEDUP_REMOVED lines=15> */
.L_x_816:
[----:B------:R-:W-:Y:S02]  /*3530*/  LOP3.LUT R11, R7, 0x80000, RZ, 0xfc, !PT ;  /* 0x00080000070b7812 */ /* 0x000fe400078efcff */
[----:B------:R-:W-:-:S07]  /*3540*/  MOV R10, R6 ;  /* 0x00000006000a7202 */ /* 0x000fce0000000f00 */
.L_x_815:
[----:B------:R-:W-:Y:S05]  /*3550*/  BSYNC.RECONVERGENT B2 ;  /* 0x0000000000027941 */ /* 0x000fea0003800200 */
.L_x_813:
[----:B------:R-:W-:Y:S02]  /*3560*/  HFMA2 R9, -RZ, RZ, 0, 0 ;  /* 0x00000000ff097431 */ /* 0x000fe400000001ff */
[----:B------:R-:W-:Y:S01]  /*3570*/  IMAD.MOV.U32 R2, RZ, RZ, R10 ;  /* 0x000000ffff027224 */ /* 0x000fe200078e000a */
[----:B------:R-:W-:Y:S01]  /*3580*/  MOV R3, R11 ;  /* 0x0000000b00037202 */ /* 0x000fe20000000f00 */
[----:B------:R-:W-:Y:S06]  /*3590*/  RET.REL.NODEC R8 `(_ZN17fastertransformer34generalAddBiasResidualLayerNormOptI7__half2Lb0ELb1ELi2ELb1ELi8EEEvPT_S3_PKS2_S5_S5_S5_S5_S5_fiiPKfS7_S7_Pfi) ;  /* 0xffffffc808987950 */ /* 0x000fec0003c3ffff */
.L_x_817:
        /* <DEDUP_REMOVED lines=14> */
.L_x_2489:


//--------------------- .text._ZN17fastertransformer35generalAddBiasResidualLayerNormOpt2I7__half2Lb1ELb1ELi2ELb1ELi8EEEvPT_S3_PKS2_S5_S5_S5_S5_S5_fiiPKfS7_S7_Pfi --------------------------
	.section	.text._ZN17fastertransformer35generalAddBiasResidualLayerNormOpt2I7__half2Lb1ELb1ELi2ELb1ELi8EEEvPT_S3_PKS2_S5_S5_S5_S5_S5_fiiPKfS7_S7_Pfi,"ax",@progbits
	.align	128
        .global         _ZN17fastertransformer35generalAddBiasResidualLayerNormOpt2I7__half2Lb1ELb1ELi2ELb1ELi8EEEvPT_S3_PKS2_S5_S5_S5_S5_S5_fiiPKfS7_S7_Pfi
        .type           _ZN17fastertransformer35generalAddBiasResidualLayerNormOpt2I7__half2Lb1ELb1ELi2ELb1ELi8EEEvPT_S3_PKS2_S5_S5_S5_S5_S5_fiiPKfS7_S7_Pfi,@function
        .size           _ZN17fastertransformer35generalAddBiasResidualLayerNormOpt2I7__half2Lb1ELb1ELi2ELb1ELi8EEEvPT_S3_PKS2_S5_S5_S5_S5_S5_fiiPKfS7_S7_Pfi,(.L_x_2490 - _ZN17fastertransformer35generalAddBiasResidualLayerNormOpt2I7__half2Lb1ELb1ELi2ELb1ELi8EEEvPT_S3_PKS2_S5_S5_S5_S5_S5_fiiPKfS7_S7_Pfi)
        .other          _ZN17fastertransformer35generalAddBiasResidualLayerNormOpt2I7__half2Lb1ELb1ELi2ELb1ELi8EEEvPT_S3_PKS2_S5_S5_S5_S5_S5_fiiPKfS7_S7_Pfi,@"STO_CUDA_ENTRY STV_DEFAULT"
_ZN17fastertransformer35generalAddBiasResidualLayerNormOpt2I7__half2Lb1ELb1ELi2ELb1ELi8EEEvPT_S3_PKS2_S5_S5_S5_S5_S5_fiiPKfS7_S7_Pfi:
.text._ZN17fastertransformer35generalAddBiasResidualLayerNormOpt2I7__half2Lb1ELb1ELi2ELb1ELi8EEEvPT_S3_PKS2_S5_S5_S5_S5_S5_fiiPKfS7_S7_Pfi:
[----:B------:R-:W-:Y:S01]  /*0000*/  LDC R1, c[0x0][0x37c] ;  /* 0x0000df00ff017b82 */ /* 0x000fe20000000800 */
[----:B------:R-:W0:Y:S07]  /*0010*/  LDCU UR4, c[0x0][0x3f0] ;  /* 0x00007e00ff0477ac */ /* 0x000e2e0008000800 */
[----:B------:R-:W1:Y:S01]  /*0020*/  LDC.64 R2, c[0x0][0x3d0] ;  /* 0x0000f400ff027b82 */ /* 0x000e620000000a00 */
[----:B------:R-:W2:Y:S01]  /*0030*/  LDCU.64 UR6, c[0x0][0x3d0] ;  /* 0x00007a00ff0677ac */ /* 0x000ea20008000a00 */
[----:B------:R-:W1:Y:S06]  /*0040*/  LDCU.64 UR8, c[0x0][0x358] ;  /* 0x00006b00ff0877ac */ /* 0x000e6c0008000a00 */
[----:B------:R-:W3:Y:S08]  /*0050*/  LDC.64 R4, c[0x0][0x3d8] ;  /* 0x0000f600ff047b82 */ /* 0x000ef00000000a00 */
[----:B------:R-:W4:Y:S01]  /*0060*/  LDC.64 R10, c[0x0][0x3e0] ;  /* 0x0000f800ff0a7b82 */ /* 0x000f220000000a00 */
[----:B0-----:R-:W-:Y:S01]  /*0070*/  UISETP.NE.AND UP0, UPT, UR4, 0x2, UPT ;  /* 0x000000020400788c */ /* 0x001fe2000bf05270 */
[----:B------:R-:W0:Y:S01]  /*0080*/  S2R R9, SR_TID.X ;  /* 0x0000000000097919 */ /* 0x000e220000002100 */
[----:B------:R-:W0:Y:S01]  /*0090*/  LDCU UR10, c[0x0][0x3c8] ;  /* 0x00007900ff0a77ac */ /* 0x000e220008000800 */
[----:B--2---:R-:W-:-:S04]  /*00a0*/  UISETP.NE.U32.AND UP1, UPT, UR6, URZ, UPT ;  /* 0x000000ff0600728c */ /* 0x004fc8000bf25070 */
[----:B------:R-:W-:Y:S02]  /*00b0*/  UISETP.NE.AND.EX UP0, UPT, UR7, URZ, !UP0, UP1 ;  /* 0x000000ff0700728c */ /* 0x000fe4000c705310 */
[----:B------:R-:W-:Y:S01]  /*00c0*/  UISETP.NE.AND UP1, UPT, UR4, 0x2, UPT ;  /* 0x000000020400788c */ /* 0x000fe2000bf25270 */
[----:B------:R-:W2:Y:S03]  /*00d0*/  LDCU UR4, c[0x0][0x3c8] ;  /* 0x00007900ff0477ac */ /* 0x000ea60008000800 */
[----:B------:R-:W-:Y:S02]  /*00e0*/  PLOP3.LUT P0, PT, PT, PT, UP0, 0x80, 0x8 ;  /* 0x000000000008781c */ /* 0x000fe40003f0f008 */
[----:B------:R-:W-:Y:S01]  /*00f0*/  PLOP3.LUT P1, PT, PT, PT, UP1, 0x80, 0x8 ;  /* 0x000000000008781c */ /* 0x000fe20003f2f018 */
[----:B------:R-:W0:Y:S01]  /*0100*/  S2R R7, SR_CTAID.X ;  /* 0x0000000000077919 */ /* 0x000e220000002500 */
[----:B------:R-:W-:Y:S01]  /*0110*/  UMOV UR5, URZ ;  /* 0x000000ff00057c82 */ /* 0x000fe20008000000 */
[----:B------:R-:W0:Y:S08]  /*0120*/  LDCU UR7, c[0x0][0x3c8] ;  /* 0x00007900ff0777ac */ /* 0x000e300008000800 */
[----:B-1----:R-:W5:Y:S04]  /*0130*/  @P0 LDG.E R2, desc[UR8][R2.64] ;  /* 0x0000000802020981 */ /* 0x002f68000c1e1900 */
[----:B---3--:R-:W5:Y:S04]  /*0140*/  @P0 LDG.E R5, desc[UR8][R4.64] ;  /* 0x0000000804050981 */ /* 0x008f68000c1e1900 */
[----:B----4-:R-:W3:Y:S01]  /*0150*/  @!P1 LDG.E R10, desc[UR8][R10.64] ;  /* 0x000000080a0a9981 */ /* 0x010ee2000c1e1900 */
[----:B--2---:R-:W-:Y:S01]  /*0160*/  MOV R6, UR4 ;  /* 0x0000000400067c02 */ /* 0x004fe20008000f00 */
[----:B------:R-:W-:Y:S01]  /*0170*/  UMOV UR4, URZ ;  /* 0x000000ff00047c82 */ /* 0x000fe20008000000 */
[----:B------:R-:W-:Y:S01]  /*0180*/  BSSY.RECONVERGENT B0, `(.L_x_818) ;  /* 0x00002e6000007945 */ /* 0x000fe20003800200 */
[----:B-----5:R-:W-:Y:S01]  /*0190*/  @P0 FMUL.FTZ R0, R2, R5 ;  /* 0x0000000502000220 */ /* 0x020fe20000410000 */
[----:B------:R-:W-:-:S02]  /*01a0*/  CS2R R4, SRZ ;  /* 0x0000000000047805 */ /* 0x000fc4000001ff00 */
[----:B---3--:R-:W-:Y:S02]  /*01b0*/  @!P1 R2UR UR5, R10 ;  /* 0x000000000a0592ca */ /* 0x008fe400000e0000 */
[----:B------:R-:W-:Y:S02]  /*01c0*/  @P0 R2UR UR6, R0 ;  /* 0x00000000000602ca */ /* 0x000fe400000e0000 */
[----:B0-----:R-:W-:-:S11]  /*01d0*/  ISETP.GE.AND P0, PT, R9, R6, PT ;  /* 0x000000060900720c */ /* 0x001fd60003f06270 */
[----:B------:R-:W-:Y:S02]  /*01e0*/  @UP0 UMOV UR4, UR6 ;  /* 0x0000000600040c82 */ /* 0x000fe40008000000 */
[----:B------:R-:W-:Y:S05]  /*01f0*/  @P0 BRA `(.L_x_819) ;  /* 0x0000002c00780947 */ /* 0x000fea0003800000 */
[----:B------:R-:W0:Y:S01]  /*0200*/  LDC R3, c[0x0][0x360] ;  /* 0x0000d800ff037b82 */ /* 0x000e220000000800 */
[----:B------:R-:W-:Y:S05]  /*0210*/  BRA.U UP0, `(.L_x_820) ;  /* 0x0000001500687547 */ /* 0x000fea000b800000 */
[----:B------:R-:W1:Y:S01]  /*0220*/  S2R R5, SR_CgaCtaId ;  /* 0x0000000000057919 */ /* 0x000e620000008800 */
[----:B------:R-:W-:Y:S02]  /*0230*/  MOV R0, 0x400 ;  /* 0x0000040000007802 */ /* 0x000fe40000000f00 */
[----:B0-----:R-:W-:Y:S02]  /*0240*/  SHF.L.U32 R21, R3, 0x2, RZ ;  /* 0x0000000203157819 */ /* 0x001fe400000006ff */
[----:B------:R-:W-:Y:S02]  /*0250*/  IADD3 R0, PT, PT, R0, 0x190, RZ ;  /* 0x0000019000007810 */ /* 0x000fe40007ffe0ff */
[----:B------:R-:W-:Y:S02]  /*0260*/  MOV R23, R9 ;  /* 0x0000000900177202 */ /* 0x000fe40000000f00 */
[----:B-1----:R-:W-:Y:S02]  /*0270*/  LEA R8, R5, R0, 0x18 ;  /* 0x0000000005087211 */ /* 0x002fe400078ec0ff */
[----:B------:R-:W-:-:S07]  /*0280*/  CS2R R4, SRZ ;  /* 0x0000000000047805 */ /* 0x000fce000001ff00 */
.L_x_821:
[----:B0-----:R-:W0:Y:S01]  /*0290*/  LDC.64 R16, c[0x0][0x3a0] ;  /* 0x0000e800ff107b82 */ /* 0x001e220000000a00 */
[----:B------:R-:W-:-:S05]  /*02a0*/  MOV R6, UR7 ;  /* 0x0000000700067c02 */ /* 0x000fca0008000f00 */
[----:B------:R-:W-:Y:S02]  /*02b0*/  IMAD R25, R7, R6, R23 ;  /* 0x0000000607197224 */ /* 0x000fe400078e0217 */
[----:B------:R-:W1:Y:S08]  /*02c0*/  LDC.64 R18, c[0x0][0x3a8] ;  /* 0x0000ea00ff127b82 */ /* 0x000e700000000a00 */
[----:B------:R-:W2:Y:S08]  /*02d0*/  LDC.64 R10, c[0x0][0x398] ;  /* 0x0000e600ff0a7b82 */ /* 0x000eb00000000a00 */
[----:B------:R-:W3:Y:S01]  /*02e0*/  LDC.64 R12, c[0x0][0x390] ;  /* 0x0000e400ff0c7b82 */ /* 0x000ee20000000a00 */
[----:B0-----:R-:W-:-:S05]  /*02f0*/  IMAD.WIDE R16, R25, 0x4, R16 ;  /* 0x0000000419107825 */ /* 0x001fca00078e0210 */
[----:B------:R-:W4:Y:S01]  /*0300*/  LDG.E.CONSTANT R14, desc[UR8][R16.64] ;  /* 0x00000008100e7981 */ /* 0x000f22000c1e9900 */
[----:B-1----:R-:W-:-:S05]  /*0310*/  IMAD.WIDE R18, R25, 0x4, R18 ;  /* 0x0000000419127825 */ /* 0x002fca00078e0212 */
[----:B------:R-:W5:Y:S01]  /*0320*/  LDG.E.CONSTANT R2, desc[UR8][R18.64] ;  /* 0x0000000812027981 */ /* 0x000f62000c1e9900 */
[----:B--2---:R-:W-:-:S05]  /*0330*/  IMAD.WIDE R10, R23, 0x4, R10 ;  /* 0x00000004170a7825 */ /* 0x004fca00078e020a */
[----:B------:R-:W2:Y:S01]  /*0340*/  LDG.E.CONSTANT R22, desc[UR8][R10.64] ;  /* 0x000000080a167981 */ /* 0x000ea2000c1e9900 */
[----:B---3--:R-:W-:-:S05]  /*0350*/  IMAD.WIDE R12, R25, 0x4, R12 ;  /* 0x00000004190c7825 */ /* 0x008fca00078e020c */
[----:B------:R-:W3:Y:S01]  /*0360*/  LDG.E.CONSTANT R0, desc[UR8][R12.64] ;  /* 0x000000080c007981 */ /* 0x000ee2000c1e9900 */
[--C-:B----4-:R-:W-:Y:S02]  /*0370*/  HADD2.F32 R20, -RZ, R14.reuse.H0_H0 ;  /* 0x2000000eff147230 */ /* 0x110fe40000004100 */
[----:B------:R-:W-:Y:S02]  /*0380*/  HADD2.F32 R26, -RZ, R14.H1_H1 ;  /* 0x3000000eff1a7230 */ /* 0x000fe40000004100 */
[----:B-----5:R-:W-:-:S05]  /*0390*/  HADD2.F32 R15, -RZ, R2.H0_H0 ;  /* 0x20000002ff0f7230 */ /* 0x020fca0000004100 */
[----:B------:R-:W-:Y:S02]  /*03a0*/  FADD.FTZ R20, R20, R15 ;  /* 0x0000000f14147221 */ /* 0x000fe40000010000 */
[----:B------:R-:W0:Y:S01]  /*03b0*/  LDC.64 R14, c[0x0][0x388] ;  /* 0x0000e200ff0e7b82 */ /* 0x000e220000000a00 */
[----:B--2---:R-:W-:Y:S02]  /*03c0*/  HADD2.F32 R24, -RZ, R22.H0_H0 ;  /* 0x20000016ff187230 */ /* 0x004fe40000004100 */
[----:B------:R-:W-:Y:S02]  /*03d0*/  HADD2.F32 R27, -RZ, R2.H1_H1 ;  /* 0x30000002ff1b7230 */ /* 0x000fe40000004100 */
[----:B------:R-:W-:-:S03]  /*03e0*/  HADD2.F32 R22, -RZ, R22.H1_H1 ;  /* 0x30000016ff167230 */ /* 0x000fc60000004100 */
[----:B------:R-:W-:Y:S01]  /*03f0*/  FADD.FTZ R29, R26, R27 ;  /* 0x0000001b1a1d7221 */ /* 0x000fe20000010000 */
[----:B------:R-:W-:Y:S01]  /*0400*/  FADD.FTZ R27, RZ, R24 ;  /* 0x00000018ff1b7221 */ /* 0x000fe20000010000 */
[----:B------:R-:W-:-:S03]  /*0410*/  FADD.FTZ R22, RZ, R22 ;  /* 0x00000016ff167221 */ /* 0x000fc60000010000 */
[----:B------:R-:W-:Y:S01]  /*0420*/  FADD.FTZ R20, R27, R20 ;  /* 0x000000141b147221 */ /* 0x000fe20000010000 */
[----:B------:R-:W-:Y:S01]  /*0430*/  FADD.FTZ R22, R22, R29 ;  /* 0x0000001d16167221 */ /* 0x000fe20000010000 */
[--C-:B---3--:R-:W-:Y:S02]  /*0440*/  HADD2.F32 R27, -RZ, R0.reuse.H0_H0 ;  /* 0x20000000ff1b7230 */ /* 0x108fe40000004100 */
[----:B------:R-:W-:-:S03]  /*0450*/  HADD2.F32 R29, -RZ, R0.H1_H1 ;  /* 0x30000000ff1d7230 */ /* 0x000fc60000004100 */
[----:B------:R-:W-:Y:S02]  /*0460*/  FADD.FTZ R20, R20, R27 ;  /* 0x0000001b14147221 */ /* 0x000fe40000010000 */
        /* <DEDUP_REMOVED lines=16> */
[----:B------:R-:W-:Y:S02]  /*0570*/  IADD3.X R17, PT, PT, RZ, R17, RZ, P0, !PT ;  /* 0x00000011ff117210 */ /* 0x000fe400007fe4ff */
[----:B------:R-:W-:-:S03]  /*0580*/  IADD3.X R19, PT, PT, RZ, R19, RZ, P1, !PT ;  /* 0x00000013ff137210 */ /* 0x000fc60000ffe4ff */
[----:B------:R-:W2:Y:S04]  /*0590*/  LDG.E.CONSTANT R20, desc[UR8][R16.64] ;  /* 0x0000000810147981 */ /* 0x000ea8000c1e9900 */
[----:B------:R-:W3:Y:S01]  /*05a0*/  LDG.E.CONSTANT R22, desc[UR8][R18.64] ;  /* 0x0000000812167981 */ /* 0x000ee2000c1e9900 */
[----:B------:R-:W-:-:S04]  /*05b0*/  IADD3 R10, P0, PT, R21, R10, RZ ;  /* 0x0000000a150a7210 */ /* 0x000fc80007f1e0ff */
[----:B------:R-:W-:Y:S02]  /*05c0*/  IADD3.X R11, PT, PT, RZ, R11, RZ, P0, !PT ;  /* 0x0000000bff0b7210 */ /* 0x000fe400007fe4ff */
[----:B------:R-:W-:-:S03]  /*05d0*/  IADD3 R12, P0, PT, R21, R12, RZ ;  /* 0x0000000c150c7210 */ /* 0x000fc60007f1e0ff */
[----:B------:R-:W4:Y:S01]  /*05e0*/  LDG.E.CONSTANT R23, desc[UR8][R10.64] ;  /* 0x000000080a177981 */ /* 0x000f22000c1e9900 */
[----:B------:R-:W-:Y:S01]  /*05f0*/  IADD3.X R13, PT, PT, RZ, R13, RZ, P0, !PT ;  /* 0x0000000dff0d7210 */ /* 0x000fe200007fe4ff */
[----:B--2---:R-:W-:Y:S02]  /*0600*/  HADD2.F32 R25, -RZ, R20.H0_H0 ;  /* 0x20000014ff197230 */ /* 0x004fe40000004100 */
[----:B---3--:R-:W-:-:S05]  /*0610*/  HADD2.F32 R24, -RZ, R22.H0_H0 ;  /* 0x20000016ff187230 */ /* 0x008fca0000004100 */
[----:B------:R-:W-:Y:S02]  /*0620*/  FADD.FTZ R25, R25, R24 ;  /* 0x0000001819197221 */ /* 0x000fe40000010000 */
[----:B------:R-:W2:Y:S01]  /*0630*/  LDG.E.CONSTANT R24, desc[UR8][R12.64] ;  /* 0x000000080c187981 */ /* 0x000ea2000c1e9900 */
[----:B------:R-:W-:Y:S01]  /*0640*/  HADD2.F32 R20, -RZ, R20.H1_H1 ;  /* 0x30000014ff147230 */ /* 0x000fe20000004100 */
[C---:B------:R-:W-:Y:S01]  /*0650*/  IADD3 R14, P0, PT, R21.reuse, R14, RZ ;  /* 0x0000000e150e7210 */ /* 0x040fe20007f1e0ff */
[----:B------:R-:W-:Y:S01]  /*0660*/  HADD2.F32 R27, -RZ, R22.H1_H1 ;  /* 0x30000016ff1b7230 */ /* 0x000fe20000004100 */
[----:B------:R-:W-:Y:S02]  /*0670*/  IADD3 R2, PT, PT, R21, R2, RZ ;  /* 0x0000000215027210 */ /* 0x000fe40007ffe0ff */
[----:B------:R-:W-:Y:S02]  /*0680*/  IADD3.X R15, PT, PT, RZ, R15, RZ, P0, !PT ;  /* 0x0000000fff0f7210 */ /* 0x000fe400007fe4ff */
[----:B------:R-:W-:Y:S01]  /*0690*/  FADD.FTZ R22, R20, R27 ;  /* 0x0000001b14167221 */ /* 0x000fe20000010000 */
[--C-:B----4-:R-:W-:Y:S01]  /*06a0*/  HADD2.F32 R20, -RZ, R23.reuse.H0_H0 ;  /* 0x20000017ff147230 */ /* 0x110fe20000004100 */
[----:B------:R-:W-:Y:S01]  /*06b0*/  IADD3 R0, PT, PT, R0, R3, RZ ;  /* 0x0000000300007210 */ /* 0x000fe20007ffe0ff */
[----:B------:R-:W-:-:S03]  /*06c0*/  HADD2.F32 R23, -RZ, R23.H1_H1 ;  /* 0x30000017ff177230 */ /* 0x000fc60000004100 */
[----:B------:R-:W-:Y:S01]  /*06d0*/  FADD.FTZ R20, RZ, R20 ;  /* 0x00000014ff147221 */ /* 0x000fe20000010000 */
[----:B------:R-:W-:Y:S01]  /*06e0*/  ISETP.GE.AND P0, PT, R0, R6, PT ;  /* 0x000000060000720c */ /* 0x000fe20003f06270 */
[----:B------:R-:W-:Y:S02]  /*06f0*/  FADD.FTZ R23, RZ, R23 ;  /* 0x00000017ff177221 */ /* 0x000fe40000010000 */
[----:B------:R-:W-:Y:S02]  /*0700*/  FADD.FTZ R20, R20, R25 ;  /* 0x0000001914147221 */ /* 0x000fe40000010000 */
[----:B------:R-:W-:Y:S01]  /*0710*/  FADD.FTZ R22, R23, R22 ;  /* 0x0000001617167221 */ /* 0x000fe20000010000 */
[--C-:B--2---:R-:W-:Y:S02]  /*0720*/  HADD2.F32 R23, -RZ, R24.reuse.H0_H0 ;  /* 0x20000018ff177230 */ /* 0x104fe40000004100 */
[----:B------:R-:W-:-:S03]  /*0730*/  HADD2.F32 R25, -RZ, R24.H1_H1 ;  /* 0x30000018ff197230 */ /* 0x000fc60000004100 */
        /* <DEDUP_REMOVED lines=17> */
[----:B------:R-:W-:-:S04]  /*0850*/  IADD3 R10, P0, PT, R21, R10, RZ ;  /* 0x0000000a150a7210 */ /* 0x000fc80007f1e0ff */
[----:B------:R-:W-:Y:S02]  /*0860*/  IADD3.X R11, PT, PT, RZ, R11, RZ, P0, !PT ;  /* 0x0000000bff0b7210 */ /* 0x000fe400007fe4ff */
[----:B------:R-:W-:-:S03]  /*0870*/  IADD3 R12, P0, PT, R21, R12, RZ ;  /* 0x0000000c150c7210 */ /* 0x000fc60007f1e0ff */
[----:B0-----:R-:W4:Y:S01]  /*0880*/  LDG.E.CONSTANT R23, desc[UR8][R10.64] ;  /* 0x000000080a177981 */ /* 0x001f22000c1e9900 */
[----:B------:R-:W-:Y:S01]  /*0890*/  IADD3.X R13, PT, PT, RZ, R13, RZ, P0, !PT ;  /* 0x0000000dff0d7210 */ /* 0x000fe200007fe4ff */
[----:B--2---:R-:W-:Y:S02]  /*08a0*/  HADD2.F32 R24, -RZ, R22.H0_H0 ;  /* 0x20000016ff187230 */ /* 0x004fe40000004100 */
[----:B---3--:R-:W-:-:S05]  /*08b0*/  HADD2.F32 R25, -RZ, R20.H0_H0 ;  /* 0x20000014ff197230 */ /* 0x008fca0000004100 */
[----:B------:R-:W-:Y:S02]  /*08c0*/  FADD.FTZ R25, R25, R24 ;  /* 0x0000001819197221 */ /* 0x000fe40000010000 */
[----:B------:R-:W2:Y:S01]  /*08d0*/  LDG.E.CONSTANT R24, desc[UR8][R12.64] ;  /* 0x000000080c187981 */ /* 0x000ea2000c1e9900 */
[----:B------:R-:W-:Y:S02]  /*08e0*/  HADD2.F32 R20, -RZ, R20.H1_H1 ;  /* 0x30000014ff147230 */ /* 0x000fe40000004100 */
[----:B------:R-:W-:-:S05]  /*08f0*/  HADD2.F32 R27, -RZ, R22.H1_H1 ;  /* 0x30000016ff1b7230 */ /* 0x000fca0000004100 */
[----:B------:R-:W-:Y:S01]  /*0900*/  FADD.FTZ R22, R20, R27 ;  /* 0x0000001b14167221 */ /* 0x000fe20000010000 */
[--C-:B----4-:R-:W-:Y:S02]  /*0910*/  HADD2.F32 R20, -RZ, R23.reuse.H0_H0 ;  /* 0x20000017ff147230 */ /* 0x110fe40000004100 */
[----:B------:R-:W-:-:S03]  /*0920*/  HADD2.F32 R23, -RZ, R23.H1_H1 ;  /* 0x30000017ff177230 */ /* 0x000fc60000004100 */
[----:B------:R-:W-:Y:S02]  /*0930*/  FADD.FTZ R20, RZ, R20 ;  /* 0x00000014ff147221 */ /* 0x000fe40000010000 */
[----:B------:R-:W-:Y:S02]  /*0940*/  FADD.FTZ R23, RZ, R23 ;  /* 0x00000017ff177221 */ /* 0x000fe40000010000 */
[----:B------:R-:W-:Y:S02]  /*0950*/  FADD.FTZ R20, R20, R25 ;  /* 0x0000001914147221 */ /* 0x000fe40000010000 */
[----:B------:R-:W-:Y:S01]  /*0960*/  FADD.FTZ R22, R23, R22 ;  /* 0x0000001617167221 */ /* 0x000fe20000010000 */
[C---:B------:R-:W-:Y:S02]  /*0970*/  IADD3 R14, P0, PT, R21.reuse, R14, RZ ;  /* 0x0000000e150e7210 */ /* 0x040fe40007f1e0ff */
[----:B------:R-:W-:Y:S02]  /*0980*/  IADD3 R2, PT, PT, R21, R2, RZ ;  /* 0x0000000215027210 */ /* 0x000fe40007ffe0ff */
[----:B------:R-:W-:-:S02]  /*0990*/  IADD3.X R15, PT, PT, RZ, R15, RZ, P0, !PT ;  /* 0x0000000fff0f7210 */ /* 0x000fc400007fe4ff */
[----:B------:R-:W-:-:S04]  /*09a0*/  IADD3 R0, PT, PT, R0, R3, RZ ;  /* 0x0000000300007210 */ /* 0x000fc80007ffe0ff */
[----:B------:R-:W-:Y:S01]  /*09b0*/  ISETP.GE.AND P0, PT, R0, R6, PT ;  /* 0x000000060000720c */ /* 0x000fe20003f06270 */
[--C-:B--2---:R-:W-:Y:S02]  /*09c0*/  HADD2.F32 R23, -RZ, R24.reuse.H0_H0 ;  /* 0x20000018ff177230 */ /* 0x104fe40000004100 */
[----:B------:R-:W-:-:S03]  /*09d0*/  HADD2.F32 R25, -RZ, R24.H1_H1 ;  /* 0x30000018ff197230 */ /* 0x000fc60000004100 */
[----:B------:R-:W-:Y:S02]  /*09e0*/  FADD.FTZ R20, R20, R23 ;  /* 0x0000001714147221 */ /* 0x000fe40000010000 */
        /* <DEDUP_REMOVED lines=53> */
[----:B------:R-:W-:Y:S02]  /*0d40*/  IADD3 R18, P1, PT, R21, R18, RZ ;  /* 0x0000001215127210 */ /* 0x000fe40007f3e0ff */
[----:B------:R-:W-:Y:S02]  /*0d50*/  IADD3.X R17, PT, PT, RZ, R17, RZ, P0, !PT ;  /* 0x00000011ff117210 */ /* 0x000fe400007fe4ff */
[----:B------:R-:W-:-:S03]  /*0d60*/  IADD3.X R19, PT, PT, RZ, R19, RZ, P1, !PT ;  /* 0x00000013ff137210 */ /* 0x000fc60000ffe4ff */
[----:B------:R-:W2:Y:S04]  /*0d70*/  LDG.E.CONSTANT R20, desc[UR8][R16.64] ;  /* 0x0000000810147981 */ /* 0x000ea8000c1e9900 */
[----:B------:R-:W3:Y:S01]  /*0d80*/  LDG.E.CONSTANT R22, desc[UR8][R18.64] ;  /* 0x0000000812167981 */ /* 0x000ee2000c1e9900 */
[----:B------:R-:W-:-:S05]  /*0d90*/  IADD3 R10, P0, PT, R21, R10, RZ ;  /* 0x0000000a150a7210 */ /* 0x000fca0007f1e0ff */
[----:B------:R-:W-:Y:S01]  /*0da0*/  IMAD.X R11, RZ, RZ, R11, P0 ;  /* 0x000000ffff0b7224 */ /* 0x000fe200000e060b */
[----:B------:R-:W-:-:S04]  /*0db0*/  IADD3 R12, P0, PT, R21, R12, RZ ;  /* 0x0000000c150c7210 */ /* 0x000fc80007f1e0ff */
[----:B-1----:R-:W4:Y:S01]  /*0dc0*/  LDG.E.CONSTANT R23, desc[UR8][R10.64] ;  /* 0x000000080a177981 */ /* 0x002f22000c1e9900 */
        /* <DEDUP_REMOVED lines=36> */
[----:B------:R-:W3:Y:S04]  /*1010*/  LDG.E.CONSTANT R20, desc[UR8][R16.64] ;  /* 0x0000000810147981 */ /* 0x000ee8000c1e9900 */
[----:B------:R-:W4:Y:S01]  /*1020*/  LDG.E.CONSTANT R22, desc[UR8][R18.64] ;  /* 0x0000000812167981 */ /* 0x000f22000c1e9900 */
[----:B------:R-:W-:-:S04]  /*1030*/  IADD3 R10, P0, PT, R21, R10, RZ ;  /* 0x0000000a150a7210 */ /* 0x000fc80007f1e0ff */
[----:B------:R-:W-:Y:S02]  /*1040*/  IADD3.X R11, PT, PT, RZ, R11, RZ, P0, !PT ;  /* 0x0000000bff0b7210 */ /* 0x000fe400007fe4ff */
[----:B------:R-:W-:-:S03]  /*1050*/  IADD3 R12, P0, PT, R21, R12, RZ ;  /* 0x0000000c150c7210 */ /* 0x000fc60007f1e0ff */
[----:B--2---:R-:W2:Y:S01]  /*1060*/  LDG.E.CONSTANT R23, desc[UR8][R10.64] ;  /* 0x000000080a177981 */ /* 0x004ea2000c1e9900 */
[----:B------:R-:W-:Y:S01]  /*1070*/  IADD3.X R13, PT, PT, RZ, R13, RZ, P0, !PT ;  /* 0x0000000dff0d7210 */ /* 0x000fe200007fe4ff */
[----:B---3--:R-:W-:Y:S02]  /*1080*/  HADD2.F32 R25, -RZ, R20.H0_H0 ;  /* 0x20000014ff197230 */ /* 0x008fe40000004100 */
[----:B----4-:R-:W-:-:S05]  /*1090*/  HADD2.F32 R24, -RZ, R22.H0_H0 ;  /* 0x20000016ff187230 */ /* 0x010fca0000004100 */
[----:B------:R-:W-:Y:S02]  /*10a0*/  FADD.FTZ R25, R25, R24 ;  /* 0x0000001819197221 */ /* 0x000fe40000010000 */
[----:B------:R-:W3:Y:S01]  /*10b0*/  LDG.E.CONSTANT R24, desc[UR8][R12.64] ;  /* 0x000000080c187981 */ /* 0x000ee2000c1e9900 */
[----:B------:R-:W-:Y:S01]  /*10c0*/  HADD2.F32 R20, -RZ, R20.H1_H1 ;  /* 0x30000014ff147230 */ /* 0x000fe20000004100 */
[C---:B------:R-:W-:Y:S01]  /*10d0*/  IADD3 R14, P0, PT, R21.reuse, R14, RZ ;  /* 0x0000000e150e7210 */ /* 0x040fe20007f1e0ff */
[----:B------:R-:W-:Y:S01]  /*10e0*/  HADD2.F32 R27, -RZ, R22.H1_H1 ;  /* 0x30000016ff1b7230 */ /* 0x000fe20000004100 */
[----:B------:R-:W-:Y:S02]  /*10f0*/  IADD3 R2, PT, PT, R21, R2, RZ ;  /* 0x0000000215027210 */ /* 0x000fe40007ffe0ff */
[----:B------:R-:W-:Y:S02]  /*1100*/  IADD3.X R15, PT, PT, RZ, R15, RZ, P0, !PT ;  /* 0x0000000fff0f7210 */ /* 0x000fe400007fe4ff */
[----:B------:R-:W-:Y:S01]  /*1110*/  FADD.FTZ R22, R20, R27 ;  /* 0x0000001b14167221 */ /* 0x000fe20000010000 */
[--C-:B--2---:R-:W-:Y:S01]  /*1120*/  HADD2.F32 R20, -RZ, R23.reuse.H0_H0 ;  /* 0x20000017ff147230 */ /* 0x104fe20000004100 */
[----:B------:R-:W-:Y:S01]  /*1130*/  IADD3 R0, PT, PT, R0, R3, RZ ;  /* 0x0000000300007210 */ /* 0x000fe20007ffe0ff */
[----:B------:R-:W-:-:S03]  /*1140*/  HADD2.F32 R23, -RZ, R23.H1_H1 ;  /* 0x30000017ff177230 */ /* 0x000fc60000004100 */
[----:B------:R-:W-:Y:S01]  /*1150*/  FADD.FTZ R20, RZ, R20 ;  /* 0x00000014ff147221 */ /* 0x000fe20000010000 */
[----:B------:R-:W-:Y:S01]  /*1160*/  ISETP.GE.AND P0, PT, R0, R6, PT ;  /* 0x000000060000720c */ /* 0x000fe20003f06270 */
[----:B------:R-:W-:Y:S02]  /*1170*/  FADD.FTZ R23, RZ, R23 ;  /* 0x00000017ff177221 */ /* 0x000fe40000010000 */
[----:B------:R-:W-:Y:S02]  /*1180*/  FADD.FTZ R20, R20, R25 ;  /* 0x0000001914147221 */ /* 0x000fe40000010000 */
[----:B------:R-:W-:Y:S01]  /*1190*/  FADD.FTZ R22, R23, R22 ;  /* 0x0000001617167221 */ /* 0x000fe20000010000 */
[--C-:B---3--:R-:W-:Y:S02]  /*11a0*/  HADD2.F32 R23, -RZ, R24.reuse.H0_H0 ;  /* 0x20000018ff177230 */ /* 0x108fe40000004100 */
        /* <DEDUP_REMOVED lines=17> */
[----:B------:R-:W4:Y:S01]  /*12c0*/  LDG.E.CONSTANT R22, desc[UR8][R18.64] ;  /* 0x0000000812167981 */ /* 0x000f22000c1e9900 */
[----:B------:R-:W-:-:S04]  /*12d0*/  IADD3 R10, P0, PT, R21, R10, RZ ;  /* 0x0000000a150a7210 */ /* 0x000fc80007f1e0ff */
[----:B------:R-:W-:Y:S02]  /*12e0*/  IADD3.X R11, PT, PT, RZ, R11, RZ, P0, !PT ;  /* 0x0000000bff0b7210 */ /* 0x000fe400007fe4ff */
[----:B------:R-:W-:-:S03]  /*12f0*/  IADD3 R12, P0, PT, R21, R12, RZ ;  /* 0x0000000c150c7210 */ /* 0x000fc60007f1e0ff */
[----:B---3--:R-:W3:Y:S02]  /*1300*/  LDG.E.CONSTANT R23, desc[UR8][R10.64] ;  /* 0x000000080a177981 */ /* 0x008ee4000c1e9900 */
[----:B------:R-:W-:Y:S02]  /*1310*/  IMAD.X R13, RZ, RZ, R13, P0 ;  /* 0x000000ffff0d7224 */ /* 0x000fe400000e060d */
[----:B--2---:R-:W-:Y:S02]  /*1320*/  HADD2.F32 R25, -RZ, R20.H0_H0 ;  /* 0x20000014ff197230 */ /* 0x004fe40000004100 */
[----:B----4-:R-:W-:-:S05]  /*1330*/  HADD2.F32 R24, -RZ, R22.H0_H0 ;  /* 0x20000016ff187230 */ /* 0x010fca0000004100 */
        /* <DEDUP_REMOVED lines=8> */
[--C-:B---3--:R-:W-:Y:S01]  /*13c0*/  HADD2.F32 R20, -RZ, R23.reuse.H0_H0 ;  /* 0x20000017ff147230 */ /* 0x108fe20000004100 */
        /* <DEDUP_REMOVED lines=22> */
[C---:B------:R-:W-:Y:S02]  /*1530*/  IADD3 R18, P2, PT, R21.reuse, R18, RZ ;  /* 0x0000001215127210 */ /* 0x040fe40007f5e0ff */
[----:B------:R-:W-:Y:S02]  /*1540*/  IADD3.X R11, PT, PT, RZ, R11, RZ, P0, !PT ;  /* 0x0000000bff0b7210 */ /* 0x000fe400007fe4ff */
[----:B------:R-:W-:Y:S02]  /*1550*/  IADD3.X R17, PT, PT, RZ, R17, RZ, P1, !PT ;  /* 0x00000011ff117210 */ /* 0x000fe40000ffe4ff */
[----:B------:R-:W-:Y:S01]  /*1560*/  IADD3.X R19, PT, PT, RZ, R19, RZ, P2, !PT ;  /* 0x00000013ff137210 */ /* 0x000fe200017fe4ff */
[----:B------:R-:W2:Y:S01]  /*1570*/  LDG.E.CONSTANT R10, desc[UR8][R10.64] ;  /* 0x000000080a0a7981 */ /* 0x000ea2000c1e9900 */
[----:B------:R-:W-:-:S03]  /*1580*/  IADD3 R12, P0, PT, R21, R12, RZ ;  /* 0x0000000c150c7210 */ /* 0x000fc60007f1e0ff */
[----:B------:R-:W3:Y:S01]  /*1590*/  LDG.E.CONSTANT R16, desc[UR8][R16.64] ;  /* 0x0000000810107981 */ /* 0x000ee2000c1e9900 */
[----:B------:R-:W-:-:S03]  /*15a0*/  IADD3.X R13, PT, PT, RZ, R13, RZ, P0, !PT ;  /* 0x0000000dff0d7210 */ /* 0x000fc600007fe4ff */
[----:B------:R-:W5:Y:S04]  /*15b0*/  LDG.E.CONSTANT R18, desc[UR8][R18.64] ;  /* 0x0000000812127981 */ /* 0x000f68000c1e9900 */
[----:B------:R-:W5:Y:S01]  /*15c0*/  LDG.E.CONSTANT R12, desc[UR8][R12.64] ;  /* 0x000000080c0c7981 */ /* 0x000f62000c1e9900 */
[----:B----4-:R-:W-:Y:S01]  /*15d0*/  IADD3 R2, PT, PT, R21, R2, RZ ;  /* 0x0000000215027210 */ /* 0x010fe20007ffe0ff */
[--C-:B--2---:R-:W-:Y:S02]  /*15e0*/  HADD2.F32 R20, -RZ, R10.reuse.H0_H0 ;  /* 0x2000000aff147230 */ /* 0x104fe40000004100 */
[----:B------:R-:W-:Y:S02]  /*15f0*/  HADD2.F32 R10, -RZ, R10.H1_H1 ;  /* 0x3000000aff0a7230 */ /* 0x000fe40000004100 */
[----:B---3--:R-:W-:-:S02]  /*1600*/  HADD2.F32 R22, -RZ, R16.H0_H0 ;  /* 0x20000010ff167230 */ /* 0x008fc40000004100 */
[----:B------:R-:W-:Y:S01]  /*1610*/  FADD.FTZ R20, RZ, R20 ;  /* 0x00000014ff147221 */ /* 0x000fe20000010000 */
[----:B------:R-:W-:Y:S02]  /*1620*/  HADD2.F32 R24, -RZ, R16.H1_H1 ;  /* 0x30000010ff187230 */ /* 0x000fe40000004100 */
[----:B------:R-:W-:Y:S01]  /*1630*/  FADD.FTZ R10, RZ, R10 ;  /* 0x0000000aff0a7221 */ /* 0x000fe20000010000 */
[--C-:B-----5:R-:W-:Y:S02]  /*1640*/  HADD2.F32 R23, -RZ, R18.reuse.H0_H0 ;  /* 0x20000012ff177230 */ /* 0x120fe40000004100 */
[----:B------:R-:W-:Y:S02]  /*1650*/  HADD2.F32 R25, -RZ, R18.H1_H1 ;  /* 0x30000012ff197230 */ /* 0x000fe40000004100 */
[--C-:B------:R-:W-:Y:S02]  /*1660*/  HADD2.F32 R11, -RZ, R12.reuse.H0_H0 ;  /* 0x2000000cff0b7230 */ /* 0x100fe40000004100 */
[----:B------:R-:W-:Y:S01]  /*1670*/  FADD.FTZ R23, R22, R23 ;  /* 0x0000001716177221 */ /* 0x000fe20000010000 */
[----:B------:R-:W-:-:S02]  /*1680*/  HADD2.F32 R12, -RZ, R12.H1_H1 ;  /* 0x3000000cff0c7230 */ /* 0x000fc40000004100 */
[----:B------:R-:W-:Y:S01]  /*1690*/  FADD.FTZ R25, R24, R25 ;  /* 0x0000001918197221 */ /* 0x000fe20000010000 */
[----:B------:R-:W-:Y:S01]  /*16a0*/  FADD.FTZ R20, R20, R23 ;  /* 0x0000001714147221 */ /* 0x000fe20000010000 */
[----:B------:R-:W-:Y:S02]  /*16b0*/  IADD3 R23, PT, PT, R0, R3, RZ ;  /* 0x0000000300177210 */ /* 0x000fe40007ffe0ff */
[----:B------:R-:W-:Y:S01]  /*16c0*/  FADD.FTZ R25, R10, R25 ;  /* 0x000000190a197221 */ /* 0x000fe20000010000 */
[----:B------:R-:W-:Y:S01]  /*16d0*/  IADD3 R10, P0, PT, R21, R14, RZ ;  /* 0x0000000e150a7210 */ /* 0x000fe20007f1e0ff */
[----:B------:R-:W-:Y:S02]  /*16e0*/  FADD.FTZ R20, R20, R11 ;  /* 0x0000000b14147221 */ /* 0x000fe40000010000 */
[----:B------:R-:W-:Y:S01]  /*16f0*/  FADD.FTZ R25, R25, R12 ;  /* 0x0000000c19197221 */ /* 0x000fe20000010000 */
        /* <DEDUP_REMOVED lines=10> */
[----:B------:R-:W-:Y:S05]  /*17a0*/  @!P0 BRA `(.L_x_821) ;  /* 0xffffffe800b88947 */ /* 0x000fea000383ffff */
[----:B------:R-:W-:Y:S05]  /*17b0*/  BRA `(.L_x_819) ;  /* 0x0000001800087947 */ /* 0x000fea0003800000 */
.L_x_820:
[----:B------:R-:W1:Y:S01]  /*17c0*/  S2R R5, SR_CgaCtaId ;  /* 0x0000000000057919 */ /* 0x000e620000008800 */
[----:B------:R-:W-:Y:S02]  /*17d0*/  MOV R0, 0x400 ;  /* 0x0000040000007802 */ /* 0x000fe40000000f00 */
[----:B0-----:R-:W-:Y:S02]  /*17e0*/  SHF.L.U32 R2, R3, 0x2, RZ ;  /* 0x0000000203027819 */ /* 0x001fe400000006ff */
[----:B------:R-:W-:Y:S02]  /*17f0*/  IADD3 R0, PT, PT, R0, 0x190, RZ ;  /* 0x0000019000007810 */ /* 0x000fe40007ffe0ff */
[----:B------:R-:W-:Y:S02]  /*1800*/  MOV R23, R9 ;  /* 0x0000000900177202 */ /* 0x000fe40000000f00 */
[----:B-1----:R-:W-:Y:S02]  /*1810*/  LEA R0, R5, R0, 0x18 ;  /* 0x0000000005007211 */ /* 0x002fe400078ec0ff */
[----:B------:R-:W-:-:S07]  /*1820*/  CS2R R4, SRZ ;  /* 0x0000000000047805 */ /* 0x000fce000001ff00 */
.L_x_822:
[----:B------:R-:W0:Y:S01]  /*1830*/  LDC.64 R16, c[0x0][0x3a0] ;  /* 0x0000e800ff107b82 */ /* 0x000e220000000a00 */
        /* <DEDUP_REMOVED lines=10> */
[----:B------:R-:W2:Y:S01]  /*18e0*/  LDG.E.64 R18, desc[UR8][R10.64] ;  /* 0x000000080a127981 */ /* 0x000ea2000c1e1b00 */
[----:B---3--:R-:W-:-:S05]  /*18f0*/  IMAD.WIDE R14, R23, 0x4, R14 ;  /* 0x00000004170e7825 */ /* 0x008fca00078e020e */
[----:B------:R-:W3:Y:S01]  /*1900*/  LDG.E.CONSTANT R20, desc[UR8][R14.64] ;  /* 0x000000080e147981 */ /* 0x000ee2000c1e9900 */
[--C-:B----4-:R-:W-:Y:S02]  /*1910*/  HADD2.F32 R22, -RZ, R21.reuse.H0_H0 ;  /* 0x20000015ff167230 */ /* 0x110fe40000004100 */
[----:B------:R-:W-:Y:S02]  /*1920*/  HADD2.F32 R21, -RZ, R21.H1_H1 ;  /* 0x30000015ff157230 */ /* 0x000fe40000004100 */
[--C-:B-----5:R-:W-:Y:S02]  /*1930*/  HADD2.F32 R25, -RZ, R8.reuse.H0_H0 ;  /* 0x20000008ff197230 */ /* 0x120fe40000004100 */
[----:B------:R-:W-:-:S03]  /*1940*/  HADD2.F32 R24, -RZ, R8.H1_H1 ;  /* 0x30000008ff187230 */ /* 0x000fc60000004100 */
[----:B------:R-:W-:Y:S01]  /*1950*/  FADD.FTZ R8, R22, R25 ;  /* 0x0000001916087221 */ /* 0x000fe20000010000 */
[----:B--2---:R-:W-:Y:S01]  /*1960*/  I2FP.F32.S32 R25, R18 ;  /* 0x0000001200197245 */ /* 0x004fe20000201400 */
[----:B------:R-:W-:Y:S01]  /*1970*/  FADD.FTZ R18, R21, R24 ;  /* 0x0000001815127221 */ /* 0x000fe20000010000 */
[----:B------:R-:W-:-:S03]  /*1980*/  I2FP.F32.S32 R26, R19 ;  /* 0x00000013001a7245 */ /* 0x000fc60000201400 */
[----:B------:R-:W-:Y:S01]  /*1990*/  FMUL.FTZ R24, R25, UR4 ;  /* 0x0000000419187c20 */ /* 0x000fe20008410000 */
[--C-:B---3--:R-:W-:Y:S02]  /*19a0*/  HADD2.F32 R19, -RZ, R20.reuse.H0_H0 ;  /* 0x20000014ff137230 */ /* 0x108fe40000004100 */
[----:B------:R-:W-:Y:S02]  /*19b0*/  HADD2.F32 R22, -RZ, R20.H1_H1 ;  /* 0x30000014ff167230 */ /* 0x000fe40000004100 */
[----:B------:R-:W0:Y:S01]  /*19c0*/  LDC.64 R20, c[0x0][0x388] ;  /* 0x0000e200ff147b82 */ /* 0x000e220000000a00 */
[----:B------:R-:W-:Y:S01]  /*19d0*/  FMUL.FTZ R25, R26, UR4 ;  /* 0x000000041a197c20 */ /* 0x000fe20008410000 */
[----:B------:R-:W-:-:S04]  /*19e0*/  FADD.FTZ R19, RZ, R19 ;  /* 0x00000013ff137221 */ /* 0x000fc80000010000 */
[----:B------:R-:W-:Y:S01]  /*19f0*/  F2FP.F16.F32.PACK_AB R24, R25, R24 ;  /* 0x000000181918723e */ /* 0x000fe200000000ff */
[----:B------:R-:W-:Y:S01]  /*1a00*/  FADD.FTZ R25, RZ, R22 ;  /* 0x00000016ff197221 */ /* 0x000fe20000010000 */
[----:B------:R-:W-:-:S03]  /*1a10*/  FADD.FTZ R8, R19, R8 ;  /* 0x0000000813087221 */ /* 0x000fc60000010000 */
[----:B------:R-:W-:Y:S01]  /*1a20*/  FADD.FTZ R18, R25, R18 ;  /* 0x0000001219127221 */ /* 0x000fe20000010000 */
[--C-:B------:R-:W-:Y:S02]  /*1a30*/  HADD2.F32 R25, -RZ, R24.reuse.H1_H1 ;  /* 0x30000018ff197230 */ /* 0x100fe40000004100 */
[----:B------:R-:W-:-:S03]  /*1a40*/  HADD2.F32 R19, -RZ, R24.H0_H0 ;  /* 0x20000018ff137230 */ /* 0x000fc60000004100 */
[----:B------:R-:W-:Y:S02]  /*1a50*/  FADD.FTZ R18, R18, R25 ;  /* 0x0000001912127221 */ /* 0x000fe40000010000 */
[----:B------:R-:W-:Y:S01]  /*1a60*/  FADD.FTZ R19, R8, R19 ;  /* 0x0000001308137221 */ /* 0x000fe20000010000 */
[----:B------:R-:W-:-:S04]  /*1a70*/  IMAD R25, R23, 0x4, R0 ;  /* 0x0000000417197824 */ /* 0x000fc800078e0200 */
[----:B------:R-:W-:Y:S01]  /*1a80*/  F2FP.F16.F32.PACK_AB R22, R18, R19 ;  /* 0x000000131216723e */ /* 0x000fe200000000ff */
[----:B0-----:R-:W-:Y:S01]  /*1a90*/  IMAD.WIDE R20, R27, 0x4, R20 ;  /* 0x000000041b147825 */ /* 0x001fe200078e0214 */
        /* <DEDUP_REMOVED lines=15> */
[----:B------:R-:W2:Y:S03]  /*1b90*/  LDG.E.CONSTANT R19, desc[UR8][R16.64] ;  /* 0x0000000810137981 */ /* 0x000ea6000c1e9900 */
[----:B------:R-:W-:Y:S01]  /*1ba0*/  IADD3.X R15, PT, PT, RZ, R15, RZ, P0, !PT ;  /* 0x0000000fff0f7210 */ /* 0x000fe200007fe4ff */
[----:B------:R-:W3:Y:S04]  /*1bb0*/  LDG.E.CONSTANT R23, desc[UR8][R12.64] ;  /* 0x000000080c177981 */ /* 0x000ee8000c1e9900 */
[----:B------:R-:W4:Y:S01]  /*1bc0*/  LDG.E.CONSTANT R22, desc[UR8][R14.64] ;  /* 0x000000080e167981 */ /* 0x000f22000c1e9900 */
[----:B--2---:R-:W-:-:S02]  /*1bd0*/  HADD2.F32 R18, -RZ, R19.H0_H0 ;  /* 0x20000013ff127230 */ /* 0x004fc40000004100 */
[----:B------:R-:W-:Y:S02]  /*1be0*/  HADD2.F32 R24, -RZ, R19.H1_H1 ;  /* 0x30000013ff187230 */ /* 0x000fe40000004100 */
[--C-:B---3--:R-:W-:Y:S02]  /*1bf0*/  HADD2.F32 R19, -RZ, R23.reuse.H1_H1 ;  /* 0x30000017ff137230 */ /* 0x108fe40000004100 */
[----:B------:R-:W-:Y:S01]  /*1c00*/  HADD2.F32 R27, -RZ, R23.H0_H0 ;  /* 0x20000017ff1b7230 */ /* 0x000fe20000004100 */
[----:B------:R-:W-:Y:S02]  /*1c10*/  SHF.L.U32 R23, R3, 0x3, RZ ;  /* 0x0000000303177819 */ /* 0x000fe400000006ff */
[----:B------:R-:W-:Y:S01]  /*1c20*/  FADD.FTZ R24, R24, R19 ;  /* 0x0000001318187221 */ /* 0x000fe20000010000 */
[----:B----4-:R-:W-:Y:S01]  /*1c30*/  HADD2.F32 R19, -RZ, R22.H0_H0 ;  /* 0x20000016ff137230 */ /* 0x010fe20000004100 */
[----:B------:R-:W-:Y:S01]  /*1c40*/  IADD3 R10, P0, PT, R10, R23, RZ ;  /* 0x000000170a0a7210 */ /* 0x000fe20007f1e0ff */
[----:B------:R-:W-:-:S03]  /*1c50*/  FADD.FTZ R18, R18, R27 ;  /* 0x0000001b12127221 */ /* 0x000fc60000010000 */
[----:B------:R-:W-:Y:S01]  /*1c60*/  FADD.FTZ R19, RZ, R19 ;  /* 0x00000013ff137221 */ /* 0x000fe20000010000 */
[----:B------:R-:W-:-:S03]  /*1c70*/  IADD3.X R11, PT, PT, RZ, R11, RZ, P0, !PT ;  /* 0x0000000bff0b7210 */ /* 0x000fc600007fe4ff */
[----:B------:R-:W-:Y:S02]  /*1c80*/  FADD.FTZ R26, R19, R18 ;  /* 0x00000012131a7221 */ /* 0x000fe40000010000 */
[----:B------:R-:W2:Y:S01]  /*1c90*/  LDG.E.64 R18, desc[UR8][R10.64] ;  /* 0x000000080a127981 */ /* 0x000ea2000c1e1b00 */
[----:B------:R-:W-:Y:S01]  /*1ca0*/  HADD2.F32 R22, -RZ, R22.H1_H1 ;  /* 0x30000016ff167230 */ /* 0x000fe20000004100 */
[C---:B------:R-:W-:Y:S02]  /*1cb0*/  IADD3 R20, P0, PT, R2.reuse, R20, RZ ;  /* 0x0000001402147210 */ /* 0x040fe40007f1e0ff */
[----:B------:R-:W-:Y:S02]  /*1cc0*/  IADD3 R25, PT, PT, R2, R25, RZ ;  /* 0x0000001902197210 */ /* 0x000fe40007ffe0ff */
[----:B------:R-:W-:Y:S02]  /*1cd0*/  IADD3.X R21, PT, PT, RZ, R21, RZ, P0, !PT ;  /* 0x00000015ff157210 */ /* 0x000fe400007fe4ff */
[----:B------:R-:W-:-:S04]  /*1ce0*/  IADD3 R8, PT, PT, R8, R3, RZ ;  /* 0x0000000308087210 */ /* 0x000fc80007ffe0ff */
[----:B------:R-:W-:Y:S02]  /*1cf0*/  ISETP.GE.AND P0, PT, R8, R6, PT ;  /* 0x000000060800720c */ /* 0x000fe40003f06270 */
[----:B--2---:R-:W-:Y:S02]  /*1d00*/  I2FP.F32.S32 R18, R18 ;  /* 0x0000001200127245 */ /* 0x004fe40000201400 */
[----:B------:R-:W-:-:S03]  /*1d10*/  I2FP.F32.S32 R19, R19 ;  /* 0x0000001300137245 */ /* 0x000fc60000201400 */
[----:B------:R-:W-:Y:S02]  /*1d20*/  FMUL.FTZ R18, R18, UR4 ;  /* 0x0000000412127c20 */ /* 0x000fe40008410000 */
[----:B------:R-:W-:-:S05]  /*1d30*/  FMUL.FTZ R19, R19, UR4 ;  /* 0x0000000413137c20 */ /* 0x000fca0008410000 */
[----:B------:R-:W-:Y:S01]  /*1d40*/  F2FP.F16.F32.PACK_AB R27, R19, R18 ;  /* 0x00000012131b723e */ /* 0x000fe200000000ff */
[----:B------:R-:W-:-:S04]  /*1d50*/  FADD.FTZ R19, RZ, R22 ;  /* 0x00000016ff137221 */ /* 0x000fc80000010000 */
[----:B------:R-:W-:Y:S01]  /*1d60*/  FADD.FTZ R18, R19, R24 ;  /* 0x0000001813127221 */ /* 0x000fe20000010000 */
[--C-:B------:R-:W-:Y:S02]  /*1d70*/  HADD2.F32 R29, -RZ, R27.reuse.H1_H1 ;  /* 0x3000001bff1d7230 */ /* 0x100fe40000004100 */
[----:B------:R-:W-:-:S03]  /*1d80*/  HADD2.F32 R19, -RZ, R27.H0_H0 ;  /* 0x2000001bff137230 */ /* 0x000fc60000004100 */
[----:B------:R-:W-:Y:S02]  /*1d90*/  FADD.FTZ R18, R18, R29 ;  /* 0x0000001d12127221 */ /* 0x000fe40000010000 */
[----:B------:R-:W-:Y:S02]  /*1da0*/  FADD.FTZ R19, R26, R19 ;  /* 0x000000131a137221 */ /* 0x000fe40000010000 */
[----:B------:R-:W-:-:S03]  /*1db0*/  FMUL.FTZ R24, R18, R18 ;  /* 0x0000001212187220 */ /* 0x000fc60000410000 */
[-C--:B------:R-:W-:Y:S01]  /*1dc0*/  F2FP.F16.F32.PACK_AB R22, R18, R19.reuse ;  /* 0x000000131216723e */ /* 0x080fe200000000ff */
[C---:B------:R-:W-:Y:S01]  /*1dd0*/  FADD.FTZ R18, R19.reuse, R18 ;  /* 0x0000001213127221 */ /* 0x040fe20000010000 */
[----:B------:R-:W-:-:S03]  /*1de0*/  FFMA.FTZ R19, R19, R19, R24 ;  /* 0x0000001313137223 */ /* 0x000fc60000010018 */
        /* <DEDUP_REMOVED lines=8> */
[----:B------:R-:W-:Y:S02]  /*1e70*/  IADD3 R14, P0, PT, R2, R14, RZ ;  /* 0x0000000e020e7210 */ /* 0x000fe40007f1e0ff */
[----:B------:R-:W-:Y:S01]  /*1e80*/  IADD3.X R13, PT, PT, RZ, R13, RZ, P1, !PT ;  /* 0x0000000dff0d7210 */ /* 0x000fe20000ffe4ff */
[----:B------:R-:W2:Y:S01]  /*1e90*/  LDG.E.CONSTANT R24, desc[UR8][R16.64] ;  /* 0x0000000810187981 */ /* 0x000ea2000c1e9900 */
[----:B------:R-:W-:-:S03]  /*1ea0*/  IADD3.X R15, PT, PT, RZ, R15, RZ, P0, !PT ;  /* 0x0000000fff0f7210 */ /* 0x000fc600007fe4ff */
[----:B------:R-:W3:Y:S04]  /*1eb0*/  LDG.E.CONSTANT R18, desc[UR8][R12.64] ;  /* 0x000000080c127981 */ /* 0x000ee8000c1e9900 */
[----:B0-----:R-:W4:Y:S01]  /*1ec0*/  LDG.E.CONSTANT R22, desc[UR8][R14.64] ;  /* 0x000000080e167981 */ /* 0x001f22000c1e9900 */
[----:B------:R-:W-:-:S04]  /*1ed0*/  IADD3 R10, P0, PT, R23, R10, RZ ;  /* 0x0000000a170a7210 */ /* 0x000fc80007f1e0ff */
[----:B------:R-:W-:Y:S01]  /*1ee0*/  IADD3.X R11, PT, PT, RZ, R11, RZ, P0, !PT ;  /* 0x0000000bff0b7210 */ /* 0x000fe200007fe4ff */
[----:B--2---:R-:W-:Y:S02]  /*1ef0*/  HADD2.F32 R19, -RZ, R24.H0_H0 ;  /* 0x20000018ff137230 */ /* 0x004fe40000004100 */
[--C-:B---3--:R-:W-:Y:S02]  /*1f00*/  HADD2.F32 R26, -RZ, R18.reuse.H0_H0 ;  /* 0x20000012ff1a7230 */ /* 0x108fe40000004100 */
[----:B------:R-:W-:Y:S02]  /*1f10*/  HADD2.F32 R29, -RZ, R18.H1_H1 ;  /* 0x30000012ff1d7230 */ /* 0x000fe40000004100 */
[----:B----4-:R-:W-:Y:S02]  /*1f20*/  HADD2.F32 R27, -RZ, R22.H0_H0 ;  /* 0x20000016ff1b7230 */ /* 0x010fe40000004100 */
[----:B------:R-:W-:Y:S01]  /*1f30*/  FADD.FTZ R19, R19, R26 ;  /* 0x0000001a13137221 */ /* 0x000fe20000010000 */
[----:B------:R-:W-:-:S02]  /*1f40*/  HADD2.F32 R26, -RZ, R24.H1_H1 ;  /* 0x30000018ff1a7230 */ /* 0x000fc40000004100 */
[----:B------:R-:W-:Y:S01]  /*1f50*/  FADD.FTZ R24, RZ, R27 ;  /* 0x0000001bff187221 */ /* 0x000fe20000010000 */
[----:B------:R-:W-:Y:S02]  /*1f60*/  HADD2.F32 R22, -RZ, R22.H1_H1 ;  /* 0x30000016ff167230 */ /* 0x000fe40000004100 */
[----:B------:R-:W-:Y:S01]  /*1f70*/  FADD.FTZ R26, R26, R29 ;  /* 0x0000001d1a1a7221 */ /* 0x000fe20000010000 */
[----:B------:R-:W-:Y:S02]  /*1f80*/  FADD.FTZ R24, R24, R19 ;  /* 0x0000001318187221 */ /* 0x000fe40000010000 */
[----:B------:R-:W2:Y:S01]  /*1f90*/  LDG.E.64 R18, desc[UR8][R10.64] ;  /* 0x000000080a127981 */ /* 0x000ea2000c1e1b00 */
[C---:B------:R-:W-:Y:S01]  /*1fa0*/  IADD3 R20, P0, PT, R2.reuse, R20, RZ ;  /* 0x0000001402147210 */ /* 0x040fe20007f1e0ff */
[----:B------:R-:W-:Y:S01]  /*1fb0*/  IMAD.IADD R25, R2, 0x1, R25 ;  /* 0x0000000102197824 */ /* 0x000fe200078e0219 */
[----:B------:R-:W-:Y:S02]  /*1fc0*/  IADD3 R8, PT, PT, R8, R3, RZ ;  /* 0x0000000308087210 */ /* 0x000fe40007ffe0ff */
[----:B------:R-:W-:-:S02]  /*1fd0*/  IADD3.X R21, PT, PT, RZ, R21, RZ, P0, !PT ;  /* 0x00000015ff157210 */ /* 0x000fc400007fe4ff */
        /* <DEDUP_REMOVED lines=43> */
[C---:B------:R-:W-:Y:S02]  /*2290*/  IADD3 R20, P0, PT, R2.reuse, R20, RZ ;  /* 0x0000001402147210 */ /* 0x040fe40007f1e0ff */
[----:B------:R-:W-:Y:S02]  /*22a0*/  IADD3 R25, PT, PT, R2, R25, RZ ;  /* 0x0000001902197210 */ /* 0x000fe40007ffe0ff */
[----:B------:R-:W-:-:S02]  /*22b0*/  IADD3.X R21, PT, PT, RZ, R21, RZ, P0, !PT ;  /* 0x00000015ff157210 */ /* 0x000fc400007fe4ff */
        /* <DEDUP_REMOVED lines=44> */
[----:B------:R-:W-:Y:S01]  /*2580*/  IADD3 R20, P0, PT, R2, R20, RZ ;  /* 0x0000001402147210 */ /* 0x000fe20007f1e0ff */
        /* <DEDUP_REMOVED lines=33> */
[----:B------:R-:W-:Y:S01]  /*27a0*/  IADD3 R14, P0, PT, R23, R10, RZ ;  /* 0x0000000a170e7210 */ /* 0x000fe20007f1e0ff */
[--C-:B--2---:R-:W-:Y:S02]  /*27b0*/  HADD2.F32 R26, -RZ, R27.reuse.H0_H0 ;  /* 0x2000001bff1a7230 */ /* 0x104fe40000004100 */
[----:B------:R-:W-:Y:S02]  /*27c0*/  HADD2.F32 R27, -RZ, R27.H1_H1 ;  /* 0x3000001bff1b7230 */ /* 0x000fe40000004100 */
[----:B---3--:R-:W-:-:S02]  /*27d0*/  HADD2.F32 R15, -RZ, R24.H0_H0 ;  /* 0x20000018ff0f7230 */ /* 0x008fc40000004100 */
[----:B------:R-:W-:Y:S02]  /*27e0*/  HADD2.F32 R24, -RZ, R24.H1_H1 ;  /* 0x30000018ff187230 */ /* 0x000fe40000004100 */
[----:B----4-:R-:W-:Y:S02]  /*27f0*/  HADD2.F32 R10, -RZ, R22.H0_H0 ;  /* 0x20000016ff0a7230 */ /* 0x010fe40000004100 */
[----:B------:R-:W-:Y:S01]  /*2800*/  FADD.FTZ R26, R26, R15 ;  /* 0x0000000f1a1a7221 */ /* 0x000fe20000010000 */
[----:B------:R-:W-:Y:S01]  /*2810*/  IADD3.X R15, PT, PT, RZ, R11, RZ, P0, !PT ;  /* 0x0000000bff0f7210 */ /* 0x000fe200007fe4ff */
[----:B------:R-:W-:Y:S01]  /*2820*/  FADD.FTZ R24, R27, R24 ;  /* 0x000000181b187221 */ /* 0x000fe20000010000 */
[----:B------:R-:W-:-:S04]  /*2830*/  FADD.FTZ R11, RZ, R10 ;  /* 0x0000000aff0b7221 */ /* 0x000fc80000010000 */
[----:B------:R-:W-:Y:S02]  /*2840*/  FADD.FTZ R26, R11, R26 ;  /* 0x0000001a0b1a7221 */ /* 0x000fe40000010000 */
[----:B------:R-:W2:Y:S01]  /*2850*/  LDG.E.64 R10, desc[UR8][R14.64] ;  /* 0x000000080e0a7981 */ /* 0x000ea2000c1e1b00 */
[----:B------:R-:W-:Y:S01]  /*2860*/  HADD2.F32 R22, -RZ, R22.H1_H1 ;  /* 0x30000016ff167230 */ /* 0x000fe20000004100 */
[----:B------:R-:W-:Y:S02]  /*2870*/  IADD3 R25, PT, PT, R2, R25, RZ ;  /* 0x0000001902197210 */ /* 0x000fe40007ffe0ff */
[----:B------:R-:W-:Y:S02]  /*2880*/  IADD3 R8, PT, PT, R8, R3, RZ ;  /* 0x0000000308087210 */ /* 0x000fe40007ffe0ff */
[----:B--2---:R-:W-:Y:S02]  /*2890*/  I2FP.F32.S32 R10, R10 ;  /* 0x0000000a000a7245 */ /* 0x004fe40000201400 */
[----:B------:R-:W-:-:S03]  /*28a0*/  I2FP.F32.S32 R11, R11 ;  /* 0x0000000b000b7245 */ /* 0x000fc60000201400 */
[----:B------:R-:W-:Y:S02]  /*28b0*/  FMUL.FTZ R10, R10, UR4 ;  /* 0x000000040a0a7c20 */ /* 0x000fe40008410000 */
[----:B------:R-:W-:-:S05]  /*28c0*/  FMUL.FTZ R11, R11, UR4 ;  /* 0x000000040b0b7c20 */ /* 0x000fca0008410000 */
[----:B------:R-:W-:Y:S01]  /*28d0*/  F2FP.F16.F32.PACK_AB R10, R11, R10 ;  /* 0x0000000a0b0a723e */ /* 0x000fe200000000ff */
[----:B------:R-:W-:-:S04]  /*28e0*/  FADD.FTZ R11, RZ, R22 ;  /* 0x00000016ff0b7221 */ /* 0x000fc80000010000 */
[--C-:B------:R-:W-:Y:S02]  /*28f0*/  HADD2.F32 R22, -RZ, R10.reuse.H1_H1 ;  /* 0x3000000aff167230 */ /* 0x100fe40000004100 */
[----:B------:R-:W-:Y:S01]  /*2900*/  FADD.FTZ R11, R11, R24 ;  /* 0x000000180b0b7221 */ /* 0x000fe20000010000 */
[----:B------:R-:W-:Y:S01]  /*2910*/  HADD2.F32 R27, -RZ, R10.H0_H0 ;  /* 0x2000000aff1b7230 */ /* 0x000fe20000004100 */
[----:B------:R-:W-:Y:S02]  /*2920*/  IADD3 R10, P0, PT, R2, R20, RZ ;  /* 0x00000014020a7210 */ /* 0x000fe40007f1e0ff */
[----:B------:R-:W-:Y:S02]  /*2930*/  FADD.FTZ R22, R11, R22 ;  /* 0x000000160b167221 */ /* 0x000fe40000010000 */
[----:B------:R-:W-:Y:S01]  /*2940*/  FADD.FTZ R27, R26, R27 ;  /* 0x0000001b1a1b7221 */ /* 0x000fe20000010000 */
[----:B------:R-:W-:Y:S01]  /*2950*/  IADD3.X R11, PT, PT, RZ, R21, RZ, P0, !PT ;  /* 0x00000015ff0b7210 */ /* 0x000fe200007fe4ff */
[----:B------:R-:W-:Y:S01]  /*2960*/  FMUL.FTZ R24, R22, R22 ;  /* 0x0000001616187220 */ /* 0x000fe20000410000 */
[----:B------:R-:W-:-:S02]  /*2970*/  ISETP.GE.AND P0, PT, R8, R6, PT ;  /* 0x000000060800720c */ /* 0x000fc40003f06270 */
[-C--:B------:R-:W-:Y:S01]  /*2980*/  F2FP.F16.F32.PACK_AB R20, R22, R27.reuse ;  /* 0x0000001b1614723e */ /* 0x080fe200000000ff */
[C---:B------:R-:W-:Y:S01]  /*2990*/  FADD.FTZ R22, R27.reuse, R22 ;  /* 0x000000161b167221 */ /* 0x040fe20000010000 */
[----:B------:R-:W-:-:S03]  /*29a0*/  FFMA.FTZ R27, R27, R27, R24 ;  /* 0x0000001b1b1b7223 */ /* 0x000fc60000010018 */
[----:B------:R0:W-:Y:S01]  /*29b0*/  STG.E desc[UR8][R10.64], R20 ;  /* 0x000000140a007986 */ /* 0x0001e2000c101908 */
[----:B------:R-:W-:Y:S01]  /*29c0*/  FADD.FTZ R5, R5, R22 ;  /* 0x0000001605057221 */ /* 0x000fe20000010000 */
[----:B------:R-:W-:Y:S02]  /*29d0*/  FADD.FTZ R4, R4, R27 ;  /* 0x0000001b04047221 */ /* 0x000fe40000010000 */
[----:B------:R0:W-:Y:S02]  /*29e0*/  STS [R25], R20 ;  /* 0x0000001419007388 */ /* 0x0001e40000000800 */
[----:B------:R-:W-:Y:S05]  /*29f0*/  @P0 BRA `(.L_x_819) ;  /* 0x0000000400780947 */ /* 0x000fea0003800000 */
[C---:B0-----:R-:W-:Y:S02]  /*2a00*/  IADD3 R20, P0, PT, R2.reuse, R18, RZ ;  /* 0x0000001202147210 */ /* 0x041fe40007f1e0ff */
[C---:B------:R-:W-:Y:S02]  /*2a10*/  IADD3 R12, P1, PT, R2.reuse, R12, RZ ;  /* 0x0000000c020c7210 */ /* 0x040fe40007f3e0ff */
[----:B------:R-:W-:Y:S02]  /*2a20*/  IADD3.X R21, PT, PT, RZ, R19, RZ, P0, !PT ;  /* 0x00000013ff157210 */ /* 0x000fe400007fe4ff */
[----:B------:R-:W-:Y:S02]  /*2a30*/  IADD3 R18, P0, PT, R2, R16, RZ ;  /* 0x0000001002127210 */ /* 0x000fe40007f1e0ff */
[----:B------:R-:W-:Y:S01]  /*2a40*/  IADD3.X R13, PT, PT, RZ, R13, RZ, P1, !PT ;  /* 0x0000000dff0d7210 */ /* 0x000fe20000ffe4ff */
[----:B------:R-:W2:Y:S01]  /*2a50*/  LDG.E.CONSTANT R27, desc[UR8][R20.64] ;  /* 0x00000008141b7981 */ /* 0x000ea2000c1e9900 */
[----:B------:R-:W-:-:S03]  /*2a60*/  IADD3.X R19, PT, PT, RZ, R17, RZ, P0, !PT ;  /* 0x00000011ff137210 */ /* 0x000fc600007fe4ff */
[----:B------:R-:W3:Y:S04]  /*2a70*/  LDG.E.CONSTANT R24, desc[UR8][R12.64] ;  /* 0x000000080c187981 */ /* 0x000ee8000c1e9900 */
[----:B------:R-:W4:Y:S01]  /*2a80*/  LDG.E.CONSTANT R22, desc[UR8][R18.64] ;  /* 0x0000000812167981 */ /* 0x000f22000c1e9900 */
        /* <DEDUP_REMOVED lines=28> */
[----:B------:R-:W-:-:S02]  /*2c50*/  IADD3 R11, PT, PT, R2, R25, RZ ;  /* 0x00000019020b7210 */ /* 0x000fc40007ffe0ff */
[-C--:B------:R-:W-:Y:S01]  /*2c60*/  F2FP.F16.F32.PACK_AB R10, R22, R27.reuse ;  /* 0x0000001b160a723e */ /* 0x080fe200000000ff */
[C---:B------:R-:W-:Y:S01]  /*2c70*/  FADD.FTZ R22, R27.reuse, R22 ;  /* 0x000000161b167221 */ /* 0x040fe20000010000 */
[----:B------:R-:W-:Y:S01]  /*2c80*/  ISETP.GE.AND P0, PT, R8, R6, PT ;  /* 0x000000060800720c */ /* 0x000fe20003f06270 */
[----:B------:R-:W-:Y:S02]  /*2c90*/  FFMA.FTZ R27, R27, R27, R24 ;  /* 0x0000001b1b1b7223 */ /* 0x000fe40000010018 */
[----:B------:R0:W-:Y:S01]  /*2ca0*/  STG.E desc[UR8][R14.64], R10 ;  /* 0x0000000a0e007986 */ /* 0x0001e2000c101908 */
[----:B------:R-:W-:Y:S01]  /*2cb0*/  FADD.FTZ R5, R5, R22 ;  /* 0x0000001605057221 */ /* 0x000fe20000010000 */
[----:B------:R-:W-:Y:S02]  /*2cc0*/  FADD.FTZ R4, R4, R27 ;  /* 0x0000001b04047221 */ /* 0x000fe40000010000 */
[----:B------:R0:W-:Y:S06]  /*2cd0*/  STS [R11], R10 ;  /* 0x0000000a0b007388 */ /* 0x0001ec0000000800 */
[----:B------:R-:W-:Y:S05]  /*2ce0*/  @P0 BRA `(.L_x_819) ;  /* 0x0000000000bc0947 */ /* 0x000fea0003800000 */
[----:B------:R-:W-:Y:S02]  /*2cf0*/  IADD3 R16, P3, PT, R23, R16, RZ ;  /* 0x0000001017107210 */ /* 0x000fe40007f7e0ff */
[C---:B------:R-:W-:Y:S02]  /*2d00*/  IADD3 R18, P0, PT, R2.reuse, R18, RZ ;  /* 0x0000001202127210 */ /* 0x040fe40007f1e0ff */
[C---:B------:R-:W-:Y:S01]  /*2d10*/  IADD3 R20, P1, PT, R2.reuse, R20, RZ ;  /* 0x0000001402147210 */ /* 0x040fe20007f3e0ff */
[----:B------:R-:W-:Y:S01]  /*2d20*/  IMAD.X R17, RZ, RZ, R17, P3 ;  /* 0x000000ffff117224 */ /* 0x000fe200018e0611 */
[----:B------:R-:W-:Y:S02]  /*2d30*/  IADD3 R12, P2, PT, R2, R12, RZ ;  /* 0x0000000c020c7210 */ /* 0x000fe40007f5e0ff */
[----:B------:R-:W-:Y:S02]  /*2d40*/  IADD3.X R19, PT, PT, RZ, R19, RZ, P0, !PT ;  /* 0x00000013ff137210 */ /* 0x000fe400007fe4ff */
[----:B------:R-:W-:Y:S01]  /*2d50*/  IADD3.X R21, PT, PT, RZ, R21, RZ, P1, !PT ;  /* 0x00000015ff157210 */ /* 0x000fe20000ffe4ff */
[----:B------:R-:W2:Y:S01]  /*2d60*/  LDG.E.64 R16, desc[UR8][R16.64] ;  /* 0x0000000810107981 */ /* 0x000ea2000c1e1b00 */
[----:B------:R-:W-:-:S03]  /*2d70*/  IADD3.X R13, PT, PT, RZ, R13, RZ, P2, !PT ;  /* 0x0000000dff0d7210 */ /* 0x000fc600017fe4ff */
[----:B------:R-:W3:Y:S04]  /*2d80*/  LDG.E.CONSTANT R18, desc[UR8][R18.64] ;  /* 0x0000000812127981 */ /* 0x000ee8000c1e9900 */
[----:B------:R-:W4:Y:S04]  /*2d90*/  LDG.E.CONSTANT R20, desc[UR8][R20.64] ;  /* 0x0000000814147981 */ /* 0x000f28000c1e9900 */
[----:B------:R-:W5:Y:S01]  /*2da0*/  LDG.E.CONSTANT R12, desc[UR8][R12.64] ;  /* 0x000000080c0c7981 */ /* 0x000f62000c1e9900 */
[----:B0-----:R-:W-:Y:S02]  /*2db0*/  IADD3 R11, PT, PT, R2, R11, RZ ;  /* 0x0000000b020b7210 */ /* 0x001fe40007ffe0ff */
[----:B--2---:R-:W-:-:S02]  /*2dc0*/  I2FP.F32.S32 R23, R16 ;  /* 0x0000001000177245 */ /* 0x004fc40000201400 */
[----:B------:R-:W-:-:S03]  /*2dd0*/  I2FP.F32.S32 R24, R17 ;  /* 0x0000001100187245 */ /* 0x000fc60000201400 */
[----:B------:R-:W-:Y:S02]  /*2de0*/  FMUL.FTZ R25, R23, UR4 ;  /* 0x0000000417197c20 */ /* 0x000fe40008410000 */
[----:B------:R-:W-:Y:S01]  /*2df0*/  FMUL.FTZ R24, R24, UR4 ;  /* 0x0000000418187c20 */ /* 0x000fe20008410000 */
[----:B---3--:R-:W-:Y:S02]  /*2e00*/  HADD2.F32 R10, -RZ, R18.H1_H1 ;  /* 0x30000012ff0a7230 */ /* 0x008fe40000004100 */
[----:B----4-:R-:W-:Y:S02]  /*2e10*/  HADD2.F32 R22, -RZ, R20.H1_H1 ;  /* 0x30000014ff167230 */ /* 0x010fe40000004100 */
[----:B-----5:R-:W-:Y:S02]  /*2e20*/  HADD2.F32 R23, -RZ, R12.H1_H1 ;  /* 0x3000000cff177230 */ /* 0x020fe40000004100 */
[----:B------:R-:W-:Y:S02]  /*2e30*/  HADD2.F32 R16, -RZ, R20.H0_H0 ;  /* 0x20000014ff107230 */ /* 0x000fe40000004100 */
[----:B------:R-:W-:-:S02]  /*2e40*/  HADD2.F32 R17, -RZ, R12.H0_H0 ;  /* 0x2000000cff117230 */ /* 0x000fc40000004100 */
[----:B------:R-:W-:Y:S01]  /*2e50*/  HADD2.F32 R18, -RZ, R18.H0_H0 ;  /* 0x20000012ff127230 */ /* 0x000fe20000004100 */
[----:B------:R-:W-:Y:S01]  /*2e60*/  F2FP.F16.F32.PACK_AB R24, R24, R25 ;  /* 0x000000191818723e */ /* 0x000fe200000000ff */
[----:B------:R-:W-:Y:S01]  /*2e70*/  FADD.FTZ R23, R22, R23 ;  /* 0x0000001716177221 */ /* 0x000fe20000010000 */
[----:B------:R-:W-:Y:S01]  /*2e80*/  FADD.FTZ R10, RZ, R10 ;  /* 0x0000000aff0a7221 */ /* 0x000fe20000010000 */
[----:B------:R-:W-:Y:S01]  /*2e90*/  FADD.FTZ R17, R16, R17 ;  /* 0x0000001110117221 */ /* 0x000fe20000010000 */
[----:B------:R-:W-:Y:S01]  /*2ea0*/  FADD.FTZ R18, RZ, R18 ;  /* 0x00000012ff127221 */ /* 0x000fe20000010000 */
[--C-:B------:R-:W-:Y:S02]  /*2eb0*/  HADD2.F32 R13, -RZ, R24.reuse.H1_H1 ;  /* 0x30000018ff0d7230 */ /* 0x100fe40000004100 */
[----:B------:R-:W-:Y:S01]  /*2ec0*/  FADD.FTZ R10, R10, R23 ;  /* 0x000000170a0a7221 */ /* 0x000fe20000010000 */
[----:B------:R-:W-:Y:S02]  /*2ed0*/  HADD2.F32 R24, -RZ, R24.H0_H0 ;  /* 0x20000018ff187230 */ /* 0x000fe40000004100 */
[----:B------:R-:W-:Y:S01]  /*2ee0*/  FADD.FTZ R17, R18, R17 ;  /* 0x0000001112117221 */ /* 0x000fe20000010000 */
[----:B------:R-:W-:Y:S01]  /*2ef0*/  IADD3 R12, P0, PT, R2, R14, RZ ;  /* 0x0000000e020c7210 */ /* 0x000fe20007f1e0ff */
[----:B------:R-:W-:-:S02]  /*2f00*/  FADD.FTZ R10, R10, R13 ;  /* 0x0000000d0a0a7221 */ /* 0x000fc40000010000 */
[----:B------:R-:W-:Y:S01]  /*2f10*/  FADD.FTZ R17, R17, R24 ;  /* 0x0000001811117221 */ /* 0x000fe20000010000 */
[----:B------:R-:W-:-:S04]  /*2f20*/  IADD3.X R13, PT, PT, RZ, R15, RZ, P0, !PT ;  /* 0x0000000fff0d7210 */ /* 0x000fc800007fe4ff */
[----:B------:R-:W-:Y:S02]  /*2f30*/  F2FP.F16.F32.PACK_AB R14, R10, R17 ;  /* 0x000000110a0e723e */ /* 0x000fe400000000ff */
[----:B------:R-:W-:-:S03]  /*2f40*/  IADD3 R23, PT, PT, R8, R3, RZ ;  /* 0x0000000308177210 */ /* 0x000fc60007ffe0ff */
        /* <DEDUP_REMOVED lines=8> */
[----:B0-----:R-:W-:Y:S05]  /*2fd0*/  @!P0 BRA `(.L_x_822) ;  /* 0xffffffe800148947 */ /* 0x001fea000383ffff */
.L_x_819:
[----:B------:R-:W-:Y:S05]  /*2fe0*/  BSYNC.RECONVERGENT B0 ;  /* 0x0000000000007941 */ /* 0x000fea0003800200 */
.L_x_818:
[----:B------:R-:W5:Y:S01]  /*2ff0*/  SHFL.BFLY PT, R0, R5, 0x10, 0x1f ;  /* 0x0e001f0005007f89 */ /* 0x000f6200000e0000 */
[----:B------:R-:W5:Y:S01]  /*3000*/  LDCU UR7, c[0x0][0x360] ;  /* 0x00006c00ff0777ac */ /* 0x000f620008000800 */
[----:B01234-:R-:W-:Y:S01]  /*3010*/  I2FP.F32.U32 R15, R9 ;  /* 0x00000009000f7245 */ /* 0x01ffe20000201000 */
[----:B------:R-:W-:Y:S01]  /*3020*/  BSSY.RECONVERGENT B0, `(.L_x_823) ;  /* 0x000004d000007945 */ /* 0x000fe20003800200 */
[----:B------:R-:W0:Y:S01]  /*3030*/  SHFL.BFLY PT, R3, R4, 0x10, 0x1f ;  /* 0x0e001f0004037f89 */ /* 0x000e2200000e0000 */
[----:B-----5:R-:W-:Y:S01]  /*3040*/  FADD.FTZ R0, R0, R5 ;  /* 0x0000000500007221 */ /* 0x020fe20000010000 */
[----:B0-----:R-:W-:Y:S01]  /*3050*/  FADD.FTZ R8, R3, R4 ;  /* 0x0000000403087221 */ /* 0x001fe20000010000 */
[----:B------:R-:W-:-:S03]  /*3060*/  I2FP.F32.U32 R4, UR7 ;  /* 0x0000000700047c45 */ /* 0x000fc60008201000 */
[----:B------:R-:W0:Y:S04]  /*3070*/  SHFL.BFLY PT, R3, R0, 0x8, 0x1f ;  /* 0x0d001f0000037f89 */ /* 0x000e2800000e0000 */
[----:B------:R-:W1:Y:S01]  /*3080*/  SHFL.BFLY PT, R11, R8, 0x8, 0x1f ;  /* 0x0d001f00080b7f89 */ /* 0x000e6200000e0000 */
[----:B0-----:R-:W-:Y:S01]  /*3090*/  FADD.FTZ R3, R0, R3 ;  /* 0x0000000300037221 */ /* 0x001fe20000010000 */
[----:B------:R-:W-:Y:S01]  /*30a0*/  FMUL.FTZ R0, R4, 0.03125 ;  /* 0x3d00000004007820 */ /* 0x000fe20000410000 */
[----:B-1----:R-:W-:-:S03]  /*30b0*/  FADD.FTZ R11, R8, R11 ;  /* 0x0000000b080b7221 */ /* 0x002fc60000010000 */
[----:B------:R-:W0:Y:S01]  /*30c0*/  SHFL.BFLY PT, R2, R3, 0x4, 0x1f ;  /* 0x0c801f0003027f89 */ /* 0x000e2200000e0000 */
[----:B------:R-:W-:Y:S02]  /*30d0*/  LOP3.LUT P0, R8, R9, 0x1f, RZ, 0xc0, !PT ;  /* 0x0000001f09087812 */ /* 0x000fe4000780c0ff */
[----:B------:R-:W-:Y:S01]  /*30e0*/  FSETP.GT.FTZ.AND P1, PT, R0, R15, PT ;  /* 0x0000000f0000720b */ /* 0x000fe20003f34000 */
[----:B------:R-:W1:Y:S10]  /*30f0*/  SHFL.BFLY PT, R10, R11, 0x4, 0x1f ;  /* 0x0c801f000b0a7f89 */ /* 0x000e7400000e0000 */
[----:B------:R-:W2:Y:S02]  /*3100*/  @!P0 S2R R12, SR_CgaCtaId ;  /* 0x00000000000c8919 */ /* 0x000ea40000008800 */
[----:B------:R-:W3:Y:S01]  /*3110*/  @P1 S2R R14, SR_CgaCtaId ;  /* 0x00000000000e1919 */ /* 0x000ee20000008800 */
[----:B0-----:R-:W-:Y:S01]  /*3120*/  FADD.FTZ R2, R3, R2 ;  /* 0x0000000203027221 */ /* 0x001fe20000010000 */
[----:B------:R-:W-:Y:S01]  /*3130*/  @!P0 MOV R3, 0x400 ;  /* 0x0000040000038802 */ /* 0x000fe20000000f00 */
[----:B-1----:R-:W-:-:S03]  /*3140*/  FADD.FTZ R10, R11, R10 ;  /* 0x0000000a0b0a7221 */ /* 0x002fc60000010000 */
[----:B------:R-:W0:Y:S01]  /*3150*/  SHFL.BFLY PT, R5, R2, 0x2, 0x1f ;  /* 0x0c401f0002057f89 */ /* 0x000e2200000e0000 */
[----:B------:R-:W-:-:S03]  /*3160*/  @!P0 IADD3 R3, PT, PT, R3, 0x88, RZ ;  /* 0x0000008803038810 */ /* 0x000fc60007ffe0ff */
[----:B------:R-:W1:Y:S01]  /*3170*/  SHFL.BFLY PT, R13, R10, 0x2, 0x1f ;  /* 0x0c401f000a0d7f89 */ /* 0x000e6200000e0000 */
[----:B--2---:R-:W-:Y:S01]  /*3180*/  @!P0 LEA R3, R12, R3, 0x18 ;  /* 0x000000030c038211 */ /* 0x004fe200078ec0ff */
[----:B0-----:R-:W-:Y:S01]  /*3190*/  FADD.FTZ R5, R2, R5 ;  /* 0x0000000502057221 */ /* 0x001fe20000010000 */
[----:B-1----:R-:W-:-:S04]  /*31a0*/  FADD.FTZ R13, R10, R13 ;  /* 0x0000000d0a0d7221 */ /* 0x002fc80000010000 */
[----:B------:R-:W0:Y:S01]  /*31b0*/  SHFL.BFLY PT, R4, R5, 0x1, 0x1f ;  /* 0x0c201f0005047f89 */ /* 0x000e2200000e0000 */
[----:B------:R-:W-:-:S03]  /*31c0*/  @P1 MOV R10, 0x400 ;  /* 0x00000400000a1802 */ /* 0x000fc60000000f00 */
[----:B------:R-:W1:Y:S01]  /*31d0*/  SHFL.BFLY PT, R2, R13, 0x1, 0x1f ;  /* 0x0c201f000d027f89 */ /* 0x000e6200000e0000 */
[----:B------:R-:W-:Y:S02]  /*31e0*/  @P1 IADD3 R11, PT, PT, R10, 0x88, RZ ;  /* 0x000000880a0b1810 */ /* 0x000fe40007ffe0ff */
[----:B------:R-:W-:Y:S02]  /*31f0*/  SHF.R.U32.HI R10, RZ, 0x5, R9 ;  /* 0x00000005ff0a7819 */ /* 0x000fe40000011609 */
[----:B---3--:R-:W-:Y:S02]  /*3200*/  @P1 LEA R11, R14, R11, 0x18 ;  /* 0x0000000b0e0b1211 */ /* 0x008fe400078ec0ff */
[----:B------:R-:W-:Y:S01]  /*3210*/  @!P0 LEA R3, R10, R3, 0x2 ;  /* 0x000000030a038211 */ /* 0x000fe200078e10ff */
[----:B0-----:R-:W-:Y:S01]  /*3220*/  FADD.FTZ R16, R5, R4 ;  /* 0x0000000405107221 */ /* 0x001fe20000010000 */
[----:B------:R-:W-:Y:S02]  /*3230*/  MOV R4, RZ ;  /* 0x000000ff00047202 */ /* 0x000fe40000000f00 */
[----:B------:R-:W-:Y:S01]  /*3240*/  @P1 LEA R5, R8, R11, 0x2 ;  /* 0x0000000b08051211 */ /* 0x000fe200078e10ff */
[----:B-1----:R-:W-:Y:S01]  /*3250*/  FADD.FTZ R18, R13, R2 ;  /* 0x000000020d127221 */ /* 0x002fe20000010000 */
[----:B------:R-:W-:Y:S01]  /*3260*/  @!P0 STS [R3], R16 ;  /* 0x0000001003008388 */ /* 0x000fe20000000800 */
[----:B------:R-:W-:-:S03]  /*3270*/  HFMA2 R2, -RZ, RZ, 0, 0 ;  /* 0x00000000ff027431 */ /* 0x000fc600000001ff */
        /* <DEDUP_REMOVED lines=36> */
[----:B-1----:R-:W-:Y:S01]  /*34c0*/  ULEA UR4, UR6, UR4, 0x18 ;  /* 0x0000000406047291 */ /* 0x002fe2000f8ec0ff */
[----:B------:R-:W0:Y:S08]  /*34d0*/  MUFU.RSQ R5, R3 ;  /* 0x0000000300057308 */ /* 0x000e300000001400 */
[----:B0-----:R0:W-:Y:S03]  /*34e0*/  STS.64 [UR4], R4 ;  /* 0x00000004ff007988 */ /* 0x0011e60008000a04 */
.L_x_824:
[----:B------:R-:W-:Y:S05]  /*34f0*/  BSYNC.RECONVERGENT B0 ;  /* 0x0000000000007941 */ /* 0x000fea0003800200 */
.L_x_823:
        /* <DEDUP_REMOVED lines=8> */
[----:B0-----:R-:W0:Y:S01]  /*3580*/  S2R R5, SR_CgaCtaId ;  /* 0x0000000000057919 */ /* 0x001e220000008800 */
[----:B------:R-:W-:Y:S01]  /*3590*/  MOV R4, 0x400 ;  /* 0x0000040000047802 */ /* 0x000fe20000000f00 */
[----:B------:R-:W4:Y:S01]  /*35a0*/  LDCU.64 UR10, c[0x0][0x3e8] ;  /* 0x00007d00ff0a77ac */ /* 0x000f220008000a00 */
[----:B------:R-:W-:Y:S02]  /*35b0*/  IMAD.MOV.U32 R17, RZ, RZ, R9 ;  /* 0x000000ffff117224 */ /* 0x000fe400078e0009 */
[----:B------:R-:W-:Y:S01]  /*35c0*/  IADD3 R12, PT, PT, R4, 0x190, RZ ;  /* 0x00000190040c7810 */ /* 0x000fe20007ffe0ff */
[----:B----4-:R-:W-:-:S04]  /*35d0*/  UISETP.NE.U32.AND UP0, UPT, UR10, URZ, UPT ;  /* 0x000000ff0a00728c */ /* 0x010fc8000bf05070 */
[----:B------:R-:W-:-:S06]  /*35e0*/  UISETP.NE.AND.EX UP0, UPT, UR11, URZ, UPT, UP0 ;  /* 0x000000ff0b00728c */ /* 0x000fcc000bf05300 */
[----:B------:R-:W-:Y:S02]  /*35f0*/  PLOP3.LUT P0, PT, PT, PT, UP0, 0x80, 0x8 ;  /* 0x000000000008781c */ /* 0x000fe40003f0f008 */
[C---:B0-----:R-:W-:Y:S02]  /*3600*/  LEA R2, R5.reuse, R4, 0x18 ;  /* 0x0000000405027211 */ /* 0x041fe400078ec0ff */
[----:B------:R-:W-:-:S04]  /*3610*/  LEA R12, R5, R12, 0x18 ;  /* 0x0000000c050c7211 */ /* 0x000fc800078ec0ff */
[----:B------:R-:W0:Y:S02]  /*3620*/  LDS.64 R2, [R2] ;  /* 0x0000000002027984 */ /* 0x000e240000000a00 */
[----:B0-----:R-:W-:-:S07]  /*3630*/  F2FP.F16.F32.PACK_AB R13, R3, R2 ;  /* 0x00000002030d723e */ /* 0x001fce00000000ff */
.L_x_844:
[----:B0-----:R-:W0:Y:S08]  /*3640*/  LDC.64 R4, c[0x0][0x3b0] ;  /* 0x0000ec00ff047b82 */ /* 0x001e300000000a00 */
[----:B--23--:R-:W4:Y:S01]  /*3650*/  LDC.64 R2, c[0x0][0x3b8] ;  /* 0x0000ee00ff027b82 */ /* 0x00cf220000000a00 */
[----:B0-----:R-:W-:-:S05]  /*3660*/  IMAD.WIDE R4, R17, 0x4, R4 ;  /* 0x0000000411047825 */ /* 0x001fca00078e0204 */
[----:B------:R-:W5:Y:S01]  /*3670*/  LDG.E.CONSTANT R14, desc[UR8][R4.64] ;  /* 0x00000008040e7981 */ /* 0x000f62000c1e9900 */
[----:B----4-:R-:W-:-:S05]  /*3680*/  IMAD.WIDE R2, R17, 0x4, R2 ;  /* 0x0000000411027825 */ /* 0x010fca00078e0202 */
[----:B------:R-:W5:Y:S01]  /*3690*/  LDG.E.CONSTANT R15, desc[UR8][R2.64] ;  /* 0x00000008020f7981 */ /* 0x000f62000c1e9900 */
[----:B------:R-:W-:-:S05]  /*36a0*/  LEA R16, R17, R12, 0x2 ;  /* 0x0000000c11107211 */ /* 0x000fca00078e10ff */
[----:B------:R-:W0:Y:S01]  /*36b0*/  LDS R6, [R16] ;  /* 0x0000000010067984 */ /* 0x000e220000000800 */
[----:B------:R-:W-:Y:S01]  /*36c0*/  BSSY.RECONVERGENT B1, `(.L_x_827) ;  /* 0x0000020000017945 */ /* 0x000fe20003800200 */
[----:B0-----:R-:W-:-:S04]  /*36d0*/  HADD2 R6, R6, -R13.H0_H0 ;  /* 0xa000000d06067230 */ /* 0x001fc80000000000 */
[----:B------:R-:W-:-:S04]  /*36e0*/  HMUL2 R6, R6, R13.H1_H1 ;  /* 0x3000000d06067232 */ /* 0x000fc80000000000 */
[----:B-----5:R-:W-:-:S04]  /*36f0*/  HFMA2 R21, R6, R14, R15 ;  /* 0x0000000e06157231 */ /* 0x020fc8000000000f */
[C---:B------:R-:W-:Y:S01]  /*3700*/  @P0 HADD2 R14, |R21|.reuse, -RZ.H0_H0 ;  /* 0xa00000ff150e0230 */ /* 0x040fe20000000200 */
[----:B------:R0:W-:Y:S01]  /*3710*/  @P0 STS [R16], R21 ;  /* 0x0000001510000388 */ /* 0x0001e20000000800 */
[----:B------:R-:W-:-:S03]  /*3720*/  @P0 HSETP2.GT.AND P1, PT, |R21|.H0_H0, |R21|.H1_H1, PT ;  /* 0x7000001515000234 */ /* 0x000fc60003f24a00 */
[----:B------:R-:W-:-:S04]  /*3730*/  @P0 PRMT R15, R14, 0x7632, R15 ;  /* 0x000076320e0f0816 */ /* 0x000fc8000000000f */
[----:B------:R-:W-:-:S05]  /*3740*/  @P0 SEL R14, R15, R14, !P1 ;  /* 0x0000000e0f0e0207 */ /* 0x000fca0004800000 */
[----:B------:R-:W-:Y:S02]  /*3750*/  @P0 HSETP2.GT.AND P1, PT, R14.H0_H0, R11.H0_H0, PT ;  /* 0x2000000b0e000234 */ /* 0x000fe40003f24800 */
[----:B--2---:R-:W-:-:S03]  /*3760*/  MOV R6, UR4 ;  /* 0x0000000400067c02 */ /* 0x004fc60008000f00 */
[----:B------:R-:W-:Y:S02]  /*3770*/  @P0 SEL R14, R11, R14, !P1 ;  /* 0x0000000e0b0e0207 */ /* 0x000fe40004800000 */
[----:B-1----:R-:W-:Y:S02]  /*3780*/  IMAD R19, R7, R6, R17 ;  /* 0x0000000607137224 */ /* 0x002fe400078e0211 */
[----:B------:R-:W-:Y:S01]  /*3790*/  @P0 PRMT R11, R14, 0x7610, R11 ;  /* 0x000076100e0b0816 */ /* 0x000fe2000000000b */
[----:B0-----:R-:W-:Y:S06]  /*37a0*/  @P0 BRA `(.L_x_828) ;  /* 0x0000000000440947 */ /* 0x001fec0003800000 */
[----:B------:R-:W0:Y:S01]  /*37b0*/  LDC.64 R14, c[0x0][0x380] ;  /* 0x0000e000ff0e7b82 */ /* 0x000e220000000a00 */
[----:B-1----:R-:W-:-:S09]  /*37c0*/  UISETP.NE.AND UP0, UPT, UR6, 0x2, UPT ;  /* 0x000000020600788c */ /* 0x002fd2000bf05270 */
[----:B------:R-:W-:Y:S05]  /*37d0*/  BRA.U UP0, `(.L_x_829) ;  /* 0x0000000100307547 */ /* 0x000fea000b800000 */
[----:B------:R-:W-:Y:S02]  /*37e0*/  HADD2.F32 R18, -RZ, R21.H0_H0 ;  /* 0x20000015ff127230 */ /* 0x000fe40000004100 */
[----:B0-----:R-:W-:-:S04]  /*37f0*/  IMAD.WIDE R14, R19, 0x2, R14 ;  /* 0x00000002130e7825 */ /* 0x001fc800078e020e */
[----:B------:R-:W-:Y:S01]  /*3800*/  FMUL.FTZ R20, R18, UR5 ;  /* 0x0000000512147c20 */ /* 0x000fe20008410000 */
[----:B------:R-:W-:-:S05]  /*3810*/  HADD2.F32 R18, -RZ, R21.H1_H1 ;  /* 0x30000015ff127230 */ /* 0x000fca0000004100 */
[----:B------:R-:W0:Y:S01]  /*3820*/  F2I.S8.NTZ R20, R20 ;  /* 0x0000001400147305 */ /* 0x000e220000202100 */
[----:B------:R-:W-:-:S07]  /*3830*/  FMUL.FTZ R18, R18, UR5 ;  /* 0x0000000512127c20 */ /* 0x000fce0008410000 */
[----:B------:R-:W1:Y:S01]  /*3840*/  F2I.S8.NTZ R18, R18 ;  /* 0x0000001200127305 */ /* 0x000e620000202100 */
[----:B0-----:R-:W-:-:S04]  /*3850*/  PRMT R21, R20, 0x8880, RZ ;  /* 0x0000888014157816 */ /* 0x001fc800000000ff */
[----:B------:R-:W-:-:S04]  /*3860*/  PRMT R21, R21, 0x7710, RZ ;  /* 0x0000771015157816 */ /* 0x000fc800000000ff */
[----:B-1----:R-:W-:-:S05]  /*3870*/  PRMT R21, R18, 0x7604, R21 ;  /* 0x0000760412157816 */ /* 0x002fca0000000015 */
[----:B------:R2:W-:Y:S01]  /*3880*/  STG.E.U16 desc[UR8][R14.64], R21 ;  /* 0x000000150e007986 */ /* 0x0005e2000c101508 */
[----:B------:R-:W-:Y:S05]  /*3890*/  BRA `(.L_x_828) ;  /* 0x0000000000087947 */ /* 0x000fea0003800000 */
.L_x_829:
[----:B0-----:R-:W-:-:S05]  /*38a0*/  IMAD.WIDE R14, R19, 0x4, R14 ;  /* 0x00000004130e7825 */ /* 0x001fca00078e020e */
[----:B------:R0:W-:Y:S02]  /*38b0*/  STG.E desc[UR8][R14.64], R21 ;  /* 0x000000150e007986 */ /* 0x0001e4000c101908 */
.L_x_828:
[----:B-1-3--:R-:W-:Y:S05]  /*38c0*/  BSYNC.RECONVERGENT B1 ;  /* 0x0000000000017941 */ /* 0x00afea0003800200 */
.L_x_827:
[----:B0-2---:R-:W-:-:S04]  /*38d0*/  IADD3 R21, PT, PT, R17, UR7, RZ ;  /* 0x0000000711157c10 */ /* 0x005fc8000fffe0ff */
[----:B------:R-:W-:-:S13]  /*38e0*/  ISETP.GE.AND P0, PT, R21, R6, PT ;  /* 0x000000061500720c */ /* 0x000fda0003f06270 */
[----:B------:R-:W-:Y:S05]  /*38f0*/  @P0 BRA `(.L_x_826) ;  /* 0x0000001000c40947 */ /* 0x000fea0003800000 */
[----:B------:R-:W-:-:S04]  /*3900*/  MOV R15, UR7 ;  /* 0x00000007000f7c02 */ /* 0x000fc80008000f00 */
[----:B------:R-:W-:-:S04]  /*3910*/  SHF.L.U32 R15, R15, 0x2, RZ ;  /* 0x000000020f0f7819 */ /* 0x000fc800000006ff */
[-C--:B------:R-:W-:Y:S02]  /*3920*/  IADD3 R4, P0, PT, R4, R15.reuse, RZ ;  /* 0x0000000f04047210 */ /* 0x080fe40007f1e0ff */
[----:B------:R-:W-:Y:S02]  /*3930*/  IADD3 R2, P1, PT, R2, R15, RZ ;  /* 0x0000000f02027210 */ /* 0x000fe40007f3e0ff */
[----:B------:R-:W-:Y:S02]  /*3940*/  IADD3.X R5, PT, PT, RZ, R5, RZ, P0, !PT ;  /* 0x00000005ff057210 */ /* 0x000fe400007fe4ff */
[----:B------:R-:W-:-:S03]  /*3950*/  IADD3.X R3, PT, PT, RZ, R3, RZ, P1, !PT ;  /* 0x00000003ff037210 */ /* 0x000fc60000ffe4ff */
[----:B------:R-:W2:Y:S04]  /*3960*/  LDG.E.CONSTANT R18, desc[UR8][R4.64] ;  /* 0x0000000804127981 */ /* 0x000ea8000c1e9900 */
[----:B------:R-:W2:Y:S01]  /*3970*/  LDG.E.CONSTANT R17, desc[UR8][R2.64] ;  /* 0x0000000802117981 */ /* 0x000ea2000c1e9900 */
[----:B------:R-:W-:Y:S01]  /*3980*/  IADD3 R14, PT, PT, R16, R15, RZ ;  /* 0x0000000f100e7210 */ /* 0x000fe20007ffe0ff */
[----:B------:R-:W-:Y:S01]  /*3990*/  UISETP.NE.U32.AND UP0, UPT, UR12, URZ, UPT ;  /* 0x000000ff0c00728c */ /* 0x000fe2000bf05070 */
[----:B------:R-:W-:-:S03]  /*39a0*/  IADD3 R19, PT, PT, R19, UR7, RZ ;  /* 0x0000000713137c10 */ /* 0x000fc6000fffe0ff */
[----:B------:R-:W0:Y:S01]  /*39b0*/  LDS R16, [R14] ;  /* 0x000000000e107984 */ /* 0x000e220000000800 */
[----:B------:R-:W-:-:S06]  /*39c0*/  UISETP.NE.AND.EX UP0, UPT, UR13, URZ, UPT, UP0 ;  /* 0x000000ff0d00728c */ /* 0x000fcc000bf05300 */
[----:B------:R-:W-:Y:S01]  /*39d0*/  PLOP3.LUT P0, PT, PT, PT, UP0, 0x80, 0x8 ;  /* 0x000000000008781c */ /* 0x000fe20003f0f008 */
[----:B0-----:R-:W-:-:S04]  /*39e0*/  HADD2 R16, R16, -R13.H0_H0 ;  /* 0xa000000d10107230 */ /* 0x001fc80000000000 */
[----:B------:R-:W-:-:S04]  /*39f0*/  HMUL2 R16, R16, R13.H1_H1 ;  /* 0x3000000d10107232 */ /* 0x000fc80000000000 */
[----:B--2---:R-:W-:-:S04]  /*3a00*/  HFMA2 R18, R16, R18, R17 ;  /* 0x0000001210127231 */ /* 0x004fc80000000011 */
        /* <DEDUP_REMOVED lines=9> */
.L_x_830:
        /* <DEDUP_REMOVED lines=8> */
[----:B------:R-:W-:Y:S02]  /*3b20*/  FMUL.FTZ R20, R16, UR5 ;  /* 0x0000000510147c20 */ /* 0x000fe40008410000 */
[----:B------:R-:W0:Y:S01]  /*3b30*/  LDC.64 R16, c[0x0][0x380] ;  /* 0x0000e000ff107b82 */ /* 0x000e220000000a00 */
[----:B------:R-:W-:-:S03]  /*3b40*/  FMUL.FTZ R18, R18, UR5 ;  /* 0x0000000512127c20 */ /* 0x000fc60008410000 */
[----:B------:R-:W1:Y:S08]  /*3b50*/  F2I.S8.NTZ R20, R20 ;  /* 0x0000001400147305 */ /* 0x000e700000202100 */
[----:B------:R-:W2:Y:S01]  /*3b60*/  F2I.S8.NTZ R23, R18 ;  /* 0x0000001200177305 */ /* 0x000ea20000202100 */
[----:B-1----:R-:W-:-:S04]  /*3b70*/  PRMT R22, R20, 0x8880, RZ ;  /* 0x0000888014167816 */ /* 0x002fc800000000ff */
[----:B------:R-:W-:Y:S01]  /*3b80*/  PRMT R22, R22, 0x7710, RZ ;  /* 0x0000771016167816 */ /* 0x000fe200000000ff */
[----:B0-----:R-:W-:-:S03]  /*3b90*/  IMAD.WIDE R16, R19, 0x2, R16 ;  /* 0x0000000213107825 */ /* 0x001fc600078e0210 */
[----:B--2---:R-:W-:-:S05]  /*3ba0*/  PRMT R23, R23, 0x7604, R22 ;  /* 0x0000760417177816 */ /* 0x004fca0000000016 */
[----:B------:R1:W-:Y:S02]  /*3bb0*/  STG.E.U16 desc[UR8][R16.64], R23 ;  /* 0x0000001710007986 */ /* 0x0003e4000c101508 */
.L_x_831:
[----:B------:R-:W-:-:S04]  /*3bc0*/  IADD3 R21, PT, PT, R21, UR7, RZ ;  /* 0x0000000715157c10 */ /* 0x000fc8000fffe0ff */
        /* <DEDUP_REMOVED lines=8> */
[----:B------:R-:W-:Y:S02]  /*3c50*/  IADD3 R14, PT, PT, R15, R14, RZ ;  /* 0x0000000e0f0e7210 */ /* 0x000fe40007ffe0ff */
[----:B------:R-:W-:-:S03]  /*3c60*/  IADD3 R19, PT, PT, R19, UR7, RZ ;  /* 0x0000000713137c10 */ /* 0x000fc6000fffe0ff */
        /* <DEDUP_REMOVED lines=13> */
.L_x_832:
        /* <DEDUP_REMOVED lines=18> */
.L_x_833:
[----:B------:R-:W-:-:S05]  /*3e60*/  VIADD R21, R21, UR7 ;  /* 0x0000000715157c36 */ /* 0x000fca0008000000 */
        /* <DEDUP_REMOVED lines=23> */
.L_x_834:
        /* <DEDUP_REMOVED lines=18> */
.L_x_835:
[----:B01----:R-:W-:-:S04]  /*4100*/  IADD3 R17, PT, PT, R21, UR7, RZ ;  /* 0x0000000715117c10 */ /* 0x003fc8000fffe0ff */
[----:B------:R-:W-:-:S13]  /*4110*/  ISETP.GE.AND P1, PT, R17, R6, PT ;  /* 0x000000061100720c */ /* 0x000fda0003f26270 */
[----:B------:R-:W-:Y:S05]  /*4120*/  @P1 BRA `(.L_x_826) ;  /* 0x0000000800b81947 */ /* 0x000fea0003800000 */
[C---:B------:R-:W-:Y:S02]  /*4130*/  IADD3 R4, P1, PT, R15.reuse, R4, RZ ;  /* 0x000000040f047210 */ /* 0x040fe40007f3e0ff */
[----:B------:R-:W-:Y:S02]  /*4140*/  IADD3 R2, P2, PT, R15, R2, RZ ;  /* 0x000000020f027210 */ /* 0x000fe40007f5e0ff */
[----:B------:R-:W-:Y:S02]  /*4150*/  IADD3.X R5, PT, PT, RZ, R5, RZ, P1, !PT ;  /* 0x00000005ff057210 */ /* 0x000fe40000ffe4ff */
[----:B------:R-:W-:-:S03]  /*4160*/  IADD3.X R3, PT, PT, RZ, R3, RZ, P2, !PT ;  /* 0x00000003ff037210 */ /* 0x000fc600017fe4ff */
[----:B------:R-:W2:Y:S04]  /*4170*/  LDG.E.CONSTANT R18, desc[UR8][R4.64] ;  /* 0x0000000804127981 */ /* 0x000ea8000c1e9900 */
[----:B------:R-:W2:Y:S01]  /*4180*/  LDG.E.CONSTANT R21, desc[UR8][R2.64] ;  /* 0x0000000802157981 */ /* 0x000ea2000c1e9900 */
[----:B------:R-:W-:-:S05]  /*4190*/  IADD3 R14, PT, PT, R15, R14, RZ ;  /* 0x0000000e0f0e7210 */ /* 0x000fca0007ffe0ff */
[----:B------:R-:W0:Y:S02]  /*41a0*/  LDS R16, [R14] ;  /* 0x000000000e107984 */ /* 0x000e240000000800 */
[----:B0-----:R-:W-:-:S04]  /*41b0*/  HADD2 R16, R16, -R13.H0_H0 ;  /* 0xa000000d10107230 */ /* 0x001fc80000000000 */
[----:B------:R-:W-:-:S04]  /*41c0*/  HMUL2 R16, R16, R13.H1_H1 ;  /* 0x3000000d10107232 */ /* 0x000fc80000000000 */
[----:B--2---:R-:W-:Y:S01]  /*41d0*/  HFMA2 R16, R16, R18, R21 ;  /* 0x0000001210107231 */ /* 0x004fe20000000015 */
[----:B------:R-:W-:-:S04]  /*41e0*/  IADD3 R21, PT, PT, R19, UR7, RZ ;  /* 0x0000000713157c10 */ /* 0x000fc8000fffe0ff */
[----:B------:R-:W-:Y:S01]  /*41f0*/  MOV R23, R16 ;  /* 0x0000001000177202 */ /* 0x000fe20000000f00 */
[----:B------:R-:W-:Y:S06]  /*4200*/  @!P0 BRA `(.L_x_836) ;  /* 0x0000000000248947 */ /* 0x000fec0003800000 */
[----:B------:R2:W-:Y:S01]  /*4210*/  STS [R14], R23 ;  /* 0x000000170e007388 */ /* 0x0005e20000000800 */
[----:B------:R-:W-:Y:S01]  /*4220*/  HADD2 R18, |R23|, -RZ.H0_H0 ;  /* 0xa00000ff17127230 */ /* 0x000fe20000000200 */
[----:B------:R-:W-:-:S04]  /*4230*/  HSETP2.GT.AND P1, PT, |R16|.H0_H0, |R16|.H1_H1, PT ;  /* 0x7000001010007234 */ /* 0x000fc80003f24a00 */
[C---:B------:R-:W-:Y:S02]  /*4240*/  PRMT R19, R18.reuse, 0x7632, R19 ;  /* 0x0000763212137816 */ /* 0x040fe40000000013 */
[----:B------:R-:W-:-:S04]  /*4250*/  PRMT R16, R18, 0x7610, R16 ;  /* 0x0000761012107816 */ /* 0x000fc80000000010 */
[----:B------:R-:W-:-:S05]  /*4260*/  SEL R16, R19, R16, !P1 ;  /* 0x0000001013107207 */ /* 0x000fca0004800000 */
[----:B------:R-:W-:-:S05]  /*4270*/  HSETP2.GT.AND P1, PT, R16.H0_H0, R11.H0_H0, PT ;  /* 0x2000000b10007234 */ /* 0x000fca0003f24800 */
[----:B------:R-:W-:Y:S01]  /*4280*/  SEL R11, R11, R16, !P1 ;  /* 0x000000100b0b7207 */ /* 0x000fe20004800000 */
[----:B--2---:R-:W-:Y:S07]  /*4290*/  BRA `(.L_x_837) ;  /* 0x0000000000487947 */ /* 0x004fee0003800000 */
.L_x_836:
        /* <DEDUP_REMOVED lines=18> */
.L_x_837:
[----:B------:R-:W-:-:S04]  /*43c0*/  IADD3 R17, PT, PT, R17, UR7, RZ ;  /* 0x0000000711117c10 */ /* 0x000fc8000fffe0ff */
[----:B------:R-:W-:-:S13]  /*43d0*/  ISETP.GE.AND P1, PT, R17, R6, PT ;  /* 0x000000061100720c */ /* 0x000fda0003f26270 */
[----:B------:R-:W-:Y:S05]  /*43e0*/  @P1 BRA `(.L_x_826) ;  /* 0x0000000800081947 */ /* 0x000fea0003800000 */
[C---:B------:R-:W-:Y:S02]  /*43f0*/  IADD3 R4, P1, PT, R15.reuse, R4, RZ ;  /* 0x000000040f047210 */ /* 0x040fe40007f3e0ff */
[----:B------:R-:W-:Y:S02]  /*4400*/  IADD3 R2, P2, PT, R15, R2, RZ ;  /* 0x000000020f027210 */ /* 0x000fe40007f5e0ff */
[----:B------:R-:W-:Y:S02]  /*4410*/  IADD3.X R5, PT, PT, RZ, R5, RZ, P1, !PT ;  /* 0x00000005ff057210 */ /* 0x000fe40000ffe4ff */
[----:B------:R-:W-:-:S03]  /*4420*/  IADD3.X R3, PT, PT, RZ, R3, RZ, P2, !PT ;  /* 0x00000003ff037210 */ /* 0x000fc600017fe4ff */
[----:B01----:R-:W2:Y:S04]  /*4430*/  LDG.E.CONSTANT R18, desc[UR8][R4.64] ;  /* 0x0000000804127981 */ /* 0x003ea8000c1e9900 */
[----:B------:R-:W2:Y:S01]  /*4440*/  LDG.E.CONSTANT R19, desc[UR8][R2.64] ;  /* 0x0000000802137981 */ /* 0x000ea2000c1e9900 */
[----:B------:R-:W-:Y:S02]  /*4450*/  IADD3 R14, PT, PT, R15, R14, RZ ;  /* 0x0000000e0f0e7210 */ /* 0x000fe40007ffe0ff */
[----:B------:R-:W-:-:S03]  /*4460*/  IADD3 R21, PT, PT, R21, UR7, RZ ;  /* 0x0000000715157c10 */ /* 0x000fc6000fffe0ff */
[----:B------:R-:W0:Y:S02]  /*4470*/  LDS R16, [R14] ;  /* 0x000000000e107984 */ /* 0x000e240000000800 */
[----:B0-----:R-:W-:-:S04]  /*4480*/  HADD2 R16, R16, -R13.H0_H0 ;  /* 0xa000000d10107230 */ /* 0x001fc80000000000 */
[----:B------:R-:W-:-:S04]  /*4490*/  HMUL2 R16, R16, R13.H1_H1 ;  /* 0x3000000d10107232 */ /* 0x000fc80000000000 */
[----:B--2---:R-:W-:-:S05]  /*44a0*/  HFMA2 R16, R16, R18, R19 ;  /* 0x0000001210107231 */ /* 0x004fca0000000013 */
[----:B------:R-:W-:Y:S01]  /*44b0*/  IMAD.MOV.U32 R23, RZ, RZ, R16 ;  /* 0x000000ffff177224 */ /* 0x000fe200078e0010 */
        /* <DEDUP_REMOVED lines=9> */
[----:B0-----:R-:W-:Y:S07]  /*4550*/  BRA `(.L_x_839) ;  /* 0x0000000000487947 */ /* 0x001fee0003800000 */
.L_x_838:
        /* <DEDUP_REMOVED lines=18> */
.L_x_839:
        /* <DEDUP_REMOVED lines=26> */
.L_x_840:
        /* <DEDUP_REMOVED lines=18> */
.L_x_841:
[----:B------:R-:W-:-:S04]  /*4940*/  IADD3 R17, PT, PT, R17, UR7, RZ ;  /* 0x0000000711117c10 */ /* 0x000fc8000fffe0ff */
        /* <DEDUP_REMOVED lines=8> */
[----:B------:R-:W-:-:S05]  /*49d0*/  IADD3 R15, PT, PT, R15, R14, RZ ;  /* 0x0000000e0f0f7210 */ /* 0x000fca0007ffe0ff */
[----:B------:R-:W3:Y:S01]  /*49e0*/  LDS R14, [R15] ;  /* 0x000000000f0e7984 */ /* 0x000ee20000000800 */
[----:B------:R-:W-:Y:S01]  /*49f0*/  IADD3 R21, PT, PT, R21, UR7, RZ ;  /* 0x0000000715157c10 */ /* 0x000fe2000fffe0ff */
        /* <DEDUP_REMOVED lines=12> */
.L_x_842:
[----:B------:R-:W2:Y:S02]  /*4ac0*/  LDC R2, c[0x0][0x3f0] ;  /* 0x0000fc00ff027b82 */ /* 0x000ea40000000800 */
[----:B--2---:R-:W-:-:S13]  /*4ad0*/  ISETP.NE.AND P1, PT, R2, 0x2, PT ;  /* 0x000000020200780c */ /* 0x004fda0003f25270 */
[----:B------:R-:W2:Y:S02]  /*4ae0*/  @P1 LDC.64 R2, c[0x0][0x380] ;  /* 0x0000e000ff021b82 */ /* 0x000ea40000000a00 */
[----:B--2---:R-:W-:-:S05]  /*4af0*/  @P1 IMAD.WIDE R2, R21, 0x4, R2 ;  /* 0x0000000415021825 */ /* 0x004fca00078e0202 */
[----:B------:R2:W-:Y:S01]  /*4b00*/  @P1 STG.E desc[UR8][R2.64], R14 ;  /* 0x0000000e02001986 */ /* 0x0005e2000c101908 */
[----:B------:R-:W-:Y:S05]  /*4b10*/  @P1 BRA `(.L_x_843) ;  /* 0x0000000000301947 */ /* 0x000fea0003800000 */
[--C-:B--2---:R-:W-:Y:S02]  /*4b20*/  HADD2.F32 R2, -RZ, R14.reuse.H0_H0 ;  /* 0x2000000eff027230 */ /* 0x104fe40000004100 */
[----:B------:R-:W-:-:S03]  /*4b30*/  HADD2.F32 R4, -RZ, R14.H1_H1 ;  /* 0x3000000eff047230 */ /* 0x000fc60000004100 */
[----:B------:R-:W-:Y:S02]  /*4b40*/  FMUL.FTZ R5, R2, UR5 ;  /* 0x0000000502057c20 */ /* 0x000fe40008410000 */
[----:B------:R-:W2:Y:S01]  /*4b50*/  LDC.64 R2, c[0x0][0x380] ;  /* 0x0000e000ff027b82 */ /* 0x000ea20000000a00 */
[----:B------:R-:W-:-:S03]  /*4b60*/  FMUL.FTZ R4, R4, UR5 ;  /* 0x0000000504047c20 */ /* 0x000fc60008410000 */
[----:B------:R-:W3:Y:S08]  /*4b70*/  F2I.S8.NTZ R5, R5 ;  /* 0x0000000500057305 */ /* 0x000ef00000202100 */
[----:B------:R-:W4:Y:S01]  /*4b80*/  F2I.S8.NTZ R15, R4 ;  /* 0x00000004000f7305 */ /* 0x000f220000202100 */
[----:B---3--:R-:W-:-:S04]  /*4b90*/  PRMT R14, R5, 0x8880, RZ ;  /* 0x00008880050e7816 */ /* 0x008fc800000000ff */
[----:B------:R-:W-:Y:S01]  /*4ba0*/  PRMT R14, R14, 0x7710, RZ ;  /* 0x000077100e0e7816 */ /* 0x000fe200000000ff */
[----:B--2---:R-:W-:-:S03]  /*4bb0*/  IMAD.WIDE R2, R21, 0x2, R2 ;  /* 0x0000000215027825 */ /* 0x004fc600078e0202 */
[----:B----4-:R-:W-:-:S05]  /*4bc0*/  PRMT R15, R15, 0x7604, R14 ;  /* 0x000076040f0f7816 */ /* 0x010fca000000000e */
[----:B------:R3:W-:Y:S02]  /*4bd0*/  STG.E.U16 desc[UR8][R2.64], R15 ;  /* 0x0000000f02007986 */ /* 0x0007e4000c101508 */
.L_x_843:
[----:B------:R-:W-:-:S04]  /*4be0*/  IADD3 R17, PT, PT, R17, UR7, RZ ;  /* 0x0000000711117c10 */ /* 0x000fc8000fffe0ff */
[----:B------:R-:W-:-:S13]  /*4bf0*/  ISETP.GE.AND P1, PT, R17, R6, PT ;  /* 0x000000061100720c */ /* 0x000fda0003f26270 */
[----:B------:R-:W-:Y:S05]  /*4c00*/  @!P1 BRA `(.L_x_844) ;  /* 0xffffffe8008c9947 */ /* 0x000fea000383ffff */
.L_x_826:
[----:B-123--:R-:W-:Y:S05]  /*4c10*/  BSYNC.RECONVERGENT B0 ;  /* 0x0000000000007941 */ /* 0x00efea0003800200 */
.L_x_825:
        /* <DEDUP_REMOVED lines=8> */
[----:B------:R-:W1:Y:S02]  /*4ca0*/  SHFL.BFLY PT, R2, R11, 0x10, 0x1f ;  /* 0x0e001f000b027f89 */ /* 0x000e6400000e0000 */
[----:B------:R-:W-:-:S07]  /*4cb0*/  FSETP.GT.FTZ.AND P1, PT, R0, R13, PT ;  /* 0x0000000d0000720b */ /* 0x000fce0003f34000 */
[----:B------:R-:W2:Y:S01]  /*4cc0*/  @!P0 S2R R13, SR_CgaCtaId ;  /* 0x00000000000d8919 */ /* 0x000ea20000008800 */
[----:B-1----:R-:W-:-:S05]  /*4cd0*/  FMNMX.FTZ R2, R11, R2, !PT ;  /* 0x000000020b027209 */ /* 0x002fca0007810000 */
[----:B------:R-:W1:Y:S01]  /*4ce0*/  @P1 S2R R11, SR_CgaCtaId ;  /* 0x00000000000b1919 */ /* 0x000e620000008800 */
[----:B------:R-:W3:Y:S02]  /*4cf0*/  SHFL.BFLY PT, R3, R2, 0x8, 0x1f ;  /* 0x0d001f0002037f89 */ /* 0x000ee400000e0000 */
[----:B---3--:R-:W-:Y:S02]  /*4d00*/  FMNMX.FTZ R3, R2, R3, !PT ;  /* 0x0000000302037209 */ /* 0x008fe40007810000 */
[----:B------:R-:W-:-:S03]  /*4d10*/  @!P0 MOV R2, 0x400 ;  /* 0x0000040000028802 */ /* 0x000fc60000000f00 */
[----:B0-----:R-:W0:Y:S01]  /*4d20*/  SHFL.BFLY PT, R4, R3, 0x4, 0x1f ;  /* 0x0c801f0003047f89 */ /* 0x001e2200000e0000 */
[----:B------:R-:W-:Y:S02]  /*4d30*/  @!P0 IADD3 R2, PT, PT, R2, 0x8, RZ ;  /* 0x0000000802028810 */ /* 0x000fe40007ffe0ff */
[----:B0-----:R-:W-:Y:S02]  /*4d40*/  FMNMX.FTZ R4, R3, R4, !PT ;  /* 0x0000000403047209 */ /* 0x001fe40007810000 */
[----:B------:R-:W-:-:S03]  /*4d50*/  @P1 MOV R3, 0x400 ;  /* 0x0000040000031802 */ /* 0x000fc60000000f00 */
[----:B------:R-:W0:Y:S02]  /*4d60*/  SHFL.BFLY PT, R5, R4, 0x2, 0x1f ;  /* 0x0c401f0004057f89 */ /* 0x000e2400000e0000 */
[----:B0-----:R-:W-:Y:S02]  /*4d70*/  FMNMX.FTZ R5, R4, R5, !PT ;  /* 0x0000000504057209 */ /* 0x001fe40007810000 */
[----:B------:R-:W-:Y:S02]  /*4d80*/  @P1 IADD3 R4, PT, PT, R3, 0x8, RZ ;  /* 0x0000000803041810 */ /* 0x000fe40007ffe0ff */
[----:B--2---:R-:W-:Y:S01]  /*4d90*/  @!P0 LEA R3, R13, R2, 0x18 ;  /* 0x000000020d038211 */ /* 0x004fe200078ec0ff */
[----:B------:R-:W0:Y:S01]  /*4da0*/  SHFL.BFLY PT, R0, R5, 0x1, 0x1f ;  /* 0x0c201f0005007f89 */ /* 0x000e2200000e0000 */
[----:B-1----:R-:W-:Y:S01]  /*4db0*/  @P1 LEA R11, R11, R4, 0x18 ;  /* 0x000000040b0b1211 */ /* 0x002fe200078ec0ff */
[----:B------:R-:W-:Y:S01]  /*4dc0*/  HFMA2 R2, -RZ, RZ, -598.5, 40320 ;  /* 0xe0ad78ecff027431 */ /* 0x000fe200000001ff */
[----:B------:R-:W-:-:S03]  /*4dd0*/  @!P0 LEA R3, R10, R3, 0x2 ;  /* 0x000000030a038211 */ /* 0x000fc600078e10ff */
[----:B------:R-:W-:Y:S01]  /*4de0*/  @P1 IMAD R8, R8, 0x4, R11 ;  /* 0x0000000408081824 */ /* 0x000fe200078e020b */
[----:B0-----:R-:W-:-:S05]  /*4df0*/  FMNMX.FTZ R12, R5, R0, !PT ;  /* 0x00000000050c7209 */ /* 0x001fca0007810000 */
        /* <DEDUP_REMOVED lines=64> */
[----:B------:R-:W-:Y:S05]  /*5200*/  CALL.REL.NOINC `($__internal_12_$__cuda_sm20_div_rn_f64_full) ;  /* 0x0000000000bc7944 */ /* 0x000fea0003c00000 */
[----:B------:R-:W-:Y:S02]  /*5210*/  MOV R2, R10 ;  /* 0x0000000a00027202 */ /* 0x000fe40000000f00 */
[----:B------:R-:W-:-:S07]  /*5220*/  MOV R3, R11 ;  /* 0x0000000b00037202 */ /* 0x000fce0000000f00 */
.L_x_848:
[----:B------:R-:W-:Y:S05]  /*5230*/  BSYNC.RECONVERGENT B1 ;  /* 0x0000000000017941 */ /* 0x000fea0003800200 */
.L_x_847:
        /* <DEDUP_REMOVED lines=16> */
.L_x_849:
        /* <DEDUP_REMOVED lines=8> */
[----:B------:R-:W-:-:S03]  /*53c0*/  IADD3 R8, PT, PT, R8, UR7, RZ ;  /* 0x0000000708087c10 */ /* 0x000fc6000fffe0ff */
        /* <DEDUP_REMOVED lines=8> */
.L_x_846:
[----:B------:R-:W-:Y:S05]  /*5450*/  BSYNC.RECONVERGENT B0 ;  /* 0x0000000000007941 */ /* 0x000fea0003800200 */
.L_x_845:
        /* <DEDUP_REMOVED lines=10> */
        .weak           $__internal_12_$__cuda_sm20_div_rn_f64_full
        .type           $__internal_12_$__cuda_sm20_div_rn_f64_full,@function
        .size           $__internal_12_$__cuda_sm20_div_rn_f64_full,(.L_x_2490 - $__internal_12_$__cuda_sm20_div_rn_f64_full)
$__internal_12_$__cuda_sm20_div_rn_f64_full:
[C---:B------:R-:W-:Y:S01]  /*5500*/  FSETP.GEU.AND P0, PT, |R5|.reuse, 1.469367938527859385e-39, PT ;  /* 0x001000000500780b */ /* 0x040fe20003f0e200 */
[----:B------:R-:W-:Y:S01]  /*5510*/  BSSY.RECONVERGENT B2, `(.L_x_850) ;  /* 0x000006c000027945 */ /* 0x000fe20003800200 */
[C---:B------:R-:W-:Y:S02]  /*5520*/  LOP3.LUT R2, R5.reuse, 0x800fffff, RZ, 0xc0, !PT ;  /* 0x800fffff05027812 */ /* 0x040fe400078ec0ff */
[----:B------:R-:W-:Y:S02]  /*5530*/  LOP3.LUT R8, R5, 0x7ff00000, RZ, 0xc0, !PT ;  /* 0x7ff0000005087812 */ /* 0x000fe400078ec0ff */
[----:B------:R-:W-:Y:S02]  /*5540*/  LOP3.LUT R3, R2, 0x3ff00000, RZ, 0xfc, !PT ;  /* 0x3ff0000002037812 */ /* 0x000fe400078efcff */
[----:B------:R-:W-:Y:S02]  /*5550*/  MOV R2, R4 ;  /* 0x0000000400027202 */ /* 0x000fe40000000f00 */
[----:B------:R-:W-:-:S02]  /*5560*/  MOV R19, 0x40500000 ;  /* 0x4050000000137802 */ /* 0x000fc40000000f00 */
[----:B------:R-:W-:Y:S02]  /*5570*/  ISETP.LE.U32.AND P1, PT, R8, 0x40500000, PT ;  /* 0x405000000800780c */ /* 0x000fe40003f23070 */
[----:B------:R-:W0:Y:S01]  /*5580*/  @!P0 DMUL R2, R4, 8.98846567431157953865e+307 ;  /* 0x7fe0000004028828 */ /* 0x000e220000000000 */
[----:B------:R-:W-:Y:S01]  /*5590*/  IADD3 R20, PT, PT, R19, -0x1, RZ ;  /* 0xffffffff13147810 */ /* 0x000fe20007ffe0ff */
[----:B0-----:R-:W0:Y:S01]  /*55a0*/  MUFU.RCP64H R11, R3 ;  /* 0x00000003000b7308 */ /* 0x001e220000001800 */
[----:B------:R-:W-:Y:S02]  /*55b0*/  @!P0 LOP3.LUT R8, R3, 0x7ff00000, RZ, 0xc0, !PT ;  /* 0x7ff0000003088812 */ /* 0x000fe400078ec0ff */
[----:B------:R-:W-:Y:S02]  /*55c0*/  ISETP.GT.U32.AND P0, PT, R20, 0x7feffffe, PT ;  /* 0x7feffffe1400780c */ /* 0x000fe40003f04070 */
[----:B------:R-:W-:Y:S02]  /*55d0*/  MOV R18, 0x1ca00000 ;  /* 0x1ca0000000127802 */ /* 0x000fe40000000f00 */
[----:B------:R-:W-:-:S02]  /*55e0*/  IADD3 R20, PT, PT, R8, -0x1, RZ ;  /* 0xffffffff08147810 */ /* 0x000fc40007ffe0ff */
[----:B------:R-:W-:Y:S02]  /*55f0*/  MOV R10, 0x1 ;  /* 0x00000001000a7802 */ /* 0x000fe40000000f00 */
[----:B------:R-:W-:Y:S02]  /*5600*/  SEL R14, R18, 0x63400000, !P1 ;  /* 0x63400000120e7807 */ /* 0x000fe40004800000 */
[----:B------:R-:W-:Y:S02]  /*5610*/  ISETP.GT.U32.OR P0, PT, R20, 0x7feffffe, P0 ;  /* 0x7feffffe1400780c */ /* 0x000fe40000704470 */
[----:B------:R-:W-:Y:S01]  /*5620*/  LOP3.LUT R15, R14, 0xfc000, RZ, 0xfc, !PT ;  /* 0x000fc0000e0f7812 */ /* 0x000fe200078efcff */
[----:B------:R-:W-:-:S15]  /*5630*/  HFMA2 R14, -RZ, RZ, 0, 0 ;  /* 0x00000000ff0e7431 */ /* 0x000fde00000001ff */
[----:B------:R-:W-:-:S15]  /*5640*/  NOP ;  /* 0x0000000000007918 */ /* 0x000fde0000000000 */
[----:B------:R-:W-:-:S15]  /*5650*/  NOP ;  /* 0x0000000000007918 */ /* 0x000fde0000000000 */
[----:B------:R-:W-:-:S01]  /*5660*/  NOP ;  /* 0x0000000000007918 */ /* 0x000fc20000000000 */
        /* <DEDUP_REMOVED lines=44> */
[----:B------:R-:W-:-:S04]  /*5930*/  VIMNMX R8, PT, PT, R8, 0x46a00000, PT ;  /* 0x46a0000008087848 */ /* 0x000fc80003fe0100 */
[----:B------:R-:W-:-:S04]  /*5940*/  IADD3 R8, PT, PT, R8, -R11, RZ ;  /* 0x8000000b08087210 */ /* 0x000fc80007ffe0ff */
        /* <DEDUP_REMOVED lines=23> */
.L_x_851:
        /* <DEDUP_REMOVED lines=11> */
[----:B------:R-:W-:Y:S02]  /*5b70*/  @!P0 MOV R10, RZ ;  /* 0x000000ff000a8202 */ /* 0x000fe40000000f00 */
[----:B------:R-:W-:Y:S02]  /*5b80*/  @P0 MOV R10, RZ ;  /* 0x000000ff000a0202 */ /* 0x000fe40000000f00 */
[----:B------:R-:W-:Y:S01]  /*5b90*/  @P0 MOV R11, R2 ;  /* 0x00000002000b0202 */ /* 0x000fe20000000f00 */
[----:B------:R-:W-:Y:S06]  /*5ba0*/  BRA `(.L_x_852) ;  /* 0x0000000000087947 */ /* 0x000fec0003800000 */
.L_x_853:
[----:B------:R-:W-:Y:S02]  /*5bb0*/  LOP3.LUT R11, R5, 0x80000, RZ, 0xfc, !PT ;  /* 0x00080000050b7812 */ /* 0x000fe400078efcff */
[----:B------:R-:W-:-:S07]  /*5bc0*/  MOV R10, R4 ;  /* 0x00000004000a7202 */ /* 0x000fce0000000f00 */
.L_x_852:
[----:B------:R-:W-:Y:S05]  /*5bd0*/  BSYNC.RECONVERGENT B2 ;  /* 0x0000000000027941 */ /* 0x000fea0003800200 */
.L_x_850:
[----:B------:R-:W-:Y:S01]  /*5be0*/  MOV R2, R6 ;  /* 0x0000000600027202 */ /* 0x000fe20000000f00 */
[----:B------:R-:W-:-:S04]  /*5bf0*/  HFMA2 R3, -RZ, RZ, 0, 0 ;  /* 0x00000000ff037431 */ /* 0x000fc800000001ff */
[----:B------:R-:W-:Y:S05]  /*5c00*/  RET.REL.NODEC R2 `(_ZN17fastertransformer35generalAddBiasResidualLayerNormOpt2I7__half2Lb1ELb1ELi2ELb1ELi8EEEvPT_S3_PKS2_S5_S5_S5_S5_S5_fiiPKfS7_S7_Pfi) ;  /* 0xffffffa002fc7950 */ /* 0x000fea0003c3ffff */
.L_x_854:
        /* <DEDUP_REMOVED lines=15> */
.L_x_2490:


//--------------------- .text._ZN17fastertransformer34generalAddBiasResidualLayerNormOptI7__half2Lb1ELb1ELi2ELb1ELi8EEEvPT_S3_PKS2_S5_S5_S5_S5_S5_fiiPKfS7_S7_Pfi --------------------------
	.section	.text._ZN17fastertransformer34generalAddBiasResidualLayerNormOptI7__half2Lb1ELb1ELi2ELb1ELi8EEEvPT_S3_PKS2_S5_S5_S5_S5_S5_fiiPKfS7_S7_Pfi,"ax",@progbits
	.align	128
        .global         _ZN17fastertransformer34generalAddBiasResidualLayerNormOptI7__half2Lb1ELb1ELi2ELb1ELi8EEEvPT_S3_PKS2_S5_S5_S5_S5_S5_fiiPKfS7_S7_Pfi
        .type           _ZN17fastertransformer34generalAddBiasResidualLayerNormOptI7__half2Lb1ELb1ELi2ELb1ELi8EEEvPT_S3_PKS2_S5_S5_S5_S5_S5_fiiPKfS7_S7_Pfi,@function
        .size           _ZN17fastertransformer34generalAddBiasResidualLayerNormOptI7__half2Lb1ELb1ELi2ELb1ELi8EEEvPT_S3_PKS2_S5_S5_S5_S5_S5_fiiPKfS7_S7_Pfi,(.L_x_2491 - _ZN17fastertransformer34generalAddBiasResidualLayerNormOptI7__half2Lb1ELb1ELi2ELb1ELi8EEEvPT_S3_PKS2_S5_S5_S5_S5_S5_fiiPKfS7_S7_Pfi)
        .other          _ZN17fastertransformer34generalAddBiasResidualLayerNormOptI7__half2Lb1ELb1ELi2ELb1ELi8EEEvPT_S3_PKS2_S5_S5_S5_S5_S5_fiiPKfS7_S7_Pfi,@"STO_CUDA_ENTRY STV_DEFAULT"
_ZN17fastertransformer34generalAddBiasResidualLayerNormOptI7__half2Lb1ELb1ELi2ELb1ELi8EEEvPT_S3_PKS2_S5_S5_S5_S5_S5_fiiPKfS7_S7_Pfi:
.text._ZN17fastertransformer34generalAddBiasResidualLayerNormOptI7__half2Lb1ELb1ELi2ELb1ELi8EEEvPT_S3_PKS2_S5_S5_S5_S5_S5_fiiPKfS7_S7_Pfi:
        /* <DEDUP_REMOVED lines=37> */
.L_x_858:
[----:B0-----:R-:W-:Y:S02]  /*0250*/  IMAD R27, R6, R3, R25 ;  /* 0x00000003061b7224 */ /* 0x001fe400078e0219 */
[----:B--2---:R-:W-:-:S04]  /*0260*/  IMAD.WIDE R20, R25, 0x4, R14 ;  /* 0x0000000419147825 */ /* 0x004fc800078e020e */
[C---:B----4-:R-:W-:Y:S02]  /*0270*/  IMAD.WIDE R16, R27.reuse, 0x4, R8 ;  /* 0x000000041b107825 */ /* 0x050fe400078e0208 */
[----:B------:R-:W2:Y:S02]  /*0280*/  LDG.E.CONSTANT R20, desc[UR6][R20.64] ;  /* 0x0000000614147981 */ /* 0x000ea4000c1e9900 */
[C---:B------:R-:W-:Y:S02]  /*0290*/  IMAD.WIDE R18, R27.reuse, 0x4, R10 ;  /* 0x000000041b127825 */ /* 0x040fe400078e020a */
[----:B------:R2:W4:Y:S02]  /*02a0*/  LDG.E.CONSTANT R16, desc[UR6][R16.64] ;  /* 0x0000000610107981 */ /* 0x000524000c1e9900 */
[C---:B------:R-:W-:Y:S02]  /*02b0*/  IMAD.WIDE R22, R27.reuse, 0x4, R12 ;  /* 0x000000041b167825 */ /* 0x040fe400078e020c */
[----:B------:R-:W4:Y:S04]  /*02c0*/  LDG.E.CONSTANT R18, desc[UR6][R18.64] ;  /* 0x0000000612127981 */ /* 0x000f28000c1e9900 */
[----:B------:R-:W4:Y:S01]  /*02d0*/  LDG.E.CONSTANT R22, desc[UR6][R22.64] ;  /* 0x0000000616167981 */ /* 0x000f22000c1e9900 */
[----:B---3--:R-:W-:-:S04]  /*02e0*/  IMAD.WIDE R28, R27, 0x4, R4 ;  /* 0x000000041b1c7825 */ /* 0x008fc800078e0204 */
[----:B--2---:R-:W-:Y:S02]  /*02f0*/  HFMA2 R17, R20, 1, 1, RZ ;  /* 0x3c003c0014117831 */ /* 0x004fe400000000ff */
[----:B------:R-:W-:Y:S01]  /*0300*/  IMAD R20, R25, 0x4, R24 ;  /* 0x0000000419147824 */ /* 0x000fe200078e0218 */
[----:B-1----:R-:W-:Y:S01]  /*0310*/  IADD3 R25, PT, PT, R7, R25, RZ ;  /* 0x0000001907197210 */ /* 0x002fe20007ffe0ff */
[----:B----4-:R-:W-:-:S03]  /*0320*/  HADD2 R17, R17, R16 ;  /* 0x0000001011117230 */ /* 0x010fc60000000000 */
[----:B------:R-:W-:Y:S01]  /*0330*/  ISETP.GE.AND P0, PT, R25, R3, PT ;  /* 0x000000031900720c */ /* 0x000fe20003f06270 */
[----:B------:R-:W-:-:S04]  /*0340*/  HFMA2 R17, R17, 1, 1, R18 ;  /* 0x3c003c0011117831 */ /* 0x000fc80000000012 */
[----:B------:R-:W-:-:S04]  /*0350*/  HADD2 R17, R17, R22 ;  /* 0x0000001611117230 */ /* 0x000fc80000000000 */
[----:B------:R-:W-:Y:S01]  /*0360*/  HFMA2 R26, R26, 1, 1, R17 ;  /* 0x3c003c001a1a7831 */ /* 0x000fe20000000011 */
[----:B------:R0:W-:Y:S04]  /*0370*/  STG.E desc[UR6][R28.64], R17 ;  /* 0x000000111c007986 */ /* 0x0001e8000c101906 */
[----:B------:R0:W-:Y:S01]  /*0380*/  STS [R20], R17 ;  /* 0x0000001114007388 */ /* 0x0001e20000000800 */
[----:B------:R-:W-:Y:S05]  /*0390*/  @!P0 BRA `(.L_x_858) ;  /* 0xfffffffc00ac8947 */ /* 0x000fea000383ffff */
[----:B------:R-:W-:Y:S05]  /*03a0*/  BRA `(.L_x_856) ;  /* 0x0000000000907947 */ /* 0x000fea0003800000 */
.L_x_857:
        /* <DEDUP_REMOVED lines=10> */
.L_x_859:
[----:B0-----:R-:W-:Y:S02]  /*0450*/  IMAD R25, R6, R3, R24 ;  /* 0x0000000306197224 */ /* 0x001fe400078e0218 */
[----:B--2---:R-:W-:-:S04]  /*0460*/  IMAD.WIDE R18, R24, 0x4, R16 ;  /* 0x0000000418127825 */ /* 0x004fc800078e0210 */
[C---:B------:R-:W-:Y:S02]  /*0470*/  IMAD.WIDE R20, R25.reuse, 0x8, R14 ;  /* 0x0000000819147825 */ /* 0x040fe400078e020e */
[----:B------:R-:W2:Y:S02]  /*0480*/  LDG.E.CONSTANT R18, desc[UR6][R18.64] ;  /* 0x0000000612127981 */ /* 0x000ea4000c1e9900 */
[C---:B----4-:R-:W-:Y:S02]  /*0490*/  IMAD.WIDE R22, R25.reuse, 0x4, R10 ;  /* 0x0000000419167825 */ /* 0x050fe400078e020a */
[----:B------:R-:W4:Y:S02]  /*04a0*/  LDG.E.64.CONSTANT R20, desc[UR6][R20.64] ;  /* 0x0000000614147981 */ /* 0x000f24000c1e9b00 */
[----:B------:R-:W-:Y:S02]  /*04b0*/  IMAD.WIDE R28, R25, 0x4, R12 ;  /* 0x00000004191c7825 */ /* 0x000fe400078e020c */
[----:B------:R-:W3:Y:S04]  /*04c0*/  LDG.E.CONSTANT R22, desc[UR6][R22.64] ;  /* 0x0000000616167981 */ /* 0x000ee8000c1e9900 */
[----:B------:R-:W3:Y:S01]  /*04d0*/  LDG.E.CONSTANT R28, desc[UR6][R28.64] ;  /* 0x000000061c1c7981 */ /* 0x000ee2000c1e9900 */
[----:B--2---:R-:W-:Y:S01]  /*04e0*/  HFMA2 R19, R18, 1, 1, RZ ;  /* 0x3c003c0012137831 */ /* 0x004fe200000000ff */
[----:B----4-:R-:W-:-:S02]  /*04f0*/  I2FP.F32.S32 R27, R20 ;  /* 0x00000014001b7245 */ /* 0x010fc40000201400 */
[----:B------:R-:W-:-:S03]  /*0500*/  I2FP.F32.S32 R21, R21 ;  /* 0x0000001500157245 */ /* 0x000fc60000201400 */
[-C--:B------:R-:W-:Y:S02]  /*0510*/  FMUL.FTZ R27, R27, R4.reuse ;  /* 0x000000041b1b7220 */ /* 0x080fe40000410000 */
[----:B------:R-:W-:Y:S01]  /*0520*/  FMUL.FTZ R18, R21, R4 ;  /* 0x0000000415127220 */ /* 0x000fe20000410000 */
[----:B---3--:R-:W-:-:S04]  /*0530*/  HADD2 R19, R19, R22 ;  /* 0x0000001613137230 */ /* 0x008fc80000000000 */
[----:B------:R-:W-:Y:S01]  /*0540*/  F2FP.F16.F32.PACK_AB R27, R18, R27 ;  /* 0x0000001b121b723e */ /* 0x000fe200000000ff */
[----:B------:R-:W-:Y:S02]  /*0550*/  HFMA2 R19, R19, 1, 1, R28 ;  /* 0x3c003c0013137831 */ /* 0x000fe4000000001c */
[----:B------:R-:W-:Y:S02]  /*0560*/  IMAD R20, R24, 0x4, R5 ;  /* 0x0000000418147824 */ /* 0x000fe400078e0205 */
[----:B------:R-:W-:Y:S02]  /*0570*/  HADD2 R27, R19, R27 ;  /* 0x0000001b131b7230 */ /* 0x000fe40000000000 */
[----:B------:R-:W-:Y:S01]  /*0580*/  IMAD.WIDE R18, R25, 0x4, R8 ;  /* 0x0000000419127825 */ /* 0x000fe200078e0208 */
[----:B-1----:R-:W-:Y:S02]  /*0590*/  IADD3 R24, PT, PT, R7, R24, RZ ;  /* 0x0000001807187210 */ /* 0x002fe40007ffe0ff */
[----:B------:R0:W-:Y:S04]  /*05a0*/  STS [R20], R27 ;  /* 0x0000001b14007388 */ /* 0x0001e80000000800 */
[----:B------:R0:W-:Y:S01]  /*05b0*/  STG.E desc[UR6][R18.64], R27 ;  /* 0x0000001b12007986 */ /* 0x0001e2000c101906 */
[----:B------:R-:W-:Y:S01]  /*05c0*/  ISETP.GE.AND P0, PT, R24, R3, PT ;  /* 0x000000031800720c */ /* 0x000fe20003f06270 */
[----:B------:R-:W-:-:S12]  /*05d0*/  HFMA2 R26, R26, 1, 1, R27 ;  /* 0x3c003c001a1a7831 */ /* 0x000fd8000000001b */
[----:B0-----:R-:W-:Y:S05]  /*05e0*/  @!P0 BRA `(.L_x_859) ;  /* 0xfffffffc00988947 */ /* 0x001fea000383ffff */
.L_x_856:
[----:B------:R-:W-:Y:S05]  /*05f0*/  BSYNC.RECONVERGENT B0 ;  /* 0x0000000000007941 */ /* 0x000fea0003800200 */
.L_x_855:
[----:B------:R-:W-:Y:S01]  /*0600*/  HADD2 R26, R26.H0_H0, R26.H1_H1 ;  /* 0x3000001a1a1a7230 */ /* 0x000fe20000000800 */
[----:B------:R-:W1:Y:S01]  /*0610*/  S2R R8, SR_CgaCtaId ;  /* 0x0000000000087919 */ /* 0x000e620000008800 */
[----:B------:R-:W-:Y:S01]  /*0620*/  MOV R9, 0x400 ;  /* 0x0000040000097802 */ /* 0x000fe20000000f00 */
[----:B------:R-:W2:Y:S01]  /*0630*/  LDCU UR4, c[0x0][0x3c8] ;  /* 0x00007900ff0477ac */ /* 0x000ea20008000800 */
[----:B------:R-:W-:Y:S01]  /*0640*/  BSSY.RECONVERGENT B0, `(.L_x_860) ;  /* 0x000009c000007945 */ /* 0x000fe20003800200 */
[----:B------:R-:W-:Y:S02]  /*0650*/  HADD2.F32 R26, -RZ, R26.H0_H0 ;  /* 0x2000001aff1a7230 */ /* 0x000fe40000004100 */
[----:B------:R-:W-:-:S03]  /*0660*/  VIADD R13, R9, 0x8 ;  /* 0x00000008090d7836 */ /* 0x000fc60000000000 */
[----:B------:R-:W3:Y:S02]  /*0670*/  SHFL.BFLY PT, R5, R26, 0x10, 0x1f ;  /* 0x0e001f001a057f89 */ /* 0x000ee400000e0000 */
[----:B-1----:R-:W-:Y:S01]  /*0680*/  LEA R13, R8, R13, 0x18 ;  /* 0x0000000d080d7211 */ /* 0x002fe200078ec0ff */
[----:B---3--:R-:W-:-:S05]  /*0690*/  FADD.FTZ R5, R26, R5 ;  /* 0x000000051a057221 */ /* 0x008fca0000010000 */
[----:B------:R-:W1:Y:S02]  /*06a0*/  SHFL.BFLY PT, R4, R5, 0x8, 0x1f ;  /* 0x0d001f0005047f89 */ /* 0x000e6400000e0000 */
[----:B-1----:R-:W-:Y:S02]  /*06b0*/  FADD.FTZ R6, R5, R4 ;  /* 0x0000000405067221 */ /* 0x002fe40000010000 */
[----:B------:R-:W1:Y:S03]  /*06c0*/  LDC R4, c[0x0][0x360] ;  /* 0x0000d800ff047b82 */ /* 0x000e660000000800 */
[----:B------:R-:W3:Y:S02]  /*06d0*/  SHFL.BFLY PT, R7, R6, 0x4, 0x1f ;  /* 0x0c801f0006077f89 */ /* 0x000ee400000e0000 */
[----:B---3--:R-:W-:Y:S01]  /*06e0*/  FADD.FTZ R7, R6, R7 ;  /* 0x0000000706077221 */ /* 0x008fe20000010000 */
[----:B------:R-:W-:-:S04]  /*06f0*/  LOP3.LUT P0, R6, R2, 0x1f, RZ, 0xc0, !PT ;  /* 0x0000001f02067812 */ /* 0x000fc8000780c0ff */
[----:B------:R-:W3:Y:S02]  /*0700*/  SHFL.BFLY PT, R10, R7, 0x2, 0x1f ;  /* 0x0c401f00070a7f89 */ /* 0x000ee400000e0000 */
[----:B---3--:R-:W-:Y:S01]  /*0710*/  FADD.FTZ R11, R7, R10 ;  /* 0x0000000a070b7221 */ /* 0x008fe20000010000 */
[----:B------:R-:W-:Y:S02]  /*0720*/  LEA.HI R7, R2, R13, RZ, 0x1d ;  /* 0x0000000d02077211 */ /* 0x000fe400078fe8ff */
[----:B-1----:R-:W-:Y:S02]  /*0730*/  I2FP.F32.U32 R10, R4 ;  /* 0x00000004000a7245 */ /* 0x002fe40000201000 */
[----:B------:R-:W1:Y:S03]  /*0740*/  SHFL.BFLY PT, R12, R11, 0x1, 0x1f ;  /* 0x0c201f000b0c7f89 */ /* 0x000e6600000e0000 */
[----:B------:R-:W-:Y:S01]  /*0750*/  FMUL.FTZ R5, R10, 0.03125 ;  /* 0x3d0000000a057820 */ /* 0x000fe20000410000 */
[----:B------:R-:W-:-:S04]  /*0760*/  I2FP.F32.U32 R10, R2 ;  /* 0x00000002000a7245 */ /* 0x000fc80000201000 */
[----:B------:R-:W-:Y:S01]  /*0770*/  FSETP.GT.FTZ.AND P2, PT, R5, R10, PT ;  /* 0x0000000a0500720b */ /* 0x000fe20003f54000 */
[----:B-1----:R-:W-:Y:S01]  /*0780*/  FADD.FTZ R18, R11, R12 ;  /* 0x0000000c0b127221 */ /* 0x002fe20000010000 */
[----:B------:R-:W-:Y:S01]  /*0790*/  MOV R12, RZ ;  /* 0x000000ff000c7202 */ /* 0x000fe20000000f00 */
[----:B------:R-:W-:-:S03]  /*07a0*/  IMAD R11, R6, 0x4, R13 ;  /* 0x00000004060b7824 */ /* 0x000fc600078e020d */
[----:B------:R1:W-:Y:S01]  /*07b0*/  @!P0 STS [R7], R18 ;  /* 0x0000001207008388 */ /* 0x0003e20000000800 */
[----:B------:R-:W-:Y:S01]  /*07c0*/  BAR.SYNC.DEFER_BLOCKING 0x0 ;  /* 0x0000000000007b1d */ /* 0x000fe20000010000 */
[----:B------:R-:W-:-:S13]  /*07d0*/  ISETP.NE.AND P0, PT, R2, RZ, PT ;  /* 0x000000ff0200720c */ /* 0x000fda0003f05270 */
[----:B-1----:R-:W-:Y:S02]  /*07e0*/  @!P0 I2FP.F32.S32 R18, R3 ;  /* 0x0000000300128245 */ /* 0x002fe40000201400 */
[----:B0-----:R-:W-:-:S04]  /*07f0*/  @!P0 LEA R20, R8, R9, 0x18 ;  /* 0x0000000908148211 */ /* 0x001fc800078ec0ff */
[----:B------:R-:W0:Y:S01]  /*0800*/  @!P0 MUFU.RCP R18, R18 ;  /* 0x0000001200128308 */ /* 0x000e220000001000 */
[----:B------:R-:W1:Y:S04]  /*0810*/  @P2 LDS R12, [R11] ;  /* 0x000000000b0c2984 */ /* 0x000e680000000800 */
[----:B-1----:R-:W1:Y:S02]  /*0820*/  SHFL.BFLY PT, R13, R12, 0x10, 0x1f ;  /* 0x0e001f000c0d7f89 */ /* 0x002e6400000e0000 */
[----:B-1----:R-:W-:Y:S01]  /*0830*/  FADD.FTZ R13, R13, R12 ;  /* 0x0000000c0d0d7221 */ /* 0x002fe20000010000 */
[----:B------:R-:W-:-:S04]  /*0840*/  HFMA2 R12, -RZ, RZ, 0, 0 ;  /* 0x00000000ff0c7431 */ /* 0x000fc800000001ff */
        /* <DEDUP_REMOVED lines=11> */
[----:B--2---:R-:W-:Y:S05]  /*0900*/  @P1 BRA `(.L_x_861) ;  /* 0x0000000400bc1947 */ /* 0x004fea0003800000 */
[----:B0-----:R-:W-:Y:S01]  /*0910*/  LEA R13, R8, R9, 0x18 ;  /* 0x00000009080d7211 */ /* 0x001fe200078ec0ff */
[----:B------:R-:W0:Y:S01]  /*0920*/  S2R R14, SR_CTAID.X ;  /* 0x00000000000e7919 */ /* 0x000e220000002500 */
[----:B------:R-:W1:Y:S01]  /*0930*/  LDC.64 R8, c[0x0][0x390] ;  /* 0x0000e400ff087b82 */ /* 0x000e620000000a00 */
[----:B------:R-:W-:Y:S01]  /*0940*/  IMAD.MOV.U32 R12, RZ, RZ, RZ ;  /* 0x000000ffff0c7224 */ /* 0x000fe200078e00ff */
[----:B------:R-:W-:Y:S02]  /*0950*/  MOV R15, R2 ;  /* 0x00000002000f7202 */ /* 0x000fe40000000f00 */
[----:B------:R-:W2:Y:S05]  /*0960*/  LDS R13, [R13] ;  /* 0x000000000d0d7984 */ /* 0x000eaa0000000800 */
.L_x_862:
        /* <DEDUP_REMOVED lines=105> */
.L_x_861:
[----:B------:R-:W-:Y:S05]  /*1000*/  BSYNC.RECONVERGENT B0 ;  /* 0x0000000000007941 */ /* 0x000fea0003800200 */
.L_x_860:
        /* <DEDUP_REMOVED lines=39> */
.L_x_864:
[----:B------:R-:W-:Y:S05]  /*1280*/  BSYNC.RECONVERGENT B0 ;  /* 0x0000000000007941 */ /* 0x000fea0003800200 */
.L_x_863:
        /* <DEDUP_REMOVED lines=19> */
.L_x_884:
        /* <DEDUP_REMOVED lines=22> */
.L_x_867:
        /* <DEDUP_REMOVED lines=15> */
.L_x_869:
[----:B-1----:R-:W-:-:S05]  /*1610*/  IMAD.WIDE R16, R19, 0x4, R16 ;  /* 0x0000000413107825 */ /* 0x002fca00078e0210 */
[----:B------:R1:W-:Y:S02]  /*1620*/  STG.E desc[UR6][R16.64], R22 ;  /* 0x0000001610007986 */ /* 0x0003e4000c101906 */
.L_x_868:
        /* <DEDUP_REMOVED lines=25> */
.L_x_870:
        /* <DEDUP_REMOVED lines=18> */
.L_x_871:
        /* <DEDUP_REMOVED lines=24> */
.L_x_872:
        /* <DEDUP_REMOVED lines=18> */
.L_x_873:
        /* <DEDUP_REMOVED lines=24> */
.L_x_874:
        /* <DEDUP_REMOVED lines=18> */
.L_x_875:
        /* <DEDUP_REMOVED lines=24> */
.L_x_876:
        /* <DEDUP_REMOVED lines=18> */
.L_x_877:
        /* <DEDUP_REMOVED lines=24> */
.L_x_878:
        /* <DEDUP_REMOVED lines=18> */
.L_x_879:
        /* <DEDUP_REMOVED lines=24> */
.L_x_880:
        /* <DEDUP_REMOVED lines=18> */
.L_x_881:
        /* <DEDUP_REMOVED lines=24> */
.L_x_882:
        /* <DEDUP_REMOVED lines=18> */
.L_x_883:
[----:B------:R-:W-:-:S04]  /*28a0*/  IADD3 R20, PT, PT, R20, R4, RZ ;  /* 0x0000000414147210 */ /* 0x000fc80007ffe0ff */
[----:B------:R-:W-:-:S13]  /*28b0*/  ISETP.GE.AND P1, PT, R20, R3, PT ;  /* 0x000000031400720c */ /* 0x000fda0003f26270 */
[----:B------:R-:W-:Y:S05]  /*28c0*/  @!P1 BRA `(.L_x_884) ;  /* 0xffffffe800bc9947 */ /* 0x000fea000383ffff */
.L_x_866:
[----:B01----:R-:W-:Y:S05]  /*28d0*/  BSYNC.RECONVERGENT B0 ;  /* 0x0000000000007941 */ /* 0x003fea0003800200 */
.L_x_865:
        /* <DEDUP_REMOVED lines=94> */
[----:B------:R-:W-:Y:S05]  /*2ec0*/  CALL.REL.NOINC `($__internal_13_$__cuda_sm20_div_rn_f64_full) ;  /* 0x0000000000bc7944 */ /* 0x000fea0003c00000 */
.L_x_888:
[----:B------:R-:W-:Y:S05]  /*2ed0*/  BSYNC.RECONVERGENT B1 ;  /* 0x0000000000017941 */ /* 0x000fea0003800200 */
.L_x_887:
        /* <DEDUP_REMOVED lines=17> */
.L_x_889:
[----:B------:R-:W-:Y:S01]  /*2ff0*/  LEA R10, R5, R16, 0x2 ;  /* 0x00000010050a7211 */ /* 0x000fe200078e10ff */
[----:B0-----:R-:W-:Y:S01]  /*3000*/  IMAD R7, R14, R18, R5 ;  /* 0x000000120e077224 */ /* 0x001fe200078e0205 */
[----:B------:R-:W-:-:S04]  /*3010*/  IADD3 R5, PT, PT, R4, R5, RZ ;  /* 0x0000000504057210 */ /* 0x000fc80007ffe0ff */
[----:B------:R-:W0:Y:S01]  /*3020*/  LDS R10, [R10] ;  /* 0x000000000a0a7984 */ /* 0x000e220000000800 */
[----:B------:R-:W-:Y:S01]  /*3030*/  ISETP.GE.AND P0, PT, R5, R18, PT ;  /* 0x000000120500720c */ /* 0x000fe20003f06270 */
[----:B0-----:R-:W-:-:S05]  /*3040*/  HADD2.F32 R6, -RZ, R10.H0_H0 ;  /* 0x2000000aff067230 */ /* 0x001fca0000004100 */
[----:B------:R-:W-:Y:S01]  /*3050*/  FMUL.FTZ R11, R3, R6 ;  /* 0x00000006030b7220 */ /* 0x000fe20000410000 */
[----:B------:R-:W-:-:S05]  /*3060*/  HADD2.F32 R6, -RZ, R10.H1_H1 ;  /* 0x3000000aff067230 */ /* 0x000fca0000004100 */
[----:B------:R-:W0:Y:S01]  /*3070*/  F2I.S8.NTZ R11, R11 ;  /* 0x0000000b000b7305 */ /* 0x000e220000202100 */
[----:B------:R-:W-:Y:S01]  /*3080*/  FMUL.FTZ R12, R3, R6 ;  /* 0x00000006030c7220 */ /* 0x000fe20000410000 */
[----:B----4-:R-:W-:-:S06]  /*3090*/  IMAD.WIDE R6, R7, 0x2, R8 ;  /* 0x0000000207067825 */ /* 0x010fcc00078e0208 */
[----:B------:R-:W1:Y:S01]  /*30a0*/  F2I.S8.NTZ R12, R12 ;  /* 0x0000000c000c7305 */ /* 0x000e620000202100 */
[----:B0-----:R-:W-:-:S04]  /*30b0*/  PRMT R13, R11, 0x8880, RZ ;  /* 0x000088800b0d7816 */ /* 0x001fc800000000ff */
[----:B------:R-:W-:-:S04]  /*30c0*/  PRMT R13, R13, 0x7710, RZ ;  /* 0x000077100d0d7816 */ /* 0x000fc800000000ff */
[----:B-1----:R-:W-:-:S05]  /*30d0*/  PRMT R13, R12, 0x7604, R13 ;  /* 0x000076040c0d7816 */ /* 0x002fca000000000d */
[----:B------:R0:W-:Y:S01]  /*30e0*/  STG.E.U16 desc[UR6][R6.64], R13 ;  /* 0x0000000d06007986 */ /* 0x0001e2000c101506 */
[----:B------:R-:W-:Y:S05]  /*30f0*/  @!P0 BRA `(.L_x_889) ;  /* 0xfffffffc00bc8947 */ /* 0x000fea000383ffff */
.L_x_886:
[----:B------:R-:W-:Y:S05]  /*3100*/  BSYNC.RECONVERGENT B0 ;  /* 0x0000000000007941 */ /* 0x000fea0003800200 */
.L_x_885:
        /* <DEDUP_REMOVED lines=11> */
        .weak           $__internal_13_$__cuda_sm20_div_rn_f64_full
        .type           $__internal_13_$__cuda_sm20_div_rn_f64_full,@function
        .size           $__internal_13_$__cuda_sm20_div_rn_f64_full,(.L_x_2491 - $__internal_13_$__cuda_sm20_div_rn_f64_full)
$__internal_13_$__cuda_sm20_div_rn_f64_full:
        /* <DEDUP_REMOVED lines=93> */
.L_x_891:
        /* <DEDUP_REMOVED lines=15> */
.L_x_893:
[----:B------:R-:W-:Y:S02]  /*3880*/  LOP3.LUT R13, R9, 0x80000, RZ, 0xfc, !PT ;  /* 0x00080000090d7812 */ /* 0x000fe400078efcff */
[----:B------:R-:W-:-:S07]  /*3890*/  MOV R12, R8 ;  /* 0x00000008000c7202 */ /* 0x000fce0000000f00 */
.L_x_892:
[----:B------:R-:W-:Y:S05]  /*38a0*/  BSYNC.RECONVERGENT B2 ;  /* 0x0000000000027941 */ /* 0x000fea0003800200 */
.L_x_890:
[----:B------:R-:W-:Y:S02]  /*38b0*/  HFMA2 R11, -RZ, RZ, 0, 0 ;  /* 0x00000000ff0b7431 */ /* 0x000fe400000001ff */
[----:B------:R-:W-:Y:S01]  /*38c0*/  IMAD.MOV.U32 R6, RZ, RZ, R12 ;  /* 0x000000ffff067224 */ /* 0x000fe200078e000c */
[----:B------:R-:W-:Y:S01]  /*38d0*/  MOV R7, R13 ;  /* 0x0000000d00077202 */ /* 0x000fe20000000f00 */
[----:B------:R-:W-:Y:S06]  /*38e0*/  RET.REL.NODEC R10 `(_ZN17fastertransformer34generalAddBiasResidualLayerNormOptI7__half2Lb1ELb1ELi2ELb1ELi8EEEvPT_S3_PKS2_S5_S5_S5_S5_S5_fiiPKfS7_S7_Pfi) ;  /* 0xffffffc40ac47950 */ /* 0x000fec0003c3ffff */
.L_x_894:
        /* <DEDUP_REMOVED lines=9> */
.L_x_2491:


//--------------------- .text._ZN17fastertransformer35generalAddBiasResidualLayerNormOpt2I7__half2Lb0ELb0ELi1ELb1ELi8EEEvPT_S3_PKS2_S5_S5_S5_S5_S5_fiiPKfS7_S7_Pfi --------------------------
	.section	.text._ZN17fastertransformer35generalAddBiasResidualLayerNormOpt2I7__half2Lb0ELb0ELi1ELb1ELi8EEEvPT_S3_PKS2_S5_S5_S5_S5_S5_fiiPKfS7_S7_Pfi,"ax",@progbits
	.align	128
        .global         _ZN17fastertransformer35generalAddBiasResidualLayerNormOpt2I7__half2Lb0ELb0ELi1ELb1ELi8EEEvPT_S3_PKS2_S5_S5_S5_S5_S5_fiiPKfS7_S7_Pfi
        .type           _ZN17fastertransformer35generalAddBiasResidualLayerNormOpt2I7__half2Lb0ELb0ELi1ELb1ELi8EEEvPT_S3_PKS2_S5_S5_S5_S5_S5_fiiPKfS7_S7_Pfi,@function
        .size           _ZN17fastertransformer35generalAddBiasResidualLayerNormOpt2I7__half2Lb0ELb0ELi1ELb1ELi8EEEvPT_S3_PKS2_S5_S5_S5_S5_S5_fiiPKfS7_S7_Pfi,(.L_x_2492 - _ZN17fastertransformer35generalAddBiasResidualLayerNormOpt2I7__half2Lb0ELb0ELi1ELb1ELi8EEEvPT_S3_PKS2_S5_S5_S5_S5_S5_fiiPKfS7_S7_Pfi)
        .other          _ZN17fastertransformer35generalAddBiasResidualLayerNormOpt2I7__half2Lb0ELb0ELi1ELb1ELi8EEEvPT_S3_PKS2_S5_S5_S5_S5_S5_fiiPKfS7_S7_Pfi,@"STO_CUDA_ENTRY STV_DEFAULT"
_ZN17fastertransformer35generalAddBiasResidualLayerNormOpt2I7__half2Lb0ELb0ELi1ELb1ELi8EEEvPT_S3_PKS2_S5_S5_S5_S5_S5_fiiPKfS7_S7_Pfi:
.text._ZN17fastertransformer35generalAddBiasResidualLayerNormOpt2I7__half2Lb0ELb0ELi1ELb1ELi8EEEvPT_S3_PKS2_S5_S5_S5_S5_S5_fiiPKfS7_S7_Pfi:
[----:B------:R-:W-:Y:S08]  /*0000*/  LDC R1, c[0x0][0x37c] ;  /* 0x0000df00ff017b82 */ /* 0x000ff00000000800 */
[----:B------:R-:W0:Y:S01]  /*0010*/  LDC R0, c[0x0][0x3f0] ;  /* 0x0000fc00ff007b82 */ /* 0x000e220000000800 */
[----:B------:R-:W1:Y:S01]  /*0020*/  S2R R21, SR_TID.X ;  /* 0x0000000000157919 */ /* 0x000e620000002100 */
[----:B------:R-:W2:Y:S01]  /*0030*/  LDCU UR4, c[0x0][0x3c8] ;  /* 0x00007900ff0477ac */ /* 0x000ea20008000800 */
[----:B------:R-:W-:Y:S01]  /*0040*/  IMAD.MOV.U32 R18, RZ, RZ, RZ ;  /* 0x000000ffff127224 */ /* 0x000fe200078e00ff */
[----:B------:R-:W3:Y:S01]  /*0050*/  LDCU.64 UR6, c[0x0][0x358] ;  /* 0x00006b00ff0677ac */ /* 0x000ee20008000a00 */
[----:B------:R-:W4:Y:S01]  /*0060*/  S2R R19, SR_CTAID.X ;  /* 0x0000000000137919 */ /* 0x000f220000002500 */
[----:B------:R-:W0:Y:S02]  /*0070*/  LDCU UR5, c[0x0][0x3c8] ;  /* 0x00007900ff0577ac */ /* 0x000e240008000800 */
[----:B0-----:R-:W-:-:S13]  /*0080*/  ISETP.NE.AND P0, PT, R0, 0x2, PT ;  /* 0x000000020000780c */ /* 0x001fda0003f05270 */
[----:B------:R-:W3:Y:S01]  /*0090*/  @!P0 LDC.64 R2, c[0x0][0x3e0] ;  /* 0x0000f800ff028b82 */ /* 0x000ee20000000a00 */
[----:B--2---:R-:W-:Y:S01]  /*00a0*/  IMAD.U32 R10, RZ, RZ, UR4 ;  /* 0x00000004ff0a7e24 */ /* 0x004fe2000f8e00ff */
[----:B------:R-:W-:Y:S01]  /*00b0*/  BSSY.RECONVERGENT B0, `(.L_x_895) ;  /* 0x00000b7000007945 */ /* 0x000fe20003800200 */
[----:B------:R-:W-:Y:S01]  /*00c0*/  CS2R R8, SRZ ;  /* 0x0000000000087805 */ /* 0x000fe2000001ff00 */
[----:B---3--:R0:W5:Y:S02]  /*00d0*/  @!P0 LDG.E R18, desc[UR6][R2.64] ;  /* 0x0000000602128981 */ /* 0x008164000c1e1900 */
[----:B-1----:R-:W-:-:S13]  /*00e0*/  ISETP.GE.AND P0, PT, R21, R10, PT ;  /* 0x0000000a1500720c */ /* 0x002fda0003f06270 */
[----:B0---4-:R-:W-:Y:S05]  /*00f0*/  @P0 BRA `(.L_x_896) ;  /* 0x0000000800c80947 */ /* 0x011fea0003800000 */
[----:B------:R-:W0:Y:S01]  /*0100*/  S2R R9, SR_CgaCtaId ;  /* 0x0000000000097919 */ /* 0x000e220000008800 */
[----:B------:R-:W1:Y:S01]  /*0110*/  LDC R7, c[0x0][0x360] ;  /* 0x0000d800ff077b82 */ /* 0x000e620000000800 */
[----:B------:R-:W-:Y:S01]  /*0120*/  MOV R0, 0x400 ;  /* 0x0000040000007802 */ /* 0x000fe20000000f00 */
[----:B------:R-:W-:-:S03]  /*0130*/  IMAD.MOV.U32 R17, RZ, RZ, R21 ;  /* 0x000000ffff117224 */ /* 0x000fc600078e0015 */
[----:B------:R-:W-:-:S03]  /*0140*/  IADD3 R0, PT, PT, R0, 0x190, RZ ;  /* 0x0000019000007810 */ /* 0x000fc60007ffe0ff */
[----:B------:R-:W2:Y:S08]  /*0150*/  LDC.64 R4, c[0x0][0x3a0] ;  /* 0x0000e800ff047b82 */ /* 0x000eb00000000a00 */
[----:B------:R-:W3:Y:S01]  /*0160*/  LDC.64 R2, c[0x0][0x388] ;  /* 0x0000e200ff027b82 */ /* 0x000ee20000000a00 */
[----:B0-----:R-:W-:Y:S02]  /*0170*/  LEA R6, R9, R0, 0x18 ;  /* 0x0000000009067211 */ /* 0x001fe400078ec0ff */
[----:B------:R-:W-:Y:S01]  /*0180*/  CS2R R8, SRZ ;  /* 0x0000000000087805 */ /* 0x000fe2000001ff00 */
[----:B-1----:R-:W-:-:S07]  /*0190*/  IMAD.SHL.U32 R0, R7, 0x4, RZ ;  /* 0x0000000407007824 */ /* 0x002fce00078e00ff */
.L_x_897:
[----:B------:R-:W-:-:S05]  /*01a0*/  MOV R10, UR5 ;  /* 0x00000005000a7c02 */ /* 0x000fca0008000f00 */
[----:B0-----:R-:W-:-:S04]  /*01b0*/  IMAD R13, R19, R10, R17 ;  /* 0x0000000a130d7224 */ /* 0x001fc800078e0211 */
[----:B--2---:R-:W-:-:S05]  /*01c0*/  IMAD.WIDE R14, R13, 0x4, R4 ;  /* 0x000000040d0e7825 */ /* 0x004fca00078e0204 */
[----:B------:R-:W2:Y:S01]  /*01d0*/  LDG.E.CONSTANT R11, desc[UR6][R14.64] ;  /* 0x000000060e0b7981 */ /* 0x000ea2000c1e9900 */
[----:B------:R-:W-:-:S05]  /*01e0*/  IMAD.IADD R16, R7, 0x1, R17 ;  /* 0x0000000107107824 */ /* 0x000fca00078e0211 */
[----:B------:R-:W-:Y:S01]  /*01f0*/  ISETP.GE.AND P0, PT, R16, R10, PT ;  /* 0x0000000a1000720c */ /* 0x000fe20003f06270 */
[--C-:B--2---:R-:W-:Y:S02]  /*0200*/  HADD2.F32 R12, -RZ, R11.reuse.H0_H0 ;  /* 0x2000000bff0c7230 */ /* 0x104fe40000004100 */
[----:B------:R-:W-:-:S03]  /*0210*/  HADD2.F32 R11, -RZ, R11.H1_H1 ;  /* 0x3000000bff0b7230 */ /* 0x000fc60000004100 */
[----:B------:R-:W-:Y:S01]  /*0220*/  FADD.FTZ R20, RZ, R12 ;  /* 0x0000000cff147221 */ /* 0x000fe20000010000 */
[----:B---3--:R-:W-:-:S04]  /*0230*/  IMAD.WIDE R12, R13, 0x4, R2 ;  /* 0x000000040d0c7825 */ /* 0x008fc800078e0202 */
[----:B------:R-:W-:Y:S01]  /*0240*/  FADD.FTZ R23, RZ, R11 ;  /* 0x0000000bff177221 */ /* 0x000fe20000010000 */
[----:B------:R-:W-:-:S03]  /*0250*/  IMAD R11, R17, 0x4, R6 ;  /* 0x00000004110b7824 */ /* 0x000fc600078e0206 */
[C---:B------:R-:W-:Y:S01]  /*0260*/  FMUL.FTZ R17, R23.reuse, R23 ;  /* 0x0000001717117220 */ /* 0x040fe20000410000 */
[-C--:B------:R-:W-:Y:S01]  /*0270*/  F2FP.F16.F32.PACK_AB R22, R23, R20.reuse ;  /* 0x000000141716723e */ /* 0x080fe200000000ff */
[C---:B------:R-:W-:Y:S02]  /*0280*/  FADD.FTZ R24, R20.reuse, R23 ;  /* 0x0000001714187221 */ /* 0x040fe40000010000 */
[----:B------:R-:W-:Y:S02]  /*0290*/  FFMA.FTZ R17, R20, R20, R17 ;  /* 0x0000001414117223 */ /* 0x000fe40000010011 */
[----:B------:R0:W-:Y:S01]  /*02a0*/  STS [R11], R22 ;  /* 0x000000160b007388 */ /* 0x0001e20000000800 */
[----:B------:R-:W-:Y:S01]  /*02b0*/  FADD.FTZ R9, R24, R9 ;  /* 0x0000000918097221 */ /* 0x000fe20000010000 */
[----:B------:R-:W-:Y:S02]  /*02c0*/  FADD.FTZ R8, R17, R8 ;  /* 0x0000000811087221 */ /* 0x000fe40000010000 */
[----:B------:R0:W-:Y:S01]  /*02d0*/  STG.E desc[UR6][R12.64], R22 ;  /* 0x000000160c007986 */ /* 0x0001e2000c101906 */
[----:B------:R-:W-:Y:S05]  /*02e0*/  @P0 BRA `(.L_x_896) ;  /* 0x00000008004c0947 */ /* 0x000fea0003800000 */
[----:B------:R-:W-:-:S04]  /*02f0*/  IADD3 R14, P0, PT, R0, R14, RZ ;  /* 0x0000000e000e7210 */ /* 0x000fc80007f1e0ff */
[----:B------:R-:W-:-:S05]  /*0300*/  IADD3.X R15, PT, PT, RZ, R15, RZ, P0, !PT ;  /* 0x0000000fff0f7210 */ /* 0x000fca00007fe4ff */
[----:B------:R-:W2:Y:S01]  /*0310*/  LDG.E.CONSTANT R17, desc[UR6][R14.64] ;  /* 0x000000060e117981 */ /* 0x000ea2000c1e9900 */
[C---:B0-----:R-:W-:Y:S01]  /*0320*/  IADD3 R12, P0, PT, R0.reuse, R12, RZ ;  /* 0x0000000c000c7210 */ /* 0x041fe20007f1e0ff */
[----:B------:R-:W-:Y:S01]  /*0330*/  IMAD.IADD R11, R0, 0x1, R11 ;  /* 0x00000001000b7824 */ /* 0x000fe200078e020b */
[----:B------:R-:W-:-:S03]  /*0340*/  IADD3 R16, PT, PT, R16, R7, RZ ;  /* 0x0000000710107210 */ /* 0x000fc60007ffe0ff */
[----:B------:R-:W-:Y:S01]  /*0350*/  IMAD.X R13, RZ, RZ, R13, P0 ;  /* 0x000000ffff0d7224 */ /* 0x000fe200000e060d */
[----:B------:R-:W-:Y:S01]  /*0360*/  ISETP.GE.AND P0, PT, R16, R10, PT ;  /* 0x0000000a1000720c */ /* 0x000fe20003f06270 */
[--C-:B--2---:R-:W-:Y:S02]  /*0370*/  HADD2.F32 R20, -RZ, R17.reuse.H0_H0 ;  /* 0x20000011ff147230 */ /* 0x104fe40000004100 */
[----:B------:R-:W-:-:S03]  /*0380*/  HADD2.F32 R17, -RZ, R17.H1_H1 ;  /* 0x30000011ff117230 */ /* 0x000fc60000004100 */
        /* <DEDUP_REMOVED lines=11> */
[----:B------:R-:W-:-:S05]  /*0440*/  IADD3 R14, P0, PT, R0, R14, RZ ;  /* 0x0000000e000e7210 */ /* 0x000fca0007f1e0ff */
[----:B------:R-:W-:-:S05]  /*0450*/  IMAD.X R15, RZ, RZ, R15, P0 ;  /* 0x000000ffff0f7224 */ /* 0x000fca00000e060f */
[----:B------:R-:W2:Y:S01]  /*0460*/  LDG.E.CONSTANT R17, desc[UR6][R14.64] ;  /* 0x000000060e117981 */ /* 0x000ea2000c1e9900 */
[----:B-1----:R-:W-:Y:S01]  /*0470*/  IADD3 R12, P0, PT, R0, R12, RZ ;  /* 0x0000000c000c7210 */ /* 0x002fe20007f1e0ff */
        /* <DEDUP_REMOVED lines=19> */
[----:B------:R-:W3:Y:S01]  /*05b0*/  LDG.E.CONSTANT R17, desc[UR6][R14.64] ;  /* 0x000000060e117981 */ /* 0x000ee2000c1e9900 */
[C---:B--2---:R-:W-:Y:S01]  /*05c0*/  IADD3 R12, P0, PT, R0.reuse, R12, RZ ;  /* 0x0000000c000c7210 */ /* 0x044fe20007f1e0ff */
[----:B------:R-:W-:Y:S02]  /*05d0*/  IMAD.IADD R11, R0, 0x1, R11 ;  /* 0x00000001000b7824 */ /* 0x000fe400078e020b */
[----:B------:R-:W-:Y:S01]  /*05e0*/  IMAD.IADD R16, R16, 0x1, R7 ;  /* 0x0000000110107824 */ /* 0x000fe200078e0207 */
[----:B------:R-:W-:-:S04]  /*05f0*/  IADD3.X R13, PT, PT, RZ, R13, RZ, P0, !PT ;  /* 0x0000000dff0d7210 */ /* 0x000fc800007fe4ff */
[----:B------:R-:W-:Y:S01]  /*0600*/  ISETP.GE.AND P0, PT, R16, R10, PT ;  /* 0x0000000a1000720c */ /* 0x000fe20003f06270 */
[--C-:B---3--:R-:W-:Y:S02]  /*0610*/  HADD2.F32 R20, -RZ, R17.reuse.H0_H0 ;  /* 0x20000011ff147230 */ /* 0x108fe40000004100 */
        /* <DEDUP_REMOVED lines=12> */
[----:B------:R-:W-:-:S04]  /*06e0*/  IADD3 R14, P0, PT, R0, R14, RZ ;  /* 0x0000000e000e7210 */ /* 0x000fc80007f1e0ff */
[----:B------:R-:W-:-:S05]  /*06f0*/  IADD3.X R15, PT, PT, RZ, R15, RZ, P0, !PT ;  /* 0x0000000fff0f7210 */ /* 0x000fca00007fe4ff */
[----:B------:R-:W2:Y:S01]  /*0700*/  LDG.E.CONSTANT R17, desc[UR6][R14.64] ;  /* 0x000000060e117981 */ /* 0x000ea2000c1e9900 */
[C---:B---3--:R-:W-:Y:S01]  /*0710*/  IADD3 R12, P0, PT, R0.reuse, R12, RZ ;  /* 0x0000000c000c7210 */ /* 0x048fe20007f1e0ff */
        /* <DEDUP_REMOVED lines=20> */
[C---:B----4-:R-:W-:Y:S01]  /*0860*/  IADD3 R12, P0, PT, R0.reuse, R12, RZ ;  /* 0x0000000c000c7210 */ /* 0x050fe20007f1e0ff */
[----:B------:R-:W-:Y:S01]  /*0870*/  IMAD.IADD R11, R0, 0x1, R11 ;  /* 0x00000001000b7824 */ /* 0x000fe200078e020b */
[----:B------:R-:W-:Y:S02]  /*0880*/  IADD3 R16, PT, PT, R16, R7, RZ ;  /* 0x0000000710107210 */ /* 0x000fe40007ffe0ff */
[----:B------:R-:W-:Y:S02]  /*0890*/  IADD3.X R13, PT, PT, RZ, R13, RZ, P0, !PT ;  /* 0x0000000dff0d7210 */ /* 0x000fe400007fe4ff */
        /* <DEDUP_REMOVED lines=17> */
[C---:B0-----:R-:W-:Y:S01]  /*09b0*/  IADD3 R12, P0, PT, R0.reuse, R12, RZ ;  /* 0x0000000c000c7210 */ /* 0x041fe20007f1e0ff */
        /* <DEDUP_REMOVED lines=21> */
[----:B------:R-:W-:-:S03]  /*0b10*/  IMAD.IADD R11, R0, 0x1, R11 ;  /* 0x00000001000b7824 */ /* 0x000fc600078e020b */
[----:B------:R-:W-:Y:S01]  /*0b20*/  IADD3.X R13, PT, PT, RZ, R13, RZ, P0, !PT ;  /* 0x0000000dff0d7210 */ /* 0x000fe200007fe4ff */
[--C-:B--2---:R-:W-:Y:S02]  /*0b30*/  HADD2.F32 R17, -RZ, R14.reuse.H0_H0 ;  /* 0x2000000eff117230 */ /* 0x104fe40000004100 */
[----:B------:R-:W-:-:S03]  /*0b40*/  HADD2.F32 R22, -RZ, R14.H1_H1 ;  /* 0x3000000eff167230 */ /* 0x000fc60000004100 */
[----:B------:R-:W-:Y:S01]  /*0b50*/  FADD.FTZ R20, RZ, R17 ;  /* 0x00000011ff147221 */ /* 0x000fe20000010000 */
[----:B------:R-:W-:Y:S01]  /*0b60*/  IADD3 R17, PT, PT, R16, R7, RZ ;  /* 0x0000000710117210 */ /* 0x000fe20007ffe0ff */
[----:B------:R-:W-:-:S03]  /*0b70*/  FADD.FTZ R23, RZ, R22 ;  /* 0x00000016ff177221 */ /* 0x000fc60000010000 */
[----:B------:R-:W-:Y:S01]  /*0b80*/  ISETP.GE.AND P0, PT, R17, R10, PT ;  /* 0x0000000a1100720c */ /* 0x000fe20003f06270 */
[C---:B------:R-:W-:Y:S01]  /*0b90*/  FMUL.FTZ R15, R23.reuse, R23 ;  /* 0x00000017170f7220 */ /* 0x040fe20000410000 */
[-C--:B------:R-:W-:Y:S01]  /*0ba0*/  F2FP.F16.F32.PACK_AB R22, R23, R20.reuse ;  /* 0x000000141716723e */ /* 0x080fe200000000ff */
[C---:B------:R-:W-:Y:S02]  /*0bb0*/  FADD.FTZ R14, R20.reuse, R23 ;  /* 0x00000017140e7221 */ /* 0x040fe40000010000 */
[----:B------:R-:W-:Y:S02]  /*0bc0*/  FFMA.FTZ R15, R20, R20, R15 ;  /* 0x00000014140f7223 */ /* 0x000fe4000001000f */
[----:B------:R0:W-:Y:S01]  /*0bd0*/  STG.E desc[UR6][R12.64], R22 ;  /* 0x000000160c007986 */ /* 0x0001e2000c101906 */
[----:B------:R-:W-:Y:S01]  /*0be0*/  FADD.FTZ R9, R9, R14 ;  /* 0x0000000e09097221 */ /* 0x000fe20000010000 */
[----:B------:R-:W-:Y:S02]  /*0bf0*/  FADD.FTZ R8, R8, R15 ;  /* 0x0000000f08087221 */ /* 0x000fe40000010000 */
[----:B------:R0:W-:Y:S02]  /*0c00*/  STS [R11], R22 ;  /* 0x000000160b007388 */ /* 0x0001e40000000800 */
[----:B------:R-:W-:Y:S05]  /*0c10*/  @!P0 BRA `(.L_x_897) ;  /* 0xfffffff400608947 */ /* 0x000fea000383ffff */
.L_x_896:
[----:B------:R-:W-:Y:S05]  /*0c20*/  BSYNC.RECONVERGENT B0 ;  /* 0x0000000000007941 */ /* 0x000fea0003800200 */
.L_x_895:
[----:B------:R-:W0:Y:S02]  /*0c30*/  SHFL.BFLY PT, R0, R9, 0x10, 0x1f ;  /* 0x0e001f0009007f89 */ /* 0x000e2400000e0000 */
[----:B01234-:R-:W0:Y:S01]  /*0c40*/  LDC R11, c[0x0][0x360] ;  /* 0x0000d800ff0b7b82 */ /* 0x01fe220000000800 */
[----:B------:R-:W-:Y:S01]  /*0c50*/  BSSY.RECONVERGENT B0, `(.L_x_898) ;  /* 0x000004e000007945 */ /* 0x000fe20003800200 */
[----:B------:R-:W1:Y:S01]  /*0c60*/  SHFL.BFLY PT, R3, R8, 0x10, 0x1f ;  /* 0x0e001f0008037f89 */ /* 0x000e6200000e0000 */
[----:B------:R-:W-:Y:S01]  /*0c70*/  FADD.FTZ R0, R0, R9 ;  /* 0x0000000900007221 */ /* 0x000fe20000010000 */
[----:B0-----:R-:W-:Y:S01]  /*0c80*/  I2FP.F32.U32 R9, R11 ;  /* 0x0000000b00097245 */ /* 0x001fe20000201000 */
[----:B-1----:R-:W-:Y:S01]  /*0c90*/  FADD.FTZ R4, R3, R8 ;  /* 0x0000000803047221 */ /* 0x002fe20000010000 */
[----:B------:R-:W-:Y:S02]  /*0ca0*/  LOP3.LUT P0, R8, R21, 0x1f, RZ, 0xc0, !PT ;  /* 0x0000001f15087812 */ /* 0x000fe4000780c0ff */
[----:B------:R-:W0:Y:S01]  /*0cb0*/  SHFL.BFLY PT, R3, R0, 0x8, 0x1f ;  /* 0x0d001f0000037f89 */ /* 0x000e2200000e0000 */
[----:B------:R-:W-:-:S03]  /*0cc0*/  FMUL.FTZ R9, R9, 0.03125 ;  /* 0x3d00000009097820 */ /* 0x000fc60000410000 */
[----:B------:R-:W1:Y:S07]  /*0cd0*/  SHFL.BFLY PT, R5, R4, 0x8, 0x1f ;  /* 0x0d001f0004057f89 */ /* 0x000e6e00000e0000 */
[----:B------:R-:W2:Y:S01]  /*0ce0*/  @!P0 S2R R13, SR_CgaCtaId ;  /* 0x00000000000d8919 */ /* 0x000ea20000008800 */
[----:B0-----:R-:W-:Y:S01]  /*0cf0*/  FADD.FTZ R3, R0, R3 ;  /* 0x0000000300037221 */ /* 0x001fe20000010000 */
[----:B-1----:R-:W-:-:S04]  /*0d00*/  FADD.FTZ R6, R4, R5 ;  /* 0x0000000504067221 */ /* 0x002fc80000010000 */
[----:B------:R-:W0:Y:S01]  /*0d10*/  SHFL.BFLY PT, R2, R3, 0x4, 0x1f ;  /* 0x0c801f0003027f89 */ /* 0x000e2200000e0000 */
[----:B------:R-:W-:-:S03]  /*0d20*/  I2FP.F32.U32 R4, R21 ;  /* 0x0000001500047245 */ /* 0x000fc60000201000 */
[----:B------:R-:W1:Y:S01]  /*0d30*/  SHFL.BFLY PT, R5, R6, 0x4, 0x1f ;  /* 0x0c801f0006057f89 */ /* 0x000e6200000e0000 */
[----:B------:R-:W-:Y:S02]  /*0d40*/  FSETP.GT.FTZ.AND P1, PT, R9, R4, PT ;  /* 0x000000040900720b */ /* 0x000fe40003f34000 */
[----:B------:R-:W-:-:S05]  /*0d50*/  @!P0 MOV R4, 0x400 ;  /* 0x0000040000048802 */ /* 0x000fca0000000f00 */
[----:B------:R-:W-:-:S05]  /*0d60*/  @!P0 VIADD R4, R4, 0x88 ;  /* 0x0000008804048836 */ /* 0x000fca0000000000 */
[----:B--2---:R-:W-:Y:S01]  /*0d70*/  @!P0 LEA R4, R13, R4, 0x18 ;  /* 0x000000040d048211 */ /* 0x004fe200078ec0ff */
[----:B------:R-:W2:Y:S01]  /*0d80*/  @P1 S2R R15, SR_CgaCtaId ;  /* 0x00000000000f1919 */ /* 0x000ea20000008800 */
[----:B0-----:R-:W-:Y:S01]  /*0d90*/  FADD.FTZ R2, R3, R2 ;  /* 0x0000000203027221 */ /* 0x001fe20000010000 */
[----:B-1----:R-:W-:Y:S01]  /*0da0*/  FADD.FTZ R7, R6, R5 ;  /* 0x0000000506077221 */ /* 0x002fe20000010000 */
[----:B------:R-:W-:-:S03]  /*0db0*/  @P1 MOV R6, 0x400 ;  /* 0x0000040000061802 */ /* 0x000fc60000000f00 */
[----:B------:R-:W0:Y:S01]  /*0dc0*/  SHFL.BFLY PT, R5, R2, 0x2, 0x1f ;  /* 0x0c401f0002057f89 */ /* 0x000e2200000e0000 */
[----:B------:R-:W-:-:S03]  /*0dd0*/  @P1 IADD3 R6, PT, PT, R6, 0x88, RZ ;  /* 0x0000008806061810 */ /* 0x000fc60007ffe0ff */
[----:B------:R-:W1:Y:S01]  /*0de0*/  SHFL.BFLY PT, R0, R7, 0x2, 0x1f ;  /* 0x0c401f0007007f89 */ /* 0x000e6200000e0000 */
[----:B--2---:R-:W-:Y:S01]  /*0df0*/  @P1 LEA R13, R15, R6, 0x18 ;  /* 0x000000060f0d1211 */ /* 0x004fe200078ec0ff */
[----:B0-----:R-:W-:Y:S01]  /*0e00*/  FADD.FTZ R5, R2, R5 ;  /* 0x0000000502057221 */ /* 0x001fe20000010000 */
[----:B-1----:R-:W-:Y:S01]  /*0e10*/  FADD.FTZ R3, R7, R0 ;  /* 0x0000000007037221 */ /* 0x002fe20000010000 */
[----:B------:R-:W-:-:S03]  /*0e20*/  SHF.R.U32.HI R7, RZ, 0x5, R21 ;  /* 0x00000005ff077819 */ /* 0x000fc60000011615 */
[----:B------:R-:W0:Y:S04]  /*0e30*/  SHFL.BFLY PT, R0, R5, 0x1, 0x1f ;  /* 0x0c201f0005007f89 */ /* 0x000e2800000e0000 */
[----:B------:R-:W1:Y:S01]  /*0e40*/  SHFL.BFLY PT, R2, R3, 0x1, 0x1f ;  /* 0x0c201f0003027f89 */ /* 0x000e6200000e0000 */
[----:B------:R-:W-:Y:S02]  /*0e50*/  @!P0 IMAD R4, R7, 0x4, R4 ;  /* 0x0000000407048824 */ /* 0x000fe400078e0204 */
[----:B0-----:R-:W-:Y:S01]  /*0e60*/  FADD.FTZ R15, R5, R0 ;  /* 0x00000000050f7221 */ /* 0x001fe20000010000 */
[----:B------:R-:W-:Y:S02]  /*0e70*/  HFMA2 R0, -RZ, RZ, 0, 0 ;  /* 0x00000000ff007431 */ /* 0x000fe400000001ff */
[----:B-1----:R-:W-:-:S02]  /*0e80*/  FADD.FTZ R17, R3, R2 ;  /* 0x0000000203117221 */ /* 0x002fc40000010000 */
[----:B------:R-:W-:Y:S01]  /*0e90*/  @!P0 STS [R4], R15 ;  /* 0x0000000f04008388 */ /* 0x000fe20000000800 */
[----:B------:R-:W-:Y:S01]  /*0ea0*/  MOV R2, RZ ;  /* 0x000000ff00027202 */ /* 0x000fe20000000f00 */
[----:B------:R-:W-:Y:S02]  /*0eb0*/  @P1 IMAD R3, R8, 0x4, R13 ;  /* 0x0000000408031824 */ /* 0x000fe400078e020d */
        /* <DEDUP_REMOVED lines=39> */
.L_x_899:
[----:B------:R-:W-:Y:S05]  /*1130*/  BSYNC.RECONVERGENT B0 ;  /* 0x0000000000007941 */ /* 0x000fea0003800200 */
.L_x_898:
[----:B------:R-:W-:Y:S01]  /*1140*/  BAR.SYNC.DEFER_BLOCKING 0x0 ;  /* 0x0000000000007b1d */ /* 0x000fe20000010000 */
[----:B------:R-:W-:Y:S01]  /*1150*/  ISETP.GE.AND P0, PT, R21, R10, PT ;  /* 0x0000000a1500720c */ /* 0x000fe20003f06270 */
[----:B------:R-:W-:-:S04]  /*1160*/  IMAD.MOV.U32 R6, RZ, RZ, 0x11 ;  /* 0x00000011ff067424 */ /* 0x000fc800078e00ff */
[----:B------:R-:W1:Y:S01]  /*1170*/  LDCU UR9, c[0x0][0x3f0] ;  /* 0x00007e00ff0977ac */ /* 0x000e620008000800 */
[----:B------:R-:W-:Y:S01]  /*1180*/  BSSY.RECONVERGENT B0, `(.L_x_900) ;  /* 0x0000163000007945 */ /* 0x000fe20003800200 */
[----:B------:R-:W2:Y:S06]  /*1190*/  LDCU UR8, c[0x0][0x3c8] ;  /* 0x00007900ff0877ac */ /* 0x000eac0008000800 */
[----:B------:R-:W-:Y:S05]  /*11a0*/  @P0 BRA `(.L_x_901) ;  /* 0x0000001400800947 */ /* 0x000fea0003800000 */
[----:B------:R-:W0:Y:S01]  /*11b0*/  S2R R5, SR_CgaCtaId ;  /* 0x0000000000057919 */ /* 0x000e220000008800 */
[----:B------:R-:W-:Y:S01]  /*11c0*/  MOV R0, 0x400 ;  /* 0x0000040000007802 */ /* 0x000fe20000000f00 */
[----:B------:R-:W3:Y:S01]  /*11d0*/  LDCU.64 UR4, c[0x0][0x3e8] ;  /* 0x00007d00ff0477ac */ /* 0x000ee20008000a00 */
[----:B------:R-:W-:Y:S01]  /*11e0*/  IMAD.MOV.U32 R20, RZ, RZ, R21 ;  /* 0x000000ffff147224 */ /* 0x000fe200078e0015 */
[----:B---3--:R-:W-:-:S04]  /*11f0*/  ISETP.NE.U32.AND P0, PT, RZ, UR4, PT ;  /* 0x00000004ff007c0c */ /* 0x008fc8000bf05070 */
[----:B------:R-:W-:Y:S02]  /*1200*/  ISETP.NE.AND.EX P0, PT, RZ, UR5, PT, P0 ;  /* 0x00000005ff007c0c */ /* 0x000fe4000bf05300 */
[----:B0-----:R-:W-:Y:S02]  /*1210*/  LEA R2, R5, R0, 0x18 ;  /* 0x0000000005027211 */ /* 0x001fe400078ec0ff */
[----:B------:R-:W-:-:S04]  /*1220*/  IADD3 R0, PT, PT, R0, 0x190, RZ ;  /* 0x0000019000007810 */ /* 0x000fc80007ffe0ff */
[----:B------:R-:W0:Y:S01]  /*1230*/  LDS.64 R2, [R2] ;  /* 0x0000000002027984 */ /* 0x000e220000000a00 */
[----:B------:R-:W-:Y:S02]  /*1240*/  LEA R5, R5, R0, 0x18 ;  /* 0x0000000005057211 */ /* 0x000fe400078ec0ff */
[----:B0-----:R-:W-:-:S07]  /*1250*/  F2FP.F16.F32.PACK_AB R4, R3, R2 ;  /* 0x000000020304723e */ /* 0x001fce00000000ff */
.L_x_919:
[----:B0-----:R-:W0:Y:S08]  /*1260*/  LDC.64 R12, c[0x0][0x3b0] ;  /* 0x0000ec00ff0c7b82 */ /* 0x001e300000000a00 */
[----:B-1----:R-:W3:Y:S01]  /*1270*/  LDC.64 R14, c[0x0][0x3b8] ;  /* 0x0000ee00ff0e7b82 */ /* 0x002ee20000000a00 */
[----:B0-----:R-:W-:-:S05]  /*1280*/  IMAD.WIDE R12, R20, 0x4, R12 ;  /* 0x00000004140c7825 */ /* 0x001fca00078e020c */
[----:B------:R-:W4:Y:S01]  /*1290*/  LDG.E.CONSTANT R16, desc[UR6][R12.64] ;  /* 0x000000060c107981 */ /* 0x000f22000c1e9900 */
[----:B---3--:R-:W-:-:S05]  /*12a0*/  IMAD.WIDE R14, R20, 0x4, R14 ;  /* 0x00000004140e7825 */ /* 0x008fca00078e020e */
[----:B------:R-:W4:Y:S01]  /*12b0*/  LDG.E.CONSTANT R17, desc[UR6][R14.64] ;  /* 0x000000060e117981 */ /* 0x000f22000c1e9900 */
[----:B------:R-:W-:-:S05]  /*12c0*/  LEA R0, R20, R5, 0x2 ;  /* 0x0000000514007211 */ /* 0x000fca00078e10ff */
[----:B------:R-:W0:Y:S01]  /*12d0*/  LDS R3, [R0] ;  /* 0x0000000000037984 */ /* 0x000e220000000800 */
[----:B--2---:R-:W-:Y:S02]  /*12e0*/  IMAD.U32 R10, RZ, RZ, UR8 ;  /* 0x00000008ff0a7e24 */ /* 0x004fe4000f8e00ff */
[----:B0-----:R-:W-:-:S04]  /*12f0*/  HADD2 R2, R3, -R4.H0_H0 ;  /* 0xa000000403027230 */ /* 0x001fc80000000000 */
[----:B------:R-:W-:-:S04]  /*1300*/  HMUL2 R2, R2, R4.H1_H1 ;  /* 0x3000000402027232 */ /* 0x000fc80000000000 */
[----:B----4-:R-:W-:Y:S02]  /*1310*/  HFMA2 R22, R2, R16, R17 ;  /* 0x0000001002167231 */ /* 0x010fe40000000011 */
[----:B------:R-:W-:Y:S01]  /*1320*/  IMAD R17, R19, R10, R20 ;  /* 0x0000000a13117224 */ /* 0x000fe200078e0214 */
        /* <DEDUP_REMOVED lines=9> */
.L_x_902:
        /* <DEDUP_REMOVED lines=15> */
.L_x_904:
[----:B0-----:R-:W-:-:S05]  /*14b0*/  IMAD.WIDE R2, R17, 0x4, R2 ;  /* 0x0000000411027825 */ /* 0x001fca00078e0202 */
[----:B------:R1:W-:Y:S02]  /*14c0*/  STG.E desc[UR6][R2.64], R22 ;  /* 0x0000001602007986 */ /* 0x0003e4000c101906 */
.L_x_903:
[----:B------:R-:W-:-:S04]  /*14d0*/  IADD3 R20, PT, PT, R11, R20, RZ ;  /* 0x000000140b147210 */ /* 0x000fc80007ffe0ff */
[----:B------:R-:W-:-:S13]  /*14e0*/  ISETP.GE.AND P1, PT, R20, R10, PT ;  /* 0x0000000a1400720c */ /* 0x000fda0003f26270 */
[----:B------:R-:W-:Y:S05]  /*14f0*/  @P1 BRA `(.L_x_901) ;  /* 0x0000001000ac1947 */ /* 0x000fea0003800000 */
[----:B01----:R-:W-:-:S05]  /*1500*/  IMAD.SHL.U32 R3, R11, 0x4, RZ ;  /* 0x000000040b037824 */ /* 0x003fca00078e00ff */
        /* <DEDUP_REMOVED lines=21> */
.L_x_905:
        /* <DEDUP_REMOVED lines=18> */
.L_x_906:
        /* <DEDUP_REMOVED lines=24> */
.L_x_907:
        /* <DEDUP_REMOVED lines=18> */
.L_x_908:
        /* <DEDUP_REMOVED lines=25> */
.L_x_909:
        /* <DEDUP_REMOVED lines=18> */
.L_x_910:
        /* <DEDUP_REMOVED lines=25> */
.L_x_911:
        /* <DEDUP_REMOVED lines=18> */
.L_x_912:
        /* <DEDUP_REMOVED lines=25> */
.L_x_913:
        /* <DEDUP_REMOVED lines=18> */
.L_x_914:
        /* <DEDUP_REMOVED lines=25> */
.L_x_915:
        /* <DEDUP_REMOVED lines=18> */
.L_x_916:
[----:B------:R-:W-:-:S05]  /*24e0*/  IMAD.IADD R20, R20, 0x1, R11 ;  /* 0x0000000114147824 */ /* 0x000fca00078e020b */
[----:B------:R-:W-:-:S13]  /*24f0*/  ISETP.GE.AND P1, PT, R20, R10, PT ;  /* 0x0000000a1400720c */ /* 0x000fda0003f26270 */
[----:B------:R-:W-:Y:S05]  /*2500*/  @P1 BRA `(.L_x_901) ;  /* 0x0000000000a81947 */ /* 0x000fea0003800000 */
[C---:B------:R-:W-:Y:S02]  /*2510*/  IADD3 R14, P2, PT, R3.reuse, R14, RZ ;  /* 0x0000000e030e7210 */ /* 0x040fe40007f5e0ff */
[----:B------:R-:W-:-:S03]  /*2520*/  IADD3 R12, P1, PT, R3, R12, RZ ;  /* 0x0000000c030c7210 */ /* 0x000fc60007f3e0ff */
[----:B------:R-:W-:Y:S01]  /*2530*/  IMAD.X R15, RZ, RZ, R15, P2 ;  /* 0x000000ffff0f7224 */ /* 0x000fe200010e060f */
[----:B------:R-:W-:-:S05]  /*2540*/  IADD3.X R13, PT, PT, RZ, R13, RZ, P1, !PT ;  /* 0x0000000dff0d7210 */ /* 0x000fca0000ffe4ff */
        /* <DEDUP_REMOVED lines=17> */
.L_x_917:
        /* <DEDUP_REMOVED lines=18> */
.L_x_918:
[----:B------:R-:W-:-:S04]  /*2780*/  IADD3 R20, PT, PT, R20, R11, RZ ;  /* 0x0000000b14147210 */ /* 0x000fc80007ffe0ff */
[----:B------:R-:W-:-:S13]  /*2790*/  ISETP.GE.AND P1, PT, R20, R10, PT ;  /* 0x0000000a1400720c */ /* 0x000fda0003f26270 */
[----:B------:R-:W-:Y:S05]  /*27a0*/  @!P1 BRA `(.L_x_919) ;  /* 0xffffffe800ac9947 */ /* 0x000fea000383ffff */
.L_x_901:
[----:B-12---:R-:W-:Y:S05]  /*27b0*/  BSYNC.RECONVERGENT B0 ;  /* 0x0000000000007941 */ /* 0x006fea0003800200 */
.L_x_900:
        /* <DEDUP_REMOVED lines=21> */
[----:B0-----:R-:W-:Y:S01]  /*2910*/  FMNMX.FTZ R5, R0, R5, !PT ;  /* 0x0000000500057209 */ /* 0x001fe20007810000 */
[----:B------:R-:W-:-:S04]  /*2920*/  @!P0 VIADD R0, R4, 0x8 ;  /* 0x0000000804008836 */ /* 0x000fc80000000000 */
[----:B------:R-:W0:Y:S01]  /*2930*/  SHFL.BFLY PT, R2, R5, 0x2, 0x1f ;  /* 0x0c401f0005027f89 */ /* 0x000e2200000e0000 */
[----:B-1----:R-:W-:-:S05]  /*2940*/  @!P0 LEA R0, R9, R0, 0x18 ;  /* 0x0000000009008211 */ /* 0x002fca00078ec0ff */
[----:B------:R-:W-:Y:S01]  /*2950*/  @!P0 IMAD R0, R7, 0x4, R0 ;  /* 0x0000000407008824 */ /* 0x000fe200078e0200 */
        /* <DEDUP_REMOVED lines=68> */
[----:B-----5:R-:W-:Y:S05]  /*2da0*/  CALL.REL.NOINC `($__internal_14_$__cuda_sm20_div_rn_f64_full) ;  /* 0x0000000000b47944 */ /* 0x020fea0003c00000 */
.L_x_923:
[----:B------:R-:W-:Y:S05]  /*2db0*/  BSYNC.RECONVERGENT B1 ;  /* 0x0000000000017941 */ /* 0x000fea0003800200 */
.L_x_922:
        /* <DEDUP_REMOVED lines=14> */
[----:B0-----:R-:W-:Y:S02]  /*2ea0*/  LEA R15, R8, R7, 0x18 ;  /* 0x00000007080f7211 */ /* 0x001fe400078ec0ff */
[----:B-1-3--:R-:W-:-:S07]  /*2eb0*/  MOV R8, R21 ;  /* 0x0000001500087202 */ /* 0x00afce0000000f00 */
.L_x_924:
[----:B------:R-:W-:-:S06]  /*2ec0*/  IMAD R7, R8, 0x4, R15 ;  /* 0x0000000408077824 */ /* 0x000fcc00078e020f */
        /* <DEDUP_REMOVED lines=8> */
[----:B------:R-:W-:Y:S01]  /*2f50*/  IMAD.WIDE R2, R3, 0x2, R4 ;  /* 0x0000000203027825 */ /* 0x000fe200078e0204 */
[----:B------:R-:W-:Y:S01]  /*2f60*/  ISETP.GE.AND P0, PT, R8, R17, PT ;  /* 0x000000110800720c */ /* 0x000fe20003f06270 */
[----:B------:R-:W1:Y:S01]  /*2f70*/  F2I.S8.NTZ R13, R10 ;  /* 0x0000000a000d7305 */ /* 0x000e620000202100 */
[----:B0-----:R-:W-:-:S04]  /*2f80*/  PRMT R12, R9, 0x8880, RZ ;  /* 0x00008880090c7816 */ /* 0x001fc800000000ff */
[----:B------:R-:W-:-:S04]  /*2f90*/  PRMT R12, R12, 0x7710, RZ ;  /* 0x000077100c0c7816 */ /* 0x000fc800000000ff */
[----:B-1----:R-:W-:-:S05]  /*2fa0*/  PRMT R13, R13, 0x7604, R12 ;  /* 0x000076040d0d7816 */ /* 0x002fca000000000c */
[----:B------:R0:W-:Y:S01]  /*2fb0*/  STG.E.U16 desc[UR6][R2.64], R13 ;  /* 0x0000000d02007986 */ /* 0x0001e2000c101506 */
[----:B------:R-:W-:Y:S05]  /*2fc0*/  @!P0 BRA `(.L_x_924) ;  /* 0xfffffffc00bc8947 */ /* 0x000fea000383ffff */
.L_x_921:
[----:B------:R-:W-:Y:S05]  /*2fd0*/  BSYNC.RECONVERGENT B0 ;  /* 0x0000000000007941 */ /* 0x000fea0003800200 */
.L_x_920:
        /* <DEDUP_REMOVED lines=10> */
        .weak           $__internal_14_$__cuda_sm20_div_rn_f64_full
        .type           $__internal_14_$__cuda_sm20_div_rn_f64_full,@function
        .size           $__internal_14_$__cuda_sm20_div_rn_f64_full,(.L_x_2492 - $__internal_14_$__cuda_sm20_div_rn_f64_full)
$__internal_14_$__cuda_sm20_div_rn_f64_full:
        /* <DEDUP_REMOVED lines=8> */
[----:B------:R-:W-:Y:S02]  /*3100*/  MOV R8, 0x1 ;  /* 0x0000000100087802 */ /* 0x000fe40000000f00 */
[----:B------:R-:W-:-:S02]  /*3110*/  ISETP.LE.U32.AND P1, PT, R10, 0x40500000, PT ;  /* 0x405000000a00780c */ /* 0x000fc40003f23070 */
[----:B------:R-:W-:Y:S01]  /*3120*/  IADD3 R18, PT, PT, R23, -0x1, RZ ;  /* 0xffffffff17127810 */ /* 0x000fe20007ffe0ff */
[----:B------:R-:W0:Y:S02]  /*3130*/  @!P0 DMUL R2, R4, 8.98846567431157953865e+307 ;  /* 0x7fe0000004028828 */ /* 0x000e240000000000 */
[----:B0-----:R-:W0:Y:S01]  /*3140*/  MUFU.RCP64H R9, R3 ;  /* 0x0000000300097308 */ /* 0x001e220000001800 */
[----:B------:R-:W-:Y:S02]  /*3150*/  @!P0 LOP3.LUT R10, R3, 0x7ff00000, RZ, 0xc0, !PT ;  /* 0x7ff00000030a8812 */ /* 0x000fe400078ec0ff */
[----:B------:R-:W-:-:S03]  /*3160*/  ISETP.GT.U32.AND P0, PT, R18, 0x7feffffe, PT ;  /* 0x7feffffe1200780c */ /* 0x000fc60003f04070 */
        /* <DEDUP_REMOVED lines=27> */
[----:B------:R-:W-:Y:S02]  /*3320*/  LOP3.LUT R9, R8, 0xfc000, RZ, 0xfc, !PT ;  /* 0x000fc00008097812 */ /* 0x000fe400078efcff */
[----:B------:R-:W-:-:S15]  /*3330*/  MOV R8, RZ ;  /* 0x000000ff00087202 */ /* 0x000fde0000000f00 */
[----:B------:R-:W-:-:S15]  /*3340*/  NOP ;  /* 0x0000000000007918 */ /* 0x000fde0000000000 */
[----:B------:R-:W-:-:S15]  /*3350*/  NOP ;  /* 0x0000000000007918 */ /* 0x000fde0000000000 */
[----:B------:R-:W-:-:S11]  /*3360*/  NOP ;  /* 0x0000000000007918 */ /* 0x000fd60000000000 */
        /* <DEDUP_REMOVED lines=16> */
[----:B------:R-:W-:Y:S02]  /*3470*/  MOV R16, RZ ;  /* 0x000000ff00107202 */ /* 0x000fe40000000f00 */
[----:B------:R-:W-:Y:S02]  /*3480*/  SEL R7, R7, 0x63400000, !P0 ;  /* 0x6340000007077807 */ /* 0x000fe40004000000 */
[----:B------:R-:W-:-:S04]  /*3490*/  VIADDMNMX R10, R15, R10, 0xb9600000, !PT ;  /* 0xb96000000f0a7446 */ /* 0x000fc8000780010a */
        /* <DEDUP_REMOVED lines=12> */
[----:B------:R-:W-:Y:S01]  /*3560*/  IADD3 R3, PT, PT, RZ, -R7, RZ ;  /* 0x80000007ff037210 */ /* 0x000fe20007ffe0ff */
        /* <DEDUP_REMOVED lines=12> */
.L_x_926:
        /* <DEDUP_REMOVED lines=15> */
.L_x_928:
[----:B------:R-:W-:Y:S01]  /*3720*/  LOP3.LUT R15, R5, 0x80000, RZ, 0xfc, !PT ;  /* 0x00080000050f7812 */ /* 0x000fe200078efcff */
[----:B------:R-:W-:-:S07]  /*3730*/  IMAD.MOV.U32 R14, RZ, RZ, R4 ;  /* 0x000000ffff0e7224 */ /* 0x000fce00078e0004 */
.L_x_927:
[----:B------:R-:W-:Y:S05]  /*3740*/  BSYNC.RECONVERGENT B2 ;  /* 0x0000000000027941 */ /* 0x000fea0003800200 */
.L_x_925:
[----:B------:R-:W-:Y:S01]  /*3750*/  HFMA2 R7, -RZ, RZ, 0, 0 ;  /* 0x00000000ff077431 */ /* 0x000fe200000001ff */
[----:B------:R-:W-:Y:S01]  /*3760*/  MOV R2, R14 ;  /* 0x0000000e00027202 */ /* 0x000fe20000000f00 */
[----:B------:R-:W-:Y:S02]  /*3770*/  IMAD.MOV.U32 R3, RZ, RZ, R15 ;  /* 0x000000ffff037224 */ /* 0x000fe400078e000f */
[----:B------:R-:W-:Y:S05]  /*3780*/  RET.REL.NODEC R6 `(_ZN17fastertransformer35generalAddBiasResidualLayerNormOpt2I7__half2Lb0ELb0ELi1ELb1ELi8EEEvPT_S3_PKS2_S5_S5_S5_S5_S5_fiiPKfS7_S7_Pfi) ;  /* 0xffffffc8061c7950 */ /* 0x000fea0003c3ffff */
.L_x_929:
        /* <DEDUP_REMOVED lines=15> */
.L_x_2492:


//--------------------- .text._ZN17fastertransformer34generalAddBiasResidualLayerNormOptI7__half2Lb0ELb0ELi1ELb1ELi8EEEvPT_S3_PKS2_S5_S5_S5_S5_S5_fiiPKfS7_S7_Pfi --------------------------
	.section	.text._ZN17fastertransformer34generalAddBiasResidualLayerNormOptI7__half2Lb0ELb0ELi1ELb1ELi8EEEvPT_S3_PKS2_S5_S5_S5_S5_S5_fiiPKfS7_S7_Pfi,"ax",@progbits
	.align	128
        .global         _ZN17fastertransformer34generalAddBiasResidualLayerNormOptI7__half2Lb0ELb0ELi1ELb1ELi8EEEvPT_S3_PKS2_S5_S5_S5_S5_S5_fiiPKfS7_S7_Pfi
        .type           _ZN17fastertransformer34generalAddBiasResidualLayerNormOptI7__half2Lb0ELb0ELi1ELb1ELi8EEEvPT_S3_PKS2_S5_S5_S5_S5_S5_fiiPKfS7_S7_Pfi,@function
        .size           _ZN17fastertransformer34generalAddBiasResidualLayerNormOptI7__half2Lb0ELb0ELi1ELb1ELi8EEEvPT_S3_PKS2_S5_S5_S5_S5_S5_fiiPKfS7_S7_Pfi,(.L_x_2493 - _ZN17fastertransformer34generalAddBiasResidualLayerNormOptI7__half2Lb0ELb0ELi1ELb1ELi8EEEvPT_S3_PKS2_S5_S5_S5_S5_S5_fiiPKfS7_S7_Pfi)
        .other          _ZN17fastertransformer34generalAddBiasResidualLayerNormOptI7__half2Lb0ELb0ELi1ELb1ELi8EEEvPT_S3_PKS2_S5_S5_S5_S5_S5_fiiPKfS7_S7_Pfi,@"STO_CUDA_ENTRY STV_DEFAULT"
_ZN17fastertransformer34generalAddBiasResidualLayerNormOptI7__half2Lb0ELb0ELi1ELb1ELi8EEEvPT_S3_PKS2_S5_S5_S5_S5_S5_fiiPKfS7_S7_Pfi:
.text._ZN17fastertransformer34generalAddBiasResidualLayerNormOptI7__half2Lb0ELb0ELi1ELb1ELi8EEEvPT_S3_PKS2_S5_S5_S5_S5_S5_fiiPKfS7_S7_Pfi:
        /* <DEDUP_REMOVED lines=20> */
[----:B0-----:R-:W0:Y:S08]  /*0140*/  LDC.64 R4, c[0x0][0x3a0] ;  /* 0x0000e800ff047b82 */ /* 0x001e300000000a00 */
[----:B------:R-:W4:Y:S01]  /*0150*/  LDC.64 R6, c[0x0][0x388] ;  /* 0x0000e200ff067b82 */ /* 0x000f220000000a00 */
[----:B-1----:R-:W-:-:S07]  /*0160*/  LEA R13, R13, R8, 0x18 ;  /* 0x000000080d0d7211 */ /* 0x002fce00078ec0ff */
.L_x_932:
[----:B-1-3--:R-:W-:-:S04]  /*0170*/  IMAD R11, R15, R3, R14 ;  /* 0x000000030f0b7224 */ /* 0x00afc800078e020e */
[----:B0-----:R-:W-:-:S06]  /*0180*/  IMAD.WIDE R8, R11, 0x4, R4 ;  /* 0x000000040b087825 */ /* 0x001fcc00078e0204 */
[----:B------:R-:W3:Y:S01]  /*0190*/  LDG.E.CONSTANT R8, desc[UR6][R8.64] ;  /* 0x0000000608087981 */ /* 0x000ee2000c1e9900 */
[----:B----4-:R-:W-:Y:S01]  /*01a0*/  IMAD.WIDE R10, R11, 0x4, R6 ;  /* 0x000000040b0a7825 */ /* 0x010fe200078e0206 */
[----:B------:R-:W-:-:S03]  /*01b0*/  LEA R16, R14, R13, 0x2 ;  /* 0x0000000d0e107211 */ /* 0x000fc600078e10ff */
[----:B--2---:R-:W-:-:S05]  /*01c0*/  IMAD.IADD R14, R17, 0x1, R14 ;  /* 0x00000001110e7824 */ /* 0x004fca00078e020e */
[----:B------:R-:W-:Y:S01]  /*01d0*/  ISETP.GE.AND P1, PT, R14, R3, PT ;  /* 0x000000030e00720c */ /* 0x000fe20003f26270 */
[----:B---3--:R-:W-:-:S04]  /*01e0*/  HFMA2 R9, R8, 1, 1, RZ ;  /* 0x3c003c0008097831 */ /* 0x008fc800000000ff */
[----:B------:R-:W-:Y:S01]  /*01f0*/  HADD2 R12, R12, R9 ;  /* 0x000000090c0c7230 */ /* 0x000fe20000000000 */
[----:B------:R1:W-:Y:S04]  /*0200*/  STG.E desc[UR6][R10.64], R9 ;  /* 0x000000090a007986 */ /* 0x0003e8000c101906 */
[----:B------:R1:W-:Y:S03]  /*0210*/  STS [R16], R9 ;  /* 0x0000000910007388 */ /* 0x0003e60000000800 */
[----:B------:R-:W-:Y:S05]  /*0220*/  @!P1 BRA `(.L_x_932) ;  /* 0xfffffffc00d09947 */ /* 0x000fea000383ffff */
.L_x_931:
[----:B------:R-:W-:Y:S05]  /*0230*/  BSYNC.RECONVERGENT B0 ;  /* 0x0000000000007941 */ /* 0x000fea0003800200 */
.L_x_930:
[----:B------:R-:W-:Y:S01]  /*0240*/  HADD2 R12, R12.H0_H0, R12.H1_H1 ;  /* 0x3000000c0c0c7230 */ /* 0x000fe20000000800 */
[----:B------:R-:W2:Y:S01]  /*0250*/  S2R R8, SR_CgaCtaId ;  /* 0x0000000000087919 */ /* 0x000ea20000008800 */
[----:B-1----:R-:W-:Y:S01]  /*0260*/  MOV R9, 0x400 ;  /* 0x0000040000097802 */ /* 0x002fe20000000f00 */
[----:B------:R-:W1:Y:S01]  /*0270*/  LDCU UR4, c[0x0][0x3c8] ;  /* 0x00007900ff0477ac */ /* 0x000e620008000800 */
        /* <DEDUP_REMOVED lines=13> */
[----:B------:R-:W2:Y:S02]  /*0350*/  SHFL.BFLY PT, R10, R7, 0x2, 0x1f ;  /* 0x0c401f00070a7f89 */ /* 0x000ea400000e0000 */
[----:B--2---:R-:W-:Y:S01]  /*0360*/  FADD.FTZ R11, R7, R10 ;  /* 0x0000000a070b7221 */ /* 0x004fe20000010000 */
        /* <DEDUP_REMOVED lines=14> */
[----:B------:R-:W2:Y:S04]  /*0450*/  @P2 LDS R12, [R11] ;  /* 0x000000000b0c2984 */ /* 0x000ea80000000800 */
[----:B--2---:R-:W2:Y:S02]  /*0460*/  SHFL.BFLY PT, R13, R12, 0x10, 0x1f ;  /* 0x0e001f000c0d7f89 */ /* 0x004ea400000e0000 */
[----:B--2---:R-:W-:Y:S01]  /*0470*/  FADD.FTZ R13, R13, R12 ;  /* 0x0000000c0d0d7221 */ /* 0x004fe20000010000 */
[----:B------:R-:W-:-:S04]  /*0480*/  IMAD.MOV.U32 R12, RZ, RZ, RZ ;  /* 0x000000ffff0c7224 */ /* 0x000fc800078e00ff */
        /* <DEDUP_REMOVED lines=8> */
[----:B0-----:R-:W-:-:S05]  /*0510*/  @!P1 FMUL.FTZ.D2 R13, R17, R18 ;  /* 0x00000012110d9220 */ /* 0x001fca0000310000 */
[----:B------:R0:W-:Y:S01]  /*0520*/  @!P1 STS [R20], R13 ;  /* 0x0000000d14009388 */ /* 0x0001e20000000800 */
[----:B------:R-:W-:Y:S06]  /*0530*/  BAR.SYNC.DEFER_BLOCKING 0x0 ;  /* 0x0000000000007b1d */ /* 0x000fec0000010000 */
[----:B-1----:R-:W-:Y:S05]  /*0540*/  @P0 BRA `(.L_x_934) ;  /* 0x0000000400bc0947 */ /* 0x002fea0003800000 */
[----:B0-----:R-:W-:Y:S01]  /*0550*/  LEA R13, R8, R9, 0x18 ;  /* 0x00000009080d7211 */ /* 0x001fe200078ec0ff */
[----:B------:R-:W0:Y:S01]  /*0560*/  S2R R14, SR_CTAID.X ;  /* 0x00000000000e7919 */ /* 0x000e220000002500 */
[----:B------:R-:W1:Y:S01]  /*0570*/  LDC.64 R8, c[0x0][0x390] ;  /* 0x0000e400ff087b82 */ /* 0x000e620000000a00 */
[----:B------:R-:W-:Y:S01]  /*0580*/  MOV R12, RZ ;  /* 0x000000ff000c7202 */ /* 0x000fe20000000f00 */
[----:B------:R-:W-:Y:S02]  /*0590*/  IMAD.MOV.U32 R15, RZ, RZ, R0 ;  /* 0x000000ffff0f7224 */ /* 0x000fe400078e0000 */
[----:B------:R-:W2:Y:S05]  /*05a0*/  LDS R13, [R13] ;  /* 0x000000000d0d7984 */ /* 0x000eaa0000000800 */
.L_x_935:
        /* <DEDUP_REMOVED lines=105> */
.L_x_934:
[----:B------:R-:W-:Y:S05]  /*0c40*/  BSYNC.RECONVERGENT B0 ;  /* 0x0000000000007941 */ /* 0x000fea0003800200 */
.L_x_933:
        /* <DEDUP_REMOVED lines=39> */
.L_x_937:
[----:B------:R-:W-:Y:S05]  /*0ec0*/  BSYNC.RECONVERGENT B0 ;  /* 0x0000000000007941 */ /* 0x000fea0003800200 */
.L_x_936:
        /* <DEDUP_REMOVED lines=19> */
.L_x_957:
        /* <DEDUP_REMOVED lines=22> */
.L_x_940:
        /* <DEDUP_REMOVED lines=15> */
.L_x_942:
[----:B-1----:R-:W-:-:S05]  /*1250*/  IMAD.WIDE R16, R19, 0x4, R16 ;  /* 0x0000000413107825 */ /* 0x002fca00078e0210 */
[----:B------:R0:W-:Y:S02]  /*1260*/  STG.E desc[UR6][R16.64], R22 ;  /* 0x0000001610007986 */ /* 0x0001e4000c101906 */
.L_x_941:
        /* <DEDUP_REMOVED lines=25> */
.L_x_943:
        /* <DEDUP_REMOVED lines=18> */
.L_x_944:
        /* <DEDUP_REMOVED lines=24> */
.L_x_945:
        /* <DEDUP_REMOVED lines=18> */
.L_x_946:
        /* <DEDUP_REMOVED lines=24> */
.L_x_947:
        /* <DEDUP_REMOVED lines=18> */
.L_x_948:
        /* <DEDUP_REMOVED lines=24> */
.L_x_949:
        /* <DEDUP_REMOVED lines=18> */
.L_x_950:
        /* <DEDUP_REMOVED lines=24> */
.L_x_951:
        /* <DEDUP_REMOVED lines=18> */
.L_x_952:
        /* <DEDUP_REMOVED lines=24> */
.L_x_953:
        /* <DEDUP_REMOVED lines=18> */
.L_x_954:
        /* <DEDUP_REMOVED lines=24> */
.L_x_955:
        /* <DEDUP_REMOVED lines=18> */
.L_x_956:
[----:B------:R-:W-:-:S04]  /*24e0*/  IADD3 R20, PT, PT, R20, R4, RZ ;  /* 0x0000000414147210 */ /* 0x000fc80007ffe0ff */
[----:B------:R-:W-:-:S13]  /*24f0*/  ISETP.GE.AND P1, PT, R20, R3, PT ;  /* 0x000000031400720c */ /* 0x000fda0003f26270 */
[----:B------:R-:W-:Y:S05]  /*2500*/  @!P1 BRA `(.L_x_957) ;  /* 0xffffffe800bc9947 */ /* 0x000fea000383ffff */
.L_x_939:
[----:B01----:R-:W-:Y:S05]  /*2510*/  BSYNC.RECONVERGENT B0 ;  /* 0x0000000000007941 */ /* 0x003fea0003800200 */
.L_x_938:
        /* <DEDUP_REMOVED lines=94> */
[----:B------:R-:W-:Y:S05]  /*2b00*/  CALL.REL.NOINC `($__internal_15_$__cuda_sm20_div_rn_f64_full) ;  /* 0x0000000000bc7944 */ /* 0x000fea0003c00000 */
.L_x_961:
[----:B------:R-:W-:Y:S05]  /*2b10*/  BSYNC.RECONVERGENT B1 ;  /* 0x0000000000017941 */ /* 0x000fea0003800200 */
.L_x_960:
        /* <DEDUP_REMOVED lines=17> */
.L_x_962:
        /* <DEDUP_REMOVED lines=17> */
.L_x_959:
[----:B------:R-:W-:Y:S05]  /*2d40*/  BSYNC.RECONVERGENT B0 ;  /* 0x0000000000007941 */ /* 0x000fea0003800200 */
.L_x_958:
        /* <DEDUP_REMOVED lines=11> */
        .weak           $__internal_15_$__cuda_sm20_div_rn_f64_full
        .type           $__internal_15_$__cuda_sm20_div_rn_f64_full,@function
        .size           $__internal_15_$__cuda_sm20_div_rn_f64_full,(.L_x_2493 - $__internal_15_$__cuda_sm20_div_rn_f64_full)
$__internal_15_$__cuda_sm20_div_rn_f64_full:
        /* <DEDUP_REMOVED lines=92> */
.L_x_964:
        /* <DEDUP_REMOVED lines=11> */
[----:B------:R-:W-:Y:S01]  /*3470*/  @!P0 IMAD.MOV.U32 R10, RZ, RZ, RZ ;  /* 0x000000ffff0a8224 */ /* 0x000fe200078e00ff */
[----:B------:R-:W-:-:S03]  /*3480*/  @P0 MOV R10, RZ ;  /* 0x000000ff000a0202 */ /* 0x000fc60000000f00 */
[----:B------:R-:W-:Y:S01]  /*3490*/  @P0 IMAD.MOV.U32 R11, RZ, RZ, R2 ;  /* 0x000000ffff0b0224 */ /* 0x000fe200078e0002 */
[----:B------:R-:W-:Y:S06]  /*34a0*/  BRA `(.L_x_965) ;  /* 0x0000000000087947 */ /* 0x000fec0003800000 */
.L_x_966:
[----:B------:R-:W-:Y:S02]  /*34b0*/  LOP3.LUT R11, R7, 0x80000, RZ, 0xfc, !PT ;  /* 0x00080000070b7812 */ /* 0x000fe400078efcff */
[----:B------:R-:W-:-:S07]  /*34c0*/  MOV R10, R6 ;  /* 0x00000006000a7202 */ /* 0x000fce0000000f00 */
.L_x_965:
[----:B------:R-:W-:Y:S05]  /*34d0*/  BSYNC.RECONVERGENT B2 ;  /* 0x0000000000027941 */ /* 0x000fea0003800200 */
.L_x_963:
[----:B------:R-:W-:Y:S02]  /*34e0*/  HFMA2 R9, -RZ, RZ, 0, 0 ;  /* 0x00000000ff097431 */ /* 0x000fe400000001ff */
[----:B------:R-:W-:Y:S01]  /*34f0*/  IMAD.MOV.U32 R2, RZ, RZ, R10 ;  /* 0x000000ffff027224 */ /* 0x000fe200078e000a */
[----:B------:R-:W-:Y:S01]  /*3500*/  MOV R3, R11 ;  /* 0x0000000b00037202 */ /* 0x000fe20000000f00 */
[----:B------:R-:W-:Y:S06]  /*3510*/  RET.REL.NODEC R8 `(_ZN17fastertransformer34generalAddBiasResidualLayerNormOptI7__half2Lb0ELb0ELi1ELb1ELi8EEEvPT_S3_PKS2_S5_S5_S5_S5_S5_fiiPKfS7_S7_Pfi) ;  /* 0xffffffc808b87950 */ /* 0x000fec0003c3ffff */
.L_x_967:
        /* <DEDUP_REMOVED lines=14> */
.L_x_2493:


//--------------------- .text._ZN17fastertransformer35generalAddBiasResidualLayerNormOpt2I7__half2Lb1ELb0ELi1ELb1ELi8EEEvPT_S3_PKS2_S5_S5_S5_S5_S5_fiiPKfS7_S7_Pfi --------------------------
	.section	.text._ZN17fastertransformer35generalAddBiasResidualLayerNormOpt2I7__half2Lb1ELb0ELi1ELb1ELi8EEEvPT_S3_PKS2_S5_S5_S5_S5_S5_fiiPKfS7_S7_Pfi,"ax",@progbits
	.align	128
        .global         _ZN17fastertransformer35generalAddBiasResidualLayerNormOpt2I7__half2Lb1ELb0ELi1ELb1ELi8EEEvPT_S3_PKS2_S5_S5_S5_S5_S5_fiiPKfS7_S7_Pfi
        .type           _ZN17fastertransformer35generalAddBiasResidualLayerNormOpt2I7__half2Lb1ELb0ELi1ELb1ELi8EEEvPT_S3_PKS2_S5_S5_S5_S5_S5_fiiPKfS7_S7_Pfi,@function
        .size           _ZN17fastertransformer35generalAddBiasResidualLayerNormOpt2I7__half2Lb1ELb0ELi1ELb1ELi8EEEvPT_S3_PKS2_S5_S5_S5_S5_S5_fiiPKfS7_S7_Pfi,(.L_x_2494 - _ZN17fastertransformer35generalAddBiasResidualLayerNormOpt2I7__half2Lb1ELb0ELi1ELb1ELi8EEEvPT_S3_PKS2_S5_S5_S5_S5_S5_fiiPKfS7_S7_Pfi)
        .other          _ZN17fastertransformer35generalAddBiasResidualLayerNormOpt2I7__half2Lb1ELb0ELi1ELb1ELi8EEEvPT_S3_PKS2_S5_S5_S5_S5_S5_fiiPKfS7_S7_Pfi,@"STO_CUDA_ENTRY STV_DEFAULT"
_ZN17fastertransformer35generalAddBiasResidualLayerNormOpt2I7__half2Lb1ELb0ELi1ELb1ELi8EEEvPT_S3_PKS2_S5_S5_S5_S5_S5_fiiPKfS7_S7_Pfi:
.text._ZN17fastertransformer35generalAddBiasResidualLayerNormOpt2I7__half2Lb1ELb0ELi1ELb1ELi8EEEvPT_S3_PKS2_S5_S5_S5_S5_S5_fiiPKfS7_S7_Pfi:
        /* <DEDUP_REMOVED lines=25> */
[----:B------:R-:W-:-:S08]  /*0190*/  IMAD.MOV.U32 R5, RZ, RZ, RZ ;  /* 0x000000ffff057224 */ /* 0x000fd000078e00ff */
[----:B0-----:R-:W-:Y:S05]  /*01a0*/  @P1 BRA `(.L_x_969) ;  /* 0x0000002000001947 */ /* 0x001fea0003800000 */
[----:B------:R-:W0:Y:S01]  /*01b0*/  LDC R4, c[0x0][0x360] ;  /* 0x0000d800ff047b82 */ /* 0x000e220000000800 */
[----:B------:R-:W-:Y:S05]  /*01c0*/  @P0 BRA `(.L_x_970) ;  /* 0x0000000c00ac0947 */ /* 0x000fea0003800000 */
[----:B------:R-:W1:Y:S01]  /*01d0*/  S2R R5, SR_CgaCtaId ;  /* 0x0000000000057919 */ /* 0x000e620000008800 */
[----:B------:R-:W2:Y:S01]  /*01e0*/  LDC.64 R2, c[0x0][0x3a0] ;  /* 0x0000e800ff027b82 */ /* 0x000ea20000000a00 */
[----:B------:R-:W-:Y:S01]  /*01f0*/  MOV R0, 0x400 ;  /* 0x0000040000007802 */ /* 0x000fe20000000f00 */
[----:B------:R-:W-:Y:S01]  /*0200*/  HFMA2 R6, -RZ, RZ, 0, 0 ;  /* 0x00000000ff067431 */ /* 0x000fe200000001ff */
[----:B0-----:R-:W-:Y:S02]  /*0210*/  SHF.L.U32 R7, R4, 0x2, RZ ;  /* 0x0000000204077819 */ /* 0x001fe400000006ff */
[----:B------:R-:W-:Y:S02]  /*0220*/  IADD3 R0, PT, PT, R0, 0x190, RZ ;  /* 0x0000019000007810 */ /* 0x000fe40007ffe0ff */
[----:B------:R-:W-:Y:S02]  /*0230*/  MOV R11, R21 ;  /* 0x00000015000b7202 */ /* 0x000fe40000000f00 */
[----:B-1----:R-:W-:Y:S01]  /*0240*/  LEA R0, R5, R0, 0x18 ;  /* 0x0000000005007211 */ /* 0x002fe200078ec0ff */
[----:B------:R-:W-:-:S07]  /*0250*/  IMAD.MOV.U32 R5, RZ, RZ, RZ ;  /* 0x000000ffff057224 */ /* 0x000fce00078e00ff */
.L_x_971:
[----:B0-----:R-:W0:Y:S01]  /*0260*/  LDC.64 R8, c[0x0][0x390] ;  /* 0x0000e400ff087b82 */ /* 0x001e220000000a00 */
[----:B------:R-:W-:-:S04]  /*0270*/  IMAD.U32 R10, RZ, RZ, UR5 ;  /* 0x00000005ff0a7e24 */ /* 0x000fc8000f8e00ff */
[----:B------:R-:W-:-:S03]  /*0280*/  IMAD R17, R19, R10, R11 ;  /* 0x0000000a13117224 */ /* 0x000fc600078e020b */
[----:B------:R-:W1:Y:S01]  /*0290*/  LDC.64 R14, c[0x0][0x388] ;  /* 0x0000e200ff0e7b82 */ /* 0x000e620000000a00 */
[----:B--2---:R-:W-:-:S05]  /*02a0*/  IMAD.WIDE R12, R17, 0x4, R2 ;  /* 0x00000004110c7825 */ /* 0x004fca00078e0202 */
[----:B------:R-:W2:Y:S01]  /*02b0*/  LDG.E.CONSTANT R16, desc[UR6][R12.64] ;  /* 0x000000060c107981 */ /* 0x000ea2000c1e9900 */
[----:B0-----:R-:W-:-:S05]  /*02c0*/  IMAD.WIDE R8, R17, 0x4, R8 ;  /* 0x0000000411087825 */ /* 0x001fca00078e0208 */
[----:B------:R-:W3:Y:S01]  /*02d0*/  LDG.E.CONSTANT R22, desc[UR6][R8.64] ;  /* 0x0000000608167981 */ /* 0x000ee2000c1e9900 */
[----:B-1----:R-:W-:-:S04]  /*02e0*/  IMAD.WIDE R14, R17, 0x4, R14 ;  /* 0x00000004110e7825 */ /* 0x002fc800078e020e */
[--C-:B--2---:R-:W-:Y:S02]  /*02f0*/  HADD2.F32 R20, -RZ, R16.reuse.H0_H0 ;  /* 0x20000010ff147230 */ /* 0x104fe40000004100 */
[----:B------:R-:W-:-:S03]  /*0300*/  HADD2.F32 R16, -RZ, R16.H1_H1 ;  /* 0x30000010ff107230 */ /* 0x000fc60000004100 */
[----:B------:R-:W-:Y:S02]  /*0310*/  FADD.FTZ R20, RZ, R20 ;  /* 0x00000014ff147221 */ /* 0x000fe40000010000 */
[----:B------:R-:W-:Y:S01]  /*0320*/  FADD.FTZ R16, RZ, R16 ;  /* 0x00000010ff107221 */ /* 0x000fe20000010000 */
[--C-:B---3--:R-:W-:Y:S02]  /*0330*/  HADD2.F32 R23, -RZ, R22.reuse.H0_H0 ;  /* 0x20000016ff177230 */ /* 0x108fe40000004100 */
[----:B------:R-:W-:-:S03]  /*0340*/  HADD2.F32 R25, -RZ, R22.H1_H1 ;  /* 0x30000016ff197230 */ /* 0x000fc60000004100 */
[----:B------:R-:W-:Y:S02]  /*0350*/  FADD.FTZ R20, R20, R23 ;  /* 0x0000001714147221 */ /* 0x000fe40000010000 */
[----:B------:R-:W-:Y:S01]  /*0360*/  FADD.FTZ R25, R16, R25 ;  /* 0x0000001910197221 */ /* 0x000fe20000010000 */
[----:B------:R-:W-:-:S04]  /*0370*/  LEA R16, R11, R0, 0x2 ;  /* 0x000000000b107211 */ /* 0x000fc800078e10ff */
        /* <DEDUP_REMOVED lines=17> */
[C---:B------:R-:W-:Y:S01]  /*0490*/  IADD3 R14, P0, PT, R7.reuse, R14, RZ ;  /* 0x0000000e070e7210 */ /* 0x040fe20007f1e0ff */
[----:B------:R-:W-:Y:S01]  /*04a0*/  IMAD.IADD R16, R7, 0x1, R16 ;  /* 0x0000000107107824 */ /* 0x000fe200078e0210 */
[----:B------:R-:W-:Y:S02]  /*04b0*/  IADD3 R11, PT, PT, R11, R4, RZ ;  /* 0x000000040b0b7210 */ /* 0x000fe40007ffe0ff */
[----:B------:R-:W-:Y:S02]  /*04c0*/  IADD3.X R15, PT, PT, RZ, R15, RZ, P0, !PT ;  /* 0x0000000fff0f7210 */ /* 0x000fe400007fe4ff */
[----:B------:R-:W-:Y:S01]  /*04d0*/  ISETP.GE.AND P0, PT, R11, R10, PT ;  /* 0x0000000a0b00720c */ /* 0x000fe20003f06270 */
[----:B--2---:R-:W-:-:S02]  /*04e0*/  HADD2.F32 R20, -RZ, R17.H0_H0 ;  /* 0x20000011ff147230 */ /* 0x004fc40000004100 */
[----:B------:R-:W-:Y:S02]  /*04f0*/  HADD2.F32 R22, -RZ, R17.H1_H1 ;  /* 0x30000011ff167230 */ /* 0x000fe40000004100 */
[--C-:B---3--:R-:W-:Y:S02]  /*0500*/  HADD2.F32 R24, -RZ, R23.reuse.H0_H0 ;  /* 0x20000017ff187230 */ /* 0x108fe40000004100 */
[----:B------:R-:W-:Y:S01]  /*0510*/  FADD.FTZ R17, RZ, R20 ;  /* 0x00000014ff117221 */ /* 0x000fe20000010000 */
[----:B------:R-:W-:Y:S02]  /*0520*/  HADD2.F32 R23, -RZ, R23.H1_H1 ;  /* 0x30000017ff177230 */ /* 0x000fe40000004100 */
[----:B------:R-:W-:Y:S01]  /*0530*/  FADD.FTZ R22, RZ, R22 ;  /* 0x00000016ff167221 */ /* 0x000fe20000010000 */
[----:B------:R-:W-:-:S03]  /*0540*/  FADD.FTZ R17, R17, R24 ;  /* 0x0000001811117221 */ /* 0x000fc60000010000 */
        /* <DEDUP_REMOVED lines=12> */
[----:B------:R-:W-:-:S03]  /*0610*/  IADD3.X R13, PT, PT, RZ, R13, RZ, P0, !PT ;  /* 0x0000000dff0d7210 */ /* 0x000fc600007fe4ff */
[----:B------:R-:W-:Y:S02]  /*0620*/  IMAD.X R9, RZ, RZ, R9, P1 ;  /* 0x000000ffff097224 */ /* 0x000fe400008e0609 */
[----:B------:R-:W2:Y:S04]  /*0630*/  LDG.E.CONSTANT R17, desc[UR6][R12.64] ;  /* 0x000000060c117981 */ /* 0x000ea8000c1e9900 */
[----:B0-----:R-:W3:Y:S01]  /*0640*/  LDG.E.CONSTANT R23, desc[UR6][R8.64] ;  /* 0x0000000608177981 */ /* 0x001ee2000c1e9900 */
[----:B------:R-:W-:Y:S01]  /*0650*/  IADD3 R14, P0, PT, R7, R14, RZ ;  /* 0x0000000e070e7210 */ /* 0x000fe20007f1e0ff */
[----:B------:R-:W-:Y:S01]  /*0660*/  IMAD.IADD R11, R11, 0x1, R4 ;  /* 0x000000010b0b7824 */ /* 0x000fe200078e0204 */
[----:B------:R-:W-:Y:S02]  /*0670*/  IADD3 R16, PT, PT, R7, R16, RZ ;  /* 0x0000001007107210 */ /* 0x000fe40007ffe0ff */
[----:B------:R-:W-:-:S02]  /*0680*/  IADD3.X R15, PT, PT, RZ, R15, RZ, P0, !PT ;  /* 0x0000000fff0f7210 */ /* 0x000fc400007fe4ff */
[----:B------:R-:W-:Y:S01]  /*0690*/  ISETP.GE.AND P0, PT, R11, R10, PT ;  /* 0x0000000a0b00720c */ /* 0x000fe20003f06270 */
[--C-:B--2---:R-:W-:Y:S02]  /*06a0*/  HADD2.F32 R20, -RZ, R17.reuse.H0_H0 ;  /* 0x20000011ff147230 */ /* 0x104fe40000004100 */
        /* <DEDUP_REMOVED lines=21> */
[----:B-1----:R-:W3:Y:S01]  /*0800*/  LDG.E.CONSTANT R23, desc[UR6][R8.64] ;  /* 0x0000000608177981 */ /* 0x002ee2000c1e9900 */
[C---:B------:R-:W-:Y:S02]  /*0810*/  IADD3 R14, P0, PT, R7.reuse, R14, RZ ;  /* 0x0000000e070e7210 */ /* 0x040fe40007f1e0ff */
[----:B------:R-:W-:Y:S02]  /*0820*/  IADD3 R16, PT, PT, R7, R16, RZ ;  /* 0x0000001007107210 */ /* 0x000fe40007ffe0ff */
[----:B------:R-:W-:Y:S01]  /*0830*/  IADD3 R11, PT, PT, R11, R4, RZ ;  /* 0x000000040b0b7210 */ /* 0x000fe20007ffe0ff */
[----:B------:R-:W-:-:S03]  /*0840*/  IMAD.X R15, RZ, RZ, R15, P0 ;  /* 0x000000ffff0f7224 */ /* 0x000fc600000e060f */
        /* <DEDUP_REMOVED lines=23> */
[----:B--2---:R-:W2:Y:S01]  /*09c0*/  LDG.E.CONSTANT R23, desc[UR6][R8.64] ;  /* 0x0000000608177981 */ /* 0x004ea2000c1e9900 */
[C---:B------:R-:W-:Y:S01]  /*09d0*/  IADD3 R14, P0, PT, R7.reuse, R14, RZ ;  /* 0x0000000e070e7210 */ /* 0x040fe20007f1e0ff */
[----:B------:R-:W-:Y:S01]  /*09e0*/  IMAD.IADD R16, R7, 0x1, R16 ;  /* 0x0000000107107824 */ /* 0x000fe200078e0210 */
[----:B------:R-:W-:Y:S02]  /*09f0*/  IADD3 R11, PT, PT, R11, R4, RZ ;  /* 0x000000040b0b7210 */ /* 0x000fe40007ffe0ff */
[----:B------:R-:W-:Y:S02]  /*0a00*/  IADD3.X R15, PT, PT, RZ, R15, RZ, P0, !PT ;  /* 0x0000000fff0f7210 */ /* 0x000fe400007fe4ff */
[----:B------:R-:W-:Y:S01]  /*0a10*/  ISETP.GE.AND P0, PT, R11, R10, PT ;  /* 0x0000000a0b00720c */ /* 0x000fe20003f06270 */
[----:B---3--:R-:W-:-:S02]  /*0a20*/  HADD2.F32 R20, -RZ, R17.H0_H0 ;  /* 0x20000011ff147230 */ /* 0x008fc40000004100 */
[----:B------:R-:W-:Y:S02]  /*0a30*/  HADD2.F32 R22, -RZ, R17.H1_H1 ;  /* 0x30000011ff167230 */ /* 0x000fe40000004100 */
[--C-:B--2---:R-:W-:Y:S02]  /*0a40*/  HADD2.F32 R24, -RZ, R23.reuse.H0_H0 ;  /* 0x20000017ff187230 */ /* 0x104fe40000004100 */
        /* <DEDUP_REMOVED lines=19> */
[----:B---3--:R-:W3:Y:S01]  /*0b80*/  LDG.E.CONSTANT R23, desc[UR6][R8.64] ;  /* 0x0000000608177981 */ /* 0x008ee2000c1e9900 */
        /* <DEDUP_REMOVED lines=27> */
[----:B----4-:R-:W3:Y:S01]  /*0d40*/  LDG.E.CONSTANT R23, desc[UR6][R8.64] ;  /* 0x0000000608177981 */ /* 0x010ee2000c1e9900 */
        /* <DEDUP_REMOVED lines=28> */
[C---:B0-----:R-:W-:Y:S01]  /*0f10*/  IADD3 R14, P0, PT, R7.reuse, R14, RZ ;  /* 0x0000000e070e7210 */ /* 0x041fe20007f1e0ff */
        /* <DEDUP_REMOVED lines=21> */
[----:B------:R-:W-:Y:S05]  /*1070*/  BRA `(.L_x_969) ;  /* 0x00000010004c7947 */ /* 0x000fea0003800000 */
.L_x_970:
[----:B------:R-:W1:Y:S01]  /*1080*/  S2R R9, SR_CgaCtaId ;  /* 0x0000000000097919 */ /* 0x000e620000008800 */
[----:B------:R-:W-:Y:S01]  /*1090*/  MOV R0, 0x400 ;  /* 0x0000040000007802 */ /* 0x000fe20000000f00 */
[----:B0-----:R-:W-:Y:S01]  /*10a0*/  IMAD.SHL.U32 R3, R4, 0x4, RZ ;  /* 0x0000000404037824 */ /* 0x001fe200078e00ff */
[----:B------:R-:W-:Y:S01]  /*10b0*/  MOV R5, RZ ;  /* 0x000000ff00057202 */ /* 0x000fe20000000f00 */
[----:B------:R-:W-:Y:S01]  /*10c0*/  IMAD.MOV.U32 R6, RZ, RZ, RZ ;  /* 0x000000ffff067224 */ /* 0x000fe200078e00ff */
[----:B------:R-:W-:Y:S02]  /*10d0*/  IADD3 R0, PT, PT, R0, 0x190, RZ ;  /* 0x0000019000007810 */ /* 0x000fe40007ffe0ff */
[----:B------:R-:W-:Y:S02]  /*10e0*/  MOV R11, R21 ;  /* 0x00000015000b7202 */ /* 0x000fe40000000f00 */
[----:B-1----:R-:W-:-:S07]  /*10f0*/  LEA R2, R9, R0, 0x18 ;  /* 0x0000000009027211 */ /* 0x002fce00078ec0ff */
.L_x_972:
[----:B0-----:R-:W0:Y:S01]  /*1100*/  LDC.64 R12, c[0x0][0x390] ;  /* 0x0000e400ff0c7b82 */ /* 0x001e220000000a00 */
[----:B------:R-:W-:-:S05]  /*1110*/  MOV R10, UR8 ;  /* 0x00000008000a7c02 */ /* 0x000fca0008000f00 */
[----:B------:R-:W-:Y:S02]  /*1120*/  IMAD R17, R19, R10, R11 ;  /* 0x0000000a13117224 */ /* 0x000fe400078e020b */
[----:B------:R-:W1:Y:S02]  /*1130*/  LDC.64 R8, c[0x0][0x3a0] ;  /* 0x0000e800ff087b82 */ /* 0x000e640000000a00 */
[----:B0-----:R-:W-:-:S05]  /*1140*/  IMAD.WIDE R12, R17, 0x8, R12 ;  /* 0x00000008110c7825 */ /* 0x001fca00078e020c */
[----:B------:R-:W2:Y:S01]  /*1150*/  LDG.E.64 R14, desc[UR6][R12.64] ;  /* 0x000000060c0e7981 */ /* 0x000ea2000c1e1b00 */
[----:B-1----:R-:W-:-:S05]  /*1160*/  IMAD.WIDE R8, R17, 0x4, R8 ;  /* 0x0000000411087825 */ /* 0x002fca00078e0208 */
[----:B------:R-:W3:Y:S01]  /*1170*/  LDG.E.CONSTANT R0, desc[UR6][R8.64] ;  /* 0x0000000608007981 */ /* 0x000ee2000c1e9900 */
[----:B--2---:R-:W-:Y:S02]  /*1180*/  I2FP.F32.S32 R16, R14 ;  /* 0x0000000e00107245 */ /* 0x004fe40000201400 */
[----:B------:R-:W-:Y:S02]  /*1190*/  I2FP.F32.S32 R20, R15 ;  /* 0x0000000f00147245 */ /* 0x000fe40000201400 */
[----:B------:R-:W0:Y:S01]  /*11a0*/  LDC.64 R14, c[0x0][0x388] ;  /* 0x0000e200ff0e7b82 */ /* 0x000e220000000a00 */
[-C--:B------:R-:W-:Y:S02]  /*11b0*/  FMUL.FTZ R16, R16, R7.reuse ;  /* 0x0000000710107220 */ /* 0x080fe40000410000 */
[----:B------:R-:W-:Y:S01]  /*11c0*/  FMUL.FTZ R23, R20, R7 ;  /* 0x0000000714177220 */ /* 0x000fe20000410000 */
[----:B------:R-:W-:Y:S01]  /*11d0*/  LEA R20, R11, R2, 0x2 ;  /* 0x000000020b147211 */ /* 0x000fe200078e10ff */
[----:B------:R-:W-:-:S03]  /*11e0*/  IMAD.IADD R11, R4, 0x1, R11 ;  /* 0x00000001040b7824 */ /* 0x000fc600078e020b */
[----:B------:R-:W-:Y:S01]  /*11f0*/  F2FP.F16.F32.PACK_AB R23, R23, R16 ;  /* 0x000000101717723e */ /* 0x000fe200000000ff */
[--C-:B---3--:R-:W-:Y:S01]  /*1200*/  HADD2.F32 R16, -RZ, R0.reuse.H1_H1 ;  /* 0x30000000ff107230 */ /* 0x108fe20000004100 */
[----:B------:R-:W-:Y:S01]  /*1210*/  ISETP.GE.AND P0, PT, R11, R10, PT ;  /* 0x0000000a0b00720c */ /* 0x000fe20003f06270 */
[----:B------:R-:W-:Y:S02]  /*1220*/  HADD2.F32 R0, -RZ, R0.H0_H0 ;  /* 0x20000000ff007230 */ /* 0x000fe40000004100 */
[--C-:B------:R-:W-:Y:S02]  /*1230*/  HADD2.F32 R25, -RZ, R23.reuse.H1_H1 ;  /* 0x30000017ff197230 */ /* 0x100fe40000004100 */
[----:B------:R-:W-:Y:S01]  /*1240*/  FADD.FTZ R16, RZ, R16 ;  /* 0x00000010ff107221 */ /* 0x000fe20000010000 */
[----:B------:R-:W-:Y:S02]  /*1250*/  HADD2.F32 R23, -RZ, R23.H0_H0 ;  /* 0x20000017ff177230 */ /* 0x000fe40000004100 */
[----:B------:R-:W-:Y:S01]  /*1260*/  FADD.FTZ R0, RZ, R0 ;  /* 0x00000000ff007221 */ /* 0x000fe20000010000 */
[----:B------:R-:W-:-:S03]  /*1270*/  FADD.FTZ R25, R16, R25 ;  /* 0x0000001910197221 */ /* 0x000fc60000010000 */
[----:B------:R-:W-:Y:S01]  /*1280*/  FADD.FTZ R0, R0, R23 ;  /* 0x0000001700007221 */ /* 0x000fe20000010000 */
[----:B0-----:R-:W-:-:S04]  /*1290*/  IMAD.WIDE R14, R17, 0x4, R14 ;  /* 0x00000004110e7825 */ /* 0x001fc800078e020e */
[C---:B------:R-:W-:Y:S01]  /*12a0*/  F2FP.F16.F32.PACK_AB R23, R25.reuse, R0 ;  /* 0x000000001917723e */ /* 0x040fe200000000ff */
[----:B------:R-:W-:Y:S01]  /*12b0*/  FMUL.FTZ R17, R25, R25 ;  /* 0x0000001919117220 */ /* 0x000fe20000410000 */
[----:B------:R-:W-:-:S03]  /*12c0*/  FADD.FTZ R25, R0, R25 ;  /* 0x0000001900197221 */ /* 0x000fc60000010000 */
[----:B------:R0:W-:Y:S01]  /*12d0*/  STS [R20], R23 ;  /* 0x0000001714007388 */ /* 0x0001e20000000800 */
[----:B------:R-:W-:Y:S01]  /*12e0*/  FFMA.FTZ R0, R0, R0, R17 ;  /* 0x0000000000007223 */ /* 0x000fe20000010011 */
[----:B------:R-:W-:Y:S02]  /*12f0*/  FADD.FTZ R6, R25, R6 ;  /* 0x0000000619067221 */ /* 0x000fe40000010000 */
[----:B------:R0:W-:Y:S01]  /*1300*/  STG.E desc[UR6][R14.64], R23 ;  /* 0x000000170e007986 */ /* 0x0001e2000c101906 */
[----:B------:R-:W-:Y:S01]  /*1310*/  FADD.FTZ R5, R0, R5 ;  /* 0x0000000500057221 */ /* 0x000fe20000010000 */
[----:B------:R-:W-:Y:S06]  /*1320*/  @P0 BRA `(.L_x_969) ;  /* 0x0000000c00a00947 */ /* 0x000fec0003800000 */
[----:B------:R-:W-:-:S04]  /*1330*/  SHF.L.U32 R0, R4, 0x3, RZ ;  /* 0x0000000304007819 */ /* 0x000fc800000006ff */
[----:B------:R-:W-:-:S04]  /*1340*/  IADD3 R12, P0, PT, R12, R0, RZ ;  /* 0x000000000c0c7210 */ /* 0x000fc80007f1e0ff */
[----:B------:R-:W-:Y:S02]  /*1350*/  IADD3.X R13, PT, PT, RZ, R13, RZ, P0, !PT ;  /* 0x0000000dff0d7210 */ /* 0x000fe400007fe4ff */
[----:B------:R-:W-:-:S03]  /*1360*/  IADD3 R8, P0, PT, R3, R8, RZ ;  /* 0x0000000803087210 */ /* 0x000fc60007f1e0ff */
[----:B------:R-:W2:Y:S02]  /*1370*/  LDG.E.64 R16, desc[UR6][R12.64] ;  /* 0x000000060c107981 */ /* 0x000ea4000c1e1b00 */
[----:B------:R-:W-:-:S05]  /*1380*/  IMAD.X R9, RZ, RZ, R9, P0 ;  /* 0x000000ffff097224 */ /* 0x000fca00000e0609 */
[----:B------:R-:W3:Y:S01]  /*1390*/  LDG.E.CONSTANT R22, desc[UR6][R8.64] ;  /* 0x0000000608167981 */ /* 0x000ee2000c1e9900 */
[----:B0-----:R-:W-:Y:S01]  /*13a0*/  IADD3 R14, P0, PT, R3, R14, RZ ;  /* 0x0000000e030e7210 */ /* 0x001fe20007f1e0ff */
[----:B------:R-:W-:Y:S01]  /*13b0*/  IMAD.IADD R11, R11, 0x1, R4 ;  /* 0x000000010b0b7824 */ /* 0x000fe200078e0204 */
[----:B------:R-:W-:Y:S02]  /*13c0*/  IADD3 R20, PT, PT, R3, R20, RZ ;  /* 0x0000001403147210 */ /* 0x000fe40007ffe0ff */
[----:B------:R-:W-:Y:S02]  /*13d0*/  IADD3.X R15, PT, PT, RZ, R15, RZ, P0, !PT ;  /* 0x0000000fff0f7210 */ /* 0x000fe400007fe4ff */
[----:B------:R-:W-:Y:S02]  /*13e0*/  ISETP.GE.AND P0, PT, R11, R10, PT ;  /* 0x0000000a0b00720c */ /* 0x000fe40003f06270 */
[----:B--2---:R-:W-:Y:S02]  /*13f0*/  I2FP.F32.S32 R16, R16 ;  /* 0x0000001000107245 */ /* 0x004fe40000201400 */
[----:B------:R-:W-:-:S03]  /*1400*/  I2FP.F32.S32 R24, R17 ;  /* 0x0000001100187245 */ /* 0x000fc60000201400 */
[-C--:B------:R-:W-:Y:S02]  /*1410*/  FMUL.FTZ R16, R16, R7.reuse ;  /* 0x0000000710107220 */ /* 0x080fe40000410000 */
[----:B------:R-:W-:-:S05]  /*1420*/  FMUL.FTZ R17, R24, R7 ;  /* 0x0000000718117220 */ /* 0x000fca0000410000 */
[----:B------:R-:W-:Y:S01]  /*1430*/  F2FP.F16.F32.PACK_AB R17, R17, R16 ;  /* 0x000000101111723e */ /* 0x000fe200000000ff */
[--C-:B---3--:R-:W-:Y:S02]  /*1440*/  HADD2.F32 R16, -RZ, R22.reuse.H1_H1 ;  /* 0x30000016ff107230 */ /* 0x108fe40000004100 */
[----:B------:R-:W-:Y:S02]  /*1450*/  HADD2.F32 R22, -RZ, R22.H0_H0 ;  /* 0x20000016ff167230 */ /* 0x000fe40000004100 */
[--C-:B------:R-:W-:Y:S02]  /*1460*/  HADD2.F32 R23, -RZ, R17.reuse.H1_H1 ;  /* 0x30000011ff177230 */ /* 0x100fe40000004100 */
[----:B------:R-:W-:Y:S01]  /*1470*/  FADD.FTZ R16, RZ, R16 ;  /* 0x00000010ff107221 */ /* 0x000fe20000010000 */
[----:B------:R-:W-:Y:S02]  /*1480*/  HADD2.F32 R17, -RZ, R17.H0_H0 ;  /* 0x20000011ff117230 */ /* 0x000fe40000004100 */
[----:B------:R-:W-:Y:S01]  /*1490*/  FADD.FTZ R22, RZ, R22 ;  /* 0x00000016ff167221 */ /* 0x000fe20000010000 */
[----:B------:R-:W-:-:S03]  /*14a0*/  FADD.FTZ R16, R16, R23 ;  /* 0x0000001710107221 */ /* 0x000fc60000010000 */
[----:B------:R-:W-:Y:S01]  /*14b0*/  FADD.FTZ R17, R22, R17 ;  /* 0x0000001116117221 */ /* 0x000fe20000010000 */
[----:B------:R-:W-:-:S03]  /*14c0*/  FMUL.FTZ R22, R16, R16 ;  /* 0x0000001010167220 */ /* 0x000fc60000410000 */
[C---:B------:R-:W-:Y:S01]  /*14d0*/  FADD.FTZ R25, R17.reuse, R16 ;  /* 0x0000001011197221 */ /* 0x040fe20000010000 */
[-C--:B------:R-:W-:Y:S01]  /*14e0*/  F2FP.F16.F32.PACK_AB R23, R16, R17.reuse ;  /* 0x000000111017723e */ /* 0x080fe200000000ff */
[----:B------:R-:W-:Y:S02]  /*14f0*/  FFMA.FTZ R22, R17, R17, R22 ;  /* 0x0000001111167223 */ /* 0x000fe40000010016 */
[----:B------:R-:W-:Y:S02]  /*1500*/  FADD.FTZ R6, R6, R25 ;  /* 0x0000001906067221 */ /* 0x000fe40000010000 */
[----:B------:R0:W-:Y:S01]  /*1510*/  STG.E desc[UR6][R14.64], R23 ;  /* 0x000000170e007986 */ /* 0x0001e2000c101906 */
[----:B------:R-:W-:-:S03]  /*1520*/  FADD.FTZ R5, R5, R22 ;  /* 0x0000001605057221 */ /* 0x000fc60000010000 */
[----:B------:R0:W-:Y:S01]  /*1530*/  STS [R20], R23 ;  /* 0x0000001714007388 */ /* 0x0001e20000000800 */
[----:B------:R-:W-:Y:S05]  /*1540*/  @P0 BRA `(.L_x_969) ;  /* 0x0000000c00180947 */ /* 0x000fea0003800000 */
[----:B------:R-:W-:-:S04]  /*1550*/  IADD3 R12, P0, PT, R0, R12, RZ ;  /* 0x0000000c000c7210 */ /* 0x000fc80007f1e0ff */
[----:B------:R-:W-:Y:S02]  /*1560*/  IADD3.X R13, PT, PT, RZ, R13, RZ, P0, !PT ;  /* 0x0000000dff0d7210 */ /* 0x000fe400007fe4ff */
[----:B------:R-:W-:-:S03]  /*1570*/  IADD3 R8, P0, PT, R3, R8, RZ ;  /* 0x0000000803087210 */ /* 0x000fc60007f1e0ff */
[----:B------:R-:W2:Y:S01]  /*1580*/  LDG.E.64 R16, desc[UR6][R12.64] ;  /* 0x000000060c107981 */ /* 0x000ea2000c1e1b00 */
[----:B------:R-:W-:-:S05]  /*1590*/  IADD3.X R9, PT, PT, RZ, R9, RZ, P0, !PT ;  /* 0x00000009ff097210 */ /* 0x000fca00007fe4ff */
[----:B------:R-:W3:Y:S01]  /*15a0*/  LDG.E.CONSTANT R22, desc[UR6][R8.64] ;  /* 0x0000000608167981 */ /* 0x000ee2000c1e9900 */
[C---:B0-----:R-:W-:Y:S02]  /*15b0*/  IADD3 R14, P0, PT, R3.reuse, R14, RZ ;  /* 0x0000000e030e7210 */ /* 0x041fe40007f1e0ff */
[----:B------:R-:W-:Y:S02]  /*15c0*/  IADD3 R20, PT, PT, R3, R20, RZ ;  /* 0x0000001403147210 */ /* 0x000fe40007ffe0ff */
[----:B------:R-:W-:Y:S01]  /*15d0*/  IADD3 R11, PT, PT, R11, R4, RZ ;  /* 0x000000040b0b7210 */ /* 0x000fe20007ffe0ff */
[----:B------:R-:W-:-:S03]  /*15e0*/  IMAD.X R15, RZ, RZ, R15, P0 ;  /* 0x000000ffff0f7224 */ /* 0x000fc600000e060f */
        /* <DEDUP_REMOVED lines=23> */
[----:B------:R-:W-:-:S05]  /*1760*/  IADD3 R16, P0, PT, R0, R12, RZ ;  /* 0x0000000c00107210 */ /* 0x000fca0007f1e0ff */
[----:B------:R-:W-:Y:S01]  /*1770*/  IMAD.X R17, RZ, RZ, R13, P0 ;  /* 0x000000ffff117224 */ /* 0x000fe200000e060d */
[----:B------:R-:W-:-:S04]  /*1780*/  IADD3 R8, P0, PT, R3, R8, RZ ;  /* 0x0000000803087210 */ /* 0x000fc80007f1e0ff */
[----:B------:R-:W2:Y:S01]  /*1790*/  LDG.E.64 R12, desc[UR6][R16.64] ;  /* 0x00000006100c7981 */ /* 0x000ea2000c1e1b00 */
[----:B------:R-:W-:-:S05]  /*17a0*/  IADD3.X R9, PT, PT, RZ, R9, RZ, P0, !PT ;  /* 0x00000009ff097210 */ /* 0x000fca00007fe4ff */
[----:B------:R-:W3:Y:S01]  /*17b0*/  LDG.E.CONSTANT R22, desc[UR6][R8.64] ;  /* 0x0000000608167981 */ /* 0x000ee2000c1e9900 */
[----:B0-----:R-:W-:Y:S01]  /*17c0*/  IMAD.IADD R20, R3, 0x1, R20 ;  /* 0x0000000103147824 */ /* 0x001fe200078e0214 */
[----:B------:R-:W-:Y:S02]  /*17d0*/  IADD3 R11, PT, PT, R11, R4, RZ ;  /* 0x000000040b0b7210 */ /* 0x000fe40007ffe0ff */
        /* <DEDUP_REMOVED lines=11> */
[----:B------:R-:W-:Y:S01]  /*1890*/  FADD.FTZ R23, R12, R23 ;  /* 0x000000170c177221 */ /* 0x000fe20000010000 */
[----:B------:R-:W-:-:S02]  /*18a0*/  IADD3 R12, P0, PT, R3, R14, RZ ;  /* 0x0000000e030c7210 */ /* 0x000fc40007f1e0ff */
[----:B------:R-:W-:Y:S01]  /*18b0*/  FADD.FTZ R22, R22, R13 ;  /* 0x0000000d16167221 */ /* 0x000fe20000010000 */
[----:B------:R-:W-:Y:S01]  /*18c0*/  FMUL.FTZ R25, R23, R23 ;  /* 0x0000001717197220 */ /* 0x000fe20000410000 */
[----:B------:R-:W-:-:S03]  /*18d0*/  IADD3.X R13, PT, PT, RZ, R15, RZ, P0, !PT ;  /* 0x0000000fff0d7210 */ /* 0x000fc600007fe4ff */
[----:B------:R-:W-:Y:S01]  /*18e0*/  F2FP.F16.F32.PACK_AB R15, R23, R22 ;  /* 0x00000016170f723e */ /* 0x000fe200000000ff */
        /* <DEDUP_REMOVED lines=8> */
[----:B------:R-:W-:-:S04]  /*1970*/  IADD3 R16, P0, PT, R0, R16, RZ ;  /* 0x0000001000107210 */ /* 0x000fc80007f1e0ff */
[----:B------:R-:W-:Y:S02]  /*1980*/  IADD3.X R17, PT, PT, RZ, R17, RZ, P0, !PT ;  /* 0x00000011ff117210 */ /* 0x000fe400007fe4ff */
[----:B------:R-:W-:-:S03]  /*1990*/  IADD3 R8, P0, PT, R3, R8, RZ ;  /* 0x0000000803087210 */ /* 0x000fc60007f1e0ff */
[----:B0-----:R-:W2:Y:S02]  /*19a0*/  LDG.E.64 R14, desc[UR6][R16.64] ;  /* 0x00000006100e7981 */ /* 0x001ea4000c1e1b00 */
[----:B------:R-:W-:-:S05]  /*19b0*/  IMAD.X R9, RZ, RZ, R9, P0 ;  /* 0x000000ffff097224 */ /* 0x000fca00000e0609 */
[----:B------:R-:W3:Y:S01]  /*19c0*/  LDG.E.CONSTANT R22, desc[UR6][R8.64] ;  /* 0x0000000608167981 */ /* 0x000ee2000c1e9900 */
[----:B------:R-:W-:Y:S01]  /*19d0*/  IADD3 R12, P0, PT, R3, R12, RZ ;  /* 0x0000000c030c7210 */ /* 0x000fe20007f1e0ff */
        /* <DEDUP_REMOVED lines=65> */
[C---:B0-----:R-:W-:Y:S01]  /*1df0*/  IADD3 R12, P0, PT, R3.reuse, R12, RZ ;  /* 0x0000000c030c7210 */ /* 0x041fe20007f1e0ff */
        /* <DEDUP_REMOVED lines=28> */
[----:B------:R-:W-:-:S04]  /*1fc0*/  IADD3 R8, P0, PT, R3, R8, RZ ;  /* 0x0000000803087210 */ /* 0x000fc80007f1e0ff */
[----:B------:R-:W2:Y:S01]  /*1fd0*/  LDG.E.64 R14, desc[UR6][R14.64] ;  /* 0x000000060e0e7981 */ /* 0x000ea2000c1e1b00 */
[----:B------:R-:W-:-:S05]  /*1fe0*/  IMAD.X R9, RZ, RZ, R9, P0 ;  /* 0x000000ffff097224 */ /* 0x000fca00000e0609 */
[----:B------:R-:W3:Y:S01]  /*1ff0*/  LDG.E.CONSTANT R8, desc[UR6][R8.64] ;  /* 0x0000000608087981 */ /* 0x000ee2000c1e9900 */
[----:B0-----:R-:W-:Y:S02]  /*2000*/  IADD3 R20, PT, PT, R3, R20, RZ ;  /* 0x0000001403147210 */ /* 0x001fe40007ffe0ff */
[----:B------:R-:W-:Y:S02]  /*2010*/  IADD3 R11, PT, PT, R11, R4, RZ ;  /* 0x000000040b0b7210 */ /* 0x000fe40007ffe0ff */
[----:B--2---:R-:W-:Y:S02]  /*2020*/  I2FP.F32.S32 R0, R14 ;  /* 0x0000000e00007245 */ /* 0x004fe40000201400 */
[----:B------:R-:W-:-:S03]  /*2030*/  I2FP.F32.S32 R16, R15 ;  /* 0x0000000f00107245 */ /* 0x000fc60000201400 */
[-C--:B------:R-:W-:Y:S02]  /*2040*/  FMUL.FTZ R0, R0, R7.reuse ;  /* 0x0000000700007220 */ /* 0x080fe40000410000 */
[----:B------:R-:W-:Y:S01]  /*2050*/  FMUL.FTZ R17, R16, R7 ;  /* 0x0000000710117220 */ /* 0x000fe20000410000 */
[----:B---3--:R-:W-:-:S04]  /*2060*/  HADD2.F32 R16, -RZ, R8.H1_H1 ;  /* 0x30000008ff107230 */ /* 0x008fc80000004100 */
[----:B------:R-:W-:Y:S01]  /*2070*/  F2FP.F16.F32.PACK_AB R17, R17, R0 ;  /* 0x000000001111723e */ /* 0x000fe200000000ff */
[----:B------:R-:W-:Y:S02]  /*2080*/  HADD2.F32 R0, -RZ, R8.H0_H0 ;  /* 0x20000008ff007230 */ /* 0x000fe40000004100 */
[----:B------:R-:W-:Y:S01]  /*2090*/  FADD.FTZ R16, RZ, R16 ;  /* 0x00000010ff107221 */ /* 0x000fe20000010000 */
[----:B------:R-:W-:Y:S01]  /*20a0*/  IADD3 R8, P0, PT, R3, R12, RZ ;  /* 0x0000000c03087210 */ /* 0x000fe20007f1e0ff */
[--C-:B------:R-:W-:Y:S02]  /*20b0*/  HADD2.F32 R15, -RZ, R17.reuse.H1_H1 ;  /* 0x30000011ff0f7230 */ /* 0x100fe40000004100 */
[----:B------:R-:W-:Y:S01]  /*20c0*/  FADD.FTZ R0, RZ, R0 ;  /* 0x00000000ff007221 */ /* 0x000fe20000010000 */
[----:B------:R-:W-:Y:S01]  /*20d0*/  HADD2.F32 R17, -RZ, R17.H0_H0 ;  /* 0x20000011ff117230 */ /* 0x000fe20000004100 */
[----:B------:R-:W-:Y:S01]  /*20e0*/  IADD3.X R9, PT, PT, RZ, R13, RZ, P0, !PT ;  /* 0x0000000dff097210 */ /* 0x000fe200007fe4ff */
[----:B------:R-:W-:Y:S01]  /*20f0*/  FADD.FTZ R15, R16, R15 ;  /* 0x0000000f100f7221 */ /* 0x000fe20000010000 */
[----:B------:R-:W-:-:S02]  /*2100*/  ISETP.GE.AND P0, PT, R11, R10, PT ;  /* 0x0000000a0b00720c */ /* 0x000fc40003f06270 */
        /* <DEDUP_REMOVED lines=10> */
.L_x_969:
[----:B------:R-:W-:Y:S05]  /*21b0*/  BSYNC.RECONVERGENT B0 ;  /* 0x0000000000007941 */ /* 0x000fea0003800200 */
.L_x_968:
[----:B------:R-:W1:Y:S01]  /*21c0*/  SHFL.BFLY PT, R3, R6, 0x10, 0x1f ;  /* 0x0e001f0006037f89 */ /* 0x000e6200000e0000 */
[----:B------:R-:W1:Y:S01]  /*21d0*/  LDC R11, c[0x0][0x360] ;  /* 0x0000d800ff0b7b82 */ /* 0x000e620000000800 */
[----:B0-----:R-:W-:Y:S01]  /*21e0*/  LOP3.LUT P0, R8, R21, 0x1f, RZ, 0xc0, !PT ;  /* 0x0000001f15087812 */ /* 0x001fe2000780c0ff */
[----:B------:R-:W-:Y:S01]  /*21f0*/  BSSY.RECONVERGENT B0, `(.L_x_973) ;  /* 0x000004c000007945 */ /* 0x000fe20003800200 */
[----:B------:R-:W0:Y:S11]  /*2200*/  SHFL.BFLY PT, R0, R5, 0x10, 0x1f ;  /* 0x0e001f0005007f89 */ /* 0x000e3600000e0000 */
[----:B-1234-:R-:W1:Y:S01]  /*2210*/  @!P0 S2R R15, SR_CgaCtaId ;  /* 0x00000000000f8919 */ /* 0x01ee620000008800 */
[----:B------:R-:W-:Y:S01]  /*2220*/  FADD.FTZ R3, R3, R6 ;  /* 0x0000000603037221 */ /* 0x000fe20000010000 */
[----:B------:R-:W-:Y:S01]  /*2230*/  I2FP.F32.U32 R6, R11 ;  /* 0x0000000b00067245 */ /* 0x000fe20000201000 */
[----:B0-----:R-:W-:-:S03]  /*2240*/  FADD.FTZ R4, R0, R5 ;  /* 0x0000000500047221 */ /* 0x001fc60000010000 */
[----:B------:R-:W0:Y:S04]  /*2250*/  SHFL.BFLY PT, R0, R3, 0x8, 0x1f ;  /* 0x0d001f0003007f89 */ /* 0x000e2800000e0000 */
[----:B------:R-:W2:Y:S01]  /*2260*/  SHFL.BFLY PT, R7, R4, 0x8, 0x1f ;  /* 0x0d001f0004077f89 */ /* 0x000ea200000e0000 */
[----:B0-----:R-:W-:Y:S01]  /*2270*/  FADD.FTZ R0, R3, R0 ;  /* 0x0000000003007221 */ /* 0x001fe20000010000 */
[----:B--2---:R-:W-:-:S04]  /*2280*/  FADD.FTZ R12, R4, R7 ;  /* 0x00000007040c7221 */ /* 0x004fc80000010000 */
[----:B------:R-:W0:Y:S04]  /*2290*/  SHFL.BFLY PT, R7, R0, 0x4, 0x1f ;  /* 0x0c801f0000077f89 */ /* 0x000e2800000e0000 */
[----:B------:R-:W2:Y:S01]  /*22a0*/  SHFL.BFLY PT, R9, R12, 0x4, 0x1f ;  /* 0x0c801f000c097f89 */ /* 0x000ea200000e0000 */
[----:B0-----:R-:W-:Y:S01]  /*22b0*/  FADD.FTZ R7, R0, R7 ;  /* 0x0000000700077221 */ /* 0x001fe20000010000 */
[----:B------:R-:W-:Y:S01]  /*22c0*/  @!P0 MOV R0, 0x400 ;  /* 0x0000040000008802 */ /* 0x000fe20000000f00 */
[----:B--2---:R-:W-:-:S03]  /*22d0*/  FADD.FTZ R5, R12, R9 ;  /* 0x000000090c057221 */ /* 0x004fc60000010000 */
[----:B------:R-:W0:Y:S01]  /*22e0*/  SHFL.BFLY PT, R2, R7, 0x2, 0x1f ;  /* 0x0c401f0007027f89 */ /* 0x000e2200000e0000 */
[----:B------:R-:W-:Y:S01]  /*22f0*/  FMUL.FTZ R9, R6, 0.03125 ;  /* 0x3d00000006097820 */ /* 0x000fe20000410000 */
[----:B------:R-:W-:Y:S01]  /*2300*/  I2FP.F32.U32 R6, R21 ;  /* 0x0000001500067245 */ /* 0x000fe20000201000 */
[----:B------:R-:W-:Y:S01]  /*2310*/  @!P0 VIADD R0, R0, 0x88 ;  /* 0x0000008800008836 */ /* 0x000fe20000000000 */
[----:B------:R-:W2:Y:S02]  /*2320*/  SHFL.BFLY PT, R4, R5, 0x2, 0x1f ;  /* 0x0c401f0005047f89 */ /* 0x000ea400000e0000 */
[----:B------:R-:W-:Y:S02]  /*2330*/  FSETP.GT.FTZ.AND P1, PT, R9, R6, PT ;  /* 0x000000060900720b */ /* 0x000fe40003f34000 */
[----:B-1----:R-:W-:-:S11]  /*2340*/  @!P0 LEA R0, R15, R0, 0x18 ;  /* 0x000000000f008211 */ /* 0x002fd600078ec0ff */
[----:B------:R-:W1:Y:S01]  /*2350*/  @P1 S2R R6, SR_CgaCtaId ;  /* 0x0000000000061919 */ /* 0x000e620000008800 */
[----:B0-----:R-:W-:Y:S01]  /*2360*/  FADD.FTZ R2, R7, R2 ;  /* 0x0000000207027221 */ /* 0x001fe20000010000 */
[----:B------:R-:W-:Y:S01]  /*2370*/  SHF.R.U32.HI R7, RZ, 0x5, R21 ;  /* 0x00000005ff077819 */ /* 0x000fe20000011615 */
[----:B--2---:R-:W-:-:S03]  /*2380*/  FADD.FTZ R4, R5, R4 ;  /* 0x0000000405047221 */ /* 0x004fc60000010000 */
[----:B------:R-:W0:Y:S01]  /*2390*/  SHFL.BFLY PT, R3, R2, 0x1, 0x1f ;  /* 0x0c201f0002037f89 */ /* 0x000e2200000e0000 */
[----:B------:R-:W-:Y:S02]  /*23a0*/  @!P0 LEA R0, R7, R0, 0x2 ;  /* 0x0000000007008211 */ /* 0x000fe400078e10ff */
[----:B------:R-:W-:Y:S01]  /*23b0*/  @P1 MOV R5, 0x400 ;  /* 0x0000040000051802 */ /* 0x000fe20000000f00 */
[----:B------:R-:W2:Y:S03]  /*23c0*/  SHFL.BFLY PT, R13, R4, 0x1, 0x1f ;  /* 0x0c201f00040d7f89 */ /* 0x000ea600000e0000 */
[----:B------:R-:W-:-:S04]  /*23d0*/  @P1 IADD3 R5, PT, PT, R5, 0x88, RZ ;  /* 0x0000008805051810 */ /* 0x000fc80007ffe0ff */
[----:B-1----:R-:W-:Y:S01]  /*23e0*/  @P1 LEA R5, R6, R5, 0x18 ;  /* 0x0000000506051211 */ /* 0x002fe200078ec0ff */
[----:B0-----:R-:W-:Y:S01]  /*23f0*/  FADD.FTZ R15, R2, R3 ;  /* 0x00000003020f7221 */ /* 0x001fe20000010000 */
[----:B------:R-:W-:Y:S01]  /*2400*/  CS2R R2, SRZ ;  /* 0x0000000000027805 */ /* 0x000fe2000001ff00 */
[----:B--2---:R-:W-:-:S03]  /*2410*/  FADD.FTZ R17, R4, R13 ;  /* 0x0000000d04117221 */ /* 0x004fc60000010000 */
        /* <DEDUP_REMOVED lines=41> */
.L_x_974:
[----:B------:R-:W-:Y:S05]  /*26b0*/  BSYNC.RECONVERGENT B0 ;  /* 0x0000000000007941 */ /* 0x000fea0003800200 */
.L_x_973:
        /* <DEDUP_REMOVED lines=11> */
[----:B------:R-:W-:Y:S01]  /*2770*/  MOV R20, R21 ;  /* 0x0000001500147202 */ /* 0x000fe20000000f00 */
        /* <DEDUP_REMOVED lines=8> */
.L_x_994:
        /* <DEDUP_REMOVED lines=38> */
.L_x_979:
[----:B0-----:R-:W-:-:S05]  /*2a60*/  IMAD.WIDE R2, R17, 0x4, R2 ;  /* 0x0000000411027825 */ /* 0x001fca00078e0202 */
[----:B------:R0:W-:Y:S02]  /*2a70*/  STG.E desc[UR6][R2.64], R22 ;  /* 0x0000001602007986 */ /* 0x0001e4000c101906 */
.L_x_978:
[----:B-1-3--:R-:W-:Y:S05]  /*2a80*/  BSYNC.RECONVERGENT B1 ;  /* 0x0000000000017941 */ /* 0x00afea0003800200 */
.L_x_977:
        /* <DEDUP_REMOVED lines=28> */
.L_x_980:
        /* <DEDUP_REMOVED lines=18> */
.L_x_981:
        /* <DEDUP_REMOVED lines=9> */
[----:B------:R-:W-:Y:S02]  /*2e00*/  IADD3 R2, PT, PT, R3, R2, RZ ;  /* 0x0000000203027210 */ /* 0x000fe40007ffe0ff */
[----:B------:R-:W-:-:S03]  /*2e10*/  IADD3 R23, PT, PT, R0, R11, RZ ;  /* 0x0000000b00177210 */ /* 0x000fc60007ffe0ff */
        /* <DEDUP_REMOVED lines=13> */
.L_x_982:
        /* <DEDUP_REMOVED lines=18> */
.L_x_983:
[----:B------:R-:W-:-:S05]  /*3010*/  IMAD.IADD R20, R20, 0x1, R11 ;  /* 0x0000000114147824 */ /* 0x000fca00078e020b */
        /* <DEDUP_REMOVED lines=24> */
.L_x_984:
        /* <DEDUP_REMOVED lines=18> */
.L_x_985:
[----:B------:R-:W-:-:S04]  /*32c0*/  IADD3 R20, PT, PT, R20, R11, RZ ;  /* 0x0000000b14147210 */ /* 0x000fc80007ffe0ff */
        /* <DEDUP_REMOVED lines=10> */
[----:B------:R-:W-:Y:S01]  /*3370*/  IADD3 R23, PT, PT, R23, R11, RZ ;  /* 0x0000000b17177210 */ /* 0x000fe20007ffe0ff */
        /* <DEDUP_REMOVED lines=13> */
.L_x_986:
        /* <DEDUP_REMOVED lines=18> */
.L_x_987:
        /* <DEDUP_REMOVED lines=25> */
.L_x_988:
        /* <DEDUP_REMOVED lines=18> */
.L_x_989:
        /* <DEDUP_REMOVED lines=25> */
.L_x_990:
        /* <DEDUP_REMOVED lines=18> */
.L_x_991:
[----:B------:R-:W-:-:S05]  /*3ad0*/  IMAD.IADD R20, R20, 0x1, R11 ;  /* 0x0000000114147824 */ /* 0x000fca00078e020b */
        /* <DEDUP_REMOVED lines=23> */
.L_x_992:
        /* <DEDUP_REMOVED lines=18> */
.L_x_993:
[----:B------:R-:W-:-:S04]  /*3d70*/  IADD3 R20, PT, PT, R20, R11, RZ ;  /* 0x0000000b14147210 */ /* 0x000fc80007ffe0ff */
[----:B------:R-:W-:-:S13]  /*3d80*/  ISETP.GE.AND P1, PT, R20, R10, PT ;  /* 0x0000000a1400720c */ /* 0x000fda0003f26270 */
[----:B------:R-:W-:Y:S05]  /*3d90*/  @!P1 BRA `(.L_x_994) ;  /* 0xffffffe800989947 */ /* 0x000fea000383ffff */
.L_x_976:
[----:B-123--:R-:W-:Y:S05]  /*3da0*/  BSYNC.RECONVERGENT B0 ;  /* 0x0000000000007941 */ /* 0x00efea0003800200 */
.L_x_975:
        /* <DEDUP_REMOVED lines=24> */
[----:B-1----:R-:W-:-:S05]  /*3f30*/  @!P0 LEA R0, R9, R0, 0x18 ;  /* 0x0000000009008211 */ /* 0x002fca00078ec0ff */
[----:B------:R-:W-:Y:S01]  /*3f40*/  @!P0 IMAD R0, R7, 0x4, R0 ;  /* 0x0000000407008824 */ /* 0x000fe200078e0200 */
[----:B0-----:R-:W-:-:S05]  /*3f50*/  FMNMX.FTZ R2, R5, R2, !PT ;  /* 0x0000000205027209 */ /* 0x001fca0007810000 */
[----:B------:R-:W0:Y:S02]  /*3f60*/  SHFL.BFLY PT, R3, R2, 0x1, 0x1f ;  /* 0x0c201f0002037f89 */ /* 0x000e2400000e0000 */
[----:B0-----:R-:W-:Y:S01]  /*3f70*/  FMNMX.FTZ R9, R2, R3, !PT ;  /* 0x0000000302097209 */ /* 0x001fe20007810000 */
[----:B------:R-:W-:-:S04]  /*3f80*/  HFMA2 R3, -RZ, RZ, -598.5, 40320 ;  /* 0xe0ad78ecff037431 */ /* 0x000fc800000001ff */
        /* <DEDUP_REMOVED lines=64> */
[----:B-----5:R-:W-:Y:S05]  /*4390*/  CALL.REL.NOINC `($__internal_16_$__cuda_sm20_div_rn_f64_full) ;  /* 0x0000000000b47944 */ /* 0x020fea0003c00000 */
.L_x_998:
[----:B------:R-:W-:Y:S05]  /*43a0*/  BSYNC.RECONVERGENT B1 ;  /* 0x0000000000017941 */ /* 0x000fea0003800200 */
.L_x_997:
        /* <DEDUP_REMOVED lines=16> */
.L_x_999:
        /* <DEDUP_REMOVED lines=17> */
.L_x_996:
[----:B------:R-:W-:Y:S05]  /*45c0*/  BSYNC.RECONVERGENT B0 ;  /* 0x0000000000007941 */ /* 0x000fea0003800200 */
.L_x_995:
        /* <DEDUP_REMOVED lines=10> */
        .weak           $__internal_16_$__cuda_sm20_div_rn_f64_full
        .type           $__internal_16_$__cuda_sm20_div_rn_f64_full,@function
        .size           $__internal_16_$__cuda_sm20_div_rn_f64_full,(.L_x_2494 - $__internal_16_$__cuda_sm20_div_rn_f64_full)
$__internal_16_$__cuda_sm20_div_rn_f64_full:
[C---:B------:R-:W-:Y:S01]  /*4670*/  FSETP.GEU.AND P0, PT, |R5|.reuse, 1.469367938527859385e-39, PT ;  /* 0x001000000500780b */ /* 0x040fe20003f0e200 */
[----:B------:R-:W-:Y:S01]  /*4680*/  IMAD.MOV.U32 R23, RZ, RZ, 0x40500000 ;  /* 0x40500000ff177424 */ /* 0x000fe200078e00ff */
[C---:B------:R-:W-:Y:S01]  /*4690*/  LOP3.LUT R2, R5.reuse, 0x800fffff, RZ, 0xc0, !PT ;  /* 0x800fffff05027812 */ /* 0x040fe200078ec0ff */
[----:B------:R-:W-:Y:S01]  /*46a0*/  BSSY.RECONVERGENT B2, `(.L_x_1000) ;  /* 0x0000069000027945 */ /* 0x000fe20003800200 */
        /* <DEDUP_REMOVED lines=11> */
[----:B------:R-:W-:-:S04]  /*4760*/  IADD3 R18, PT, PT, R10, -0x1, RZ ;  /* 0xffffffff0a127810 */ /* 0x000fc80007ffe0ff */
[----:B------:R-:W-:-:S15]  /*4770*/  ISETP.GT.U32.OR P0, PT, R18, 0x7feffffe, P0 ;  /* 0x7feffffe1200780c */ /* 0x000fde0000704470 */
[----:B------:R-:W-:-:S15]  /*4780*/  NOP ;  /* 0x0000000000007918 */ /* 0x000fde0000000000 */
[----:B------:R-:W-:-:S15]  /*4790*/  NOP ;  /* 0x0000000000007918 */ /* 0x000fde0000000000 */
[----:B------:R-:W-:-:S08]  /*47a0*/  NOP ;  /* 0x0000000000007918 */ /* 0x000fd00000000000 */
        /* <DEDUP_REMOVED lines=71> */
.L_x_1001:
        /* <DEDUP_REMOVED lines=15> */
.L_x_1003:
[----:B------:R-:W-:Y:S01]  /*4d10*/  LOP3.LUT R15, R5, 0x80000, RZ, 0xfc, !PT ;  /* 0x00080000050f7812 */ /* 0x000fe200078efcff */
[----:B------:R-:W-:-:S07]  /*4d20*/  IMAD.MOV.U32 R14, RZ, RZ, R4 ;  /* 0x000000ffff0e7224 */ /* 0x000fce00078e0004 */
.L_x_1002:
[----:B------:R-:W-:Y:S05]  /*4d30*/  BSYNC.RECONVERGENT B2 ;  /* 0x0000000000027941 */ /* 0x000fea0003800200 */
.L_x_1000:
[----:B------:R-:W-:Y:S01]  /*4d40*/  HFMA2 R7, -RZ, RZ, 0, 0 ;  /* 0x00000000ff077431 */ /* 0x000fe200000001ff */
[----:B------:R-:W-:Y:S02]  /*4d50*/  MOV R2, R14 ;  /* 0x0000000e00027202 */ /* 0x000fe40000000f00 */
[----:B------:R-:W-:Y:S01]  /*4d60*/  MOV R3, R15 ;  /* 0x0000000f00037202 */ /* 0x000fe20000000f00 */
[----:B------:R-:W-:Y:S06]  /*4d70*/  RET.REL.NODEC R6 `(_ZN17fastertransformer35generalAddBiasResidualLayerNormOpt2I7__half2Lb1ELb0ELi1ELb1ELi8EEEvPT_S3_PKS2_S5_S5_S5_S5_S5_fiiPKfS7_S7_Pfi) ;  /* 0xffffffb006a07950 */ /* 0x000fec0003c3ffff */
.L_x_1004:
        /* <DEDUP_REMOVED lines=16> */
.L_x_2494:


//--------------------- .text._ZN17fastertransformer34generalAddBiasResidualLayerNormOptI7__half2Lb1ELb0ELi1ELb1ELi8EEEvPT_S3_PKS2_S5_S5_S5_S5_S5_fiiPKfS7_S7_Pfi --------------------------
	.section	.text._ZN17fastertransformer34generalAddBiasResidualLayerNormOptI7__half2Lb1ELb0ELi1ELb1ELi8EEEvPT_S3_PKS2_S5_S5_S5_S5_S5_fiiPKfS7_S7_Pfi,"ax",@progbits
	.align	128
        .global         _ZN17fastertransformer34generalAddBiasResidualLayerNormOptI7__half2Lb1ELb0ELi1ELb1ELi8EEEvPT_S3_PKS2_S5_S5_S5_S5_S5_fiiPKfS7_S7_Pfi
        .type           _ZN17fastertransformer34generalAddBiasResidualLayerNormOptI7__half2Lb1ELb0ELi1ELb1ELi8EEEvPT_S3_PKS2_S5_S5_S5_S5_S5_fiiPKfS7_S7_Pfi,@function
        .size           _ZN17fastertransformer34generalAddBiasResidualLayerNormOptI7__half2Lb1ELb0ELi1ELb1ELi8EEEvPT_S3_PKS2_S5_S5_S5_S5_S5_fiiPKfS7_S7_Pfi,(.L_x_2495 - _ZN17fastertransformer34generalAddBiasResidualLayerNormOptI7__half2Lb1ELb0ELi1ELb1ELi8EEEvPT_S3_PKS2_S5_S5_S5_S5_S5_fiiPKfS7_S7_Pfi)
        .other          _ZN17fastertransformer34generalAddBiasResidualLayerNormOptI7__half2Lb1ELb0ELi1ELb1ELi8EEEvPT_S3_PKS2_S5_S5_S5_S5_S5_fiiPKfS7_S7_Pfi,@"STO_CUDA_ENTRY STV_DEFAULT"
_ZN17fastertransformer34generalAddBiasResidualLayerNormOptI7__half2Lb1ELb0ELi1ELb1ELi8EEEvPT_S3_PKS2_S5_S5_S5_S5_S5_fiiPKfS7_S7_Pfi:
.text._ZN17fastertransformer34generalAddBiasResidualLayerNormOptI7__half2Lb1ELb0ELi1ELb1ELi8EEEvPT_S3_PKS2_S5_S5_S5_S5_S5_fiiPKfS7_S7_Pfi:
        /* <DEDUP_REMOVED lines=35> */
.L_x_1008:
[----:B0-2---:R-:W-:-:S04]  /*0230*/  IMAD R13, R14, R3, R20 ;  /* 0x000000030e0d7224 */ /* 0x005fc800078e0214 */
[----:B----4-:R-:W-:-:S04]  /*0240*/  IMAD.WIDE R18, R13, 0x4, R6 ;  /* 0x000000040d127825 */ /* 0x010fc800078e0206 */
[C---:B---3--:R-:W-:Y:S02]  /*0250*/  IMAD.WIDE R10, R13.reuse, 0x4, R4 ;  /* 0x000000040d0a7825 */ /* 0x048fe400078e0204 */
[----:B------:R-:W2:Y:S04]  /*0260*/  LDG.E.CONSTANT R18, desc[UR6][R18.64] ;  /* 0x0000000612127981 */ /* 0x000ea8000c1e9900 */
[----:B------:R2:W3:Y:S01]  /*0270*/  LDG.E.CONSTANT R10, desc[UR6][R10.64] ;  /* 0x000000060a0a7981 */ /* 0x0004e2000c1e9900 */
[----:B------:R-:W-:-:S04]  /*0280*/  IMAD.WIDE R12, R13, 0x4, R8 ;  /* 0x000000040d0c7825 */ /* 0x000fc800078e0208 */
[----:B------:R-:W-:Y:S01]  /*0290*/  IMAD R22, R20, 0x4, R17 ;  /* 0x0000000414167824 */ /* 0x000fe200078e0211 */
[----:B-1----:R-:W-:-:S04]  /*02a0*/  IADD3 R20, PT, PT, R15, R20, RZ ;  /* 0x000000140f147210 */ /* 0x002fc80007ffe0ff */
[----:B------:R-:W-:Y:S01]  /*02b0*/  ISETP.GE.AND P0, PT, R20, R3, PT ;  /* 0x000000031400720c */ /* 0x000fe20003f06270 */
[----:B--2---:R-:W-:-:S04]  /*02c0*/  HFMA2 R11, R18, 1, 1, RZ ;  /* 0x3c003c00120b7831 */ /* 0x004fc800000000ff */
[----:B---3--:R-:W-:-:S04]  /*02d0*/  HADD2 R11, R11, R10 ;  /* 0x0000000a0b0b7230 */ /* 0x008fc80000000000 */
[----:B------:R-:W-:Y:S01]  /*02e0*/  HFMA2 R16, R16, 1, 1, R11 ;  /* 0x3c003c0010107831 */ /* 0x000fe2000000000b */
[----:B------:R2:W-:Y:S04]  /*02f0*/  STG.E desc[UR6][R12.64], R11 ;  /* 0x0000000b0c007986 */ /* 0x0005e8000c101906 */
[----:B------:R2:W-:Y:S01]  /*0300*/  STS [R22], R11 ;  /* 0x0000000b16007388 */ /* 0x0005e20000000800 */
[----:B------:R-:W-:Y:S05]  /*0310*/  @!P0 BRA `(.L_x_1008) ;  /* 0xfffffffc00c48947 */ /* 0x000fea000383ffff */
[----:B------:R-:W-:Y:S05]  /*0320*/  BRA `(.L_x_1006) ;  /* 0x0000000000707947 */ /* 0x000fea0003800000 */
.L_x_1007:
        /* <DEDUP_REMOVED lines=8> */
.L_x_1009:
[----:B0-----:R-:W-:-:S04]  /*03b0*/  IMAD R19, R14, R3, R20 ;  /* 0x000000030e137224 */ /* 0x001fc800078e0214 */
[----:B---3--:R-:W-:-:S05]  /*03c0*/  IMAD.WIDE R22, R19, 0x8, R4 ;  /* 0x0000000813167825 */ /* 0x008fca00078e0204 */
[----:B------:R0:W2:Y:S01]  /*03d0*/  LDG.E.64.CONSTANT R10, desc[UR6][R22.64] ;  /* 0x00000006160a7981 */ /* 0x0000a2000c1e9b00 */
[----:B----4-:R-:W-:-:S06]  /*03e0*/  IMAD.WIDE R12, R19, 0x4, R6 ;  /* 0x00000004130c7825 */ /* 0x010fcc00078e0206 */
[----:B------:R-:W3:Y:S01]  /*03f0*/  LDG.E.CONSTANT R12, desc[UR6][R12.64] ;  /* 0x000000060c0c7981 */ /* 0x000ee2000c1e9900 */
[----:B0-----:R-:W-:Y:S01]  /*0400*/  IMAD R22, R20, 0x4, R18 ;  /* 0x0000000414167824 */ /* 0x001fe200078e0212 */
[----:B-1----:R-:W-:-:S04]  /*0410*/  IADD3 R20, PT, PT, R15, R20, RZ ;  /* 0x000000140f147210 */ /* 0x002fc80007ffe0ff */
[----:B------:R-:W-:Y:S02]  /*0420*/  ISETP.GE.AND P0, PT, R20, R3, PT ;  /* 0x000000031400720c */ /* 0x000fe40003f06270 */
[----:B--2---:R-:W-:Y:S02]  /*0430*/  I2FP.F32.S32 R10, R10 ;  /* 0x0000000a000a7245 */ /* 0x004fe40000201400 */
[----:B------:R-:W-:-:S03]  /*0440*/  I2FP.F32.S32 R24, R11 ;  /* 0x0000000b00187245 */ /* 0x000fc60000201400 */
[-C--:B------:R-:W-:Y:S02]  /*0450*/  FMUL.FTZ R10, R10, R17.reuse ;  /* 0x000000110a0a7220 */ /* 0x080fe40000410000 */
[----:B------:R-:W-:-:S05]  /*0460*/  FMUL.FTZ R11, R24, R17 ;  /* 0x00000011180b7220 */ /* 0x000fca0000410000 */
[----:B------:R-:W-:Y:S01]  /*0470*/  F2FP.F16.F32.PACK_AB R11, R11, R10 ;  /* 0x0000000a0b0b723e */ /* 0x000fe200000000ff */
[----:B---3--:R-:W-:-:S04]  /*0480*/  HFMA2 R10, R12, 1, 1, RZ ;  /* 0x3c003c000c0a7831 */ /* 0x008fc800000000ff */
[----:B------:R-:W-:Y:S02]  /*0490*/  HADD2 R13, R10, R11 ;  /* 0x0000000b0a0d7230 */ /* 0x000fe40000000000 */
[----:B------:R-:W-:-:S04]  /*04a0*/  IMAD.WIDE R10, R19, 0x4, R8 ;  /* 0x00000004130a7825 */ /* 0x000fc800078e0208 */
[----:B------:R-:W-:Y:S01]  /*04b0*/  HFMA2 R16, R16, 1, 1, R13 ;  /* 0x3c003c0010107831 */ /* 0x000fe2000000000d */
[----:B------:R0:W-:Y:S04]  /*04c0*/  STS [R22], R13 ;  /* 0x0000000d16007388 */ /* 0x0001e80000000800 */
[----:B------:R0:W-:Y:S01]  /*04d0*/  STG.E desc[UR6][R10.64], R13 ;  /* 0x0000000d0a007986 */ /* 0x0001e2000c101906 */
[----:B------:R-:W-:Y:S05]  /*04e0*/  @!P0 BRA `(.L_x_1009) ;  /* 0xfffffffc00b08947 */ /* 0x000fea000383ffff */
.L_x_1006:
[----:B------:R-:W-:Y:S05]  /*04f0*/  BSYNC.RECONVERGENT B0 ;  /* 0x0000000000007941 */ /* 0x000fea0003800200 */
.L_x_1005:
[----:B------:R-:W-:Y:S01]  /*0500*/  HADD2 R16, R16.H0_H0, R16.H1_H1 ;  /* 0x3000001010107230 */ /* 0x000fe20000000800 */
[----:B------:R-:W1:Y:S01]  /*0510*/  S2R R8, SR_CgaCtaId ;  /* 0x0000000000087919 */ /* 0x000e620000008800 */
[----:B------:R-:W-:Y:S01]  /*0520*/  MOV R9, 0x400 ;  /* 0x0000040000097802 */ /* 0x000fe20000000f00 */
[----:B------:R-:W3:Y:S01]  /*0530*/  LDCU UR4, c[0x0][0x3c8] ;  /* 0x00007900ff0477ac */ /* 0x000ee20008000800 */
[----:B------:R-:W-:Y:S01]  /*0540*/  BSSY.RECONVERGENT B0, `(.L_x_1010) ;  /* 0x000009c000007945 */ /* 0x000fe20003800200 */
[----:B------:R-:W-:Y:S02]  /*0550*/  HADD2.F32 R16, -RZ, R16.H0_H0 ;  /* 0x20000010ff107230 */ /* 0x000fe40000004100 */
[----:B0-2---:R-:W-:-:S03]  /*0560*/  VIADD R13, R9, 0x8 ;  /* 0x00000008090d7836 */ /* 0x005fc60000000000 */
[----:B------:R-:W0:Y:S02]  /*0570*/  SHFL.BFLY PT, R5, R16, 0x10, 0x1f ;  /* 0x0e001f0010057f89 */ /* 0x000e2400000e0000 */
[----:B-1----:R-:W-:Y:S01]  /*0580*/  LEA R13, R8, R13, 0x18 ;  /* 0x0000000d080d7211 */ /* 0x002fe200078ec0ff */
        /* <DEDUP_REMOVED lines=16> */
[----:B------:R-:W-:Y:S01]  /*0690*/  MOV R12, RZ ;  /* 0x000000ff000c7202 */ /* 0x000fe20000000f00 */
[----:B------:R-:W-:-:S03]  /*06a0*/  IMAD R11, R6, 0x4, R13 ;  /* 0x00000004060b7824 */ /* 0x000fc600078e020d */
        /* <DEDUP_REMOVED lines=28> */
.L_x_1012:
        /* <DEDUP_REMOVED lines=105> */
.L_x_1011:
[----:B------:R-:W-:Y:S05]  /*0f00*/  BSYNC.RECONVERGENT B0 ;  /* 0x0000000000007941 */ /* 0x000fea0003800200 */
.L_x_1010:
        /* <DEDUP_REMOVED lines=39> */
.L_x_1014:
[----:B------:R-:W-:Y:S05]  /*1180*/  BSYNC.RECONVERGENT B0 ;  /* 0x0000000000007941 */ /* 0x000fea0003800200 */
.L_x_1013:
        /* <DEDUP_REMOVED lines=19> */
.L_x_1034:
        /* <DEDUP_REMOVED lines=22> */
.L_x_1017:
        /* <DEDUP_REMOVED lines=15> */
.L_x_1019:
[----:B-1----:R-:W-:-:S05]  /*1510*/  IMAD.WIDE R16, R19, 0x4, R16 ;  /* 0x0000000413107825 */ /* 0x002fca00078e0210 */
[----:B------:R1:W-:Y:S02]  /*1520*/  STG.E desc[UR6][R16.64], R22 ;  /* 0x0000001610007986 */ /* 0x0003e4000c101906 */
.L_x_1018:
        /* <DEDUP_REMOVED lines=25> */
.L_x_1020:
        /* <DEDUP_REMOVED lines=18> */
.L_x_1021:
        /* <DEDUP_REMOVED lines=24> */
.L_x_1022:
        /* <DEDUP_REMOVED lines=18> */
.L_x_1023:
        /* <DEDUP_REMOVED lines=24> */
.L_x_1024:
        /* <DEDUP_REMOVED lines=18> */
.L_x_1025:
        /* <DEDUP_REMOVED lines=24> */
.L_x_1026:
        /* <DEDUP_REMOVED lines=18> */
.L_x_1027:
        /* <DEDUP_REMOVED lines=24> */
.L_x_1028:
        /* <DEDUP_REMOVED lines=18> */
.L_x_1029:
        /* <DEDUP_REMOVED lines=24> */
.L_x_1030:
        /* <DEDUP_REMOVED lines=18> */
.L_x_1031:
        /* <DEDUP_REMOVED lines=24> */
.L_x_1032:
        /* <DEDUP_REMOVED lines=18> */
.L_x_1033:
[----:B------:R-:W-:-:S05]  /*27a0*/  IMAD.IADD R20, R20, 0x1, R4 ;  /* 0x0000000114147824 */ /* 0x000fca00078e0204 */
[----:B------:R-:W-:-:S13]  /*27b0*/  ISETP.GE.AND P1, PT, R20, R3, PT ;  /* 0x000000031400720c */ /* 0x000fda0003f26270 */
[----:B------:R-:W-:Y:S05]  /*27c0*/  @!P1 BRA `(.L_x_1034) ;  /* 0xffffffe800bc9947 */ /* 0x000fea000383ffff */
.L_x_1016:
[----:B01----:R-:W-:Y:S05]  /*27d0*/  BSYNC.RECONVERGENT B0 ;  /* 0x0000000000007941 */ /* 0x003fea0003800200 */
.L_x_1015:
        /* <DEDUP_REMOVED lines=94> */
[----:B------:R-:W-:Y:S05]  /*2dc0*/  CALL.REL.NOINC `($__internal_17_$__cuda_sm20_div_rn_f64_full) ;  /* 0x0000000000bc7944 */ /* 0x000fea0003c00000 */
.L_x_1038:
[----:B------:R-:W-:Y:S05]  /*2dd0*/  BSYNC.RECONVERGENT B1 ;  /* 0x0000000000017941 */ /* 0x000fea0003800200 */
.L_x_1037:
        /* <DEDUP_REMOVED lines=17> */
.L_x_1039:
        /* <DEDUP_REMOVED lines=17> */
.L_x_1036:
[----:B------:R-:W-:Y:S05]  /*3000*/  BSYNC.RECONVERGENT B0 ;  /* 0x0000000000007941 */ /* 0x000fea0003800200 */
.L_x_1035:
        /* <DEDUP_REMOVED lines=11> */
        .weak           $__internal_17_$__cuda_sm20_div_rn_f64_full
        .type           $__internal_17_$__cuda_sm20_div_rn_f64_full,@function
        .size           $__internal_17_$__cuda_sm20_div_rn_f64_full,(.L_x_2495 - $__internal_17_$__cuda_sm20_div_rn_f64_full)
$__internal_17_$__cuda_sm20_div_rn_f64_full:
        /* <DEDUP_REMOVED lines=93> */
.L_x_1041:
        /* <DEDUP_REMOVED lines=15> */
.L_x_1043:
[----:B------:R-:W-:Y:S02]  /*3780*/  LOP3.LUT R13, R9, 0x80000, RZ, 0xfc, !PT ;  /* 0x00080000090d7812 */ /* 0x000fe400078efcff */
[----:B------:R-:W-:-:S07]  /*3790*/  MOV R12, R8 ;  /* 0x00000008000c7202 */ /* 0x000fce0000000f00 */
.L_x_1042:
[----:B------:R-:W-:Y:S05]  /*37a0*/  BSYNC.RECONVERGENT B2 ;  /* 0x0000000000027941 */ /* 0x000fea0003800200 */
.L_x_1040:
[----:B------:R-:W-:Y:S02]  /*37b0*/  HFMA2 R11, -RZ, RZ, 0, 0 ;  /* 0x00000000ff0b7431 */ /* 0x000fe400000001ff */
[----:B------:R-:W-:Y:S01]  /*37c0*/  IMAD.MOV.U32 R6, RZ, RZ, R12 ;  /* 0x000000ffff067224 */ /* 0x000fe200078e000c */
[----:B------:R-:W-:Y:S01]  /*37d0*/  MOV R7, R13 ;  /* 0x0000000d00077202 */ /* 0x000fe20000000f00 */
[----:B------:R-:W-:Y:S06]  /*37e0*/  RET.REL.NODEC R10 `(_ZN17fastertransformer34generalAddBiasResidualLayerNormOptI7__half2Lb1ELb0ELi1ELb1ELi8EEEvPT_S3_PKS2_S5_S5_S5_S5_S5_fiiPKfS7_S7_Pfi) ;  /* 0xffffffc80a047950 */ /* 0x000fec0003c3ffff */
.L_x_1044:
        /* <DEDUP_REMOVED lines=9> */
.L_x_2495:


//--------------------- .text._ZN17fastertransformer35generalAddBiasResidualLayerNormOpt2I7__half2Lb0ELb1ELi1ELb1ELi8EEEvPT_S3_PKS2_S5_S5_S5_S5_S5_fiiPKfS7_S7_Pfi --------------------------
	.section	.text._ZN17fastertransformer35generalAddBiasResidualLayerNormOpt2I7__half2Lb0ELb1ELi1ELb1ELi8EEEvPT_S3_PKS2_S5_S5_S5_S5_S5_fiiPKfS7_S7_Pfi,"ax",@progbits
	.align	128
        .global         _ZN17fastertransformer35generalAddBiasResidualLayerNormOpt2I7__half2Lb0ELb1ELi1ELb1ELi8EEEvPT_S3_PKS2_S5_S5_S5_S5_S5_fiiPKfS7_S7_Pfi
        .type           _ZN17fastertransformer35generalAddBiasResidualLayerNormOpt2I7__half2Lb0ELb1ELi1ELb1ELi8EEEvPT_S3_PKS2_S5_S5_S5_S5_S5_fiiPKfS7_S7_Pfi,@function
        .size           _ZN17fastertransformer35generalAddBiasResidualLayerNormOpt2I7__half2Lb0ELb1ELi1ELb1ELi8EEEvPT_S3_PKS2_S5_S5_S5_S5_S5_fiiPKfS7_S7_Pfi,(.L_x_2496 - _ZN17fastertransformer35generalAddBiasResidualLayerNormOpt2I7__half2Lb0ELb1ELi1ELb1ELi8EEEvPT_S3_PKS2_S5_S5_S5_S5_S5_fiiPKfS7_S7_Pfi)
        .other          _ZN17fastertransformer35generalAddBiasResidualLayerNormOpt2I7__half2Lb0ELb1ELi1ELb1ELi8EEEvPT_S3_PKS2_S5_S5_S5_S5_S5_fiiPKfS7_S7_Pfi,@"STO_CUDA_ENTRY STV_DEFAULT"
_ZN17fastertransformer35generalAddBiasResidualLayerNormOpt2I7__half2Lb0ELb1ELi1ELb1ELi8EEEvPT_S3_PKS2_S5_S5_S5_S5_S5_fiiPKfS7_S7_Pfi:
.text._ZN17fastertransformer35generalAddBiasResidualLayerNormOpt2I7__half2Lb0ELb1ELi1ELb1ELi8EEEvPT_S3_PKS2_S5_S5_S5_S5_S5_fiiPKfS7_S7_Pfi:
        /* <DEDUP_REMOVED lines=27> */
.L_x_1047:
[----:B0-----:R-:W0:Y:S01]  /*01b0*/  LDC.64 R4, c[0x0][0x3a0] ;  /* 0x0000e800ff047b82 */ /* 0x001e220000000a00 */
[----:B------:R-:W-:Y:S02]  /*01c0*/  IMAD.U32 R10, RZ, RZ, UR5 ;  /* 0x00000005ff0a7e24 */ /* 0x000fe4000f8e00ff */
[----:B--2---:R-:W-:-:S04]  /*01d0*/  IMAD.WIDE R6, R15, 0x4, R2 ;  /* 0x000000040f067825 */ /* 0x004fc800078e0202 */
[----:B------:R-:W-:Y:S01]  /*01e0*/  IMAD R17, R19, R10, R15 ;  /* 0x0000000a13117224 */ /* 0x000fe200078e020f */
[----:B------:R-:W2:Y:S01]  /*01f0*/  LDG.E.CONSTANT R16, desc[UR6][R6.64] ;  /* 0x0000000606107981 */ /* 0x000ea2000c1e9900 */
[----:B------:R-:W1:Y:S02]  /*0200*/  LDC.64 R8, c[0x0][0x388] ;  /* 0x0000e200ff087b82 */ /* 0x000e640000000a00 */
        /* <DEDUP_REMOVED lines=11> */
[----:B------:R-:W-:Y:S01]  /*02c0*/  LEA R16, R15, R0, 0x2 ;  /* 0x000000000f107211 */ /* 0x000fe200078e10ff */
[----:B------:R-:W-:Y:S02]  /*02d0*/  IMAD.IADD R15, R12, 0x1, R15 ;  /* 0x000000010c0f7824 */ /* 0x000fe400078e020f */
[C---:B------:R-:W-:Y:S01]  /*02e0*/  FMUL.FTZ R17, R25.reuse, R25 ;  /* 0x0000001919117220 */ /* 0x040fe20000410000 */
[----:B------:R-:W-:Y:S01]  /*02f0*/  F2FP.F16.F32.PACK_AB R23, R25, R20 ;  /* 0x000000141917723e */ /* 0x000fe200000000ff */
[C---:B------:R-:W-:Y:S01]  /*0300*/  FADD.FTZ R25, R20.reuse, R25 ;  /* 0x0000001914197221 */ /* 0x040fe20000010000 */
[----:B------:R-:W-:Y:S01]  /*0310*/  ISETP.GE.AND P0, PT, R15, R10, PT ;  /* 0x0000000a0f00720c */ /* 0x000fe20003f06270 */
[----:B------:R-:W-:-:S02]  /*0320*/  FFMA.FTZ R20, R20, R20, R17 ;  /* 0x0000001414147223 */ /* 0x000fc40000010011 */
[----:B------:R0:W-:Y:S01]  /*0330*/  STS [R16], R23 ;  /* 0x0000001710007388 */ /* 0x0001e20000000800 */
[----:B------:R-:W-:Y:S01]  /*0340*/  FADD.FTZ R14, R25, R14 ;  /* 0x0000000e190e7221 */ /* 0x000fe20000010000 */
[----:B------:R-:W-:Y:S02]  /*0350*/  FADD.FTZ R13, R20, R13 ;  /* 0x0000000d140d7221 */ /* 0x000fe40000010000 */
[----:B------:R0:W-:Y:S06]  /*0360*/  STG.E desc[UR6][R8.64], R23 ;  /* 0x0000001708007986 */ /* 0x0001ec000c101906 */
[----:B------:R-:W-:Y:S05]  /*0370*/  @P0 BRA `(.L_x_1046) ;  /* 0x0000000c00100947 */ /* 0x000fea0003800000 */
[C---:B------:R-:W-:Y:S02]  /*0380*/  IADD3 R6, P0, PT, R11.reuse, R6, RZ ;  /* 0x000000060b067210 */ /* 0x040fe40007f1e0ff */
[----:B------:R-:W-:Y:S02]  /*0390*/  IADD3 R4, P1, PT, R11, R4, RZ ;  /* 0x000000040b047210 */ /* 0x000fe40007f3e0ff */
[----:B------:R-:W-:-:S03]  /*03a0*/  IADD3.X R7, PT, PT, RZ, R7, RZ, P0, !PT ;  /* 0x00000007ff077210 */ /* 0x000fc600007fe4ff */
[----:B------:R-:W-:Y:S02]  /*03b0*/  IMAD.X R5, RZ, RZ, R5, P1 ;  /* 0x000000ffff057224 */ /* 0x000fe400008e0605 */
[----:B------:R-:W2:Y:S04]  /*03c0*/  LDG.E.CONSTANT R17, desc[UR6][R6.64] ;  /* 0x0000000606117981 */ /* 0x000ea8000c1e9900 */
[----:B0-----:R-:W3:Y:S01]  /*03d0*/  LDG.E.CONSTANT R23, desc[UR6][R4.64] ;  /* 0x0000000604177981 */ /* 0x001ee2000c1e9900 */
        /* <DEDUP_REMOVED lines=27> */
[----:B-1----:R-:W3:Y:S01]  /*0590*/  LDG.E.CONSTANT R23, desc[UR6][R4.64] ;  /* 0x0000000604177981 */ /* 0x002ee2000c1e9900 */
        /* <DEDUP_REMOVED lines=26> */
[----:B------:R-:W3:Y:S04]  /*0740*/  LDG.E.CONSTANT R17, desc[UR6][R6.64] ;  /* 0x0000000606117981 */ /* 0x000ee8000c1e9900 */
[----:B--2---:R-:W2:Y:S01]  /*0750*/  LDG.E.CONSTANT R23, desc[UR6][R4.64] ;  /* 0x0000000604177981 */ /* 0x004ea2000c1e9900 */
[C---:B------:R-:W-:Y:S01]  /*0760*/  IADD3 R8, P0, PT, R11.reuse, R8, RZ ;  /* 0x000000080b087210 */ /* 0x040fe20007f1e0ff */
[----:B------:R-:W-:Y:S01]  /*0770*/  IMAD.IADD R16, R11, 0x1, R16 ;  /* 0x000000010b107824 */ /* 0x000fe200078e0210 */
[----:B------:R-:W-:Y:S02]  /*0780*/  IADD3 R15, PT, PT, R15, R12, RZ ;  /* 0x0000000c0f0f7210 */ /* 0x000fe40007ffe0ff */
[----:B------:R-:W-:-:S02]  /*0790*/  IADD3.X R9, PT, PT, RZ, R9, RZ, P0, !PT ;  /* 0x00000009ff097210 */ /* 0x000fc400007fe4ff */
[----:B------:R-:W-:Y:S01]  /*07a0*/  ISETP.GE.AND P0, PT, R15, R10, PT ;  /* 0x0000000a0f00720c */ /* 0x000fe20003f06270 */
[--C-:B---3--:R-:W-:Y:S02]  /*07b0*/  HADD2.F32 R20, -RZ, R17.reuse.H0_H0 ;  /* 0x20000011ff147230 */ /* 0x108fe40000004100 */
        /* <DEDUP_REMOVED lines=21> */
[----:B---3--:R-:W3:Y:S01]  /*0910*/  LDG.E.CONSTANT R23, desc[UR6][R4.64] ;  /* 0x0000000604177981 */ /* 0x008ee2000c1e9900 */
        /* <DEDUP_REMOVED lines=27> */
[----:B----4-:R-:W3:Y:S01]  /*0ad0*/  LDG.E.CONSTANT R23, desc[UR6][R4.64] ;  /* 0x0000000604177981 */ /* 0x010ee2000c1e9900 */
        /* <DEDUP_REMOVED lines=27> */
[----:B0-----:R-:W3:Y:S01]  /*0c90*/  LDG.E.CONSTANT R23, desc[UR6][R4.64] ;  /* 0x0000000604177981 */ /* 0x001ee2000c1e9900 */
        /* <DEDUP_REMOVED lines=27> */
[----:B------:R-:W3:Y:S01]  /*0e50*/  LDG.E.CONSTANT R4, desc[UR6][R4.64] ;  /* 0x0000000604047981 */ /* 0x000ee2000c1e9900 */
[C---:B0-----:R-:W-:Y:S01]  /*0e60*/  IADD3 R8, P0, PT, R11.reuse, R8, RZ ;  /* 0x000000080b087210 */ /* 0x041fe20007f1e0ff */
        /* <DEDUP_REMOVED lines=21> */
.L_x_1046:
[----:B------:R-:W-:Y:S05]  /*0fc0*/  BSYNC.RECONVERGENT B0 ;  /* 0x0000000000007941 */ /* 0x000fea0003800200 */
.L_x_1045:
[----:B------:R-:W0:Y:S01]  /*0fd0*/  SHFL.BFLY PT, R3, R14, 0x10, 0x1f ;  /* 0x0e001f000e037f89 */ /* 0x000e2200000e0000 */
[----:B------:R-:W0:Y:S01]  /*0fe0*/  LDC R11, c[0x0][0x360] ;  /* 0x0000d800ff0b7b82 */ /* 0x000e220000000800 */
[----:B------:R-:W-:Y:S01]  /*0ff0*/  I2FP.F32.U32 R12, R21 ;  /* 0x00000015000c7245 */ /* 0x000fe20000201000 */
[----:B------:R-:W-:Y:S01]  /*1000*/  BSSY.RECONVERGENT B0, `(.L_x_1048) ;  /* 0x000004c000007945 */ /* 0x000fe20003800200 */
[----:B------:R-:W0:Y:S02]  /*1010*/  SHFL.BFLY PT, R0, R13, 0x10, 0x1f ;  /* 0x0e001f000d007f89 */ /* 0x000e2400000e0000 */
[----:B01234-:R-:W-:Y:S01]  /*1020*/  LOP3.LUT P0, R8, R21, 0x1f, RZ, 0xc0, !PT ;  /* 0x0000001f15087812 */ /* 0x01ffe2000780c0ff */
[----:B------:R-:W-:Y:S01]  /*1030*/  FADD.FTZ R3, R3, R14 ;  /* 0x0000000e03037221 */ /* 0x000fe20000010000 */
[----:B------:R-:W-:Y:S01]  /*1040*/  I2FP.F32.U32 R9, R11 ;  /* 0x0000000b00097245 */ /* 0x000fe20000201000 */
[----:B------:R-:W-:-:S03]  /*1050*/  FADD.FTZ R4, R0, R13 ;  /* 0x0000000d00047221 */ /* 0x000fc60000010000 */
        /* <DEDUP_REMOVED lines=14> */
[----:B------:R-:W-:Y:S01]  /*1140*/  @!P0 VIADD R0, R0, 0x88 ;  /* 0x0000008800008836 */ /* 0x000fe20000000000 */
[----:B------:R-:W-:Y:S02]  /*1150*/  @P1 MOV R6, 0x400 ;  /* 0x0000040000061802 */ /* 0x000fe40000000f00 */
[----:B------:R-:W1:Y:S02]  /*1160*/  SHFL.BFLY PT, R4, R7, 0x2, 0x1f ;  /* 0x0c401f0007047f89 */ /* 0x000e6400000e0000 */
[----:B------:R-:W-:Y:S02]  /*1170*/  @P1 IADD3 R6, PT, PT, R6, 0x88, RZ ;  /* 0x0000008806061810 */ /* 0x000fe40007ffe0ff */
[----:B--2---:R-:W-:Y:S02]  /*1180*/  @!P0 LEA R0, R13, R0, 0x18 ;  /* 0x000000000d008211 */ /* 0x004fe400078ec0ff */
[----:B---3--:R-:W-:Y:S01]  /*1190*/  @P1 LEA R13, R15, R6, 0x18 ;  /* 0x000000060f0d1211 */ /* 0x008fe200078ec0ff */
[----:B0-----:R-:W-:Y:S01]  /*11a0*/  FADD.FTZ R2, R5, R2 ;  /* 0x0000000205027221 */ /* 0x001fe20000010000 */
[----:B-1----:R-:W-:-:S04]  /*11b0*/  FADD.FTZ R4, R7, R4 ;  /* 0x0000000407047221 */ /* 0x002fc80000010000 */
        /* <DEDUP_REMOVED lines=48> */
.L_x_1049:
[----:B------:R-:W-:Y:S05]  /*14c0*/  BSYNC.RECONVERGENT B0 ;  /* 0x0000000000007941 */ /* 0x000fea0003800200 */
.L_x_1048:
        /* <DEDUP_REMOVED lines=20> */
.L_x_1069:
        /* <DEDUP_REMOVED lines=38> */
.L_x_1054:
[----:B0-----:R-:W-:-:S05]  /*1870*/  IMAD.WIDE R2, R17, 0x4, R2 ;  /* 0x0000000411027825 */ /* 0x001fca00078e0202 */
[----:B------:R2:W-:Y:S02]  /*1880*/  STG.E desc[UR6][R2.64], R22 ;  /* 0x0000001602007986 */ /* 0x0005e4000c101906 */
.L_x_1053:
[----:B-1-3--:R-:W-:Y:S05]  /*1890*/  BSYNC.RECONVERGENT B1 ;  /* 0x0000000000017941 */ /* 0x00afea0003800200 */
.L_x_1052:
        /* <DEDUP_REMOVED lines=28> */
.L_x_1055:
        /* <DEDUP_REMOVED lines=18> */
.L_x_1056:
        /* <DEDUP_REMOVED lines=24> */
.L_x_1057:
        /* <DEDUP_REMOVED lines=18> */
.L_x_1058:
        /* <DEDUP_REMOVED lines=25> */
.L_x_1059:
        /* <DEDUP_REMOVED lines=18> */
.L_x_1060:
        /* <DEDUP_REMOVED lines=25> */
.L_x_1061:
        /* <DEDUP_REMOVED lines=18> */
.L_x_1062:
        /* <DEDUP_REMOVED lines=25> */
.L_x_1063:
        /* <DEDUP_REMOVED lines=18> */
.L_x_1064:
        /* <DEDUP_REMOVED lines=25> */
.L_x_1065:
        /* <DEDUP_REMOVED lines=18> */
.L_x_1066:
        /* <DEDUP_REMOVED lines=24> */
.L_x_1067:
        /* <DEDUP_REMOVED lines=18> */
.L_x_1068:
[----:B------:R-:W-:-:S04]  /*2b80*/  IADD3 R20, PT, PT, R20, R11, RZ ;  /* 0x0000000b14147210 */ /* 0x000fc80007ffe0ff */
[----:B------:R-:W-:-:S13]  /*2b90*/  ISETP.GE.AND P1, PT, R20, R10, PT ;  /* 0x0000000a1400720c */ /* 0x000fda0003f26270 */
[----:B------:R-:W-:Y:S05]  /*2ba0*/  @!P1 BRA `(.L_x_1069) ;  /* 0xffffffe800989947 */ /* 0x000fea000383ffff */
.L_x_1051:
[----:B-123--:R-:W-:Y:S05]  /*2bb0*/  BSYNC.RECONVERGENT B0 ;  /* 0x0000000000007941 */ /* 0x00efea0003800200 */
.L_x_1050:
        /* <DEDUP_REMOVED lines=94> */
[----:B-----5:R-:W-:Y:S05]  /*31a0*/  CALL.REL.NOINC `($__internal_18_$__cuda_sm20_div_rn_f64_full) ;  /* 0x0000000000b47944 */ /* 0x020fea0003c00000 */
.L_x_1073:
[----:B------:R-:W-:Y:S05]  /*31b0*/  BSYNC.RECONVERGENT B1 ;  /* 0x0000000000017941 */ /* 0x000fea0003800200 */
.L_x_1072:
        /* <DEDUP_REMOVED lines=16> */
.L_x_1074:
        /* <DEDUP_REMOVED lines=17> */
.L_x_1071:
[----:B------:R-:W-:Y:S05]  /*33d0*/  BSYNC.RECONVERGENT B0 ;  /* 0x0000000000007941 */ /* 0x000fea0003800200 */
.L_x_1070:
        /* <DEDUP_REMOVED lines=10> */
        .weak           $__internal_18_$__cuda_sm20_div_rn_f64_full
        .type           $__internal_18_$__cuda_sm20_div_rn_f64_full,@function
        .size           $__internal_18_$__cuda_sm20_div_rn_f64_full,(.L_x_2496 - $__internal_18_$__cuda_sm20_div_rn_f64_full)
$__internal_18_$__cuda_sm20_div_rn_f64_full:
        /* <DEDUP_REMOVED lines=91> */
.L_x_1076:
        /* <DEDUP_REMOVED lines=15> */
.L_x_1078:
[----:B------:R-:W-:Y:S02]  /*3b20*/  LOP3.LUT R15, R5, 0x80000, RZ, 0xfc, !PT ;  /* 0x00080000050f7812 */ /* 0x000fe400078efcff */
[----:B------:R-:W-:-:S07]  /*3b30*/  MOV R14, R4 ;  /* 0x00000004000e7202 */ /* 0x000fce0000000f00 */
.L_x_1077:
[----:B------:R-:W-:Y:S05]  /*3b40*/  BSYNC.RECONVERGENT B2 ;  /* 0x0000000000027941 */ /* 0x000fea0003800200 */
.L_x_1075:
[----:B------:R-:W-:Y:S02]  /*3b50*/  HFMA2 R7, -RZ, RZ, 0, 0 ;  /* 0x00000000ff077431 */ /* 0x000fe400000001ff */
[----:B------:R-:W-:Y:S01]  /*3b60*/  IMAD.MOV.U32 R2, RZ, RZ, R14 ;  /* 0x000000ffff027224 */ /* 0x000fe200078e000e */
[----:B------:R-:W-:Y:S01]  /*3b70*/  MOV R3, R15 ;  /* 0x0000000f00037202 */ /* 0x000fe20000000f00 */
[----:B------:R-:W-:Y:S06]  /*3b80*/  RET.REL.NODEC R6 `(_ZN17fastertransformer35generalAddBiasResidualLayerNormOpt2I7__half2Lb0ELb1ELi1ELb1ELi8EEEvPT_S3_PKS2_S5_S5_S5_S5_S5_fiiPKfS7_S7_Pfi) ;  /* 0xffffffc4061c7950 */ /* 0x000fec0003c3ffff */
.L_x_1079:
        /* <DEDUP_REMOVED lines=15> */
.L_x_2496:


//--------------------- .text._ZN17fastertransformer34generalAddBiasResidualLayerNormOptI7__half2Lb0ELb1ELi1ELb1ELi8EEEvPT_S3_PKS2_S5_S5_S5_S5_S5_fiiPKfS7_S7_Pfi --------------------------
	.section	.text._ZN17fastertransformer34generalAddBiasResidualLayerNormOptI7__half2Lb0ELb1ELi1ELb1ELi8EEEvPT_S3_PKS2_S5_S5_S5_S5_S5_fiiPKfS7_S7_Pfi,"ax",@progbits
	.align	128
        .global         _ZN17fastertransformer34generalAddBiasResidualLayerNormOptI7__half2Lb0ELb1ELi1ELb1ELi8EEEvPT_S3_PKS2_S5_S5_S5_S5_S5_fiiPKfS7_S7_Pfi
        .type           _ZN17fastertransformer34generalAddBiasResidualLayerNormOptI7__half2Lb0ELb1ELi1ELb1ELi8EEEvPT_S3_PKS2_S5_S5_S5_S5_S5_fiiPKfS7_S7_Pfi,@function
        .size           _ZN17fastertransformer34generalAddBiasResidualLayerNormOptI7__half2Lb0ELb1ELi1ELb1ELi8EEEvPT_S3_PKS2_S5_S5_S5_S5_S5_fiiPKfS7_S7_Pfi,(.L_x_2497 - _ZN17fastertransformer34generalAddBiasResidualLayerNormOptI7__half2Lb0ELb1ELi1ELb1ELi8EEEvPT_S3_PKS2_S5_S5_S5_S5_S5_fiiPKfS7_S7_Pfi)
        .other          _ZN17fastertransformer34generalAddBiasResidualLayerNormOptI7__half2Lb0ELb1ELi1ELb1ELi8EEEvPT_S3_PKS2_S5_S5_S5_S5_S5_fiiPKfS7_S7_Pfi,@"STO_CUDA_ENTRY STV_DEFAULT"
_ZN17fastertransformer34generalAddBiasResidualLayerNormOptI7__half2Lb0ELb1ELi1ELb1ELi8EEEvPT_S3_PKS2_S5_S5_S5_S5_S5_fiiPKfS7_S7_Pfi:
.text._ZN17fastertransformer34generalAddBiasResidualLayerNormOptI7__half2Lb0ELb1ELi1ELb1ELi8EEEvPT_S3_PKS2_S5_S5_S5_S5_S5_fiiPKfS7_S7_Pfi:
        /* <DEDUP_REMOVED lines=24> */
.L_x_1082:
[----:B-1-3--:R-:W-:Y:S02]  /*0180*/  IMAD R15, R16, R3, R20 ;  /* 0x00000003100f7224 */ /* 0x00afe400078e0214 */
[----:B----4-:R-:W-:-:S04]  /*0190*/  IMAD.WIDE R18, R20, 0x4, R8 ;  /* 0x0000000414127825 */ /* 0x010fc800078e0208 */
[C---:B--2---:R-:W-:Y:S02]  /*01a0*/  IMAD.WIDE R10, R15.reuse, 0x4, R6 ;  /* 0x000000040f0a7825 */ /* 0x044fe400078e0206 */
[----:B------:R-:W2:Y:S04]  /*01b0*/  LDG.E.CONSTANT R18, desc[UR6][R18.64] ;  /* 0x0000000612127981 */ /* 0x000ea8000c1e9900 */
[----:B------:R2:W3:Y:S01]  /*01c0*/  LDG.E.CONSTANT R10, desc[UR6][R10.64] ;  /* 0x000000060a0a7981 */ /* 0x0004e2000c1e9900 */
[----:B0-----:R-:W-:Y:S01]  /*01d0*/  IMAD.WIDE R14, R15, 0x4, R4 ;  /* 0x000000040f0e7825 */ /* 0x001fe200078e0204 */
        /* <DEDUP_REMOVED lines=9> */
.L_x_1081:
[----:B------:R-:W-:Y:S05]  /*0270*/  BSYNC.RECONVERGENT B0 ;  /* 0x0000000000007941 */ /* 0x000fea0003800200 */
.L_x_1080:
        /* <DEDUP_REMOVED lines=55> */
.L_x_1085:
        /* <DEDUP_REMOVED lines=105> */
.L_x_1084:
[----:B------:R-:W-:Y:S05]  /*0c80*/  BSYNC.RECONVERGENT B0 ;  /* 0x0000000000007941 */ /* 0x000fea0003800200 */
.L_x_1083:
        /* <DEDUP_REMOVED lines=39> */
.L_x_1087:
[----:B------:R-:W-:Y:S05]  /*0f00*/  BSYNC.RECONVERGENT B0 ;  /* 0x0000000000007941 */ /* 0x000fea0003800200 */
.L_x_1086:
        /* <DEDUP_REMOVED lines=19> */
.L_x_1107:
        /* <DEDUP_REMOVED lines=22> */
.L_x_1090:
        /* <DEDUP_REMOVED lines=15> */
.L_x_1092:
[----:B-1----:R-:W-:-:S05]  /*1290*/  IMAD.WIDE R16, R19, 0x4, R16 ;  /* 0x0000000413107825 */ /* 0x002fca00078e0210 */
[----:B------:R0:W-:Y:S02]  /*12a0*/  STG.E desc[UR6][R16.64], R22 ;  /* 0x0000001610007986 */ /* 0x0001e4000c101906 */
.L_x_1091:
        /* <DEDUP_REMOVED lines=25> */
.L_x_1093:
        /* <DEDUP_REMOVED lines=18> */
.L_x_1094:
        /* <DEDUP_REMOVED lines=24> */
.L_x_1095:
        /* <DEDUP_REMOVED lines=18> */
.L_x_1096:
        /* <DEDUP_REMOVED lines=24> */
.L_x_1097:
        /* <DEDUP_REMOVED lines=18> */
.L_x_1098:
        /* <DEDUP_REMOVED lines=24> */
.L_x_1099:
        /* <DEDUP_REMOVED lines=18> */
.L_x_1100:
        /* <DEDUP_REMOVED lines=24> */
.L_x_1101:
        /* <DEDUP_REMOVED lines=18> */
.L_x_1102:
        /* <DEDUP_REMOVED lines=24> */
.L_x_1103:
        /* <DEDUP_REMOVED lines=18> */
.L_x_1104:
        /* <DEDUP_REMOVED lines=24> */
.L_x_1105:
        /* <DEDUP_REMOVED lines=18> */
.L_x_1106:
[----:B------:R-:W-:-:S04]  /*2520*/  IADD3 R20, PT, PT, R20, R4, RZ ;  /* 0x0000000414147210 */ /* 0x000fc80007ffe0ff */
[----:B------:R-:W-:-:S13]  /*2530*/  ISETP.GE.AND P1, PT, R20, R3, PT ;  /* 0x000000031400720c */ /* 0x000fda0003f26270 */
[----:B------:R-:W-:Y:S05]  /*2540*/  @!P1 BRA `(.L_x_1107) ;  /* 0xffffffe800bc9947 */ /* 0x000fea000383ffff */
.L_x_1089:
[----:B01----:R-:W-:Y:S05]  /*2550*/  BSYNC.RECONVERGENT B0 ;  /* 0x0000000000007941 */ /* 0x003fea0003800200 */
.L_x_1088:
        /* <DEDUP_REMOVED lines=94> */
[----:B------:R-:W-:Y:S05]  /*2b40*/  CALL.REL.NOINC `($__internal_19_$__cuda_sm20_div_rn_f64_full) ;  /* 0x0000000000bc7944 */ /* 0x000fea0003c00000 */
.L_x_1111:
[----:B------:R-:W-:Y:S05]  /*2b50*/  BSYNC.RECONVERGENT B1 ;  /* 0x0000000000017941 */ /* 0x000fea0003800200 */
.L_x_1110:
        /* <DEDUP_REMOVED lines=17> */
.L_x_1112:
        /* <DEDUP_REMOVED lines=17> */
.L_x_1109:
[----:B------:R-:W-:Y:S05]  /*2d80*/  BSYNC.RECONVERGENT B0 ;  /* 0x0000000000007941 */ /* 0x000fea0003800200 */
.L_x_1108:
        /* <DEDUP_REMOVED lines=11> */
        .weak           $__internal_19_$__cuda_sm20_div_rn_f64_full
        .type           $__internal_19_$__cuda_sm20_div_rn_f64_full,@function
        .size           $__internal_19_$__cuda_sm20_div_rn_f64_full,(.L_x_2497 - $__internal_19_$__cuda_sm20_div_rn_f64_full)
$__internal_19_$__cuda_sm20_div_rn_f64_full:
        /* <DEDUP_REMOVED lines=92> */
.L_x_1114:
        /* <DEDUP_REMOVED lines=15> */
.L_x_1116:
[----:B------:R-:W-:Y:S02]  /*34f0*/  LOP3.LUT R11, R7, 0x80000, RZ, 0xfc, !PT ;  /* 0x00080000070b7812 */ /* 0x000fe400078efcff */
[----:B------:R-:W-:-:S07]  /*3500*/  MOV R10, R6 ;  /* 0x00000006000a7202 */ /* 0x000fce0000000f00 */
.L_x_1115:
[----:B------:R-:W-:Y:S05]  /*3510*/  BSYNC.RECONVERGENT B2 ;  /* 0x0000000000027941 */ /* 0x000fea0003800200 */
.L_x_1113:
[----:B------:R-:W-:Y:S02]  /*3520*/  HFMA2 R9, -RZ, RZ, 0, 0 ;  /* 0x00000000ff097431 */ /* 0x000fe400000001ff */
[----:B------:R-:W-:Y:S01]  /*3530*/  IMAD.MOV.U32 R2, RZ, RZ, R10 ;  /* 0x000000ffff027224 */ /* 0x000fe200078e000a */
[----:B------:R-:W-:Y:S01]  /*3540*/  MOV R3, R11 ;  /* 0x0000000b00037202 */ /* 0x000fe20000000f00 */
[----:B------:R-:W-:Y:S06]  /*3550*/  RET.REL.NODEC R8 `(_ZN17fastertransformer34generalAddBiasResidualLayerNormOptI7__half2Lb0ELb1ELi1ELb1ELi8EEEvPT_S3_PKS2_S5_S5_S5_S5_S5_fiiPKfS7_S7_Pfi) ;  /* 0xffffffc808a87950 */ /* 0x000fec0003c3ffff */
.L_x_1117:
        /* <DEDUP_REMOVED lines=10> */
.L_x_2497:


//--------------------- .text._ZN17fastertransformer35generalAddBiasResidualLayerNormOpt2I7__half2Lb1ELb1ELi1ELb1ELi8EEEvPT_S3_PKS2_S5_S5_S5_S5_S5_fiiPKfS7_S7_Pfi --------------------------
	.section	.text._ZN17fastertransformer35generalAddBiasResidualLayerNormOpt2I7__half2Lb1ELb1ELi1ELb1ELi8EEEvPT_S3_PKS2_S5_S5_S5_S5_S5_fiiPKfS7_S7_Pfi,"ax",@progbits
	.align	128
        .global         _ZN17fastertransformer35generalAddBiasResidualLayerNormOpt2I7__half2Lb1ELb1ELi1ELb1ELi8EEEvPT_S3_PKS2_S5_S5_S5_S5_S5_fiiPKfS7_S7_Pfi
        .type           _ZN17fastertransformer35generalAddBiasResidualLayerNormOpt2I7__half2Lb1ELb1ELi1ELb1ELi8EEEvPT_S3_PKS2_S5_S5_S5_S5_S5_fiiPKfS7_S7_Pfi,@function
        .size           _ZN17fastertransformer35generalAddBiasResidualLayerNormOpt2I7__half2Lb1ELb1ELi1ELb1ELi8EEEvPT_S3_PKS2_S5_S5_S5_S5_S5_fiiPKfS7_S7_Pfi,(.L_x_2498 - _ZN17fastertransformer35generalAddBiasResidualLayerNormOpt2I7__half2Lb1ELb1ELi1ELb1ELi8EEEvPT_S3_PKS2_S5_S5_S5_S5_S5_fiiPKfS7_S7_Pfi)
        .other          _ZN17fastertransformer35generalAddBiasResidualLayerNormOpt2I7__half2Lb1ELb1ELi1ELb1ELi8EEEvPT_S3_PKS2_S5_S5_S5_S5_S5_fiiPKfS7_S7_Pfi,@"STO_CUDA_ENTRY STV_DEFAULT"
_ZN17fastertransformer35generalAddBiasResidualLayerNormOpt2I7__half2Lb1ELb1ELi1ELb1ELi8EEEvPT_S3_PKS2_S5_S5_S5_S5_S5_fiiPKfS7_S7_Pfi:
.text._ZN17fastertransformer35generalAddBiasResidualLayerNormOpt2I7__half2Lb1ELb1ELi1ELb1ELi8EEEvPT_S3_PKS2_S5_S5_S5_S5_S5_fiiPKfS7_S7_Pfi:
        /* <DEDUP_REMOVED lines=37> */
.L_x_1121:
        /* <DEDUP_REMOVED lines=14> */
[----:B------:R-:W-:-:S03]  /*0330*/  HADD2.F32 R18, -RZ, R18.H1_H1 ;  /* 0x30000012ff127230 */ /* 0x000fc60000004100 */
[----:B------:R-:W-:Y:S01]  /*0340*/  FADD.FTZ R22, RZ, R22 ;  /* 0x00000016ff167221 */ /* 0x000fe20000010000 */
[--C-:B----4-:R-:W-:Y:S02]  /*0350*/  HADD2.F32 R25, -RZ, R23.reuse.H0_H0 ;  /* 0x20000017ff197230 */ /* 0x110fe40000004100 */
[----:B------:R-:W-:Y:S01]  /*0360*/  FADD.FTZ R18, RZ, R18 ;  /* 0x00000012ff127221 */ /* 0x000fe20000010000 */
[----:B------:R-:W-:Y:S02]  /*0370*/  HADD2.F32 R23, -RZ, R23.H1_H1 ;  /* 0x30000017ff177230 */ /* 0x000fe40000004100 */
[----:B------:R-:W-:Y:S01]  /*0380*/  FADD.FTZ R22, R22, R25 ;  /* 0x0000001916167221 */ /* 0x000fe20000010000 */
[--C-:B--2---:R-:W-:Y:S02]  /*0390*/  HADD2.F32 R25, -RZ, R16.reuse.H0_H0 ;  /* 0x20000010ff197230 */ /* 0x104fe40000004100 */
[----:B------:R-:W-:Y:S01]  /*03a0*/  FADD.FTZ R23, R18, R23 ;  /* 0x0000001712177221 */ /* 0x000fe20000010000 */
[----:B------:R-:W-:-:S02]  /*03b0*/  HADD2.F32 R16, -RZ, R16.H1_H1 ;  /* 0x30000010ff107230 */ /* 0x000fc40000004100 */
        /* <DEDUP_REMOVED lines=18> */
[C---:B------:R-:W-:Y:S01]  /*04e0*/  IADD3 R10, P0, PT, R7.reuse, R10, RZ ;  /* 0x0000000a070a7210 */ /* 0x040fe20007f1e0ff */
[----:B------:R-:W2:Y:S03]  /*04f0*/  LDG.E.CONSTANT R19, desc[UR6][R12.64] ;  /* 0x000000060c137981 */ /* 0x000ea6000c1e9900 */
[----:B------:R-:W-:Y:S01]  /*0500*/  IADD3.X R11, PT, PT, RZ, R11, RZ, P0, !PT ;  /* 0x0000000bff0b7210 */ /* 0x000fe200007fe4ff */
[----:B------:R-:W3:Y:S04]  /*0510*/  LDG.E.CONSTANT R23, desc[UR6][R2.64] ;  /* 0x0000000602177981 */ /* 0x000ee8000c1e9900 */
[----:B------:R-:W4:Y:S01]  /*0520*/  LDG.E.CONSTANT R18, desc[UR6][R10.64] ;  /* 0x000000060a127981 */ /* 0x000f22000c1e9900 */
[C---:B------:R-:W-:Y:S01]  /*0530*/  IADD3 R14, P0, PT, R7.reuse, R14, RZ ;  /* 0x0000000e070e7210 */ /* 0x040fe20007f1e0ff */
[----:B------:R-:W-:Y:S01]  /*0540*/  IMAD.IADD R16, R7, 0x1, R16 ;  /* 0x0000000107107824 */ /* 0x000fe200078e0210 */
[----:B------:R-:W-:-:S02]  /*0550*/  IADD3 R17, PT, PT, R17, R4, RZ ;  /* 0x0000000411117210 */ /* 0x000fc40007ffe0ff */
[----:B------:R-:W-:Y:S02]  /*0560*/  IADD3.X R15, PT, PT, RZ, R15, RZ, P0, !PT ;  /* 0x0000000fff0f7210 */ /* 0x000fe400007fe4ff */
[----:B------:R-:W-:Y:S01]  /*0570*/  ISETP.GE.AND P0, PT, R17, R8, PT ;  /* 0x000000081100720c */ /* 0x000fe20003f06270 */
[--C-:B--2---:R-:W-:Y:S02]  /*0580*/  HADD2.F32 R22, -RZ, R19.reuse.H0_H0 ;  /* 0x20000013ff167230 */ /* 0x104fe40000004100 */
[----:B------:R-:W-:Y:S02]  /*0590*/  HADD2.F32 R19, -RZ, R19.H1_H1 ;  /* 0x30000013ff137230 */ /* 0x000fe40000004100 */
[--C-:B---3--:R-:W-:Y:S02]  /*05a0*/  HADD2.F32 R25, -RZ, R23.reuse.H0_H0 ;  /* 0x20000017ff197230 */ /* 0x108fe40000004100 */
[----:B------:R-:W-:Y:S01]  /*05b0*/  FADD.FTZ R22, RZ, R22 ;  /* 0x00000016ff167221 */ /* 0x000fe20000010000 */
[----:B------:R-:W-:-:S02]  /*05c0*/  HADD2.F32 R24, -RZ, R23.H1_H1 ;  /* 0x30000017ff187230 */ /* 0x000fc40000004100 */
[----:B------:R-:W-:Y:S01]  /*05d0*/  FADD.FTZ R19, RZ, R19 ;  /* 0x00000013ff137221 */ /* 0x000fe20000010000 */
[--C-:B----4-:R-:W-:Y:S02]  /*05e0*/  HADD2.F32 R23, -RZ, R18.reuse.H0_H0 ;  /* 0x20000012ff177230 */ /* 0x110fe40000004100 */
[----:B------:R-:W-:Y:S01]  /*05f0*/  FADD.FTZ R22, R22, R25 ;  /* 0x0000001916167221 */ /* 0x000fe20000010000 */
[----:B------:R-:W-:Y:S02]  /*0600*/  HADD2.F32 R26, -RZ, R18.H1_H1 ;  /* 0x30000012ff1a7230 */ /* 0x000fe40000004100 */
[----:B------:R-:W-:Y:S01]  /*0610*/  FADD.FTZ R19, R19, R24 ;  /* 0x0000001813137221 */ /* 0x000fe20000010000 */
        /* <DEDUP_REMOVED lines=15> */
[C---:B------:R-:W-:Y:S01]  /*0710*/  IADD3 R10, P0, PT, R7.reuse, R10, RZ ;  /* 0x0000000a070a7210 */ /* 0x040fe20007f1e0ff */
[----:B------:R-:W2:Y:S03]  /*0720*/  LDG.E.CONSTANT R19, desc[UR6][R12.64] ;  /* 0x000000060c137981 */ /* 0x000ea6000c1e9900 */
[----:B------:R-:W-:Y:S01]  /*0730*/  IADD3.X R11, PT, PT, RZ, R11, RZ, P0, !PT ;  /* 0x0000000bff0b7210 */ /* 0x000fe200007fe4ff */
[----:B0-----:R-:W3:Y:S04]  /*0740*/  LDG.E.CONSTANT R23, desc[UR6][R2.64] ;  /* 0x0000000602177981 */ /* 0x001ee8000c1e9900 */
        /* <DEDUP_REMOVED lines=12> */
[----:B----4-:R-:W-:-:S02]  /*0810*/  HADD2.F32 R23, -RZ, R18.H0_H0 ;  /* 0x20000012ff177230 */ /* 0x010fc40000004100 */
        /* <DEDUP_REMOVED lines=21> */
[----:B-1----:R-:W3:Y:S04]  /*0970*/  LDG.E.CONSTANT R23, desc[UR6][R2.64] ;  /* 0x0000000602177981 */ /* 0x002ee8000c1e9900 */
        /* <DEDUP_REMOVED lines=32> */
[----:B------:R-:W3:Y:S03]  /*0b80*/  LDG.E.CONSTANT R19, desc[UR6][R12.64] ;  /* 0x000000060c137981 */ /* 0x000ee6000c1e9900 */
[----:B------:R-:W-:Y:S01]  /*0b90*/  IADD3.X R11, PT, PT, RZ, R11, RZ, P0, !PT ;  /* 0x0000000bff0b7210 */ /* 0x000fe200007fe4ff */
[----:B--2---:R-:W2:Y:S04]  /*0ba0*/  LDG.E.CONSTANT R23, desc[UR6][R2.64] ;  /* 0x0000000602177981 */ /* 0x004ea8000c1e9900 */
[----:B------:R-:W4:Y:S01]  /*0bb0*/  LDG.E.CONSTANT R18, desc[UR6][R10.64] ;  /* 0x000000060a127981 */ /* 0x000f22000c1e9900 */
[----:B------:R-:W-:-:S02]  /*0bc0*/  IADD3 R14, P0, PT, R7, R14, RZ ;  /* 0x0000000e070e7210 */ /* 0x000fc40007f1e0ff */
[----:B------:R-:W-:Y:S02]  /*0bd0*/  IADD3 R16, PT, PT, R7, R16, RZ ;  /* 0x0000001007107210 */ /* 0x000fe40007ffe0ff */
[----:B------:R-:W-:Y:S01]  /*0be0*/  IADD3 R17, PT, PT, R17, R4, RZ ;  /* 0x0000000411117210 */ /* 0x000fe20007ffe0ff */
[----:B------:R-:W-:-:S03]  /*0bf0*/  IMAD.X R15, RZ, RZ, R15, P0 ;  /* 0x000000ffff0f7224 */ /* 0x000fc600000e060f */
[----:B------:R-:W-:Y:S01]  /*0c00*/  ISETP.GE.AND P0, PT, R17, R8, PT ;  /* 0x000000081100720c */ /* 0x000fe20003f06270 */
[--C-:B---3--:R-:W-:Y:S02]  /*0c10*/  HADD2.F32 R22, -RZ, R19.reuse.H0_H0 ;  /* 0x20000013ff167230 */ /* 0x108fe40000004100 */
[----:B------:R-:W-:Y:S02]  /*0c20*/  HADD2.F32 R19, -RZ, R19.H1_H1 ;  /* 0x30000013ff137230 */ /* 0x000fe40000004100 */
[--C-:B--2---:R-:W-:Y:S02]  /*0c30*/  HADD2.F32 R25, -RZ, R23.reuse.H0_H0 ;  /* 0x20000017ff197230 */ /* 0x104fe40000004100 */
        /* <DEDUP_REMOVED lines=25> */
[----:B---3--:R-:W3:Y:S04]  /*0dd0*/  LDG.E.CONSTANT R23, desc[UR6][R2.64] ;  /* 0x0000000602177981 */ /* 0x008ee8000c1e9900 */
        /* <DEDUP_REMOVED lines=34> */
[----:B----4-:R-:W3:Y:S04]  /*1000*/  LDG.E.CONSTANT R23, desc[UR6][R2.64] ;  /* 0x0000000602177981 */ /* 0x010ee8000c1e9900 */
        /* <DEDUP_REMOVED lines=36> */
[----:B0-----:R-:W-:Y:S02]  /*1250*/  IADD3 R16, PT, PT, R7, R16, RZ ;  /* 0x0000001007107210 */ /* 0x001fe40007ffe0ff */
[----:B------:R-:W-:Y:S01]  /*1260*/  IADD3 R17, PT, PT, R17, R4, RZ ;  /* 0x0000000411117210 */ /* 0x000fe20007ffe0ff */
[--C-:B--2---:R-:W-:Y:S02]  /*1270*/  HADD2.F32 R18, -RZ, R12.reuse.H0_H0 ;  /* 0x2000000cff127230 */ /* 0x104fe40000004100 */
[----:B------:R-:W-:-:S02]  /*1280*/  HADD2.F32 R19, -RZ, R12.H1_H1 ;  /* 0x3000000cff137230 */ /* 0x000fc40000004100 */
[--C-:B---3--:R-:W-:Y:S02]  /*1290*/  HADD2.F32 R23, -RZ, R2.reuse.H0_H0 ;  /* 0x20000002ff177230 */ /* 0x108fe40000004100 */
[----:B------:R-:W-:Y:S01]  /*12a0*/  FADD.FTZ R18, RZ, R18 ;  /* 0x00000012ff127221 */ /* 0x000fe20000010000 */
[----:B------:R-:W-:Y:S02]  /*12b0*/  HADD2.F32 R22, -RZ, R2.H1_H1 ;  /* 0x30000002ff167230 */ /* 0x000fe40000004100 */
[----:B------:R-:W-:Y:S01]  /*12c0*/  FADD.FTZ R19, RZ, R19 ;  /* 0x00000013ff137221 */ /* 0x000fe20000010000 */
[--C-:B----4-:R-:W-:Y:S02]  /*12d0*/  HADD2.F32 R25, -RZ, R10.reuse.H0_H0 ;  /* 0x2000000aff197230 */ /* 0x110fe40000004100 */
[----:B------:R-:W-:Y:S01]  /*12e0*/  FADD.FTZ R18, R18, R23 ;  /* 0x0000001712127221 */ /* 0x000fe20000010000 */
[----:B------:R-:W-:Y:S02]  /*12f0*/  HADD2.F32 R12, -RZ, R10.H1_H1 ;  /* 0x3000000aff0c7230 */ /* 0x000fe40000004100 */
[----:B------:R-:W-:Y:S01]  /*1300*/  FADD.FTZ R19, R19, R22 ;  /* 0x0000001613137221 */ /* 0x000fe20000010000 */
[----:B------:R-:W-:Y:S01]  /*1310*/  IADD3 R2, P0, PT, R7, R14, RZ ;  /* 0x0000000e07027210 */ /* 0x000fe20007f1e0ff */
[----:B------:R-:W-:-:S02]  /*1320*/  FADD.FTZ R18, R18, R25 ;  /* 0x0000001912127221 */ /* 0x000fc40000010000 */
[----:B------:R-:W-:Y:S02]  /*1330*/  FADD.FTZ R19, R19, R12 ;  /* 0x0000000c13137221 */ /* 0x000fe40000010000 */
[----:B------:R-:W-:Y:S01]  /*1340*/  IMAD.X R3, RZ, RZ, R15, P0 ;  /* 0x000000ffff037224 */ /* 0x000fe200000e060f */
[----:B------:R-:W-:Y:S01]  /*1350*/  ISETP.GE.AND P0, PT, R17, R8, PT ;  /* 0x000000081100720c */ /* 0x000fe20003f06270 */
[C---:B------:R-:W-:Y:S01]  /*1360*/  FMUL.FTZ R13, R19.reuse, R19 ;  /* 0x00000013130d7220 */ /* 0x040fe20000410000 */
[-C--:B------:R-:W-:Y:S01]  /*1370*/  F2FP.F16.F32.PACK_AB R11, R19, R18.reuse ;  /* 0x00000012130b723e */ /* 0x080fe200000000ff */
[C---:B------:R-:W-:Y:S02]  /*1380*/  FADD.FTZ R19, R18.reuse, R19 ;  /* 0x0000001312137221 */ /* 0x040fe40000010000 */
[----:B------:R-:W-:Y:S02]  /*1390*/  FFMA.FTZ R18, R18, R18, R13 ;  /* 0x0000001212127223 */ /* 0x000fe4000001000d */
[----:B------:R0:W-:Y:S01]  /*13a0*/  STG.E desc[UR6][R2.64], R11 ;  /* 0x0000000b02007986 */ /* 0x0001e2000c101906 */
[----:B------:R-:W-:Y:S01]  /*13b0*/  FADD.FTZ R6, R6, R19 ;  /* 0x0000001306067221 */ /* 0x000fe20000010000 */
[----:B------:R-:W-:-:S02]  /*13c0*/  FADD.FTZ R5, R5, R18 ;  /* 0x0000001205057221 */ /* 0x000fc40000010000 */
[----:B------:R0:W-:Y:S02]  /*13d0*/  STS [R16], R11 ;  /* 0x0000000b10007388 */ /* 0x0001e40000000800 */
[----:B------:R-:W-:Y:S05]  /*13e0*/  @!P0 BRA `(.L_x_1121) ;  /* 0xffffffec00988947 */ /* 0x000fea000383ffff */
[----:B------:R-:W-:Y:S05]  /*13f0*/  BRA `(.L_x_1119) ;  /* 0x00000014002c7947 */ /* 0x000fea0003800000 */
.L_x_1120:
        /* <DEDUP_REMOVED lines=8> */
.L_x_1122:
[----:B0-----:R-:W0:Y:S01]  /*1480*/  LDC.64 R10, c[0x0][0x390] ;  /* 0x0000e400ff0a7b82 */ /* 0x001e220000000a00 */
[----:B------:R-:W-:-:S05]  /*1490*/  MOV R8, UR8 ;  /* 0x0000000800087c02 */ /* 0x000fca0008000f00 */
[----:B------:R-:W-:Y:S02]  /*14a0*/  IMAD R25, R9, R8, R23 ;  /* 0x0000000809197224 */ /* 0x000fe400078e0217 */
[----:B------:R-:W1:Y:S08]  /*14b0*/  LDC.64 R12, c[0x0][0x398] ;  /* 0x0000e600ff0c7b82 */ /* 0x000e700000000a00 */
[----:B------:R-:W2:Y:S01]  /*14c0*/  LDC.64 R14, c[0x0][0x3a0] ;  /* 0x0000e800ff0e7b82 */ /* 0x000ea20000000a00 */
[----:B0-----:R-:W-:-:S07]  /*14d0*/  IMAD.WIDE R10, R25, 0x8, R10 ;  /* 0x00000008190a7825 */ /* 0x001fce00078e020a */
[----:B------:R-:W0:Y:S01]  /*14e0*/  LDC.64 R18, c[0x0][0x388] ;  /* 0x0000e200ff127b82 */ /* 0x000e220000000a00 */
[----:B------:R-:W3:Y:S01]  /*14f0*/  LDG.E.64 R16, desc[UR6][R10.64] ;  /* 0x000000060a107981 */ /* 0x000ee2000c1e1b00 */
[----:B-1----:R-:W-:-:S05]  /*1500*/  IMAD.WIDE R12, R23, 0x4, R12 ;  /* 0x00000004170c7825 */ /* 0x002fca00078e020c */
[----:B------:R-:W4:Y:S01]  /*1510*/  LDG.E.CONSTANT R24, desc[UR6][R12.64] ;  /* 0x000000060c187981 */ /* 0x000f22000c1e9900 */
[----:B--2---:R-:W-:-:S05]  /*1520*/  IMAD.WIDE R14, R25, 0x4, R14 ;  /* 0x00000004190e7825 */ /* 0x004fca00078e020e */
[----:B------:R-:W2:Y:S01]  /*1530*/  LDG.E.CONSTANT R22, desc[UR6][R14.64] ;  /* 0x000000060e167981 */ /* 0x000ea2000c1e9900 */
[----:B0-----:R-:W-:Y:S01]  /*1540*/  IMAD.WIDE R18, R25, 0x4, R18 ;  /* 0x0000000419127825 */ /* 0x001fe200078e0212 */
[----:B---3--:R-:W-:Y:S02]  /*1550*/  I2FP.F32.S32 R16, R16 ;  /* 0x0000001000107245 */ /* 0x008fe40000201400 */
[----:B------:R-:W-:-:S03]  /*1560*/  I2FP.F32.S32 R0, R17 ;  /* 0x0000001100007245 */ /* 0x000fc60000201400 */
[-C--:B------:R-:W-:Y:S02]  /*1570*/  FMUL.FTZ R17, R16, R7.reuse ;  /* 0x0000000710117220 */ /* 0x080fe40000410000 */
[----:B------:R-:W-:Y:S01]  /*1580*/  FMUL.FTZ R0, R0, R7 ;  /* 0x0000000700007220 */ /* 0x000fe20000410000 */
[--C-:B----4-:R-:W-:Y:S02]  /*1590*/  HADD2.F32 R16, -RZ, R24.reuse.H0_H0 ;  /* 0x20000018ff107230 */ /* 0x110fe40000004100 */
[----:B------:R-:W-:Y:S02]  /*15a0*/  HADD2.F32 R24, -RZ, R24.H1_H1 ;  /* 0x30000018ff187230 */ /* 0x000fe40000004100 */
[----:B------:R-:W-:Y:S01]  /*15b0*/  F2FP.F16.F32.PACK_AB R0, R0, R17 ;  /* 0x000000110000723e */ /* 0x000fe200000000ff */
[----:B------:R-:W-:Y:S02]  /*15c0*/  FADD.FTZ R16, RZ, R16 ;  /* 0x00000010ff107221 */ /* 0x000fe40000010000 */
[----:B------:R-:W-:Y:S01]  /*15d0*/  FADD.FTZ R24, RZ, R24 ;  /* 0x00000018ff187221 */ /* 0x000fe20000010000 */
[----:B--2---:R-:W-:-:S02]  /*15e0*/  HADD2.F32 R17, -RZ, R22.H0_H0 ;  /* 0x20000016ff117230 */ /* 0x004fc40000004100 */
[----:B------:R-:W-:Y:S01]  /*15f0*/  HADD2.F32 R27, -RZ, R22.H1_H1 ;  /* 0x30000016ff1b7230 */ /* 0x000fe20000004100 */
[----:B------:R-:W-:Y:S02]  /*1600*/  LEA R22, R23, R2, 0x2 ;  /* 0x0000000217167211 */ /* 0x000fe400078e10ff */
[----:B------:R-:W-:Y:S01]  /*1610*/  FADD.FTZ R16, R16, R17 ;  /* 0x0000001110107221 */ /* 0x000fe20000010000 */
[--C-:B------:R-:W-:Y:S02]  /*1620*/  HADD2.F32 R17, -RZ, R0.reuse.H0_H0 ;  /* 0x20000000ff117230 */ /* 0x100fe40000004100 */
[----:B------:R-:W-:Y:S01]  /*1630*/  FADD.FTZ R24, R24, R27 ;  /* 0x0000001b18187221 */ /* 0x000fe20000010000 */
[----:B------:R-:W-:Y:S01]  /*1640*/  HADD2.F32 R27, -RZ, R0.H1_H1 ;  /* 0x30000000ff1b7230 */ /* 0x000fe20000004100 */
[----:B------:R-:W-:Y:S01]  /*1650*/  IADD3 R23, PT, PT, R4, R23, RZ ;  /* 0x0000001704177210 */ /* 0x000fe20007ffe0ff */
[----:B------:R-:W-:-:S03]  /*1660*/  FADD.FTZ R17, R16, R17 ;  /* 0x0000001110117221 */ /* 0x000fc60000010000 */
[----:B------:R-:W-:Y:S01]  /*1670*/  FADD.FTZ R0, R24, R27 ;  /* 0x0000001b18007221 */ /* 0x000fe20000010000 */
[----:B------:R-:W-:-:S03]  /*1680*/  ISETP.GE.AND P0, PT, R23, R8, PT ;  /* 0x000000081700720c */ /* 0x000fc60003f06270 */
        /* <DEDUP_REMOVED lines=9> */
[C---:B------:R-:W-:Y:S02]  /*1720*/  IADD3 R12, P0, PT, R3.reuse, R12, RZ ;  /* 0x0000000c030c7210 */ /* 0x040fe40007f1e0ff */
[----:B------:R-:W-:Y:S02]  /*1730*/  IADD3 R14, P1, PT, R3, R14, RZ ;  /* 0x0000000e030e7210 */ /* 0x000fe40007f3e0ff */
[----:B------:R-:W-:-:S03]  /*1740*/  IADD3.X R13, PT, PT, RZ, R13, RZ, P0, !PT ;  /* 0x0000000dff0d7210 */ /* 0x000fc600007fe4ff */
[----:B------:R-:W-:Y:S02]  /*1750*/  IMAD.X R15, RZ, RZ, R15, P1 ;  /* 0x000000ffff0f7224 */ /* 0x000fe400008e060f */
[----:B------:R-:W2:Y:S04]  /*1760*/  LDG.E.CONSTANT R25, desc[UR6][R12.64] ;  /* 0x000000060c197981 */ /* 0x000ea8000c1e9900 */
[----:B------:R-:W3:Y:S01]  /*1770*/  LDG.E.CONSTANT R24, desc[UR6][R14.64] ;  /* 0x000000060e187981 */ /* 0x000ee2000c1e9900 */
[----:B------:R-:W-:-:S04]  /*1780*/  SHF.L.U32 R0, R4, 0x3, RZ ;  /* 0x0000000304007819 */ /* 0x000fc800000006ff */
[----:B------:R-:W-:-:S04]  /*1790*/  IADD3 R16, P0, PT, R10, R0, RZ ;  /* 0x000000000a107210 */ /* 0x000fc80007f1e0ff */
[----:B------:R-:W-:Y:S01]  /*17a0*/  IADD3.X R17, PT, PT, RZ, R11, RZ, P0, !PT ;  /* 0x0000000bff117210 */ /* 0x000fe200007fe4ff */
[----:B--2---:R-:W-:Y:S02]  /*17b0*/  HADD2.F32 R10, -RZ, R25.H0_H0 ;  /* 0x20000019ff0a7230 */ /* 0x004fe40000004100 */
[----:B---3--:R-:W-:-:S03]  /*17c0*/  HADD2.F32 R11, -RZ, R24.H0_H0 ;  /* 0x20000018ff0b7230 */ /* 0x008fc60000004100 */
[----:B------:R-:W-:-:S04]  /*17d0*/  FADD.FTZ R10, RZ, R10 ;  /* 0x0000000aff0a7221 */ /* 0x000fc80000010000 */
[----:B------:R-:W-:Y:S02]  /*17e0*/  FADD.FTZ R26, R10, R11 ;  /* 0x0000000b0a1a7221 */ /* 0x000fe40000010000 */
[----:B------:R-:W2:Y:S01]  /*17f0*/  LDG.E.64 R10, desc[UR6][R16.64] ;  /* 0x00000006100a7981 */ /* 0x000ea2000c1e1b00 */
[----:B------:R-:W-:Y:S01]  /*1800*/  HADD2.F32 R25, -RZ, R25.H1_H1 ;  /* 0x30000019ff197230 */ /* 0x000fe20000004100 */
[----:B0-----:R-:W-:Y:S01]  /*1810*/  IADD3 R22, PT, PT, R3, R22, RZ ;  /* 0x0000001603167210 */ /* 0x001fe20007ffe0ff */
[----:B------:R-:W-:Y:S01]  /*1820*/  HADD2.F32 R24, -RZ, R24.H1_H1 ;  /* 0x30000018ff187230 */ /* 0x000fe20000004100 */
[----:B------:R-:W-:Y:S02]  /*1830*/  IADD3 R23, PT, PT, R23, R4, RZ ;  /* 0x0000000417177210 */ /* 0x000fe40007ffe0ff */
[----:B------:R-:W-:-:S04]  /*1840*/  FADD.FTZ R25, RZ, R25 ;  /* 0x00000019ff197221 */ /* 0x000fc80000010000 */
[----:B------:R-:W-:Y:S01]  /*1850*/  FADD.FTZ R24, R25, R24 ;  /* 0x0000001819187221 */ /* 0x000fe20000010000 */
[----:B--2---:R-:W-:Y:S02]  /*1860*/  I2FP.F32.S32 R10, R10 ;  /* 0x0000000a000a7245 */ /* 0x004fe40000201400 */
[----:B------:R-:W-:-:S03]  /*1870*/  I2FP.F32.S32 R28, R11 ;  /* 0x0000000b001c7245 */ /* 0x000fc60000201400 */
[-C--:B------:R-:W-:Y:S02]  /*1880*/  FMUL.FTZ R10, R10, R7.reuse ;  /* 0x000000070a0a7220 */ /* 0x080fe40000410000 */
[----:B------:R-:W-:-:S05]  /*1890*/  FMUL.FTZ R11, R28, R7 ;  /* 0x000000071c0b7220 */ /* 0x000fca0000410000 */
[----:B------:R-:W-:-:S05]  /*18a0*/  F2FP.F16.F32.PACK_AB R10, R11, R10 ;  /* 0x0000000a0b0a723e */ /* 0x000fca00000000ff */
[--C-:B------:R-:W-:Y:S02]  /*18b0*/  HADD2.F32 R11, -RZ, R10.reuse.H1_H1 ;  /* 0x3000000aff0b7230 */ /* 0x100fe40000004100 */
[----:B------:R-:W-:Y:S01]  /*18c0*/  HADD2.F32 R25, -RZ, R10.H0_H0 ;  /* 0x2000000aff197230 */ /* 0x000fe20000004100 */
[----:B------:R-:W-:Y:S02]  /*18d0*/  IADD3 R10, P0, PT, R3, R18, RZ ;  /* 0x00000012030a7210 */ /* 0x000fe40007f1e0ff */
[----:B------:R-:W-:Y:S02]  /*18e0*/  FADD.FTZ R24, R24, R11 ;  /* 0x0000000b18187221 */ /* 0x000fe40000010000 */
[----:B------:R-:W-:Y:S01]  /*18f0*/  FADD.FTZ R25, R26, R25 ;  /* 0x000000191a197221 */ /* 0x000fe20000010000 */
[----:B------:R-:W-:Y:S01]  /*1900*/  IADD3.X R11, PT, PT, RZ, R19, RZ, P0, !PT ;  /* 0x00000013ff0b7210 */ /* 0x000fe200007fe4ff */
[C---:B------:R-:W-:Y:S01]  /*1910*/  FMUL.FTZ R18, R24.reuse, R24 ;  /* 0x0000001818127220 */ /* 0x040fe20000410000 */
[----:B------:R-:W-:Y:S01]  /*1920*/  ISETP.GE.AND P0, PT, R23, R8, PT ;  /* 0x000000081700720c */ /* 0x000fe20003f06270 */
[C---:B------:R-:W-:Y:S01]  /*1930*/  FADD.FTZ R27, R25.reuse, R24 ;  /* 0x00000018191b7221 */ /* 0x040fe20000010000 */
[-C--:B------:R-:W-:Y:S01]  /*1940*/  F2FP.F16.F32.PACK_AB R19, R24, R25.reuse ;  /* 0x000000191813723e */ /* 0x080fe200000000ff */
[----:B------:R-:W-:-:S02]  /*1950*/  FFMA.FTZ R18, R25, R25, R18 ;  /* 0x0000001919127223 */ /* 0x000fc40000010012 */
[----:B------:R-:W-:Y:S02]  /*1960*/  FADD.FTZ R6, R6, R27 ;  /* 0x0000001b06067221 */ /* 0x000fe40000010000 */
[----:B------:R0:W-:Y:S01]  /*1970*/  STG.E desc[UR6][R10.64], R19 ;  /* 0x000000130a007986 */ /* 0x0001e2000c101906 */
[----:B------:R-:W-:-:S03]  /*1980*/  FADD.FTZ R5, R5, R18 ;  /* 0x0000001205057221 */ /* 0x000fc60000010000 */
[----:B------:R0:W-:Y:S02]  /*1990*/  STS [R22], R19 ;  /* 0x0000001316007388 */ /* 0x0001e40000000800 */
[----:B------:R-:W-:Y:S05]  /*19a0*/  @P0 BRA `(.L_x_1119) ;  /* 0x0000000c00c00947 */ /* 0x000fea0003800000 */
[C---:B------:R-:W-:Y:S02]  /*19b0*/  IADD3 R12, P0, PT, R3.reuse, R12, RZ ;  /* 0x0000000c030c7210 */ /* 0x040fe40007f1e0ff */
[----:B------:R-:W-:-:S03]  /*19c0*/  IADD3 R14, P1, PT, R3, R14, RZ ;  /* 0x0000000e030e7210 */ /* 0x000fc60007f3e0ff */
[----:B------:R-:W-:Y:S01]  /*19d0*/  IMAD.X R13, RZ, RZ, R13, P0 ;  /* 0x000000ffff0d7224 */ /* 0x000fe200000e060d */
[----:B------:R-:W-:-:S04]  /*19e0*/  IADD3.X R15, PT, PT, RZ, R15, RZ, P1, !PT ;  /* 0x0000000fff0f7210 */ /* 0x000fc80000ffe4ff */
[----:B------:R-:W2:Y:S04]  /*19f0*/  LDG.E.CONSTANT R24, desc[UR6][R12.64] ;  /* 0x000000060c187981 */ /* 0x000ea8000c1e9900 */
[----:B------:R-:W0:Y:S01]  /*1a00*/  LDG.E.CONSTANT R25, desc[UR6][R14.64] ;  /* 0x000000060e197981 */ /* 0x000e22000c1e9900 */
[----:B------:R-:W-:-:S04]  /*1a10*/  IADD3 R16, P0, PT, R0, R16, RZ ;  /* 0x0000001000107210 */ /* 0x000fc80007f1e0ff */
[----:B------:R-:W-:Y:S01]  /*1a20*/  IADD3.X R17, PT, PT, RZ, R17, RZ, P0, !PT ;  /* 0x00000011ff117210 */ /* 0x000fe200007fe4ff */
[----:B--2---:R-:W-:Y:S02]  /*1a30*/  HADD2.F32 R18, -RZ, R24.H0_H0 ;  /* 0x20000018ff127230 */ /* 0x004fe40000004100 */
[----:B0-----:R-:W-:-:S03]  /*1a40*/  HADD2.F32 R19, -RZ, R25.H0_H0 ;  /* 0x20000019ff137230 */ /* 0x001fc60000004100 */
[----:B------:R-:W-:-:S04]  /*1a50*/  FADD.FTZ R18, RZ, R18 ;  /* 0x00000012ff127221 */ /* 0x000fc80000010000 */
[----:B------:R-:W-:Y:S02]  /*1a60*/  FADD.FTZ R26, R18, R19 ;  /* 0x00000013121a7221 */ /* 0x000fe40000010000 */
[----:B------:R-:W2:Y:S01]  /*1a70*/  LDG.E.64 R18, desc[UR6][R16.64] ;  /* 0x0000000610127981 */ /* 0x000ea2000c1e1b00 */
[----:B------:R-:W-:Y:S01]  /*1a80*/  HADD2.F32 R24, -RZ, R24.H1_H1 ;  /* 0x30000018ff187230 */ /* 0x000fe20000004100 */
[C---:B------:R-:W-:Y:S01]  /*1a90*/  IADD3 R10, P0, PT, R3.reuse, R10, RZ ;  /* 0x0000000a030a7210 */ /* 0x040fe20007f1e0ff */
[----:B------:R-:W-:Y:S01]  /*1aa0*/  HADD2.F32 R25, -RZ, R25.H1_H1 ;  /* 0x30000019ff197230 */ /* 0x000fe20000004100 */
[----:B------:R-:W-:Y:S02]  /*1ab0*/  IADD3 R22, PT, PT, R3, R22, RZ ;  /* 0x0000001603167210 */ /* 0x000fe40007ffe0ff */
[----:B------:R-:W-:Y:S01]  /*1ac0*/  FADD.FTZ R24, RZ, R24 ;  /* 0x00000018ff187221 */ /* 0x000fe20000010000 */
[----:B------:R-:W-:Y:S02]  /*1ad0*/  IADD3.X R11, PT, PT, RZ, R11, RZ, P0, !PT ;  /* 0x0000000bff0b7210 */ /* 0x000fe400007fe4ff */
[----:B------:R-:W-:-:S04]  /*1ae0*/  IADD3 R23, PT, PT, R23, R4, RZ ;  /* 0x0000000417177210 */ /* 0x000fc80007ffe0ff */
[----:B------:R-:W-:Y:S02]  /*1af0*/  ISETP.GE.AND P0, PT, R23, R8, PT ;  /* 0x000000081700720c */ /* 0x000fe40003f06270 */
[----:B--2---:R-:W-:Y:S02]  /*1b00*/  I2FP.F32.S32 R18, R18 ;  /* 0x0000001200127245 */ /* 0x004fe40000201400 */
[----:B------:R-:W-:-:S03]  /*1b10*/  I2FP.F32.S32 R28, R19 ;  /* 0x00000013001c7245 */ /* 0x000fc60000201400 */
[-C--:B------:R-:W-:Y:S02]  /*1b20*/  FMUL.FTZ R18, R18, R7.reuse ;  /* 0x0000000712127220 */ /* 0x080fe40000410000 */
[----:B------:R-:W-:-:S05]  /*1b30*/  FMUL.FTZ R19, R28, R7 ;  /* 0x000000071c137220 */ /* 0x000fca0000410000 */
[----:B------:R-:W-:Y:S01]  /*1b40*/  F2FP.F16.F32.PACK_AB R19, R19, R18 ;  /* 0x000000121313723e */ /* 0x000fe200000000ff */
[----:B------:R-:W-:-:S04]  /*1b50*/  FADD.FTZ R18, R24, R25 ;  /* 0x0000001918127221 */ /* 0x000fc80000010000 */
[--C-:B------:R-:W-:Y:S02]  /*1b60*/  HADD2.F32 R25, -RZ, R19.reuse.H1_H1 ;  /* 0x30000013ff197230 */ /* 0x100fe40000004100 */
[----:B------:R-:W-:-:S03]  /*1b70*/  HADD2.F32 R19, -RZ, R19.H0_H0 ;  /* 0x20000013ff137230 */ /* 0x000fc60000004100 */
[----:B------:R-:W-:Y:S02]  /*1b80*/  FADD.FTZ R18, R18, R25 ;  /* 0x0000001912127221 */ /* 0x000fe40000010000 */
[----:B------:R-:W-:Y:S02]  /*1b90*/  FADD.FTZ R19, R26, R19 ;  /* 0x000000131a137221 */ /* 0x000fe40000010000 */
[C---:B------:R-:W-:Y:S02]  /*1ba0*/  FMUL.FTZ R24, R18.reuse, R18 ;  /* 0x0000001212187220 */ /* 0x040fe40000410000 */
[C---:B------:R-:W-:Y:S01]  /*1bb0*/  FADD.FTZ R27, R19.reuse, R18 ;  /* 0x00000012131b7221 */ /* 0x040fe20000010000 */
[-C--:B------:R-:W-:Y:S01]  /*1bc0*/  F2FP.F16.F32.PACK_AB R25, R18, R19.reuse ;  /* 0x000000131219723e */ /* 0x080fe200000000ff */
[----:B------:R-:W-:Y:S02]  /*1bd0*/  FFMA.FTZ R24, R19, R19, R24 ;  /* 0x0000001313187223 */ /* 0x000fe40000010018 */
[----:B------:R-:W-:-:S02]  /*1be0*/  FADD.FTZ R6, R6, R27 ;  /* 0x0000001b06067221 */ /* 0x000fc40000010000 */
        /* <DEDUP_REMOVED lines=164> */
[----:B------:R-:W-:-:S05]  /*2630*/  IADD3 R14, P0, PT, R0, R16, RZ ;  /* 0x00000010000e7210 */ /* 0x000fca0007f1e0ff */
[----:B------:R-:W-:Y:S01]  /*2640*/  IMAD.X R15, RZ, RZ, R17, P0 ;  /* 0x000000ffff0f7224 */ /* 0x000fe200000e0611 */
[C---:B------:R-:W-:Y:S02]  /*2650*/  IADD3 R12, P0, PT, R3.reuse, R12, RZ ;  /* 0x0000000c030c7210 */ /* 0x040fe40007f1e0ff */
[----:B------:R-:W-:-:S03]  /*2660*/  IADD3 R16, P1, PT, R3, R18, RZ ;  /* 0x0000001203107210 */ /* 0x000fc60007f3e0ff */
[----:B------:R-:W2:Y:S01]  /*2670*/  LDG.E.64 R14, desc[UR6][R14.64] ;  /* 0x000000060e0e7981 */ /* 0x000ea2000c1e1b00 */
[----:B------:R-:W-:Y:S02]  /*2680*/  IADD3.X R13, PT, PT, RZ, R13, RZ, P0, !PT ;  /* 0x0000000dff0d7210 */ /* 0x000fe400007fe4ff */
        /* <DEDUP_REMOVED lines=15> */
[----:B------:R-:W-:Y:S01]  /*2780*/  FADD.FTZ R0, RZ, R0 ;  /* 0x00000000ff007221 */ /* 0x000fe20000010000 */
[----:B------:R-:W-:Y:S01]  /*2790*/  F2FP.F16.F32.PACK_AB R19, R24, R19 ;  /* 0x000000131813723e */ /* 0x000fe200000000ff */
[----:B------:R-:W-:-:S02]  /*27a0*/  HADD2.F32 R13, -RZ, R16.H0_H0 ;  /* 0x20000010ff0d7230 */ /* 0x000fc40000004100 */
[----:B------:R-:W-:Y:S02]  /*27b0*/  FADD.FTZ R18, RZ, R18 ;  /* 0x00000012ff127221 */ /* 0x000fe40000010000 */
[--C-:B------:R-:W-:Y:S02]  /*27c0*/  HADD2.F32 R12, -RZ, R19.reuse.H1_H1 ;  /* 0x30000013ff0c7230 */ /* 0x100fe40000004100 */
[----:B------:R-:W-:Y:S01]  /*27d0*/  FADD.FTZ R15, R18, R15 ;  /* 0x0000000f120f7221 */ /* 0x000fe20000010000 */
[----:B------:R-:W-:Y:S02]  /*27e0*/  HADD2.F32 R19, -RZ, R19.H0_H0 ;  /* 0x20000013ff137230 */ /* 0x000fe40000004100 */
[----:B------:R-:W-:Y:S01]  /*27f0*/  FADD.FTZ R0, R0, R13 ;  /* 0x0000000d00007221 */ /* 0x000fe20000010000 */
        /* <DEDUP_REMOVED lines=11> */
.L_x_1119:
[----:B------:R-:W-:Y:S05]  /*28b0*/  BSYNC.RECONVERGENT B0 ;  /* 0x0000000000007941 */ /* 0x000fea0003800200 */
.L_x_1118:
        /* <DEDUP_REMOVED lines=79> */
.L_x_1124:
[----:B------:R-:W-:Y:S05]  /*2db0*/  BSYNC.RECONVERGENT B0 ;  /* 0x0000000000007941 */ /* 0x000fea0003800200 */
.L_x_1123:
        /* <DEDUP_REMOVED lines=20> */
.L_x_1144:
        /* <DEDUP_REMOVED lines=38> */
.L_x_1129:
[----:B0-----:R-:W-:-:S05]  /*3160*/  IMAD.WIDE R2, R15, 0x4, R2 ;  /* 0x000000040f027825 */ /* 0x001fca00078e0202 */
[----:B------:R0:W-:Y:S02]  /*3170*/  STG.E desc[UR6][R2.64], R22 ;  /* 0x0000001602007986 */ /* 0x0001e4000c101906 */
.L_x_1128:
[----:B-1-3--:R-:W-:Y:S05]  /*3180*/  BSYNC.RECONVERGENT B1 ;  /* 0x0000000000017941 */ /* 0x00afea0003800200 */
.L_x_1127:
        /* <DEDUP_REMOVED lines=28> */
.L_x_1130:
        /* <DEDUP_REMOVED lines=18> */
.L_x_1131:
        /* <DEDUP_REMOVED lines=24> */
.L_x_1132:
        /* <DEDUP_REMOVED lines=18> */
.L_x_1133:
        /* <DEDUP_REMOVED lines=25> */
.L_x_1134:
        /* <DEDUP_REMOVED lines=18> */
.L_x_1135:
        /* <DEDUP_REMOVED lines=25> */
.L_x_1136:
        /* <DEDUP_REMOVED lines=18> */
.L_x_1137:
        /* <DEDUP_REMOVED lines=25> */
.L_x_1138:
        /* <DEDUP_REMOVED lines=18> */
.L_x_1139:
        /* <DEDUP_REMOVED lines=25> */
.L_x_1140:
        /* <DEDUP_REMOVED lines=18> */
.L_x_1141:
        /* <DEDUP_REMOVED lines=24> */
.L_x_1142:
        /* <DEDUP_REMOVED lines=18> */
.L_x_1143:
[----:B------:R-:W-:-:S04]  /*4470*/  IADD3 R18, PT, PT, R18, R19, RZ ;  /* 0x0000001312127210 */ /* 0x000fc80007ffe0ff */
[----:B------:R-:W-:-:S13]  /*4480*/  ISETP.GE.AND P1, PT, R18, R8, PT ;  /* 0x000000081200720c */ /* 0x000fda0003f26270 */
[----:B------:R-:W-:Y:S05]  /*4490*/  @!P1 BRA `(.L_x_1144) ;  /* 0xffffffe800989947 */ /* 0x000fea000383ffff */
.L_x_1126:
[----:B-123--:R-:W-:Y:S05]  /*44a0*/  BSYNC.RECONVERGENT B0 ;  /* 0x0000000000007941 */ /* 0x00efea0003800200 */
.L_x_1125:
        /* <DEDUP_REMOVED lines=94> */
[----:B-----5:R-:W-:Y:S05]  /*4a90*/  CALL.REL.NOINC `($__internal_20_$__cuda_sm20_div_rn_f64_full) ;  /* 0x0000000000b47944 */ /* 0x020fea0003c00000 */
.L_x_1148:
[----:B------:R-:W-:Y:S05]  /*4aa0*/  BSYNC.RECONVERGENT B1 ;  /* 0x0000000000017941 */ /* 0x000fea0003800200 */
.L_x_1147:
        /* <DEDUP_REMOVED lines=16> */
.L_x_1149:
        /* <DEDUP_REMOVED lines=17> */
.L_x_1146:
[----:B------:R-:W-:Y:S05]  /*4cc0*/  BSYNC.RECONVERGENT B0 ;  /* 0x0000000000007941 */ /* 0x000fea0003800200 */
.L_x_1145:
        /* <DEDUP_REMOVED lines=10> */
        .weak           $__internal_20_$__cuda_sm20_div_rn_f64_full
        .type           $__internal_20_$__cuda_sm20_div_rn_f64_full,@function
        .size           $__internal_20_$__cuda_sm20_div_rn_f64_full,(.L_x_2498 - $__internal_20_$__cuda_sm20_div_rn_f64_full)
$__internal_20_$__cuda_sm20_div_rn_f64_full:
        /* <DEDUP_REMOVED lines=91> */
.L_x_1151:
        /* <DEDUP_REMOVED lines=15> */
.L_x_1153:
[----:B------:R-:W-:Y:S02]  /*5410*/  LOP3.LUT R15, R5, 0x80000, RZ, 0xfc, !PT ;  /* 0x00080000050f7812 */ /* 0x000fe400078efcff */
[----:B------:R-:W-:-:S07]  /*5420*/  MOV R14, R4 ;  /* 0x00000004000e7202 */ /* 0x000fce0000000f00 */
.L_x_1152:
[----:B------:R-:W-:Y:S05]  /*5430*/  BSYNC.RECONVERGENT B2 ;  /* 0x0000000000027941 */ /* 0x000fea0003800200 */
.L_x_1150:
[----:B------:R-:W-:Y:S01]  /*5440*/  HFMA2 R7, -RZ, RZ, 0, 0 ;  /* 0x00000000ff077431 */ /* 0x000fe200000001ff */
[----:B------:R-:W-:Y:S02]  /*5450*/  MOV R2, R14 ;  /* 0x0000000e00027202 */ /* 0x000fe40000000f00 */
[----:B------:R-:W-:Y:S01]  /*5460*/  MOV R3, R15 ;  /* 0x0000000f00037202 */ /* 0x000fe20000000f00 */
[----:B------:R-:W-:Y:S06]  /*5470*/  RET.REL.NODEC R6 `(_ZN17fastertransformer35generalAddBiasResidualLayerNormOpt2I7__half2Lb1ELb1ELi1ELb1ELi8EEEvPT_S3_PKS2_S5_S5_S5_S5_S5_fiiPKfS7_S7_Pfi) ;  /* 0xffffffa806e07950 */ /* 0x000fec0003c3ffff */
.L_x_1154:
        /* <DEDUP_REMOVED lines=16> */
.L_x_2498:


//--------------------- .text._ZN17fastertransformer34generalAddBiasResidualLayerNormOptI7__half2Lb1ELb1ELi1ELb1ELi8EEEvPT_S3_PKS2_S5_S5_S5_S5_S5_fiiPKfS7_S7_Pfi --------------------------
	.section	.text._ZN17fastertransformer34generalAddBiasResidualLayerNormOptI7__half2Lb1ELb1ELi1ELb1ELi8EEEvPT_S3_PKS2_S5_S5_S5_S5_S5_fiiPKfS7_S7_Pfi,"ax",@progbits
	.align	128
        .global         _ZN17fastertransformer34generalAddBiasResidualLayerNormOptI7__half2Lb1ELb1ELi1ELb1ELi8EEEvPT_S3_PKS2_S5_S5_S5_S5_S5_fiiPKfS7_S7_Pfi
        .type           _ZN17fastertransformer34generalAddBiasResidualLayerNormOptI7__half2Lb1ELb1ELi1ELb1ELi8EEEvPT_S3_PKS2_S5_S5_S5_S5_S5_fiiPKfS7_S7_Pfi,@function
        .size           _ZN17fastertransformer34generalAddBiasResidualLayerNormOptI7__half2Lb1ELb1ELi1ELb1ELi8EEEvPT_S3_PKS2_S5_S5_S5_S5_S5_fiiPKfS7_S7_Pfi,(.L_x_2499 - _ZN17fastertransformer34generalAddBiasResidualLayerNormOptI7__half2Lb1ELb1ELi1ELb1ELi8EEEvPT_S3_PKS2_S5_S5_S5_S5_S5_fiiPKfS7_S7_Pfi)
        .other          _ZN17fastertransformer34generalAddBiasResidualLayerNormOptI7__half2Lb1ELb1ELi1ELb1ELi8EEEvPT_S3_PKS2_S5_S5_S5_S5_S5_fiiPKfS7_S7_Pfi,@"STO_CUDA_ENTRY STV_DEFAULT"
_ZN17fastertransformer34generalAddBiasResidualLayerNormOptI7__half2Lb1ELb1ELi1ELb1ELi8EEEvPT_S3_PKS2_S5_S5_S5_S5_S5_fiiPKfS7_S7_Pfi:
.text._ZN17fastertransformer34generalAddBiasResidualLayerNormOptI7__half2Lb1ELb1ELi1ELb1ELi8EEEvPT_S3_PKS2_S5_S5_S5_S5_S5_fiiPKfS7_S7_Pfi:
        /* <DEDUP_REMOVED lines=36> */
.L_x_1158:
[----:B0-2---:R-:W-:Y:S02]  /*0240*/  IMAD R25, R6, R3, R22 ;  /* 0x0000000306197224 */ /* 0x005fe400078e0216 */
[----:B------:R-:W-:-:S04]  /*0250*/  IMAD.WIDE R18, R22, 0x4, R8 ;  /* 0x0000000416127825 */ /* 0x000fc800078e0208 */
[C---:B---3--:R-:W-:Y:S02]  /*0260*/  IMAD.WIDE R16, R25.reuse, 0x4, R14 ;  /* 0x0000000419107825 */ /* 0x048fe400078e020e */
[----:B------:R-:W2:Y:S02]  /*0270*/  LDG.E.CONSTANT R18, desc[UR6][R18.64] ;  /* 0x0000000612127981 */ /* 0x000ea4000c1e9900 */
[C---:B------:R-:W-:Y:S02]  /*0280*/  IMAD.WIDE R20, R25.reuse, 0x4, R10 ;  /* 0x0000000419147825 */ /* 0x040fe400078e020a */
        /* <DEDUP_REMOVED lines=14> */
.L_x_1157:
        /* <DEDUP_REMOVED lines=9> */
.L_x_1159:
[----:B0-----:R-:W-:-:S04]  /*0400*/  IMAD R25, R6, R3, R23 ;  /* 0x0000000306197224 */ /* 0x001fc800078e0217 */
[----:B------:R-:W-:-:S04]  /*0410*/  IMAD.WIDE R16, R25, 0x8, R12 ;  /* 0x0000000819107825 */ /* 0x000fc800078e020c */
[----:B------:R-:W-:Y:S02]  /*0420*/  IMAD.WIDE R18, R23, 0x4, R14 ;  /* 0x0000000417127825 */ /* 0x000fe400078e020e */
[----:B------:R-:W2:Y:S02]  /*0430*/  LDG.E.64.CONSTANT R16, desc[UR6][R16.64] ;  /* 0x0000000610107981 */ /* 0x000ea4000c1e9b00 */
[----:B---3--:R-:W-:Y:S02]  /*0440*/  IMAD.WIDE R20, R25, 0x4, R8 ;  /* 0x0000000419147825 */ /* 0x008fe400078e0208 */
        /* <DEDUP_REMOVED lines=18> */
.L_x_1156:
[----:B------:R-:W-:Y:S05]  /*0570*/  BSYNC.RECONVERGENT B0 ;  /* 0x0000000000007941 */ /* 0x000fea0003800200 */
.L_x_1155:
        /* <DEDUP_REMOVED lines=55> */
.L_x_1162:
        /* <DEDUP_REMOVED lines=105> */
.L_x_1161:
[----:B------:R-:W-:Y:S05]  /*0f80*/  BSYNC.RECONVERGENT B0 ;  /* 0x0000000000007941 */ /* 0x000fea0003800200 */
.L_x_1160:
        /* <DEDUP_REMOVED lines=39> */
.L_x_1164:
[----:B------:R-:W-:Y:S05]  /*1200*/  BSYNC.RECONVERGENT B0 ;  /* 0x0000000000007941 */ /* 0x000fea0003800200 */
.L_x_1163:
        /* <DEDUP_REMOVED lines=19> */
.L_x_1184:
        /* <DEDUP_REMOVED lines=22> */
.L_x_1167:
        /* <DEDUP_REMOVED lines=15> */
.L_x_1169:
[----:B-1----:R-:W-:-:S05]  /*1590*/  IMAD.WIDE R16, R19, 0x4, R16 ;  /* 0x0000000413107825 */ /* 0x002fca00078e0210 */
[----:B------:R1:W-:Y:S02]  /*15a0*/  STG.E desc[UR6][R16.64], R22 ;  /* 0x0000001610007986 */ /* 0x0003e4000c101906 */
.L_x_1168:
        /* <DEDUP_REMOVED lines=25> */
.L_x_1170:
        /* <DEDUP_REMOVED lines=18> */
.L_x_1171:
        /* <DEDUP_REMOVED lines=24> */
.L_x_1172:
        /* <DEDUP_REMOVED lines=18> */
.L_x_1173:
        /* <DEDUP_REMOVED lines=24> */
.L_x_1174:
        /* <DEDUP_REMOVED lines=18> */
.L_x_1175:
        /* <DEDUP_REMOVED lines=24> */
.L_x_1176:
        /* <DEDUP_REMOVED lines=18> */
.L_x_1177:
        /* <DEDUP_REMOVED lines=24> */
.L_x_1178:
        /* <DEDUP_REMOVED lines=18> */
.L_x_1179:
        /* <DEDUP_REMOVED lines=24> */
.L_x_1180:
        /* <DEDUP_REMOVED lines=18> */
.L_x_1181:
        /* <DEDUP_REMOVED lines=24> */
.L_x_1182:
        /* <DEDUP_REMOVED lines=18> */
.L_x_1183:
[----:B------:R-:W-:-:S05]  /*2820*/  IMAD.IADD R20, R20, 0x1, R4 ;  /* 0x0000000114147824 */ /* 0x000fca00078e0204 */
[----:B------:R-:W-:-:S13]  /*2830*/  ISETP.GE.AND P1, PT, R20, R3, PT ;  /* 0x000000031400720c */ /* 0x000fda0003f26270 */
[----:B------:R-:W-:Y:S05]  /*2840*/  @!P1 BRA `(.L_x_1184) ;  /* 0xffffffe800bc9947 */ /* 0x000fea000383ffff */
.L_x_1166:
[----:B01----:R-:W-:Y:S05]  /*2850*/  BSYNC.RECONVERGENT B0 ;  /* 0x0000000000007941 */ /* 0x003fea0003800200 */
.L_x_1165:
        /* <DEDUP_REMOVED lines=94> */
[----:B------:R-:W-:Y:S05]  /*2e40*/  CALL.REL.NOINC `($__internal_21_$__cuda_sm20_div_rn_f64_full) ;  /* 0x0000000000bc7944 */ /* 0x000fea0003c00000 */
.L_x_1188:
[----:B------:R-:W-:Y:S05]  /*2e50*/  BSYNC.RECONVERGENT B1 ;  /* 0x0000000000017941 */ /* 0x000fea0003800200 */
.L_x_1187:
        /* <DEDUP_REMOVED lines=17> */
.L_x_1189:
        /* <DEDUP_REMOVED lines=17> */
.L_x_1186:
[----:B------:R-:W-:Y:S05]  /*3080*/  BSYNC.RECONVERGENT B0 ;  /* 0x0000000000007941 */ /* 0x000fea0003800200 */
.L_x_1185:
        /* <DEDUP_REMOVED lines=11> */
        .weak           $__internal_21_$__cuda_sm20_div_rn_f64_full
        .type           $__internal_21_$__cuda_sm20_div_rn_f64_full,@function
        .size           $__internal_21_$__cuda_sm20_div_rn_f64_full,(.L_x_2499 - $__internal_21_$__cuda_sm20_div_rn_f64_full)
$__internal_21_$__cuda_sm20_div_rn_f64_full:
        /* <DEDUP_REMOVED lines=93> */
.L_x_1191:
        /* <DEDUP_REMOVED lines=15> */
.L_x_1193:
[----:B------:R-:W-:Y:S02]  /*3800*/  LOP3.LUT R13, R9, 0x80000, RZ, 0xfc, !PT ;  /* 0x00080000090d7812 */ /* 0x000fe400078efcff */
[----:B------:R-:W-:-:S07]  /*3810*/  MOV R12, R8 ;  /* 0x00000008000c7202 */ /* 0x000fce0000000f00 */
.L_x_1192:
[----:B------:R-:W-:Y:S05]  /*3820*/  BSYNC.RECONVERGENT B2 ;  /* 0x0000000000027941 */ /* 0x000fea0003800200 */
.L_x_1190:
[----:B------:R-:W-:Y:S02]  /*3830*/  HFMA2 R11, -RZ, RZ, 0, 0 ;  /* 0x00000000ff0b7431 */ /* 0x000fe400000001ff */
[----:B------:R-:W-:Y:S01]  /*3840*/  IMAD.MOV.U32 R6, RZ, RZ, R12 ;  /* 0x000000ffff067224 */ /* 0x000fe200078e000c */
[----:B------:R-:W-:Y:S01]  /*3850*/  MOV R7, R13 ;  /* 0x0000000d00077202 */ /* 0x000fe20000000f00 */
[----:B------:R-:W-:Y:S06]  /*3860*/  RET.REL.NODEC R10 `(_ZN17fastertransformer34generalAddBiasResidualLayerNormOptI7__half2Lb1ELb1ELi1ELb1ELi8EEEvPT_S3_PKS2_S5_S5_S5_S5_S5_fiiPKfS7_S7_Pfi) ;  /* 0xffffffc40ae47950 */ /* 0x000fec0003c3ffff */
.L_x_1194:
        /* <DEDUP_REMOVED lines=9> */
.L_x_2499:


//--------------------- .text._ZN17fastertransformer35generalAddBiasResidualLayerNormOpt2I7__half2Lb0ELb0ELi2ELb1ELi4EEEvPT_S3_PKS2_S5_S5_S5_S5_S5_fiiPKfS7_S7_Pfi --------------------------
	.section	.text._ZN17fastertransformer35generalAddBiasResidualLayerNormOpt2I7__half2Lb0ELb0ELi2ELb1ELi4EEEvPT_S3_PKS2_S5_S5_S5_S5_S5_fiiPKfS7_S7_Pfi,"ax",@progbits
	.align	128
        .global         _ZN17fastertransformer35generalAddBiasResidualLayerNormOpt2I7__half2Lb0ELb0ELi2ELb1ELi4EEEvPT_S3_PKS2_S5_S5_S5_S5_S5_fiiPKfS7_S7_Pfi
        .type           _ZN17fastertransformer35generalAddBiasResidualLayerNormOpt2I7__half2Lb0ELb0ELi2ELb1ELi4EEEvPT_S3_PKS2_S5_S5_S5_S5_S5_fiiPKfS7_S7_Pfi,@function
        .size           _ZN17fastertransformer35generalAddBiasResidualLayerNormOpt2I7__half2Lb0ELb0ELi2ELb1ELi4EEEvPT_S3_PKS2_S5_S5_S5_S5_S5_fiiPKfS7_S7_Pfi,(.L_x_2500 - _ZN17fastertransformer35generalAddBiasResidualLayerNormOpt2I7__half2Lb0ELb0ELi2ELb1ELi4EEEvPT_S3_PKS2_S5_S5_S5_S5_S5_fiiPKfS7_S7_Pfi)
        .other          _ZN17fastertransformer35generalAddBiasResidualLayerNormOpt2I7__half2Lb0ELb0ELi2ELb1ELi4EEEvPT_S3_PKS2_S5_S5_S5_S5_S5_fiiPKfS7_S7_Pfi,@"STO_CUDA_ENTRY STV_DEFAULT"
_ZN17fastertransformer35generalAddBiasResidualLayerNormOpt2I7__half2Lb0ELb0ELi2ELb1ELi4EEEvPT_S3_PKS2_S5_S5_S5_S5_S5_fiiPKfS7_S7_Pfi:
.text._ZN17fastertransformer35generalAddBiasResidualLayerNormOpt2I7__half2Lb0ELb0ELi2ELb1ELi4EEEvPT_S3_PKS2_S5_S5_S5_S5_S5_fiiPKfS7_S7_Pfi:
        /* <DEDUP_REMOVED lines=12> */
[----:B------:R-:W-:Y:S02]  /*00c0*/  HFMA2 R14, -RZ, RZ, 0, 0 ;  /* 0x00000000ff0e7431 */ /* 0x000fe400000001ff */
[----:B------:R-:W-:Y:S01]  /*00d0*/  IMAD.MOV.U32 R13, RZ, RZ, RZ ;  /* 0x000000ffff0d7224 */ /* 0x000fe200078e00ff */
[----:B---3--:R0:W5:Y:S01]  /*00e0*/  @!P0 LDG.E R18, desc[UR6][R2.64] ;  /* 0x0000000602128981 */ /* 0x008162000c1e1900 */
[----:B-1----:R-:W-:-:S13]  /*00f0*/  ISETP.GE.AND P0, PT, R21, R10, PT ;  /* 0x0000000a1500720c */ /* 0x002fda0003f06270 */
[----:B0---4-:R-:W-:Y:S05]  /*0100*/  @P0 BRA `(.L_x_1196) ;  /* 0x0000000400ec0947 */ /* 0x011fea0003800000 */
[----:B------:R-:W0:Y:S01]  /*0110*/  S2R R5, SR_CgaCtaId ;  /* 0x0000000000057919 */ /* 0x000e220000008800 */
[----:B------:R-:W1:Y:S01]  /*0120*/  LDC R0, c[0x0][0x360] ;  /* 0x0000d800ff007b82 */ /* 0x000e620000000800 */
[----:B------:R-:W-:Y:S01]  /*0130*/  MOV R4, 0x400 ;  /* 0x0000040000047802 */ /* 0x000fe20000000f00 */
[----:B------:R-:W-:Y:S01]  /*0140*/  IMAD.MOV.U32 R9, RZ, RZ, R21 ;  /* 0x000000ffff097224 */ /* 0x000fe200078e0015 */
[----:B------:R-:W-:Y:S01]  /*0150*/  MOV R13, RZ ;  /* 0x000000ff000d7202 */ /* 0x000fe20000000f00 */
[----:B------:R-:W-:Y:S02]  /*0160*/  IMAD.MOV.U32 R14, RZ, RZ, RZ ;  /* 0x000000ffff0e7224 */ /* 0x000fe400078e00ff */
[----:B------:R-:W-:Y:S02]  /*0170*/  VIADD R4, R4, 0x190 ;  /* 0x0000019004047836 */ /* 0x000fe40000000000 */
[----:B------:R-:W2:Y:S01]  /*0180*/  LDC.64 R2, c[0x0][0x388] ;  /* 0x0000e200ff027b82 */ /* 0x000ea20000000a00 */
[----:B-1----:R-:W-:-:S02]  /*0190*/  SHF.L.U32 R11, R0, 0x2, RZ ;  /* 0x00000002000b7819 */ /* 0x002fc400000006ff */
[----:B0-----:R-:W-:-:S07]  /*01a0*/  LEA R12, R5, R4, 0x18 ;  /* 0x00000004050c7211 */ /* 0x001fce00078ec0ff */
.L_x_1197:
        /* <DEDUP_REMOVED lines=16> */
[----:B------:R-:W-:Y:S02]  /*02b0*/  IMAD R20, R9, 0x4, R12 ;  /* 0x0000000409147824 */ /* 0x000fe400078e020c */
[----:B--2---:R-:W-:Y:S02]  /*02c0*/  IMAD.WIDE R6, R7, 0x4, R2 ;  /* 0x0000000407067825 */ /* 0x004fe400078e0202 */
[----:B------:R-:W-:-:S02]  /*02d0*/  F2FP.F16.F32.PACK_AB R25, R23, R8 ;  /* 0x000000081719723e */ /* 0x000fc400000000ff */
        /* <DEDUP_REMOVED lines=12> */
[----:B------:R-:W-:Y:S02]  /*03a0*/  IMAD.X R9, RZ, RZ, R5, P0 ;  /* 0x000000ffff097224 */ /* 0x000fe400000e0605 */
[----:B------:R-:W-:-:S03]  /*03b0*/  IMAD.X R5, RZ, RZ, R17, P1 ;  /* 0x000000ffff057224 */ /* 0x000fc600008e0611 */
        /* <DEDUP_REMOVED lines=30> */
[----:B0-----:R-:W-:Y:S01]  /*05a0*/  IADD3 R6, P0, PT, R11, R6, RZ ;  /* 0x000000060b067210 */ /* 0x001fe20007f1e0ff */
        /* <DEDUP_REMOVED lines=26> */
[----:B------:R0:W3:Y:S01]  /*0750*/  LDG.E.CONSTANT R8, desc[UR6][R8.64] ;  /* 0x0000000608087981 */ /* 0x0000e2000c1e9900 */
[C---:B-1----:R-:W-:Y:S01]  /*0760*/  IADD3 R6, P0, PT, R11.reuse, R6, RZ ;  /* 0x000000060b067210 */ /* 0x042fe20007f1e0ff */
[----:B------:R-:W-:-:S03]  /*0770*/  IMAD.IADD R20, R11, 0x1, R20 ;  /* 0x000000010b147824 */ /* 0x000fc600078e0214 */
[----:B------:R-:W-:Y:S02]  /*0780*/  IADD3.X R7, PT, PT, RZ, R7, RZ, P0, !PT ;  /* 0x00000007ff077210 */ /* 0x000fe400007fe4ff */
[----:B0-----:R-:W-:-:S04]  /*0790*/  IADD3 R9, PT, PT, R15, R0, RZ ;  /* 0x000000000f097210 */ /* 0x001fc80007ffe0ff */
        /* <DEDUP_REMOVED lines=17> */
[----:B---3--:R-:W-:Y:S06]  /*08b0*/  @!P0 BRA `(.L_x_1197) ;  /* 0xfffffff8003c8947 */ /* 0x008fec000383ffff */
.L_x_1196:
[----:B------:R-:W-:Y:S05]  /*08c0*/  BSYNC.RECONVERGENT B0 ;  /* 0x0000000000007941 */ /* 0x000fea0003800200 */
.L_x_1195:
[----:B------:R-:W2:Y:S01]  /*08d0*/  SHFL.BFLY PT, R3, R14, 0x10, 0x1f ;  /* 0x0e001f000e037f89 */ /* 0x000ea200000e0000 */
[----:B------:R-:W3:Y:S01]  /*08e0*/  LDC R11, c[0x0][0x360] ;  /* 0x0000d800ff0b7b82 */ /* 0x000ee20000000800 */
[----:B------:R-:W-:Y:S01]  /*08f0*/  I2FP.F32.U32 R12, R21 ;  /* 0x00000015000c7245 */ /* 0x000fe20000201000 */
[----:B------:R-:W-:Y:S01]  /*0900*/  BSSY.RECONVERGENT B0, `(.L_x_1198) ;  /* 0x000004c000007945 */ /* 0x000fe20003800200 */
[----:B------:R-:W4:Y:S01]  /*0910*/  SHFL.BFLY PT, R0, R13, 0x10, 0x1f ;  /* 0x0e001f000d007f89 */ /* 0x000f2200000e0000 */
[----:B------:R-:W-:Y:S01]  /*0920*/  LOP3.LUT P0, R8, R21, 0x1f, RZ, 0xc0, !PT ;  /* 0x0000001f15087812 */ /* 0x000fe2000780c0ff */
[----:B--2---:R-:W-:Y:S01]  /*0930*/  FADD.FTZ R3, R3, R14 ;  /* 0x0000000e03037221 */ /* 0x004fe20000010000 */
[----:B---3--:R-:W-:Y:S01]  /*0940*/  I2FP.F32.U32 R9, R11 ;  /* 0x0000000b00097245 */ /* 0x008fe20000201000 */
[----:B----4-:R-:W-:-:S03]  /*0950*/  FADD.FTZ R4, R0, R13 ;  /* 0x0000000d00047221 */ /* 0x010fc60000010000 */
[----:B------:R-:W2:Y:S01]  /*0960*/  SHFL.BFLY PT, R0, R3, 0x8, 0x1f ;  /* 0x0d001f0003007f89 */ /* 0x000ea200000e0000 */
[----:B------:R-:W-:-:S03]  /*0970*/  FMUL.FTZ R9, R9, 0.03125 ;  /* 0x3d00000009097820 */ /* 0x000fc60000410000 */
[----:B------:R-:W0:Y:S02]  /*0980*/  SHFL.BFLY PT, R5, R4, 0x8, 0x1f ;  /* 0x0d001f0004057f89 */ /* 0x000e2400000e0000 */
[----:B------:R-:W-:Y:S01]  /*0990*/  FSETP.GT.FTZ.AND P1, PT, R9, R12, PT ;  /* 0x0000000c0900720b */ /* 0x000fe20003f34000 */
[----:B------:R-:W3:-:S12]  /*09a0*/  @!P0 S2R R13, SR_CgaCtaId ;  /* 0x00000000000d8919 */ /* 0x000ed80000008800 */
[----:B------:R-:W4:Y:S01]  /*09b0*/  @P1 S2R R15, SR_CgaCtaId ;  /* 0x00000000000f1919 */ /* 0x000f220000008800 */
[----:B--2---:R-:W-:Y:S01]  /*09c0*/  FADD.FTZ R0, R3, R0 ;  /* 0x0000000003007221 */ /* 0x004fe20000010000 */
[----:B01----:R-:W-:-:S04]  /*09d0*/  FADD.FTZ R6, R4, R5 ;  /* 0x0000000504067221 */ /* 0x003fc80000010000 */
        /* <DEDUP_REMOVED lines=10> */
[----:B---3--:R-:W-:Y:S02]  /*0a80*/  @!P0 LEA R0, R13, R0, 0x18 ;  /* 0x000000000d008211 */ /* 0x008fe400078ec0ff */
[----:B----4-:R-:W-:Y:S01]  /*0a90*/  @P1 LEA R13, R15, R6, 0x18 ;  /* 0x000000060f0d1211 */ /* 0x010fe200078ec0ff */
        /* <DEDUP_REMOVED lines=50> */
.L_x_1199:
[----:B------:R-:W-:Y:S05]  /*0dc0*/  BSYNC.RECONVERGENT B0 ;  /* 0x0000000000007941 */ /* 0x000fea0003800200 */
.L_x_1198:
        /* <DEDUP_REMOVED lines=20> */
.L_x_1211:
        /* <DEDUP_REMOVED lines=38> */
.L_x_1204:
[----:B0-----:R-:W-:-:S05]  /*1170*/  IMAD.WIDE R2, R17, 0x4, R2 ;  /* 0x0000000411027825 */ /* 0x001fca00078e0202 */
[----:B------:R2:W-:Y:S02]  /*1180*/  STG.E desc[UR6][R2.64], R22 ;  /* 0x0000001602007986 */ /* 0x0005e4000c101906 */
.L_x_1203:
[----:B-1-3--:R-:W-:Y:S05]  /*1190*/  BSYNC.RECONVERGENT B1 ;  /* 0x0000000000017941 */ /* 0x00afea0003800200 */
.L_x_1202:
        /* <DEDUP_REMOVED lines=28> */
.L_x_1205:
        /* <DEDUP_REMOVED lines=18> */
.L_x_1206:
        /* <DEDUP_REMOVED lines=24> */
.L_x_1207:
        /* <DEDUP_REMOVED lines=18> */
.L_x_1208:
        /* <DEDUP_REMOVED lines=24> */
.L_x_1209:
        /* <DEDUP_REMOVED lines=18> */
.L_x_1210:
[----:B------:R-:W-:-:S04]  /*19c0*/  IADD3 R20, PT, PT, R20, R11, RZ ;  /* 0x0000000b14147210 */ /* 0x000fc80007ffe0ff */
[----:B------:R-:W-:-:S13]  /*19d0*/  ISETP.GE.AND P1, PT, R20, R10, PT ;  /* 0x0000000a1400720c */ /* 0x000fda0003f26270 */
[----:B------:R-:W-:Y:S05]  /*19e0*/  @!P1 BRA `(.L_x_1211) ;  /* 0xfffffff400489947 */ /* 0x000fea000383ffff */
.L_x_1201:
[----:B-123--:R-:W-:Y:S05]  /*19f0*/  BSYNC.RECONVERGENT B0 ;  /* 0x0000000000007941 */ /* 0x00efea0003800200 */
.L_x_1200:
        /* <DEDUP_REMOVED lines=94> */
[----:B-----5:R-:W-:Y:S05]  /*1fe0*/  CALL.REL.NOINC `($__internal_22_$__cuda_sm20_div_rn_f64_full) ;  /* 0x0000000000b47944 */ /* 0x020fea0003c00000 */
.L_x_1215:
[----:B------:R-:W-:Y:S05]  /*1ff0*/  BSYNC.RECONVERGENT B1 ;  /* 0x0000000000017941 */ /* 0x000fea0003800200 */
.L_x_1214:
        /* <DEDUP_REMOVED lines=16> */
.L_x_1216:
        /* <DEDUP_REMOVED lines=17> */
.L_x_1213:
[----:B------:R-:W-:Y:S05]  /*2210*/  BSYNC.RECONVERGENT B0 ;  /* 0x0000000000007941 */ /* 0x000fea0003800200 */
.L_x_1212:
        /* <DEDUP_REMOVED lines=10> */
        .weak           $__internal_22_$__cuda_sm20_div_rn_f64_full
        .type           $__internal_22_$__cuda_sm20_div_rn_f64_full,@function
        .size           $__internal_22_$__cuda_sm20_div_rn_f64_full,(.L_x_2500 - $__internal_22_$__cuda_sm20_div_rn_f64_full)
$__internal_22_$__cuda_sm20_div_rn_f64_full:
        /* <DEDUP_REMOVED lines=91> */
.L_x_1218:
        /* <DEDUP_REMOVED lines=15> */
.L_x_1220:
[----:B------:R-:W-:Y:S01]  /*2960*/  LOP3.LUT R15, R5, 0x80000, RZ, 0xfc, !PT ;  /* 0x00080000050f7812 */ /* 0x000fe200078efcff */
[----:B------:R-:W-:-:S07]  /*2970*/  IMAD.MOV.U32 R14, RZ, RZ, R4 ;  /* 0x000000ffff0e7224 */ /* 0x000fce00078e0004 */
.L_x_1219:
[----:B------:R-:W-:Y:S05]  /*2980*/  BSYNC.RECONVERGENT B2 ;  /* 0x0000000000027941 */ /* 0x000fea0003800200 */
.L_x_1217:
[----:B------:R-:W-:Y:S01]  /*2990*/  HFMA2 R7, -RZ, RZ, 0, 0 ;  /* 0x00000000ff077431 */ /* 0x000fe200000001ff */
[----:B------:R-:W-:Y:S01]  /*29a0*/  MOV R2, R14 ;  /* 0x0000000e00027202 */ /* 0x000fe20000000f00 */
[----:B------:R-:W-:Y:S02]  /*29b0*/  IMAD.MOV.U32 R3, RZ, RZ, R15 ;  /* 0x000000ffff037224 */ /* 0x000fe400078e000f */
[----:B------:R-:W-:Y:S05]  /*29c0*/  RET.REL.NODEC R6 `(_ZN17fastertransformer35generalAddBiasResidualLayerNormOpt2I7__half2Lb0ELb0ELi2ELb1ELi4EEEvPT_S3_PKS2_S5_S5_S5_S5_S5_fiiPKfS7_S7_Pfi) ;  /* 0xffffffd4068c7950 */ /* 0x000fea0003c3ffff */
.L_x_1221:
        /* <DEDUP_REMOVED lines=11> */
.L_x_2500:


//--------------------- .text._ZN17fastertransformer34generalAddBiasResidualLayerNormOptI7__half2Lb0ELb0ELi2ELb1ELi4EEEvPT_S3_PKS2_S5_S5_S5_S5_S5_fiiPKfS7_S7_Pfi --------------------------
	.section	.text._ZN17fastertransformer34generalAddBiasResidualLayerNormOptI7__half2Lb0ELb0ELi2ELb1ELi4EEEvPT_S3_PKS2_S5_S5_S5_S5_S5_fiiPKfS7_S7_Pfi,"ax",@progbits
	.align	128
        .global         _ZN17fastertransformer34generalAddBiasResidualLayerNormOptI7__half2Lb0ELb0ELi2ELb1ELi4EEEvPT_S3_PKS2_S5_S5_S5_S5_S5_fiiPKfS7_S7_Pfi
        .type           _ZN17fastertransformer34generalAddBiasResidualLayerNormOptI7__half2Lb0ELb0ELi2ELb1ELi4EEEvPT_S3_PKS2_S5_S5_S5_S5_S5_fiiPKfS7_S7_Pfi,@function
        .size           _ZN17fastertransformer34generalAddBiasResidualLayerNormOptI7__half2Lb0ELb0ELi2ELb1ELi4EEEvPT_S3_PKS2_S5_S5_S5_S5_S5_fiiPKfS7_S7_Pfi,(.L_x_2501 - _ZN17fastertransformer34generalAddBiasResidualLayerNormOptI7__half2Lb0ELb0ELi2ELb1ELi4EEEvPT_S3_PKS2_S5_S5_S5_S5_S5_fiiPKfS7_S7_Pfi)
        .other          _ZN17fastertransformer34generalAddBiasResidualLayerNormOptI7__half2Lb0ELb0ELi2ELb1ELi4EEEvPT_S3_PKS2_S5_S5_S5_S5_S5_fiiPKfS7_S7_Pfi,@"STO_CUDA_ENTRY STV_DEFAULT"
_ZN17fastertransformer34generalAddBiasResidualLayerNormOptI7__half2Lb0ELb0ELi2ELb1ELi4EEEvPT_S3_PKS2_S5_S5_S5_S5_S5_fiiPKfS7_S7_Pfi:
.text._ZN17fastertransformer34generalAddBiasResidualLayerNormOptI7__half2Lb0ELb0ELi2ELb1ELi4EEEvPT_S3_PKS2_S5_S5_S5_S5_S5_fiiPKfS7_S7_Pfi:
[----:B------:R-:W-:Y:S08]  /*0000*/  LDC R1, c[0x0][0x37c] ;  /* 0x0000df00ff017b82 */ /* 0x000ff00000000800 */
[----:B------:R-:W0:Y:S01]  /*0010*/  LDC R2, c[0x0][0x3f0] ;  /* 0x0000fc00ff027b82 */ /* 0x000e220000000800 */
[----:B------:R-:W1:Y:S01]  /*0020*/  LDCU.64 UR6, c[0x0][0x358] ;  /* 0x00006b00ff0677ac */ /* 0x000e620008000a00 */
[----:B------:R-:W2:Y:S01]  /*0030*/  S2R R0, SR_TID.X ;  /* 0x0000000000007919 */ /* 0x000ea20000002100 */
[----:B------:R-:W-:Y:S01]  /*0040*/  PRMT R12, RZ, 0x5410, RZ ;  /* 0x00005410ff0c7816 */ /* 0x000fe200000000ff */
[----:B------:R-:W3:Y:S01]  /*0050*/  LDCU UR4, c[0x0][0x3c8] ;  /* 0x00007900ff0477ac */ /* 0x000ee20008000800 */
[----:B------:R-:W-:Y:S01]  /*0060*/  BSSY.RECONVERGENT B0, `(.L_x_1222) ;  /* 0x0000021000007945 */ /* 0x000fe20003800200 */
[----:B---3--:R-:W-:Y:S01]  /*0070*/  IMAD.U32 R3, RZ, RZ, UR4 ;  /* 0x00000004ff037e24 */ /* 0x008fe2000f8e00ff */
[----:B0-----:R-:W-:Y:S01]  /*0080*/  ISETP.NE.AND P1, PT, R2, 0x2, PT ;  /* 0x000000020200780c */ /* 0x001fe20003f25270 */
[----:B------:R-:W-:-:S03]  /*0090*/  IMAD.MOV.U32 R2, RZ, RZ, RZ ;  /* 0x000000ffff027224 */ /* 0x000fc600078e00ff */
[----:B--2---:R-:W-:-:S09]  /*00a0*/  ISETP.GE.AND P0, PT, R0, R3, PT ;  /* 0x000000030000720c */ /* 0x004fd20003f06270 */
[----:B------:R-:W1:Y:S02]  /*00b0*/  @!P1 LDC.64 R4, c[0x0][0x3e0] ;  /* 0x0000f800ff049b82 */ /* 0x000e640000000a00 */
[----:B-1----:R0:W5:Y:S02]  /*00c0*/  @!P1 LDG.E R2, desc[UR6][R4.64] ;  /* 0x0000000604029981 */ /* 0x002164000c1e1900 */
        /* <DEDUP_REMOVED lines=11> */
.L_x_1224:
[----:B-1-3--:R-:W-:-:S04]  /*0180*/  IMAD R15, R16, R3, R20 ;  /* 0x00000003100f7224 */ /* 0x00afc800078e0214 */
[----:B--2---:R-:W-:-:S04]  /*0190*/  IMAD.WIDE R18, R15, 0x4, R6 ;  /* 0x000000040f127825 */ /* 0x004fc800078e0206 */
[C---:B0-----:R-:W-:Y:S02]  /*01a0*/  IMAD.WIDE R10, R15.reuse, 0x4, R4 ;  /* 0x000000040f0a7825 */ /* 0x041fe400078e0204 */
[----:B------:R-:W2:Y:S04]  /*01b0*/  LDG.E.CONSTANT R18, desc[UR6][R18.64] ;  /* 0x0000000612127981 */ /* 0x000ea8000c1e9900 */
[----:B------:R2:W3:Y:S01]  /*01c0*/  LDG.E.CONSTANT R10, desc[UR6][R10.64] ;  /* 0x000000060a0a7981 */ /* 0x0004e2000c1e9900 */
[----:B----4-:R-:W-:-:S04]  /*01d0*/  IMAD.WIDE R14, R15, 0x4, R8 ;  /* 0x000000040f0e7825 */ /* 0x010fc800078e0208 */
[----:B------:R-:W-:Y:S01]  /*01e0*/  IMAD R22, R20, 0x4, R17 ;  /* 0x0000000414167824 */ /* 0x000fe200078e0211 */
[----:B------:R-:W-:-:S04]  /*01f0*/  IADD3 R20, PT, PT, R13, R20, RZ ;  /* 0x000000140d147210 */ /* 0x000fc80007ffe0ff */
[----:B------:R-:W-:Y:S01]  /*0200*/  ISETP.GE.AND P1, PT, R20, R3, PT ;  /* 0x000000031400720c */ /* 0x000fe20003f26270 */
[----:B--2---:R-:W-:-:S04]  /*0210*/  HFMA2 R11, R18, 1, 1, RZ ;  /* 0x3c003c00120b7831 */ /* 0x004fc800000000ff */
[----:B---3--:R-:W-:-:S04]  /*0220*/  HADD2 R11, R11, R10 ;  /* 0x0000000a0b0b7230 */ /* 0x008fc80000000000 */
[----:B------:R-:W-:Y:S01]  /*0230*/  HFMA2 R12, R12, 1, 1, R11 ;  /* 0x3c003c000c0c7831 */ /* 0x000fe2000000000b */
[----:B------:R1:W-:Y:S04]  /*0240*/  STG.E desc[UR6][R14.64], R11 ;  /* 0x0000000b0e007986 */ /* 0x0003e8000c101906 */
[----:B------:R1:W-:Y:S01]  /*0250*/  STS [R22], R11 ;  /* 0x0000000b16007388 */ /* 0x0003e20000000800 */
[----:B------:R-:W-:Y:S05]  /*0260*/  @!P1 BRA `(.L_x_1224) ;  /* 0xfffffffc00c49947 */ /* 0x000fea000383ffff */
.L_x_1223:
[----:B------:R-:W-:Y:S05]  /*0270*/  BSYNC.RECONVERGENT B0 ;  /* 0x0000000000007941 */ /* 0x000fea0003800200 */
.L_x_1222:
[----:B------:R-:W-:Y:S01]  /*0280*/  HADD2 R12, R12.H0_H0, R12.H1_H1 ;  /* 0x3000000c0c0c7230 */ /* 0x000fe20000000800 */
[----:B------:R-:W2:Y:S01]  /*0290*/  S2R R8, SR_CgaCtaId ;  /* 0x0000000000087919 */ /* 0x000ea20000008800 */
[----:B------:R-:W-:Y:S01]  /*02a0*/  MOV R9, 0x400 ;  /* 0x0000040000097802 */ /* 0x000fe20000000f00 */
[----:B------:R-:W3:Y:S01]  /*02b0*/  LDCU UR4, c[0x0][0x3c8] ;  /* 0x00007900ff0477ac */ /* 0x000ee20008000800 */
[----:B------:R-:W-:Y:S01]  /*02c0*/  BSSY.RECONVERGENT B0, `(.L_x_1225) ;  /* 0x0000068000007945 */ /* 0x000fe20003800200 */
[----:B------:R-:W-:Y:S02]  /*02d0*/  HADD2.F32 R12, -RZ, R12.H0_H0 ;  /* 0x2000000cff0c7230 */ /* 0x000fe40000004100 */
[----:B------:R-:W-:-:S03]  /*02e0*/  VIADD R13, R9, 0x8 ;  /* 0x00000008090d7836 */ /* 0x000fc60000000000 */
[----:B0-----:R-:W0:Y:S02]  /*02f0*/  SHFL.BFLY PT, R5, R12, 0x10, 0x1f ;  /* 0x0e001f000c057f89 */ /* 0x001e2400000e0000 */
        /* <DEDUP_REMOVED lines=22> */
[----:B0-----:R-:W-:Y:S01]  /*0460*/  @!P1 I2FP.F32.S32 R18, R3 ;  /* 0x0000000300129245 */ /* 0x001fe20000201400 */
        /* <DEDUP_REMOVED lines=8> */
[----:B-1----:R-:W-:Y:S01]  /*04f0*/  FADD.FTZ R15, R14, R15 ;  /* 0x0000000f0e0f7221 */ /* 0x002fe20000010000 */
[----:B------:R-:W-:-:S04]  /*0500*/  IMAD.MOV.U32 R14, RZ, RZ, RZ ;  /* 0x000000ffff0e7224 */ /* 0x000fc800078e00ff */
        /* <DEDUP_REMOVED lines=8> */
[----:B------:R-:W-:Y:S01]  /*0590*/  LEA R15, R8, R9, 0x18 ;  /* 0x00000009080f7211 */ /* 0x000fe200078ec0ff */
[----:B------:R-:W1:Y:S01]  /*05a0*/  S2R R16, SR_CTAID.X ;  /* 0x0000000000107919 */ /* 0x000e620000002500 */
[----:B------:R-:W2:Y:S01]  /*05b0*/  LDC.64 R8, c[0x0][0x390] ;  /* 0x0000e400ff087b82 */ /* 0x000ea20000000a00 */
[----:B------:R-:W-:Y:S01]  /*05c0*/  IMAD.MOV.U32 R14, RZ, RZ, RZ ;  /* 0x000000ffff0e7224 */ /* 0x000fe200078e00ff */
[----:B------:R-:W-:Y:S02]  /*05d0*/  MOV R17, R0 ;  /* 0x0000000000117202 */ /* 0x000fe40000000f00 */
[----:B------:R-:W3:Y:S05]  /*05e0*/  LDS R15, [R15] ;  /* 0x000000000f0f7984 */ /* 0x000eea0000000800 */
.L_x_1227:
[----:B------:R-:W-:-:S04]  /*05f0*/  IMAD.U32 R3, RZ, RZ, UR4 ;  /* 0x00000004ff037e24 */ /* 0x000fc8000f8e00ff */
[----:B-1----:R-:W-:-:S04]  /*0600*/  IMAD R19, R16, R3, R17 ;  /* 0x0000000310137224 */ /* 0x002fc800078e0211 */
[----:B0-2---:R-:W-:-:S06]  /*0610*/  IMAD.WIDE.U32 R12, R19, 0x4, R8 ;  /* 0x00000004130c7825 */ /* 0x005fcc00078e0008 */
[----:B------:R-:W2:Y:S01]  /*0620*/  LDG.E.CONSTANT R12, desc[UR6][R12.64] ;  /* 0x000000060c0c7981 */ /* 0x000ea2000c1e9900 */
[----:B------:R-:W-:-:S05]  /*0630*/  IMAD.IADD R21, R4, 0x1, R17 ;  /* 0x0000000104157824 */ /* 0x000fca00078e0211 */
[----:B------:R-:W-:Y:S01]  /*0640*/  ISETP.GE.AND P0, PT, R21, R3, PT ;  /* 0x000000031500720c */ /* 0x000fe20003f06270 */
[--C-:B--2---:R-:W-:Y:S02]  /*0650*/  HADD2.F32 R20, -RZ, R12.reuse.H1_H1 ;  /* 0x3000000cff147230 */ /* 0x104fe40000004100 */
[----:B------:R-:W-:-:S03]  /*0660*/  HADD2.F32 R18, -RZ, R12.H0_H0 ;  /* 0x2000000cff127230 */ /* 0x000fc60000004100 */
[C---:B---3--:R-:W-:Y:S02]  /*0670*/  FADD.FTZ R20, -R15.reuse, R20 ;  /* 0x000000140f147221 */ /* 0x048fe40000010100 */
        /* <DEDUP_REMOVED lines=44> */
.L_x_1226:
[----:B------:R-:W-:Y:S05]  /*0940*/  BSYNC.RECONVERGENT B0 ;  /* 0x0000000000007941 */ /* 0x000fea0003800200 */
.L_x_1225:
        /* <DEDUP_REMOVED lines=39> */
.L_x_1229:
[----:B------:R-:W-:Y:S05]  /*0bc0*/  BSYNC.RECONVERGENT B0 ;  /* 0x0000000000007941 */ /* 0x000fea0003800200 */
.L_x_1228:
        /* <DEDUP_REMOVED lines=19> */
.L_x_1241:
        /* <DEDUP_REMOVED lines=22> */
.L_x_1232:
        /* <DEDUP_REMOVED lines=15> */
.L_x_1234:
[----:B-1----:R-:W-:-:S05]  /*0f50*/  IMAD.WIDE R16, R19, 0x4, R16 ;  /* 0x0000000413107825 */ /* 0x002fca00078e0210 */
[----:B------:R1:W-:Y:S02]  /*0f60*/  STG.E desc[UR6][R16.64], R22 ;  /* 0x0000001610007986 */ /* 0x0003e4000c101906 */
.L_x_1233:
        /* <DEDUP_REMOVED lines=8> */
[----:B------:R-:W2:Y:S04]  /*0ff0*/  LDG.E.CONSTANT R21, desc[UR6][R12.64] ;  /* 0x000000060c157981 */ /* 0x000ea8000c1e9900 */
[----:B01----:R-:W2:Y:S01]  /*1000*/  LDG.E.CONSTANT R16, desc[UR6][R14.64] ;  /* 0x000000060e107981 */ /* 0x003ea2000c1e9900 */
[----:B------:R-:W-:Y:S02]  /*1010*/  IMAD.IADD R18, R18, 0x1, R11 ;  /* 0x0000000112127824 */ /* 0x000fe400078e020b */
[----:B------:R-:W-:-:S03]  /*1020*/  IMAD.IADD R19, R19, 0x1, R4 ;  /* 0x0000000113137824 */ /* 0x000fc600078e0204 */
        /* <DEDUP_REMOVED lines=13> */
.L_x_1235:
        /* <DEDUP_REMOVED lines=18> */
.L_x_1236:
[----:B------:R-:W-:-:S04]  /*1220*/  IADD3 R20, PT, PT, R20, R4, RZ ;  /* 0x0000000414147210 */ /* 0x000fc80007ffe0ff */
[----:B------:R-:W-:-:S13]  /*1230*/  ISETP.GE.AND P1, PT, R20, R3, PT ;  /* 0x000000031400720c */ /* 0x000fda0003f26270 */
[----:B------:R-:W-:Y:S05]  /*1240*/  @P1 BRA `(.L_x_1231) ;  /* 0x0000000400501947 */ /* 0x000fea0003800000 */
[C---:B------:R-:W-:Y:S02]  /*1250*/  IADD3 R12, P1, PT, R11.reuse, R12, RZ ;  /* 0x0000000c0b0c7210 */ /* 0x040fe40007f3e0ff */
[----:B------:R-:W-:-:S03]  /*1260*/  IADD3 R14, P2, PT, R11, R14, RZ ;  /* 0x0000000e0b0e7210 */ /* 0x000fc60007f5e0ff */
[----:B------:R-:W-:Y:S02]  /*1270*/  IMAD.X R13, RZ, RZ, R13, P1 ;  /* 0x000000ffff0d7224 */ /* 0x000fe400008e060d */
[----:B------:R-:W-:-:S03]  /*1280*/  IMAD.X R15, RZ, RZ, R15, P2 ;  /* 0x000000ffff0f7224 */ /* 0x000fc600010e060f */
[----:B0-----:R-:W2:Y:S04]  /*1290*/  LDG.E.CONSTANT R21, desc[UR6][R12.64] ;  /* 0x000000060c157981 */ /* 0x001ea8000c1e9900 */
[----:B-1----:R-:W2:Y:S01]  /*12a0*/  LDG.E.CONSTANT R16, desc[UR6][R14.64] ;  /* 0x000000060e107981 */ /* 0x002ea2000c1e9900 */
[----:B------:R-:W-:Y:S01]  /*12b0*/  IADD3 R18, PT, PT, R11, R18, RZ ;  /* 0x000000120b127210 */ /* 0x000fe20007ffe0ff */
        /* <DEDUP_REMOVED lines=14> */
.L_x_1237:
        /* <DEDUP_REMOVED lines=18> */
.L_x_1238:
        /* <DEDUP_REMOVED lines=9> */
[----:B------:R-:W-:-:S05]  /*1550*/  IMAD.IADD R18, R11, 0x1, R18 ;  /* 0x000000010b127824 */ /* 0x000fca00078e0212 */
[----:B------:R-:W3:Y:S01]  /*1560*/  LDS R11, [R18] ;  /* 0x00000000120b7984 */ /* 0x000ee20000000800 */
[----:B------:R-:W-:Y:S01]  /*1570*/  IADD3 R19, PT, PT, R19, R4, RZ ;  /* 0x0000000413137210 */ /* 0x000fe20007ffe0ff */
        /* <DEDUP_REMOVED lines=12> */
.L_x_1239:
        /* <DEDUP_REMOVED lines=18> */
.L_x_1240:
[----:B------:R-:W-:-:S05]  /*1760*/  IMAD.IADD R20, R20, 0x1, R4 ;  /* 0x0000000114147824 */ /* 0x000fca00078e0204 */
[----:B------:R-:W-:-:S13]  /*1770*/  ISETP.GE.AND P1, PT, R20, R3, PT ;  /* 0x000000031400720c */ /* 0x000fda0003f26270 */
[----:B------:R-:W-:Y:S05]  /*1780*/  @!P1 BRA `(.L_x_1241) ;  /* 0xfffffff4005c9947 */ /* 0x000fea000383ffff */
.L_x_1231:
[----:B01----:R-:W-:Y:S05]  /*1790*/  BSYNC.RECONVERGENT B0 ;  /* 0x0000000000007941 */ /* 0x003fea0003800200 */
.L_x_1230:
        /* <DEDUP_REMOVED lines=21> */
[----:B------:R-:W-:Y:S02]  /*18f0*/  @P0 LEA R6, R6, R7, 0x2 ;  /* 0x0000000706060211 */ /* 0x000fe400078e10ff */
[----:B0-----:R-:W-:-:S05]  /*1900*/  FMNMX.FTZ R9, R2, R9, !PT ;  /* 0x0000000902097209 */ /* 0x001fca0007810000 */
[----:B------:R-:W0:Y:S02]  /*1910*/  SHFL.BFLY PT, R8, R9, 0x4, 0x1f ;  /* 0x0c801f0009087f89 */ /* 0x000e2400000e0000 */
[----:B0-----:R-:W-:-:S05]  /*1920*/  FMNMX.FTZ R8, R9, R8, !PT ;  /* 0x0000000809087209 */ /* 0x001fca0007810000 */
[----:B------:R-:W0:Y:S02]  /*1930*/  SHFL.BFLY PT, R11, R8, 0x2, 0x1f ;  /* 0x0c401f00080b7f89 */ /* 0x000e2400000e0000 */
        /* <DEDUP_REMOVED lines=68> */
[----:B------:R-:W-:Y:S05]  /*1d80*/  CALL.REL.NOINC `($__internal_23_$__cuda_sm20_div_rn_f64_full) ;  /* 0x0000000000bc7944 */ /* 0x000fea0003c00000 */
.L_x_1245:
[----:B------:R-:W-:Y:S05]  /*1d90*/  BSYNC.RECONVERGENT B1 ;  /* 0x0000000000017941 */ /* 0x000fea0003800200 */
.L_x_1244:
        /* <DEDUP_REMOVED lines=17> */
.L_x_1246:
        /* <DEDUP_REMOVED lines=17> */
.L_x_1243:
[----:B------:R-:W-:Y:S05]  /*1fc0*/  BSYNC.RECONVERGENT B0 ;  /* 0x0000000000007941 */ /* 0x000fea0003800200 */
.L_x_1242:
        /* <DEDUP_REMOVED lines=11> */
        .weak           $__internal_23_$__cuda_sm20_div_rn_f64_full
        .type           $__internal_23_$__cuda_sm20_div_rn_f64_full,@function
        .size           $__internal_23_$__cuda_sm20_div_rn_f64_full,(.L_x_2501 - $__internal_23_$__cuda_sm20_div_rn_f64_full)
$__internal_23_$__cuda_sm20_div_rn_f64_full:
        /* <DEDUP_REMOVED lines=92> */
.L_x_1248:
        /* <DEDUP_REMOVED lines=15> */
.L_x_1250:
[----:B------:R-:W-:Y:S01]  /*2730*/  LOP3.LUT R11, R7, 0x80000, RZ, 0xfc, !PT ;  /* 0x00080000070b7812 */ /* 0x000fe200078efcff */
[----:B------:R-:W-:-:S07]  /*2740*/  IMAD.MOV.U32 R10, RZ, RZ, R6 ;  /* 0x000000ffff0a7224 */ /* 0x000fce00078e0006 */
.L_x_1249:
[----:B------:R-:W-:Y:S05]  /*2750*/  BSYNC.RECONVERGENT B2 ;  /* 0x0000000000027941 */ /* 0x000fea0003800200 */
.L_x_1247:
[----:B------:R-:W-:Y:S01]  /*2760*/  HFMA2 R9, -RZ, RZ, 0, 0 ;  /* 0x00000000ff097431 */ /* 0x000fe200000001ff */
[----:B------:R-:W-:Y:S01]  /*2770*/  MOV R2, R10 ;  /* 0x0000000a00027202 */ /* 0x000fe20000000f00 */
[----:B------:R-:W-:Y:S02]  /*2780*/  IMAD.MOV.U32 R3, RZ, RZ, R11 ;  /* 0x000000ffff037224 */ /* 0x000fe400078e000b */
[----:B------:R-:W-:Y:S05]  /*2790*/  RET.REL.NODEC R8 `(_ZN17fastertransformer34generalAddBiasResidualLayerNormOptI7__half2Lb0ELb0ELi2ELb1ELi4EEEvPT_S3_PKS2_S5_S5_S5_S5_S5_fiiPKfS7_S7_Pfi) ;  /* 0xffffffd808187950 */ /* 0x000fea0003c3ffff */
.L_x_1251:
        /* <DEDUP_REMOVED lines=14> */
.L_x_2501:


//--------------------- .text._ZN17fastertransformer35generalAddBiasResidualLayerNormOpt2I7__half2Lb1ELb0ELi2ELb1ELi4EEEvPT_S3_PKS2_S5_S5_S5_S5_S5_fiiPKfS7_S7_Pfi --------------------------
	.section	.text._ZN17fastertransformer35generalAddBiasResidualLayerNormOpt2I7__half2Lb1ELb0ELi2ELb1ELi4EEEvPT_S3_PKS2_S5_S5_S5_S5_S5_fiiPKfS7_S7_Pfi,"ax",@progbits
	.align	128
        .global         _ZN17fastertransformer35generalAddBiasResidualLayerNormOpt2I7__half2Lb1ELb0ELi2ELb1ELi4EEEvPT_S3_PKS2_S5_S5_S5_S5_S5_fiiPKfS7_S7_Pfi
        .type           _ZN17fastertransformer35generalAddBiasResidualLayerNormOpt2I7__half2Lb1ELb0ELi2ELb1ELi4EEEvPT_S3_PKS2_S5_S5_S5_S5_S5_fiiPKfS7_S7_Pfi,@function
        .size           _ZN17fastertransformer35generalAddBiasResidualLayerNormOpt2I7__half2Lb1ELb0ELi2ELb1ELi4EEEvPT_S3_PKS2_S5_S5_S5_S5_S5_fiiPKfS7_S7_Pfi,(.L_x_2502 - _ZN17fastertransformer35generalAddBiasResidualLayerNormOpt2I7__half2Lb1ELb0ELi2ELb1ELi4EEEvPT_S3_PKS2_S5_S5_S5_S5_S5_fiiPKfS7_S7_Pfi)
        .other          _ZN17fastertransformer35generalAddBiasResidualLayerNormOpt2I7__half2Lb1ELb0ELi2ELb1ELi4EEEvPT_S3_PKS2_S5_S5_S5_S5_S5_fiiPKfS7_S7_Pfi,@"STO_CUDA_ENTRY STV_DEFAULT"
_ZN17fastertransformer35generalAddBiasResidualLayerNormOpt2I7__half2Lb1ELb0ELi2ELb1ELi4EEEvPT_S3_PKS2_S5_S5_S5_S5_S5_fiiPKfS7_S7_Pfi:
.text._ZN17fastertransformer35generalAddBiasResidualLayerNormOpt2I7__half2Lb1ELb0ELi2ELb1ELi4EEEvPT_S3_PKS2_S5_S5_S5_S5_S5_fiiPKfS7_S7_Pfi:
        /* <DEDUP_REMOVED lines=37> */
.L_x_1255:
[----:B0-----:R-:W0:Y:S01]  /*0250*/  LDC.64 R12, c[0x0][0x3a0] ;  /* 0x0000e800ff0c7b82 */ /* 0x001e220000000a00 */
        /* <DEDUP_REMOVED lines=39> */
[----:B------:R-:W-:Y:S02]  /*04d0*/  IADD3.X R3, PT, PT, RZ, R3, RZ, P1, !PT ;  /* 0x00000003ff037210 */ /* 0x000fe40000ffe4ff */
[----:B------:R-:W-:Y:S02]  /*04e0*/  IADD3 R10, P0, PT, R7, R10, RZ ;  /* 0x0000000a070a7210 */ /* 0x000fe40007f1e0ff */
[----:B------:R-:W2:Y:S04]  /*04f0*/  LDG.E.CONSTANT R19, desc[UR6][R12.64] ;  /* 0x000000060c137981 */ /* 0x000ea8000c1e9900 */
[----:B------:R-:W3:Y:S01]  /*0500*/  LDG.E.CONSTANT R22, desc[UR6][R2.64] ;  /* 0x0000000602167981 */ /* 0x000ee2000c1e9900 */
[----:B------:R-:W-:-:S05]  /*0510*/  IADD3.X R11, PT, PT, RZ, R11, RZ, P0, !PT ;  /* 0x0000000bff0b7210 */ /* 0x000fca00007fe4ff */
[----:B------:R-:W4:Y:S01]  /*0520*/  LDG.E.CONSTANT R18, desc[UR6][R10.64] ;  /* 0x000000060a127981 */ /* 0x000f22000c1e9900 */
        /* <DEDUP_REMOVED lines=70> */
[----:B-1----:R-:W-:Y:S02]  /*0990*/  IADD3 R16, PT, PT, R7, R16, RZ ;  /* 0x0000001007107210 */ /* 0x002fe40007ffe0ff */
        /* <DEDUP_REMOVED lines=26> */
.L_x_1254:
[----:B------:R-:W1:Y:S01]  /*0b40*/  S2R R11, SR_CgaCtaId ;  /* 0x00000000000b7919 */ /* 0x000e620000008800 */
[----:B------:R-:W-:Y:S01]  /*0b50*/  MOV R0, 0x400 ;  /* 0x0000040000007802 */ /* 0x000fe20000000f00 */
[----:B------:R-:W-:Y:S01]  /*0b60*/  HFMA2 R6, -RZ, RZ, 0, 0 ;  /* 0x00000000ff067431 */ /* 0x000fe200000001ff */
[----:B0-----:R-:W-:Y:S01]  /*0b70*/  SHF.L.U32 R3, R4, 0x2, RZ ;  /* 0x0000000204037819 */ /* 0x001fe200000006ff */
[----:B------:R-:W-:Y:S01]  /*0b80*/  IMAD.MOV.U32 R23, RZ, RZ, R21 ;  /* 0x000000ffff177224 */ /* 0x000fe200078e0015 */
[----:B------:R-:W-:Y:S01]  /*0b90*/  MOV R5, RZ ;  /* 0x000000ff00057202 */ /* 0x000fe20000000f00 */
[----:B------:R-:W-:-:S05]  /*0ba0*/  VIADD R0, R0, 0x190 ;  /* 0x0000019000007836 */ /* 0x000fca0000000000 */
[----:B-1----:R-:W-:-:S07]  /*0bb0*/  LEA R2, R11, R0, 0x18 ;  /* 0x000000000b027211 */ /* 0x002fce00078ec0ff */
.L_x_1256:
[----:B---3--:R-:W0:Y:S01]  /*0bc0*/  LDC.64 R10, c[0x0][0x390] ;  /* 0x0000e400ff0a7b82 */ /* 0x008e220000000a00 */
        /* <DEDUP_REMOVED lines=28> */
[----:B------:R-:W-:Y:S02]  /*0d90*/  IMAD R22, R23, 0x4, R2 ;  /* 0x0000000417167824 */ /* 0x000fe400078e0202 */
[----:B0-----:R-:W-:Y:S02]  /*0da0*/  IMAD.WIDE R18, R25, 0x4, R18 ;  /* 0x0000000419127825 */ /* 0x001fe400078e0212 */
        /* <DEDUP_REMOVED lines=10> */
[----:B--2---:R-:W-:Y:S05]  /*0e50*/  @P0 BRA `(.L_x_1253) ;  /* 0x0000000400e40947 */ /* 0x004fea0003800000 */
        /* <DEDUP_REMOVED lines=29> */
[----:B------:R-:W-:-:S05]  /*1030*/  IADD3 R10, P0, PT, R3, R18, RZ ;  /* 0x00000012030a7210 */ /* 0x000fca0007f1e0ff */
[----:B------:R-:W-:Y:S01]  /*1040*/  IMAD.X R11, RZ, RZ, R19, P0 ;  /* 0x000000ffff0b7224 */ /* 0x000fe200000e0613 */
        /* <DEDUP_REMOVED lines=55> */
[----:B------:R-:W3:Y:S01]  /*13c0*/  LDG.E.64 R16, desc[UR6][R16.64] ;  /* 0x0000000610107981 */ /* 0x000ee2000c1e1b00 */
[----:B------:R-:W-:-:S03]  /*13d0*/  IADD3.X R15, PT, PT, RZ, R15, RZ, P1, !PT ;  /* 0x0000000fff0f7210 */ /* 0x000fc60000ffe4ff */
[----:B------:R-:W4:Y:S04]  /*13e0*/  LDG.E.CONSTANT R12, desc[UR6][R12.64] ;  /* 0x000000060c0c7981 */ /* 0x000f28000c1e9900 */
[----:B------:R-:W4:Y:S01]  /*13f0*/  LDG.E.CONSTANT R14, desc[UR6][R14.64] ;  /* 0x000000060e0e7981 */ /* 0x000f22000c1e9900 */
[C---:B--2---:R-:W-:Y:S02]  /*1400*/  IADD3 R10, P0, PT, R3.reuse, R10, RZ ;  /* 0x0000000a030a7210 */ /* 0x044fe40007f1e0ff */
[----:B------:R-:W-:Y:S02]  /*1410*/  IADD3 R22, PT, PT, R3, R22, RZ ;  /* 0x0000001603167210 */ /* 0x000fe40007ffe0ff */
[----:B------:R-:W-:Y:S01]  /*1420*/  IADD3 R23, PT, PT, R23, R4, RZ ;  /* 0x0000000417177210 */ /* 0x000fe20007ffe0ff */
[----:B------:R-:W-:-:S03]  /*1430*/  IMAD.X R11, RZ, RZ, R11, P0 ;  /* 0x000000ffff0b7224 */ /* 0x000fc600000e060b */
[----:B------:R-:W-:Y:S02]  /*1440*/  ISETP.GE.AND P0, PT, R23, R8, PT ;  /* 0x000000081700720c */ /* 0x000fe40003f06270 */
[----:B---3--:R-:W-:Y:S02]  /*1450*/  I2FP.F32.S32 R0, R16 ;  /* 0x0000001000007245 */ /* 0x008fe40000201400 */
[----:B------:R-:W-:-:S03]  /*1460*/  I2FP.F32.S32 R18, R17 ;  /* 0x0000001100127245 */ /* 0x000fc60000201400 */
[-C--:B------:R-:W-:Y:S01]  /*1470*/  FMUL.FTZ R24, R0, R7.reuse ;  /* 0x0000000700187220 */ /* 0x080fe20000410000 */
[--C-:B----4-:R-:W-:Y:S02]  /*1480*/  HADD2.F32 R0, -RZ, R12.reuse.H0_H0 ;  /* 0x2000000cff007230 */ /* 0x110fe40000004100 */
[----:B------:R-:W-:Y:S01]  /*1490*/  FMUL.FTZ R25, R18, R7 ;  /* 0x0000000712197220 */ /* 0x000fe20000410000 */
[----:B------:R-:W-:Y:S02]  /*14a0*/  HADD2.F32 R18, -RZ, R12.H1_H1 ;  /* 0x3000000cff127230 */ /* 0x000fe40000004100 */
[--C-:B------:R-:W-:Y:S02]  /*14b0*/  HADD2.F32 R19, -RZ, R14.reuse.H1_H1 ;  /* 0x3000000eff137230 */ /* 0x100fe40000004100 */
        /* <DEDUP_REMOVED lines=19> */
.L_x_1253:
[----:B------:R-:W-:Y:S05]  /*15f0*/  BSYNC.RECONVERGENT B0 ;  /* 0x0000000000007941 */ /* 0x000fea0003800200 */
.L_x_1252:
[----:B0-----:R-:W0:Y:S01]  /*1600*/  SHFL.BFLY PT, R3, R6, 0x10, 0x1f ;  /* 0x0e001f0006037f89 */ /* 0x001e2200000e0000 */
[----:B------:R-:W4:Y:S01]  /*1610*/  LDC R19, c[0x0][0x360] ;  /* 0x0000d800ff137b82 */ /* 0x000f220000000800 */
[----:B-1----:R-:W-:Y:S01]  /*1620*/  LOP3.LUT P0, R16, R21, 0x1f, RZ, 0xc0, !PT ;  /* 0x0000001f15107812 */ /* 0x002fe2000780c0ff */
[----:B------:R-:W-:Y:S01]  /*1630*/  BSSY.RECONVERGENT B0, `(.L_x_1257) ;  /* 0x000004c000007945 */ /* 0x000fe20003800200 */
[----:B------:R-:W1:Y:S11]  /*1640*/  SHFL.BFLY PT, R0, R5, 0x10, 0x1f ;  /* 0x0e001f0005007f89 */ /* 0x000e7600000e0000 */
[----:B---3--:R-:W3:Y:S01]  /*1650*/  @!P0 S2R R13, SR_CgaCtaId ;  /* 0x00000000000d8919 */ /* 0x008ee20000008800 */
[----:B0-----:R-:W-:Y:S01]  /*1660*/  FADD.FTZ R3, R3, R6 ;  /* 0x0000000603037221 */ /* 0x001fe20000010000 */
[----:B----4-:R-:W-:-:S02]  /*1670*/  I2FP.F32.U32 R17, R19 ;  /* 0x0000001300117245 */ /* 0x010fc40000201000 */
[----:B------:R-:W-:Y:S01]  /*1680*/  I2FP.F32.U32 R6, R21 ;  /* 0x0000001500067245 */ /* 0x000fe20000201000 */
[----:B-1----:R-:W-:Y:S02]  /*1690*/  FADD.FTZ R4, R0, R5 ;  /* 0x0000000500047221 */ /* 0x002fe40000010000 */
[----:B------:R-:W0:Y:S01]  /*16a0*/  SHFL.BFLY PT, R0, R3, 0x8, 0x1f ;  /* 0x0d001f0003007f89 */ /* 0x000e2200000e0000 */
[----:B------:R-:W-:-:S03]  /*16b0*/  FMUL.FTZ R17, R17, 0.03125 ;  /* 0x3d00000011117820 */ /* 0x000fc60000410000 */
[----:B------:R-:W2:Y:S02]  /*16c0*/  SHFL.BFLY PT, R7, R4, 0x8, 0x1f ;  /* 0x0d001f0004077f89 */ /* 0x000ea400000e0000 */
[----:B------:R-:W-:-:S13]  /*16d0*/  FSETP.GT.FTZ.AND P1, PT, R17, R6, PT ;  /* 0x000000061100720b */ /* 0x000fda0003f34000 */
[----:B------:R-:W1:Y:S01]  /*16e0*/  @P1 S2R R15, SR_CgaCtaId ;  /* 0x00000000000f1919 */ /* 0x000e620000008800 */
[----:B------:R-:W-:Y:S01]  /*16f0*/  @P1 MOV R6, 0x400 ;  /* 0x0000040000061802 */ /* 0x000fe20000000f00 */
[----:B0-----:R-:W-:-:S03]  /*1700*/  FADD.FTZ R0, R3, R0 ;  /* 0x0000000003007221 */ /* 0x001fc60000010000 */
[----:B------:R-:W-:Y:S01]  /*1710*/  @P1 IADD3 R6, PT, PT, R6, 0x88, RZ ;  /* 0x0000008806061810 */ /* 0x000fe20007ffe0ff */
[----:B--2---:R-:W-:Y:S02]  /*1720*/  FADD.FTZ R10, R4, R7 ;  /* 0x00000007040a7221 */ /* 0x004fe40000010000 */
[----:B------:R-:W0:Y:S04]  /*1730*/  SHFL.BFLY PT, R7, R0, 0x4, 0x1f ;  /* 0x0c801f0000077f89 */ /* 0x000e2800000e0000 */
[----:B------:R-:W2:Y:S01]  /*1740*/  SHFL.BFLY PT, R11, R10, 0x4, 0x1f ;  /* 0x0c801f000a0b7f89 */ /* 0x000ea200000e0000 */
[----:B0-----:R-:W-:Y:S01]  /*1750*/  FADD.FTZ R7, R0, R7 ;  /* 0x0000000700077221 */ /* 0x001fe20000010000 */
[----:B------:R-:W-:Y:S01]  /*1760*/  @!P0 MOV R0, 0x400 ;  /* 0x0000040000008802 */ /* 0x000fe20000000f00 */
[----:B--2---:R-:W-:-:S03]  /*1770*/  FADD.FTZ R11, R10, R11 ;  /* 0x0000000b0a0b7221 */ /* 0x004fc60000010000 */
[----:B------:R-:W0:Y:S01]  /*1780*/  SHFL.BFLY PT, R2, R7, 0x2, 0x1f ;  /* 0x0c401f0007027f89 */ /* 0x000e2200000e0000 */
[----:B------:R-:W-:-:S03]  /*1790*/  @!P0 VIADD R0, R0, 0x88 ;  /* 0x0000008800008836 */ /* 0x000fc60000000000 */
[----:B------:R-:W2:Y:S02]  /*17a0*/  SHFL.BFLY PT, R4, R11, 0x2, 0x1f ;  /* 0x0c401f000b047f89 */ /* 0x000ea400000e0000 */
[----:B---3--:R-:W-:Y:S01]  /*17b0*/  @!P0 LEA R0, R13, R0, 0x18 ;  /* 0x000000000d008211 */ /* 0x008fe200078ec0ff */
[----:B0-----:R-:W-:Y:S01]  /*17c0*/  FADD.FTZ R2, R7, R2 ;  /* 0x0000000207027221 */ /* 0x001fe20000010000 */
[----:B------:R-:W-:Y:S01]  /*17d0*/  SHF.R.U32.HI R7, RZ, 0x5, R21 ;  /* 0x00000005ff077819 */ /* 0x000fe20000011615 */
[----:B--2---:R-:W-:-:S03]  /*17e0*/  FADD.FTZ R4, R11, R4 ;  /* 0x000000040b047221 */ /* 0x004fc60000010000 */
[----:B------:R-:W0:Y:S01]  /*17f0*/  SHFL.BFLY PT, R3, R2, 0x1, 0x1f ;  /* 0x0c201f0002037f89 */ /* 0x000e2200000e0000 */
[----:B-1----:R-:W-:Y:S02]  /*1800*/  @P1 LEA R11, R15, R6, 0x18 ;  /* 0x000000060f0b1211 */ /* 0x002fe400078ec0ff */
        /* <DEDUP_REMOVED lines=46> */
.L_x_1258:
[----:B------:R-:W-:Y:S05]  /*1af0*/  BSYNC.RECONVERGENT B0 ;  /* 0x0000000000007941 */ /* 0x000fea0003800200 */
.L_x_1257:
        /* <DEDUP_REMOVED lines=20> */
.L_x_1270:
        /* <DEDUP_REMOVED lines=18> */
[----:B-1----:R-:W-:-:S04]  /*1d60*/  IMAD.U32 R8, RZ, RZ, UR8 ;  /* 0x00000008ff087e24 */ /* 0x002fc8000f8e00ff */
[----:B------:R-:W-:Y:S01]  /*1d70*/  @P0 SEL R3, R6, R3, !P1 ;  /* 0x0000000306030207 */ /* 0x000fe20004800000 */
[----:B------:R-:W-:-:S03]  /*1d80*/  IMAD R15, R9, R8, R18 ;  /* 0x00000008090f7224 */ /* 0x000fc600078e0212 */
[----:B------:R-:W-:Y:S01]  /*1d90*/  @P0 PRMT R6, R3, 0x7610, R6 ;  /* 0x0000761003060816 */ /* 0x000fe20000000006 */
[----:B0-----:R-:W-:Y:S06]  /*1da0*/  @P0 BRA `(.L_x_1262) ;  /* 0x0000000000440947 */ /* 0x001fec0003800000 */
[----:B------:R-:W0:Y:S01]  /*1db0*/  LDC.64 R2, c[0x0][0x380] ;  /* 0x0000e000ff027b82 */ /* 0x000e220000000a00 */
[----:B------:R-:W-:-:S09]  /*1dc0*/  UISETP.NE.AND UP0, UPT, UR9, 0x2, UPT ;  /* 0x000000020900788c */ /* 0x000fd2000bf05270 */
        /* <DEDUP_REMOVED lines=13> */
.L_x_1263:
[----:B0-----:R-:W-:-:S05]  /*1ea0*/  IMAD.WIDE R2, R15, 0x4, R2 ;  /* 0x000000040f027825 */ /* 0x001fca00078e0202 */
[----:B------:R0:W-:Y:S02]  /*1eb0*/  STG.E desc[UR6][R2.64], R22 ;  /* 0x0000001602007986 */ /* 0x0001e4000c101906 */
.L_x_1262:
[----:B---3--:R-:W-:Y:S05]  /*1ec0*/  BSYNC.RECONVERGENT B1 ;  /* 0x0000000000017941 */ /* 0x008fea0003800200 */
.L_x_1261:
[----:B------:R-:W-:-:S04]  /*1ed0*/  IADD3 R18, PT, PT, R19, R18, RZ ;  /* 0x0000001213127210 */ /* 0x000fc80007ffe0ff */
[----:B------:R-:W-:-:S13]  /*1ee0*/  ISETP.GE.AND P0, PT, R18, R8, PT ;  /* 0x000000081200720c */ /* 0x000fda0003f06270 */
[----:B------:R-:W-:Y:S05]  /*1ef0*/  @P0 BRA `(.L_x_1260) ;  /* 0x0000000800080947 */ /* 0x000fea0003800000 */
[----:B01----:R-:W-:-:S04]  /*1f00*/  SHF.L.U32 R3, R19, 0x2, RZ ;  /* 0x0000000213037819 */ /* 0x003fc800000006ff */
        /* <DEDUP_REMOVED lines=24> */
.L_x_1264:
        /* <DEDUP_REMOVED lines=18> */
.L_x_1265:
        /* <DEDUP_REMOVED lines=24> */
.L_x_1266:
        /* <DEDUP_REMOVED lines=18> */
.L_x_1267:
        /* <DEDUP_REMOVED lines=24> */
.L_x_1268:
        /* <DEDUP_REMOVED lines=18> */
.L_x_1269:
[----:B------:R-:W-:-:S04]  /*26f0*/  IADD3 R18, PT, PT, R18, R19, RZ ;  /* 0x0000001312127210 */ /* 0x000fc80007ffe0ff */
[----:B------:R-:W-:-:S13]  /*2700*/  ISETP.GE.AND P1, PT, R18, R8, PT ;  /* 0x000000081200720c */ /* 0x000fda0003f26270 */
[----:B------:R-:W-:Y:S05]  /*2710*/  @!P1 BRA `(.L_x_1270) ;  /* 0xfffffff400489947 */ /* 0x000fea000383ffff */
.L_x_1260:
[----:B-123--:R-:W-:Y:S05]  /*2720*/  BSYNC.RECONVERGENT B0 ;  /* 0x0000000000007941 */ /* 0x00efea0003800200 */
.L_x_1259:
        /* <DEDUP_REMOVED lines=28> */
[----:B0-----:R-:W-:Y:S02]  /*28f0*/  FMNMX.FTZ R11, R2, R3, !PT ;  /* 0x00000003020b7209 */ /* 0x001fe40007810000 */
[----:B------:R-:W-:-:S03]  /*2900*/  MOV R3, 0xe0ad78ec ;  /* 0xe0ad78ec00037802 */ /* 0x000fc60000000f00 */
        /* <DEDUP_REMOVED lines=64> */
[----:B-----5:R-:W-:Y:S05]  /*2d10*/  CALL.REL.NOINC `($__internal_24_$__cuda_sm20_div_rn_f64_full) ;  /* 0x0000000000b47944 */ /* 0x020fea0003c00000 */
.L_x_1274:
[----:B------:R-:W-:Y:S05]  /*2d20*/  BSYNC.RECONVERGENT B1 ;  /* 0x0000000000017941 */ /* 0x000fea0003800200 */
.L_x_1273:
        /* <DEDUP_REMOVED lines=16> */
.L_x_1275:
        /* <DEDUP_REMOVED lines=17> */
.L_x_1272:
[----:B------:R-:W-:Y:S05]  /*2f40*/  BSYNC.RECONVERGENT B0 ;  /* 0x0000000000007941 */ /* 0x000fea0003800200 */
.L_x_1271:
        /* <DEDUP_REMOVED lines=10> */
        .weak           $__internal_24_$__cuda_sm20_div_rn_f64_full
        .type           $__internal_24_$__cuda_sm20_div_rn_f64_full,@function
        .size           $__internal_24_$__cuda_sm20_div_rn_f64_full,(.L_x_2502 - $__internal_24_$__cuda_sm20_div_rn_f64_full)
$__internal_24_$__cuda_sm20_div_rn_f64_full:
        /* <DEDUP_REMOVED lines=91> */
.L_x_1277:
        /* <DEDUP_REMOVED lines=15> */
.L_x_1279:
[----:B------:R-:W-:Y:S01]  /*3690*/  LOP3.LUT R15, R5, 0x80000, RZ, 0xfc, !PT ;  /* 0x00080000050f7812 */ /* 0x000fe200078efcff */
[----:B------:R-:W-:-:S07]  /*36a0*/  IMAD.MOV.U32 R14, RZ, RZ, R4 ;  /* 0x000000ffff0e7224 */ /* 0x000fce00078e0004 */
.L_x_1278:
[----:B------:R-:W-:Y:S05]  /*36b0*/  BSYNC.RECONVERGENT B2 ;  /* 0x0000000000027941 */ /* 0x000fea0003800200 */
.L_x_1276:
[----:B------:R-:W-:Y:S01]  /*36c0*/  HFMA2 R7, -RZ, RZ, 0, 0 ;  /* 0x00000000ff077431 */ /* 0x000fe200000001ff */
[----:B------:R-:W-:Y:S02]  /*36d0*/  MOV R2, R14 ;  /* 0x0000000e00027202 */ /* 0x000fe40000000f00 */
[----:B------:R-:W-:Y:S01]  /*36e0*/  MOV R3, R15 ;  /* 0x0000000f00037202 */ /* 0x000fe20000000f00 */
[----:B------:R-:W-:Y:S06]  /*36f0*/  RET.REL.NODEC R6 `(_ZN17fastertransformer35generalAddBiasResidualLayerNormOpt2I7__half2Lb1ELb0ELi2ELb1ELi4EEEvPT_S3_PKS2_S5_S5_S5_S5_S5_fiiPKfS7_S7_Pfi) ;  /* 0xffffffc806407950 */ /* 0x000fec0003c3ffff */
.L_x_1280:
        /* <DEDUP_REMOVED lines=16> */
.L_x_2502:


//--------------------- .text._ZN17fastertransformer34generalAddBiasResidualLayerNormOptI7__half2Lb1ELb0ELi2ELb1ELi4EEEvPT_S3_PKS2_S5_S5_S5_S5_S5_fiiPKfS7_S7_Pfi --------------------------
	.section	.text._ZN17fastertransformer34generalAddBiasResidualLayerNormOptI7__half2Lb1ELb0ELi2ELb1ELi4EEEvPT_S3_PKS2_S5_S5_S5_S5_S5_fiiPKfS7_S7_Pfi,"ax",@progbits
	.align	128
        .global         _ZN17fastertransformer34generalAddBiasResidualLayerNormOptI7__half2Lb1ELb0ELi2ELb1ELi4EEEvPT_S3_PKS2_S5_S5_S5_S5_S5_fiiPKfS7_S7_Pfi
        .type           _ZN17fastertransformer34generalAddBiasResidualLayerNormOptI7__half2Lb1ELb0ELi2ELb1ELi4EEEvPT_S3_PKS2_S5_S5_S5_S5_S5_fiiPKfS7_S7_Pfi,@function
        .size           _ZN17fastertransformer34generalAddBiasResidualLayerNormOptI7__half2Lb1ELb0ELi2ELb1ELi4EEEvPT_S3_PKS2_S5_S5_S5_S5_S5_fiiPKfS7_S7_Pfi,(.L_x_2503 - _ZN17fastertransformer34generalAddBiasResidualLayerNormOptI7__half2Lb1ELb0ELi2ELb1ELi4EEEvPT_S3_PKS2_S5_S5_S5_S5_S5_fiiPKfS7_S7_Pfi)
        .other          _ZN17fastertransformer34generalAddBiasResidualLayerNormOptI7__half2Lb1ELb0ELi2ELb1ELi4EEEvPT_S3_PKS2_S5_S5_S5_S5_S5_fiiPKfS7_S7_Pfi,@"STO_CUDA_ENTRY STV_DEFAULT"
_ZN17fastertransformer34generalAddBiasResidualLayerNormOptI7__half2Lb1ELb0ELi2ELb1ELi4EEEvPT_S3_PKS2_S5_S5_S5_S5_S5_fiiPKfS7_S7_Pfi:
.text._ZN17fastertransformer34generalAddBiasResidualLayerNormOptI7__half2Lb1ELb0ELi2ELb1ELi4EEEvPT_S3_PKS2_S5_S5_S5_S5_S5_fiiPKfS7_S7_Pfi:
        /* <DEDUP_REMOVED lines=15> */
[----:B------:R-:W-:-:S02]  /*00f0*/  IMAD.MOV.U32 R0, RZ, RZ, RZ ;  /* 0x000000ffff007224 */ /* 0x000fc400078e00ff */
[----:B--2---:R-:W-:-:S04]  /*0100*/  IMAD.U32 R3, RZ, RZ, UR4 ;  /* 0x00000004ff037e24 */ /* 0x004fc8000f8e00ff */
[----:B----4-:R0:W5:Y:S01]  /*0110*/  @!P1 LDG.E R0, desc[UR6][R12.64] ;  /* 0x000000060c009981 */ /* 0x010162000c1e1900 */
[----:B---3--:R-:W-:Y:S01]  /*0120*/  ISETP.GE.AND P1, PT, R2, R3, PT ;  /* 0x000000030200720c */ /* 0x008fe20003f26270 */
[----:B------:R-:W-:Y:S01]  /*0130*/  BSSY.RECONVERGENT B0, `(.L_x_1281) ;  /* 0x0000044000007945 */ /* 0x000fe20003800200 */
[----:B------:R-:W-:Y:S01]  /*0140*/  HFMA2 R7, -RZ, RZ, 0, 0 ;  /* 0x00000000ff077431 */ /* 0x000fe200000001ff */
[----:B------:R-:W-:Y:S01]  /*0150*/  PRMT R5, RZ, 0x5410, RZ ;  /* 0x00005410ff057816 */ /* 0x000fe200000000ff */
[----:B------:R-:W-:-:S09]  /*0160*/  @P0 FMUL.FTZ R7, R8, R11 ;  /* 0x0000000b08070220 */ /* 0x000fd20000410000 */
[----:B0-----:R-:W-:Y:S05]  /*0170*/  @P1 BRA `(.L_x_1282) ;  /* 0x0000000000fc1947 */ /* 0x001fea0003800000 */
[----:B------:R-:W0:Y:S01]  /*0180*/  S2R R6, SR_CTAID.X ;  /* 0x0000000000067919 */ /* 0x000e220000002500 */
[----:B------:R-:W1:Y:S01]  /*0190*/  LDC R4, c[0x0][0x360] ;  /* 0x0000d800ff047b82 */ /* 0x000e620000000800 */
[----:B------:R-:W-:Y:S05]  /*01a0*/  @P0 BRA `(.L_x_1283) ;  /* 0x0000000000700947 */ /* 0x000fea0003800000 */
        /* <DEDUP_REMOVED lines=9> */
.L_x_1284:
[----:B0-2---:R-:W-:-:S04]  /*0240*/  IMAD R25, R6, R3, R22 ;  /* 0x0000000306197224 */ /* 0x005fc800078e0216 */
[----:B------:R-:W-:-:S04]  /*0250*/  IMAD.WIDE R18, R25, 0x4, R10 ;  /* 0x0000000419127825 */ /* 0x000fc800078e020a */
[C---:B------:R-:W-:Y:S02]  /*0260*/  IMAD.WIDE R16, R25.reuse, 0x4, R8 ;  /* 0x0000000419107825 */ /* 0x040fe400078e0208 */
[----:B------:R-:W2:Y:S02]  /*0270*/  LDG.E.CONSTANT R18, desc[UR6][R18.64] ;  /* 0x0000000612127981 */ /* 0x000ea4000c1e9900 */
[C---:B---3--:R-:W-:Y:S02]  /*0280*/  IMAD.WIDE R20, R25.reuse, 0x4, R14 ;  /* 0x0000000419147825 */ /* 0x048fe400078e020e */
[----:B------:R2:W3:Y:S04]  /*0290*/  LDG.E.CONSTANT R16, desc[UR6][R16.64] ;  /* 0x0000000610107981 */ /* 0x0004e8000c1e9900 */
[----:B------:R-:W3:Y:S01]  /*02a0*/  LDG.E.CONSTANT R20, desc[UR6][R20.64] ;  /* 0x0000000614147981 */ /* 0x000ee2000c1e9900 */
[----:B----4-:R-:W-:Y:S01]  /*02b0*/  IMAD.WIDE R24, R25, 0x4, R12 ;  /* 0x0000000419187825 */ /* 0x010fe200078e020c */
[----:B------:R-:W-:-:S03]  /*02c0*/  LEA R26, R22, R7, 0x2 ;  /* 0x00000007161a7211 */ /* 0x000fc600078e10ff */
[----:B-1----:R-:W-:-:S05]  /*02d0*/  IMAD.IADD R22, R4, 0x1, R22 ;  /* 0x0000000104167824 */ /* 0x002fca00078e0216 */
        /* <DEDUP_REMOVED lines=9> */
.L_x_1283:
        /* <DEDUP_REMOVED lines=9> */
.L_x_1285:
[----:B0-----:R-:W-:-:S04]  /*0400*/  IMAD R25, R6, R3, R23 ;  /* 0x0000000306197224 */ /* 0x001fc800078e0217 */
[----:B---3--:R-:W-:-:S04]  /*0410*/  IMAD.WIDE R16, R25, 0x8, R8 ;  /* 0x0000000819107825 */ /* 0x008fc800078e0208 */
[C---:B------:R-:W-:Y:S02]  /*0420*/  IMAD.WIDE R18, R25.reuse, 0x4, R12 ;  /* 0x0000000419127825 */ /* 0x040fe400078e020c */
[----:B------:R-:W2:Y:S02]  /*0430*/  LDG.E.64.CONSTANT R16, desc[UR6][R16.64] ;  /* 0x0000000610107981 */ /* 0x000ea4000c1e9b00 */
[----:B------:R-:W-:Y:S02]  /*0440*/  IMAD.WIDE R20, R25, 0x4, R14 ;  /* 0x0000000419147825 */ /* 0x000fe400078e020e */
[----:B------:R0:W3:Y:S04]  /*0450*/  LDG.E.CONSTANT R18, desc[UR6][R18.64] ;  /* 0x0000000612127981 */ /* 0x0000e8000c1e9900 */
[----:B------:R-:W4:Y:S01]  /*0460*/  LDG.E.CONSTANT R20, desc[UR6][R20.64] ;  /* 0x0000000614147981 */ /* 0x000f22000c1e9900 */
[----:B0-----:R-:W-:-:S02]  /*0470*/  IMAD R19, R23, 0x4, R22 ;  /* 0x0000000417137824 */ /* 0x001fc400078e0216 */
[----:B-1----:R-:W-:-:S05]  /*0480*/  IMAD.IADD R23, R4, 0x1, R23 ;  /* 0x0000000104177824 */ /* 0x002fca00078e0217 */
        /* <DEDUP_REMOVED lines=14> */
.L_x_1282:
[----:B------:R-:W-:Y:S05]  /*0570*/  BSYNC.RECONVERGENT B0 ;  /* 0x0000000000007941 */ /* 0x000fea0003800200 */
.L_x_1281:
        /* <DEDUP_REMOVED lines=13> */
[----:B------:R-:W-:Y:S01]  /*0650*/  IADD3 R7, PT, PT, R9, 0x8, RZ ;  /* 0x0000000809077810 */ /* 0x000fe20007ffe0ff */
        /* <DEDUP_REMOVED lines=12> */
[----:B------:R-:W-:-:S04]  /*0720*/  IMAD.MOV.U32 R12, RZ, RZ, RZ ;  /* 0x000000ffff0c7224 */ /* 0x000fc800078e00ff */
[----:B------:R1:W-:Y:S01]  /*0730*/  @!P0 STS [R7], R18 ;  /* 0x0000001207008388 */ /* 0x0003e20000000800 */
[----:B------:R-:W-:Y:S01]  /*0740*/  BAR.SYNC.DEFER_BLOCKING 0x0 ;  /* 0x0000000000007b1d */ /* 0x000fe20000010000 */
[----:B------:R-:W-:-:S13]  /*0750*/  ISETP.NE.AND P0, PT, R2, RZ, PT ;  /* 0x000000ff0200720c */ /* 0x000fda0003f05270 */
[----:B-1----:R-:W-:Y:S01]  /*0760*/  @!P0 I2FP.F32.S32 R18, R3 ;  /* 0x0000000300128245 */ /* 0x002fe20000201400 */
[----:B------:R-:W1:Y:S04]  /*0770*/  @P2 LDS R12, [R11] ;  /* 0x000000000b0c2984 */ /* 0x000e680000000800 */
[----:B-1----:R-:W1:Y:S02]  /*0780*/  SHFL.BFLY PT, R13, R12, 0x10, 0x1f ;  /* 0x0e001f000c0d7f89 */ /* 0x002e6400000e0000 */
[----:B-1----:R-:W-:Y:S02]  /*0790*/  FADD.FTZ R13, R13, R12 ;  /* 0x0000000c0d0d7221 */ /* 0x002fe40000010000 */
[----:B------:R-:W1:Y:S03]  /*07a0*/  @!P0 MUFU.RCP R12, R18 ;  /* 0x00000012000c8308 */ /* 0x000e660000001000 */
[----:B------:R-:W2:Y:S02]  /*07b0*/  SHFL.BFLY PT, R14, R13, 0x8, 0x1f ;  /* 0x0d001f000d0e7f89 */ /* 0x000ea400000e0000 */
[----:B--2---:R-:W-:Y:S01]  /*07c0*/  FADD.FTZ R14, R13, R14 ;  /* 0x0000000e0d0e7221 */ /* 0x004fe20000010000 */
[----:B------:R-:W-:-:S04]  /*07d0*/  @!P0 LEA R13, R8, R9, 0x18 ;  /* 0x00000009080d8211 */ /* 0x000fc800078ec0ff */
[----:B------:R-:W2:Y:S02]  /*07e0*/  SHFL.BFLY PT, R15, R14, 0x4, 0x1f ;  /* 0x0c801f000e0f7f89 */ /* 0x000ea400000e0000 */
[----:B--2---:R-:W-:Y:S01]  /*07f0*/  FADD.FTZ R15, R14, R15 ;  /* 0x0000000f0e0f7221 */ /* 0x004fe20000010000 */
[----:B------:R-:W-:-:S04]  /*0800*/  MOV R14, RZ ;  /* 0x000000ff000e7202 */ /* 0x000fc80000000f00 */
        /* <DEDUP_REMOVED lines=8> */
[----:B------:R-:W-:Y:S01]  /*0890*/  LEA R15, R8, R9, 0x18 ;  /* 0x00000009080f7211 */ /* 0x000fe200078ec0ff */
[----:B------:R-:W1:Y:S01]  /*08a0*/  S2R R16, SR_CTAID.X ;  /* 0x0000000000107919 */ /* 0x000e620000002500 */
[----:B------:R-:W2:Y:S01]  /*08b0*/  LDC.64 R8, c[0x0][0x390] ;  /* 0x0000e400ff087b82 */ /* 0x000ea20000000a00 */
[----:B------:R-:W-:Y:S02]  /*08c0*/  IMAD.MOV.U32 R14, RZ, RZ, RZ ;  /* 0x000000ffff0e7224 */ /* 0x000fe400078e00ff */
[----:B------:R-:W-:Y:S01]  /*08d0*/  IMAD.MOV.U32 R17, RZ, RZ, R2 ;  /* 0x000000ffff117224 */ /* 0x000fe200078e0002 */
[----:B------:R-:W3:Y:S06]  /*08e0*/  LDS R15, [R15] ;  /* 0x000000000f0f7984 */ /* 0x000eec0000000800 */
.L_x_1288:
[----:B------:R-:W-:-:S05]  /*08f0*/  MOV R3, UR4 ;  /* 0x0000000400037c02 */ /* 0x000fca0008000f00 */
        /* <DEDUP_REMOVED lines=52> */
.L_x_1287:
[----:B------:R-:W-:Y:S05]  /*0c40*/  BSYNC.RECONVERGENT B0 ;  /* 0x0000000000007941 */ /* 0x000fea0003800200 */
.L_x_1286:
        /* <DEDUP_REMOVED lines=39> */
.L_x_1290:
[----:B------:R-:W-:Y:S05]  /*0ec0*/  BSYNC.RECONVERGENT B0 ;  /* 0x0000000000007941 */ /* 0x000fea0003800200 */
.L_x_1289:
[----:B------:R-:W-:Y:S01]  /*0ed0*/  BAR.SYNC.DEFER_BLOCKING 0x0 ;  /* 0x0000000000007b1d */ /* 0x000fe20000010000 */
[----:B------:R-:W-:Y:S01]  /*0ee0*/  ISETP.GE.AND P0, PT, R2, R3, PT ;  /* 0x000000030200720c */ /* 0x000fe20003f06270 */
[----:B0-----:R-:W-:-:S04]  /*0ef0*/  HFMA2 R7, -RZ, RZ, 0, 1.013278961181640625e-06 ;  /* 0x00000011ff077431 */ /* 0x001fc800000001ff */
        /* <DEDUP_REMOVED lines=16> */
.L_x_1302:
        /* <DEDUP_REMOVED lines=22> */
.L_x_1293:
        /* <DEDUP_REMOVED lines=15> */
.L_x_1295:
[----:B-1----:R-:W-:-:S05]  /*1250*/  IMAD.WIDE R16, R19, 0x4, R16 ;  /* 0x0000000413107825 */ /* 0x002fca00078e0210 */
[----:B------:R0:W-:Y:S02]  /*1260*/  STG.E desc[UR6][R16.64], R22 ;  /* 0x0000001610007986 */ /* 0x0001e4000c101906 */
.L_x_1294:
        /* <DEDUP_REMOVED lines=25> */
.L_x_1296:
        /* <DEDUP_REMOVED lines=18> */
.L_x_1297:
        /* <DEDUP_REMOVED lines=24> */
.L_x_1298:
        /* <DEDUP_REMOVED lines=18> */
.L_x_1299:
        /* <DEDUP_REMOVED lines=24> */
.L_x_1300:
        /* <DEDUP_REMOVED lines=18> */
.L_x_1301:
[----:B------:R-:W-:-:S05]  /*1a60*/  IMAD.IADD R20, R20, 0x1, R4 ;  /* 0x0000000114147824 */ /* 0x000fca00078e0204 */
[----:B------:R-:W-:-:S13]  /*1a70*/  ISETP.GE.AND P1, PT, R20, R3, PT ;  /* 0x000000031400720c */ /* 0x000fda0003f26270 */
[----:B------:R-:W-:Y:S05]  /*1a80*/  @!P1 BRA `(.L_x_1302) ;  /* 0xfffffff4005c9947 */ /* 0x000fea000383ffff */
.L_x_1292:
[----:B01----:R-:W-:Y:S05]  /*1a90*/  BSYNC.RECONVERGENT B0 ;  /* 0x0000000000007941 */ /* 0x003fea0003800200 */
.L_x_1291:
        /* <DEDUP_REMOVED lines=94> */
[----:B------:R-:W-:Y:S05]  /*2080*/  CALL.REL.NOINC `($__internal_25_$__cuda_sm20_div_rn_f64_full) ;  /* 0x0000000000bc7944 */ /* 0x000fea0003c00000 */
.L_x_1306:
[----:B------:R-:W-:Y:S05]  /*2090*/  BSYNC.RECONVERGENT B1 ;  /* 0x0000000000017941 */ /* 0x000fea0003800200 */
.L_x_1305:
        /* <DEDUP_REMOVED lines=17> */
.L_x_1307:
        /* <DEDUP_REMOVED lines=17> */
.L_x_1304:
[----:B------:R-:W-:Y:S05]  /*22c0*/  BSYNC.RECONVERGENT B0 ;  /* 0x0000000000007941 */ /* 0x000fea0003800200 */
.L_x_1303:
        /* <DEDUP_REMOVED lines=11> */
        .weak           $__internal_25_$__cuda_sm20_div_rn_f64_full
        .type           $__internal_25_$__cuda_sm20_div_rn_f64_full,@function
        .size           $__internal_25_$__cuda_sm20_div_rn_f64_full,(.L_x_2503 - $__internal_25_$__cuda_sm20_div_rn_f64_full)
$__internal_25_$__cuda_sm20_div_rn_f64_full:
        /* <DEDUP_REMOVED lines=80> */
[----:B------:R-:W-:Y:S01]  /*2880*/  IMAD.MOV.U32 R6, RZ, RZ, RZ ;  /* 0x000000ffff067224 */ /* 0x000fe200078e00ff */
[----:B------:R-:W-:-:S05]  /*2890*/  IADD3 R3, PT, PT, -R3, -0x43300000, RZ ;  /* 0xbcd0000003037810 */ /* 0x000fca0007ffe1ff */
        /* <DEDUP_REMOVED lines=11> */
.L_x_1309:
        /* <DEDUP_REMOVED lines=15> */
.L_x_1311:
[----:B------:R-:W-:Y:S01]  /*2a40*/  LOP3.LUT R13, R9, 0x80000, RZ, 0xfc, !PT ;  /* 0x00080000090d7812 */ /* 0x000fe200078efcff */
[----:B------:R-:W-:-:S07]  /*2a50*/  IMAD.MOV.U32 R12, RZ, RZ, R8 ;  /* 0x000000ffff0c7224 */ /* 0x000fce00078e0008 */
.L_x_1310:
[----:B------:R-:W-:Y:S05]  /*2a60*/  BSYNC.RECONVERGENT B2 ;  /* 0x0000000000027941 */ /* 0x000fea0003800200 */
.L_x_1308:
[----:B------:R-:W-:Y:S01]  /*2a70*/  HFMA2 R11, -RZ, RZ, 0, 0 ;  /* 0x00000000ff0b7431 */ /* 0x000fe200000001ff */
[----:B------:R-:W-:Y:S01]  /*2a80*/  MOV R6, R12 ;  /* 0x0000000c00067202 */ /* 0x000fe20000000f00 */
[----:B------:R-:W-:Y:S02]  /*2a90*/  IMAD.MOV.U32 R7, RZ, RZ, R13 ;  /* 0x000000ffff077224 */ /* 0x000fe400078e000d */
[----:B------:R-:W-:Y:S05]  /*2aa0*/  RET.REL.NODEC R10 `(_ZN17fastertransformer34generalAddBiasResidualLayerNormOptI7__half2Lb1ELb0ELi2ELb1ELi4EEEvPT_S3_PKS2_S5_S5_S5_S5_S5_fiiPKfS7_S7_Pfi) ;  /* 0xffffffd40a547950 */ /* 0x000fea0003c3ffff */
.L_x_1312:
        /* <DEDUP_REMOVED lines=13> */
.L_x_2503:


//--------------------- .text._ZN17fastertransformer35generalAddBiasResidualLayerNormOpt2I7__half2Lb0ELb1ELi2ELb1ELi4EEEvPT_S3_PKS2_S5_S5_S5_S5_S5_fiiPKfS7_S7_Pfi --------------------------
	.section	.text._ZN17fastertransformer35generalAddBiasResidualLayerNormOpt2I7__half2Lb0ELb1ELi2ELb1ELi4EEEvPT_S3_PKS2_S5_S5_S5_S5_S5_fiiPKfS7_S7_Pfi,"ax",@progbits
	.align	128
        .global         _ZN17fastertransformer35generalAddBiasResidualLayerNormOpt2I7__half2Lb0ELb1ELi2ELb1ELi4EEEvPT_S3_PKS2_S5_S5_S5_S5_S5_fiiPKfS7_S7_Pfi
        .type           _ZN17fastertransformer35generalAddBiasResidualLayerNormOpt2I7__half2Lb0ELb1ELi2ELb1ELi4EEEvPT_S3_PKS2_S5_S5_S5_S5_S5_fiiPKfS7_S7_Pfi,@function
        .size           _ZN17fastertransformer35generalAddBiasResidualLayerNormOpt2I7__half2Lb0ELb1ELi2ELb1ELi4EEEvPT_S3_PKS2_S5_S5_S5_S5_S5_fiiPKfS7_S7_Pfi,(.L_x_2504 - _ZN17fastertransformer35generalAddBiasResidualLayerNormOpt2I7__half2Lb0ELb1ELi2ELb1ELi4EEEvPT_S3_PKS2_S5_S5_S5_S5_S5_fiiPKfS7_S7_Pfi)
        .other          _ZN17fastertransformer35generalAddBiasResidualLayerNormOpt2I7__half2Lb0ELb1ELi2ELb1ELi4EEEvPT_S3_PKS2_S5_S5_S5_S5_S5_fiiPKfS7_S7_Pfi,@"STO_CUDA_ENTRY STV_DEFAULT"
_ZN17fastertransformer35generalAddBiasResidualLayerNormOpt2I7__half2Lb0ELb1ELi2ELb1ELi4EEEvPT_S3_PKS2_S5_S5_S5_S5_S5_fiiPKfS7_S7_Pfi:
.text._ZN17fastertransformer35generalAddBiasResidualLayerNormOpt2I7__half2Lb0ELb1ELi2ELb1ELi4EEEvPT_S3_PKS2_S5_S5_S5_S5_S5_fiiPKfS7_S7_Pfi:
        /* <DEDUP_REMOVED lines=26> */
.L_x_1315:
[----:B------:R-:W0:Y:S01]  /*01a0*/  LDC.64 R2, c[0x0][0x3a0] ;  /* 0x0000e800ff027b82 */ /* 0x000e220000000a00 */
        /* <DEDUP_REMOVED lines=53> */
[----:B------:R-:W-:Y:S02]  /*0500*/  HADD2.F32 R26, -RZ, R22.H1_H1 ;  /* 0x30000016ff1a7230 */ /* 0x000fe40000004100 */
[----:B----4-:R-:W-:-:S02]  /*0510*/  HADD2.F32 R20, -RZ, R17.H0_H0 ;  /* 0x20000011ff147230 */ /* 0x010fc40000004100 */
[----:B------:R-:W-:Y:S01]  /*0520*/  FADD.FTZ R24, R23, R24 ;  /* 0x0000001817187221 */ /* 0x000fe20000010000 */
[----:B------:R-:W-:Y:S02]  /*0530*/  HADD2.F32 R22, -RZ, R17.H1_H1 ;  /* 0x30000011ff167230 */ /* 0x000fe40000004100 */
        /* <DEDUP_REMOVED lines=58> */
[----:B-1----:R-:W-:Y:S01]  /*08e0*/  IADD3 R16, PT, PT, R11, R16, RZ ;  /* 0x000000100b107210 */ /* 0x002fe20007ffe0ff */
[----:B------:R-:W-:-:S02]  /*08f0*/  IMAD.IADD R15, R15, 0x1, R12 ;  /* 0x000000010f0f7824 */ /* 0x000fc400078e020c */
[--C-:B--2---:R-:W-:Y:S02]  /*0900*/  HADD2.F32 R22, -RZ, R2.reuse.H0_H0 ;  /* 0x20000002ff167230 */ /* 0x104fe40000004100 */
[----:B------:R-:W-:Y:S02]  /*0910*/  HADD2.F32 R24, -RZ, R2.H1_H1 ;  /* 0x30000002ff187230 */ /* 0x000fe40000004100 */
[--C-:B---3--:R-:W-:Y:S02]  /*0920*/  HADD2.F32 R17, -RZ, R4.reuse.H0_H0 ;  /* 0x20000004ff117230 */ /* 0x108fe40000004100 */
[----:B------:R-:W-:Y:S02]  /*0930*/  HADD2.F32 R20, -RZ, R4.H1_H1 ;  /* 0x30000004ff147230 */ /* 0x000fe40000004100 */
[--C-:B----4-:R-:W-:Y:S02]  /*0940*/  HADD2.F32 R23, -RZ, R6.reuse.H0_H0 ;  /* 0x20000006ff177230 */ /* 0x110fe40000004100 */
[----:B------:R-:W-:-:S02]  /*0950*/  HADD2.F32 R25, -RZ, R6.H1_H1 ;  /* 0x30000006ff197230 */ /* 0x000fc40000004100 */
[----:B------:R-:W-:Y:S01]  /*0960*/  FADD.FTZ R17, RZ, R17 ;  /* 0x00000011ff117221 */ /* 0x000fe20000010000 */
[----:B------:R-:W-:Y:S01]  /*0970*/  FADD.FTZ R20, RZ, R20 ;  /* 0x00000014ff147221 */ /* 0x000fe20000010000 */
[----:B------:R-:W-:Y:S01]  /*0980*/  FADD.FTZ R22, R22, R23 ;  /* 0x0000001716167221 */ /* 0x000fe20000010000 */
[----:B------:R-:W-:Y:S01]  /*0990*/  FADD.FTZ R25, R24, R25 ;  /* 0x0000001918197221 */ /* 0x000fe20000010000 */
[----:B------:R-:W-:Y:S02]  /*09a0*/  IADD3 R2, P0, PT, R11, R8, RZ ;  /* 0x000000080b027210 */ /* 0x000fe40007f1e0ff */
[----:B------:R-:W-:Y:S01]  /*09b0*/  FADD.FTZ R17, R17, R22 ;  /* 0x0000001611117221 */ /* 0x000fe20000010000 */
[----:B------:R-:W-:Y:S02]  /*09c0*/  FADD.FTZ R20, R20, R25 ;  /* 0x0000001914147221 */ /* 0x000fe40000010000 */
[----:B------:R-:W-:-:S03]  /*09d0*/  IMAD.X R3, RZ, RZ, R9, P0 ;  /* 0x000000ffff037224 */ /* 0x000fc600000e0609 */
        /* <DEDUP_REMOVED lines=9> */
[----:B--2---:R-:W-:Y:S05]  /*0a70*/  @!P0 BRA `(.L_x_1315) ;  /* 0xfffffff400c88947 */ /* 0x004fea000383ffff */
.L_x_1314:
[----:B------:R-:W-:Y:S05]  /*0a80*/  BSYNC.RECONVERGENT B0 ;  /* 0x0000000000007941 */ /* 0x000fea0003800200 */
.L_x_1313:
[----:B------:R-:W2:Y:S01]  /*0a90*/  SHFL.BFLY PT, R3, R14, 0x10, 0x1f ;  /* 0x0e001f000e037f89 */ /* 0x000ea200000e0000 */
[----:B------:R-:W3:Y:S01]  /*0aa0*/  LDC R11, c[0x0][0x360] ;  /* 0x0000d800ff0b7b82 */ /* 0x000ee20000000800 */
[----:B------:R-:W-:Y:S01]  /*0ab0*/  I2FP.F32.U32 R12, R21 ;  /* 0x00000015000c7245 */ /* 0x000fe20000201000 */
[----:B------:R-:W-:Y:S01]  /*0ac0*/  BSSY.RECONVERGENT B0, `(.L_x_1316) ;  /* 0x000004c000007945 */ /* 0x000fe20003800200 */
[----:B------:R-:W4:Y:S01]  /*0ad0*/  SHFL.BFLY PT, R0, R13, 0x10, 0x1f ;  /* 0x0e001f000d007f89 */ /* 0x000f2200000e0000 */
[----:B01----:R-:W-:Y:S01]  /*0ae0*/  LOP3.LUT P0, R8, R21, 0x1f, RZ, 0xc0, !PT ;  /* 0x0000001f15087812 */ /* 0x003fe2000780c0ff */
[----:B--2---:R-:W-:Y:S01]  /*0af0*/  FADD.FTZ R3, R3, R14 ;  /* 0x0000000e03037221 */ /* 0x004fe20000010000 */
[----:B---3--:R-:W-:Y:S01]  /*0b00*/  I2FP.F32.U32 R9, R11 ;  /* 0x0000000b00097245 */ /* 0x008fe20000201000 */
[----:B----4-:R-:W-:-:S03]  /*0b10*/  FADD.FTZ R4, R0, R13 ;  /* 0x0000000d00047221 */ /* 0x010fc60000010000 */
        /* <DEDUP_REMOVED lines=14> */
[----:B------:R-:W-:Y:S02]  /*0c00*/  @P1 MOV R6, 0x400 ;  /* 0x0000040000061802 */ /* 0x000fe40000000f00 */
[----:B------:R-:W-:Y:S01]  /*0c10*/  @!P0 IADD3 R0, PT, PT, R0, 0x88, RZ ;  /* 0x0000008800008810 */ /* 0x000fe20007ffe0ff */
[----:B------:R-:W1:Y:S02]  /*0c20*/  SHFL.BFLY PT, R4, R7, 0x2, 0x1f ;  /* 0x0c401f0007047f89 */ /* 0x000e6400000e0000 */
[----:B------:R-:W-:Y:S01]  /*0c30*/  @P1 VIADD R6, R6, 0x88 ;  /* 0x0000008806061836 */ /* 0x000fe20000000000 */
[----:B--2---:R-:W-:-:S04]  /*0c40*/  @!P0 LEA R0, R13, R0, 0x18 ;  /* 0x000000000d008211 */ /* 0x004fc800078ec0ff */
        /* <DEDUP_REMOVED lines=51> */
.L_x_1317:
[----:B------:R-:W-:Y:S05]  /*0f80*/  BSYNC.RECONVERGENT B0 ;  /* 0x0000000000007941 */ /* 0x000fea0003800200 */
.L_x_1316:
        /* <DEDUP_REMOVED lines=15> */
[----:B0-----:R-:W-:Y:S01]  /*1080*/  LEA R2, R5, R0, 0x18 ;  /* 0x0000000005027211 */ /* 0x001fe200078ec0ff */
[----:B------:R-:W-:-:S05]  /*1090*/  VIADD R0, R0, 0x190 ;  /* 0x0000019000007836 */ /* 0x000fca0000000000 */
[----:B------:R-:W0:Y:S01]  /*10a0*/  LDS.64 R2, [R2] ;  /* 0x0000000002027984 */ /* 0x000e220000000a00 */
[----:B------:R-:W-:Y:S02]  /*10b0*/  LEA R5, R5, R0, 0x18 ;  /* 0x0000000005057211 */ /* 0x000fe400078ec0ff */
[----:B0-----:R-:W-:-:S07]  /*10c0*/  F2FP.F16.F32.PACK_AB R4, R3, R2 ;  /* 0x000000020304723e */ /* 0x001fce00000000ff */
.L_x_1329:
[----:B0-----:R-:W0:Y:S08]  /*10d0*/  LDC.64 R12, c[0x0][0x3b0] ;  /* 0x0000ec00ff0c7b82 */ /* 0x001e300000000a00 */
[----:B-1----:R-:W4:Y:S01]  /*10e0*/  LDC.64 R14, c[0x0][0x3b8] ;  /* 0x0000ee00ff0e7b82 */ /* 0x002f220000000a00 */
[----:B0-----:R-:W-:-:S05]  /*10f0*/  IMAD.WIDE R12, R20, 0x4, R12 ;  /* 0x00000004140c7825 */ /* 0x001fca00078e020c */
[----:B------:R-:W2:Y:S01]  /*1100*/  LDG.E.CONSTANT R10, desc[UR6][R12.64] ;  /* 0x000000060c0a7981 */ /* 0x000ea2000c1e9900 */
[----:B----4-:R-:W-:-:S05]  /*1110*/  IMAD.WIDE R14, R20, 0x4, R14 ;  /* 0x00000004140e7825 */ /* 0x010fca00078e020e */
[----:B------:R-:W2:Y:S01]  /*1120*/  LDG.E.CONSTANT R17, desc[UR6][R14.64] ;  /* 0x000000060e117981 */ /* 0x000ea2000c1e9900 */
[----:B------:R-:W-:-:S05]  /*1130*/  IMAD R0, R20, 0x4, R5 ;  /* 0x0000000414007824 */ /* 0x000fca00078e0205 */
        /* <DEDUP_REMOVED lines=31> */
.L_x_1322:
[----:B0-----:R-:W-:-:S05]  /*1330*/  IMAD.WIDE R2, R17, 0x4, R2 ;  /* 0x0000000411027825 */ /* 0x001fca00078e0202 */
[----:B------:R2:W-:Y:S02]  /*1340*/  STG.E desc[UR6][R2.64], R22 ;  /* 0x0000001602007986 */ /* 0x0005e4000c101906 */
.L_x_1321:
[----:B-1-3--:R-:W-:Y:S05]  /*1350*/  BSYNC.RECONVERGENT B1 ;  /* 0x0000000000017941 */ /* 0x00afea0003800200 */
.L_x_1320:
        /* <DEDUP_REMOVED lines=10> */
[----:B------:R-:W-:Y:S01]  /*1400*/  IMAD.IADD R2, R0, 0x1, R3 ;  /* 0x0000000100027824 */ /* 0x000fe200078e0203 */
[----:B------:R-:W-:Y:S01]  /*1410*/  UISETP.NE.U32.AND UP0, UPT, UR10, URZ, UPT ;  /* 0x000000ff0a00728c */ /* 0x000fe2000bf05070 */
[----:B------:R-:W-:-:S03]  /*1420*/  IADD3 R0, PT, PT, R17, R11, RZ ;  /* 0x0000000b11007210 */ /* 0x000fc60007ffe0ff */
        /* <DEDUP_REMOVED lines=15> */
.L_x_1323:
        /* <DEDUP_REMOVED lines=18> */
.L_x_1324:
        /* <DEDUP_REMOVED lines=24> */
.L_x_1325:
        /* <DEDUP_REMOVED lines=18> */
.L_x_1326:
        /* <DEDUP_REMOVED lines=9> */
[----:B01----:R-:W-:Y:S01]  /*1970*/  IMAD.IADD R16, R3, 0x1, R2 ;  /* 0x0000000103107824 */ /* 0x003fe200078e0202 */
        /* <DEDUP_REMOVED lines=14> */
.L_x_1327:
        /* <DEDUP_REMOVED lines=18> */
.L_x_1328:
[----:B------:R-:W-:-:S05]  /*1b80*/  IMAD.IADD R20, R20, 0x1, R11 ;  /* 0x0000000114147824 */ /* 0x000fca00078e020b */
[----:B------:R-:W-:-:S13]  /*1b90*/  ISETP.GE.AND P1, PT, R20, R10, PT ;  /* 0x0000000a1400720c */ /* 0x000fda0003f26270 */
[----:B------:R-:W-:Y:S05]  /*1ba0*/  @!P1 BRA `(.L_x_1329) ;  /* 0xfffffff400489947 */ /* 0x000fea000383ffff */
.L_x_1319:
[----:B-123--:R-:W-:Y:S05]  /*1bb0*/  BSYNC.RECONVERGENT B0 ;  /* 0x0000000000007941 */ /* 0x00efea0003800200 */
.L_x_1318:
        /* <DEDUP_REMOVED lines=17> */
[----:B--2---:R-:W-:-:S05]  /*1cd0*/  @P1 LEA R13, R13, R6, 0x18 ;  /* 0x000000060d0d1211 */ /* 0x004fca00078ec0ff */
[----:B------:R-:W-:Y:S01]  /*1ce0*/  @P1 IMAD R8, R8, 0x4, R13 ;  /* 0x0000000408081824 */ /* 0x000fe200078e020d */
        /* <DEDUP_REMOVED lines=75> */
[----:B-----5:R-:W-:Y:S05]  /*21a0*/  CALL.REL.NOINC `($__internal_26_$__cuda_sm20_div_rn_f64_full) ;  /* 0x0000000000b47944 */ /* 0x020fea0003c00000 */
.L_x_1333:
[----:B------:R-:W-:Y:S05]  /*21b0*/  BSYNC.RECONVERGENT B1 ;  /* 0x0000000000017941 */ /* 0x000fea0003800200 */
.L_x_1332:
        /* <DEDUP_REMOVED lines=16> */
.L_x_1334:
        /* <DEDUP_REMOVED lines=9> */
[----:B---3--:R-:W-:Y:S02]  /*2350*/  IMAD.WIDE R2, R3, 0x2, R4 ;  /* 0x0000000203027825 */ /* 0x008fe400078e0204 */
[----:B------:R-:W1:Y:S01]  /*2360*/  F2I.S8.NTZ R13, R10 ;  /* 0x0000000a000d7305 */ /* 0x000e620000202100 */
[----:B------:R-:W-:Y:S02]  /*2370*/  ISETP.GE.AND P0, PT, R8, R17, PT ;  /* 0x000000110800720c */ /* 0x000fe40003f06270 */
[----:B0-----:R-:W-:-:S04]  /*2380*/  PRMT R12, R9, 0x8880, RZ ;  /* 0x00008880090c7816 */ /* 0x001fc800000000ff */
[----:B------:R-:W-:-:S04]  /*2390*/  PRMT R12, R12, 0x7710, RZ ;  /* 0x000077100c0c7816 */ /* 0x000fc800000000ff */
[----:B-1----:R-:W-:-:S05]  /*23a0*/  PRMT R13, R13, 0x7604, R12 ;  /* 0x000076040d0d7816 */ /* 0x002fca000000000c */
[----:B------:R0:W-:Y:S01]  /*23b0*/  STG.E.U16 desc[UR6][R2.64], R13 ;  /* 0x0000000d02007986 */ /* 0x0001e2000c101506 */
[----:B------:R-:W-:Y:S05]  /*23c0*/  @!P0 BRA `(.L_x_1334) ;  /* 0xfffffffc00bc8947 */ /* 0x000fea000383ffff */
.L_x_1331:
[----:B------:R-:W-:Y:S05]  /*23d0*/  BSYNC.RECONVERGENT B0 ;  /* 0x0000000000007941 */ /* 0x000fea0003800200 */
.L_x_1330:
        /* <DEDUP_REMOVED lines=10> */
        .weak           $__internal_26_$__cuda_sm20_div_rn_f64_full
        .type           $__internal_26_$__cuda_sm20_div_rn_f64_full,@function
        .size           $__internal_26_$__cuda_sm20_div_rn_f64_full,(.L_x_2504 - $__internal_26_$__cuda_sm20_div_rn_f64_full)
$__internal_26_$__cuda_sm20_div_rn_f64_full:
[C---:B------:R-:W-:Y:S01]  /*2480*/  FSETP.GEU.AND P0, PT, |R5|.reuse, 1.469367938527859385e-39, PT ;  /* 0x001000000500780b */ /* 0x040fe20003f0e200 */
[----:B------:R-:W-:Y:S01]  /*2490*/  IMAD.MOV.U32 R8, RZ, RZ, 0x1 ;  /* 0x00000001ff087424 */ /* 0x000fe200078e00ff */
[----:B------:R-:W-:Y:S01]  /*24a0*/  LOP3.LUT R2, R5, 0x800fffff, RZ, 0xc0, !PT ;  /* 0x800fffff05027812 */ /* 0x000fe200078ec0ff */
        /* <DEDUP_REMOVED lines=88> */
.L_x_1336:
        /* <DEDUP_REMOVED lines=15> */
.L_x_1338:
[----:B------:R-:W-:Y:S02]  /*2b20*/  LOP3.LUT R15, R5, 0x80000, RZ, 0xfc, !PT ;  /* 0x00080000050f7812 */ /* 0x000fe400078efcff */
[----:B------:R-:W-:-:S07]  /*2b30*/  MOV R14, R4 ;  /* 0x00000004000e7202 */ /* 0x000fce0000000f00 */
.L_x_1337:
[----:B------:R-:W-:Y:S05]  /*2b40*/  BSYNC.RECONVERGENT B2 ;  /* 0x0000000000027941 */ /* 0x000fea0003800200 */
.L_x_1335:
[----:B------:R-:W-:Y:S02]  /*2b50*/  HFMA2 R7, -RZ, RZ, 0, 0 ;  /* 0x00000000ff077431 */ /* 0x000fe400000001ff */
[----:B------:R-:W-:Y:S01]  /*2b60*/  IMAD.MOV.U32 R2, RZ, RZ, R14 ;  /* 0x000000ffff027224 */ /* 0x000fe200078e000e */
[----:B------:R-:W-:Y:S01]  /*2b70*/  MOV R3, R15 ;  /* 0x0000000f00037202 */ /* 0x000fe20000000f00 */
[----:B------:R-:W-:Y:S06]  /*2b80*/  RET.REL.NODEC R6 `(_ZN17fastertransformer35generalAddBiasResidualLayerNormOpt2I7__half2Lb0ELb1ELi2ELb1ELi4EEEvPT_S3_PKS2_S5_S5_S5_S5_S5_fiiPKfS7_S7_Pfi) ;  /* 0xffffffd4061c7950 */ /* 0x000fec0003c3ffff */
.L_x_1339:
        /* <DEDUP_REMOVED lines=15> */
.L_x_2504:


//--------------------- .text._ZN17fastertransformer34generalAddBiasResidualLayerNormOptI7__half2Lb0ELb1ELi2ELb1ELi4EEEvPT_S3_PKS2_S5_S5_S5_S5_S5_fiiPKfS7_S7_Pfi --------------------------
	.section	.text._ZN17fastertransformer34generalAddBiasResidualLayerNormOptI7__half2Lb0ELb1ELi2ELb1ELi4EEEvPT_S3_PKS2_S5_S5_S5_S5_S5_fiiPKfS7_S7_Pfi,"ax",@progbits
	.align	128
        .global         _ZN17fastertransformer34generalAddBiasResidualLayerNormOptI7__half2Lb0ELb1ELi2ELb1ELi4EEEvPT_S3_PKS2_S5_S5_S5_S5_S5_fiiPKfS7_S7_Pfi
        .type           _ZN17fastertransformer34generalAddBiasResidualLayerNormOptI7__half2Lb0ELb1ELi2ELb1ELi4EEEvPT_S3_PKS2_S5_S5_S5_S5_S5_fiiPKfS7_S7_Pfi,@function
        .size           _ZN17fastertransformer34generalAddBiasResidualLayerNormOptI7__half2Lb0ELb1ELi2ELb1ELi4EEEvPT_S3_PKS2_S5_S5_S5_S5_S5_fiiPKfS7_S7_Pfi,(.L_x_2505 - _ZN17fastertransformer34generalAddBiasResidualLayerNormOptI7__half2Lb0ELb1ELi2ELb1ELi4EEEvPT_S3_PKS2_S5_S5_S5_S5_S5_fiiPKfS7_S7_Pfi)
        .other          _ZN17fastertransformer34generalAddBiasResidualLayerNormOptI7__half2Lb0ELb1ELi2ELb1ELi4EEEvPT_S3_PKS2_S5_S5_S5_S5_S5_fiiPKfS7_S7_Pfi,@"STO_CUDA_ENTRY STV_DEFAULT"
_ZN17fastertransformer34generalAddBiasResidualLayerNormOptI7__half2Lb0ELb1ELi2ELb1ELi4EEEvPT_S3_PKS2_S5_S5_S5_S5_S5_fiiPKfS7_S7_Pfi:
.text._ZN17fastertransformer34generalAddBiasResidualLayerNormOptI7__half2Lb0ELb1ELi2ELb1ELi4EEEvPT_S3_PKS2_S5_S5_S5_S5_S5_fiiPKfS7_S7_Pfi:
        /* <DEDUP_REMOVED lines=25> */
.L_x_1342:
[----:B-1----:R-:W-:Y:S02]  /*0190*/  IMAD R25, R20, R3, R22 ;  /* 0x0000000314197224 */ /* 0x002fe400078e0216 */
[----:B----4-:R-:W-:-:S04]  /*01a0*/  IMAD.WIDE R14, R22, 0x4, R10 ;  /* 0x00000004160e7825 */ /* 0x010fc800078e020a */
[C---:B--2---:R-:W-:Y:S02]  /*01b0*/  IMAD.WIDE R12, R25.reuse, 0x4, R6 ;  /* 0x00000004190c7825 */ /* 0x044fe400078e0206 */
[----:B------:R-:W2:Y:S02]  /*01c0*/  LDG.E.CONSTANT R14, desc[UR6][R14.64] ;  /* 0x000000060e0e7981 */ /* 0x000ea4000c1e9900 */
[C---:B0-----:R-:W-:Y:S02]  /*01d0*/  IMAD.WIDE R16, R25.reuse, 0x4, R4 ;  /* 0x0000000419107825 */ /* 0x041fe400078e0204 */
[----:B------:R2:W3:Y:S04]  /*01e0*/  LDG.E.CONSTANT R12, desc[UR6][R12.64] ;  /* 0x000000060c0c7981 */ /* 0x0004e8000c1e9900 */
[----:B------:R-:W4:Y:S01]  /*01f0*/  LDG.E.CONSTANT R16, desc[UR6][R16.64] ;  /* 0x0000000610107981 */ /* 0x000f22000c1e9900 */
[----:B------:R-:W-:-:S04]  /*0200*/  IMAD.WIDE R24, R25, 0x4, R8 ;  /* 0x0000000419187825 */ /* 0x000fc800078e0208 */
[----:B------:R-:W-:Y:S01]  /*0210*/  IMAD R26, R22, 0x4, R21 ;  /* 0x00000004161a7824 */ /* 0x000fe200078e0215 */
[----:B------:R-:W-:-:S04]  /*0220*/  IADD3 R22, PT, PT, R19, R22, RZ ;  /* 0x0000001613167210 */ /* 0x000fc80007ffe0ff */
        /* <DEDUP_REMOVED lines=8> */
.L_x_1341:
[----:B------:R-:W-:Y:S05]  /*02b0*/  BSYNC.RECONVERGENT B0 ;  /* 0x0000000000007941 */ /* 0x000fea0003800200 */
.L_x_1340:
[----:B------:R-:W-:Y:S01]  /*02c0*/  HADD2 R18, R18.H0_H0, R18.H1_H1 ;  /* 0x3000001212127230 */ /* 0x000fe20000000800 */
[----:B------:R-:W2:Y:S01]  /*02d0*/  S2R R8, SR_CgaCtaId ;  /* 0x0000000000087919 */ /* 0x000ea20000008800 */
[----:B------:R-:W-:Y:S01]  /*02e0*/  MOV R9, 0x400 ;  /* 0x0000040000097802 */ /* 0x000fe20000000f00 */
[----:B------:R-:W3:Y:S01]  /*02f0*/  LDCU UR4, c[0x0][0x3c8] ;  /* 0x00007900ff0477ac */ /* 0x000ee20008000800 */
[----:B------:R-:W-:Y:S01]  /*0300*/  BSSY.RECONVERGENT B0, `(.L_x_1343) ;  /* 0x0000068000007945 */ /* 0x000fe20003800200 */
[----:B------:R-:W-:Y:S02]  /*0310*/  HADD2.F32 R18, -RZ, R18.H0_H0 ;  /* 0x20000012ff127230 */ /* 0x000fe40000004100 */
[----:B-1----:R-:W-:-:S03]  /*0320*/  VIADD R13, R9, 0x8 ;  /* 0x00000008090d7836 */ /* 0x002fc60000000000 */
[----:B0-----:R-:W0:Y:S02]  /*0330*/  SHFL.BFLY PT, R5, R18, 0x10, 0x1f ;  /* 0x0e001f0012057f89 */ /* 0x001e2400000e0000 */
        /* <DEDUP_REMOVED lines=47> */
.L_x_1345:
        /* <DEDUP_REMOVED lines=53> */
.L_x_1344:
[----:B------:R-:W-:Y:S05]  /*0980*/  BSYNC.RECONVERGENT B0 ;  /* 0x0000000000007941 */ /* 0x000fea0003800200 */
.L_x_1343:
        /* <DEDUP_REMOVED lines=39> */
.L_x_1347:
[----:B------:R-:W-:Y:S05]  /*0c00*/  BSYNC.RECONVERGENT B0 ;  /* 0x0000000000007941 */ /* 0x000fea0003800200 */
.L_x_1346:
        /* <DEDUP_REMOVED lines=19> */
.L_x_1359:
        /* <DEDUP_REMOVED lines=22> */
.L_x_1350:
        /* <DEDUP_REMOVED lines=15> */
.L_x_1352:
[----:B-1----:R-:W-:-:S05]  /*0f90*/  IMAD.WIDE R16, R19, 0x4, R16 ;  /* 0x0000000413107825 */ /* 0x002fca00078e0210 */
[----:B------:R1:W-:Y:S02]  /*0fa0*/  STG.E desc[UR6][R16.64], R22 ;  /* 0x0000001610007986 */ /* 0x0003e4000c101906 */
.L_x_1351:
        /* <DEDUP_REMOVED lines=25> */
.L_x_1353:
        /* <DEDUP_REMOVED lines=18> */
.L_x_1354:
        /* <DEDUP_REMOVED lines=24> */
.L_x_1355:
        /* <DEDUP_REMOVED lines=18> */
.L_x_1356:
        /* <DEDUP_REMOVED lines=24> */
.L_x_1357:
        /* <DEDUP_REMOVED lines=18> */
.L_x_1358:
[----:B------:R-:W-:-:S05]  /*17a0*/  IMAD.IADD R20, R20, 0x1, R4 ;  /* 0x0000000114147824 */ /* 0x000fca00078e0204 */
[----:B------:R-:W-:-:S13]  /*17b0*/  ISETP.GE.AND P1, PT, R20, R3, PT ;  /* 0x000000031400720c */ /* 0x000fda0003f26270 */
[----:B------:R-:W-:Y:S05]  /*17c0*/  @!P1 BRA `(.L_x_1359) ;  /* 0xfffffff4005c9947 */ /* 0x000fea000383ffff */
.L_x_1349:
[----:B01----:R-:W-:Y:S05]  /*17d0*/  BSYNC.RECONVERGENT B0 ;  /* 0x0000000000007941 */ /* 0x003fea0003800200 */
.L_x_1348:
        /* <DEDUP_REMOVED lines=94> */
[----:B------:R-:W-:Y:S05]  /*1dc0*/  CALL.REL.NOINC `($__internal_27_$__cuda_sm20_div_rn_f64_full) ;  /* 0x0000000000bc7944 */ /* 0x000fea0003c00000 */
.L_x_1363:
[----:B------:R-:W-:Y:S05]  /*1dd0*/  BSYNC.RECONVERGENT B1 ;  /* 0x0000000000017941 */ /* 0x000fea0003800200 */
.L_x_1362:
        /* <DEDUP_REMOVED lines=17> */
.L_x_1364:
        /* <DEDUP_REMOVED lines=17> */
.L_x_1361:
[----:B------:R-:W-:Y:S05]  /*2000*/  BSYNC.RECONVERGENT B0 ;  /* 0x0000000000007941 */ /* 0x000fea0003800200 */
.L_x_1360:
        /* <DEDUP_REMOVED lines=11> */
        .weak           $__internal_27_$__cuda_sm20_div_rn_f64_full
        .type           $__internal_27_$__cuda_sm20_div_rn_f64_full,@function
        .size           $__internal_27_$__cuda_sm20_div_rn_f64_full,(.L_x_2505 - $__internal_27_$__cuda_sm20_div_rn_f64_full)
$__internal_27_$__cuda_sm20_div_rn_f64_full:
        /* <DEDUP_REMOVED lines=92> */
.L_x_1366:
        /* <DEDUP_REMOVED lines=15> */
.L_x_1368:
[----:B------:R-:W-:Y:S01]  /*2770*/  LOP3.LUT R11, R7, 0x80000, RZ, 0xfc, !PT ;  /* 0x00080000070b7812 */ /* 0x000fe200078efcff */
[----:B------:R-:W-:-:S07]  /*2780*/  IMAD.MOV.U32 R10, RZ, RZ, R6 ;  /* 0x000000ffff0a7224 */ /* 0x000fce00078e0006 */
.L_x_1367:
[----:B------:R-:W-:Y:S05]  /*2790*/  BSYNC.RECONVERGENT B2 ;  /* 0x0000000000027941 */ /* 0x000fea0003800200 */
.L_x_1365:
[----:B------:R-:W-:Y:S01]  /*27a0*/  HFMA2 R9, -RZ, RZ, 0, 0 ;  /* 0x00000000ff097431 */ /* 0x000fe200000001ff */
[----:B------:R-:W-:Y:S01]  /*27b0*/  MOV R2, R10 ;  /* 0x0000000a00027202 */ /* 0x000fe20000000f00 */
[----:B------:R-:W-:Y:S02]  /*27c0*/  IMAD.MOV.U32 R3, RZ, RZ, R11 ;  /* 0x000000ffff037224 */ /* 0x000fe400078e000b */
[----:B------:R-:W-:Y:S05]  /*27d0*/  RET.REL.NODEC R8 `(_ZN17fastertransformer34generalAddBiasResidualLayerNormOptI7__half2Lb0ELb1ELi2ELb1ELi4EEEvPT_S3_PKS2_S5_S5_S5_S5_S5_fiiPKfS7_S7_Pfi) ;  /* 0xffffffd808087950 */ /* 0x000fea0003c3ffff */
.L_x_1369:
        /* <DEDUP_REMOVED lines=10> */
.L_x_2505:


//--------------------- .text._ZN17fastertransformer35generalAddBiasResidualLayerNormOpt2I7__half2Lb1ELb1ELi2ELb1ELi4EEEvPT_S3_PKS2_S5_S5_S5_S5_S5_fiiPKfS7_S7_Pfi --------------------------
	.section	.text._ZN17fastertransformer35generalAddBiasResidualLayerNormOpt2I7__half2Lb1ELb1ELi2ELb1ELi4EEEvPT_S3_PKS2_S5_S5_S5_S5_S5_fiiPKfS7_S7_Pfi,"ax",@progbits
	.align	128
        .global         _ZN17fastertransformer35generalAddBiasResidualLayerNormOpt2I7__half2Lb1ELb1ELi2ELb1ELi4EEEvPT_S3_PKS2_S5_S5_S5_S5_S5_fiiPKfS7_S7_Pfi
        .type           _ZN17fastertransformer35generalAddBiasResidualLayerNormOpt2I7__half2Lb1ELb1ELi2ELb1ELi4EEEvPT_S3_PKS2_S5_S5_S5_S5_S5_fiiPKfS7_S7_Pfi,@function
        .size           _ZN17fastertransformer35generalAddBiasResidualLayerNormOpt2I7__half2Lb1ELb1ELi2ELb1ELi4EEEvPT_S3_PKS2_S5_S5_S5_S5_S5_fiiPKfS7_S7_Pfi,(.L_x_2506 - _ZN17fastertransformer35generalAddBiasResidualLayerNormOpt2I7__half2Lb1ELb1ELi2ELb1ELi4EEEvPT_S3_PKS2_S5_S5_S5_S5_S5_fiiPKfS7_S7_Pfi)
        .other          _ZN17fastertransformer35generalAddBiasResidualLayerNormOpt2I7__half2Lb1ELb1ELi2ELb1ELi4EEEvPT_S3_PKS2_S5_S5_S5_S5_S5_fiiPKfS7_S7_Pfi,@"STO_CUDA_ENTRY STV_DEFAULT"
_ZN17fastertransformer35generalAddBiasResidualLayerNormOpt2I7__half2Lb1ELb1ELi2ELb1ELi4EEEvPT_S3_PKS2_S5_S5_S5_S5_S5_fiiPKfS7_S7_Pfi:
.text._ZN17fastertransformer35generalAddBiasResidualLayerNormOpt2I7__half2Lb1ELb1ELi2ELb1ELi4EEEvPT_S3_PKS2_S5_S5_S5_S5_S5_fiiPKfS7_S7_Pfi:
[----:B------:R-:W-:Y:S08]  /*0000*/  LDC R1, c[0x0][0x37c] ;  /* 0x0000df00ff017b82 */ /* 0x000ff00000000800 */
[----:B------:R-:W0:Y:S01]  /*0010*/  LDC.64 R2, c[0x0][0x3d0] ;  /* 0x0000f400ff027b82 */ /* 0x000e220000000a00 */
[----:B------:R-:W1:Y:S01]  /*0020*/  LDCU.64 UR6, c[0x0][0x358] ;  /* 0x00006b00ff0677ac */ /* 0x000e620008000a00 */
[----:B------:R-:W2:Y:S06]  /*0030*/  LDCU UR4, c[0x0][0x3c8] ;  /* 0x00007900ff0477ac */ /* 0x000eac0008000800 */
[----:B------:R-:W3:Y:S01]  /*0040*/  LDC R0, c[0x0][0x3f0] ;  /* 0x0000fc00ff007b82 */ /* 0x000ee20000000800 */
[----:B------:R-:W4:Y:S01]  /*0050*/  LDCU UR8, c[0x0][0x3c8] ;  /* 0x00007900ff0877ac */ /* 0x000f220008000800 */
[----:B------:R-:W0:Y:S02]  /*0060*/  LDCU UR5, c[0x0][0x3c8] ;  /* 0x00007900ff0577ac */ /* 0x000e240008000800 */
        /* <DEDUP_REMOVED lines=10> */
[----:B------:R-:W-:Y:S01]  /*0110*/  HFMA2 R0, -RZ, RZ, 0, 0 ;  /* 0x00000000ff007431 */ /* 0x000fe200000001ff */
[----:B--2---:R-:W-:Y:S01]  /*0120*/  MOV R4, UR4 ;  /* 0x0000000400047c02 */ /* 0x004fe20008000f00 */
[----:B------:R-:W0:Y:S04]  /*0130*/  S2R R3, SR_CTAID.X ;  /* 0x0000000000037919 */ /* 0x000e280000002500 */
[----:B----4-:R1:W5:Y:S01]  /*0140*/  @!P1 LDG.E R0, desc[UR6][R10.64] ;  /* 0x000000060a009981 */ /* 0x010362000c1e1900 */
[----:B---3--:R-:W-:Y:S01]  /*0150*/  ISETP.GE.AND P1, PT, R2, R4, PT ;  /* 0x000000040200720c */ /* 0x008fe20003f26270 */
[----:B------:R-:W-:Y:S01]  /*0160*/  BSSY.RECONVERGENT B0, `(.L_x_1370) ;  /* 0x000017f000007945 */ /* 0x000fe20003800200 */
[----:B------:R-:W-:-:S02]  /*0170*/  MOV R5, RZ ;  /* 0x000000ff00057202 */ /* 0x000fc40000000f00 */
[----:B------:R-:W-:Y:S01]  /*0180*/  CS2R R22, SRZ ;  /* 0x0000000000167805 */ /* 0x000fe2000001ff00 */
[----:B------:R-:W-:-:S08]  /*0190*/  @P0 FMUL.FTZ R5, R6, R9 ;  /* 0x0000000906050220 */ /* 0x000fd00000410000 */
[----:B01----:R-:W-:Y:S05]  /*01a0*/  @P1 BRA `(.L_x_1371) ;  /* 0x0000001400e81947 */ /* 0x003fea0003800000 */
[----:B------:R-:W0:Y:S01]  /*01b0*/  LDC R6, c[0x0][0x360] ;  /* 0x0000d800ff067b82 */ /* 0x000e220000000800 */
[----:B------:R-:W-:Y:S05]  /*01c0*/  @P0 BRA `(.L_x_1372) ;  /* 0x0000000800c80947 */ /* 0x000fea0003800000 */
[----:B------:R-:W1:Y:S01]  /*01d0*/  S2R R5, SR_CgaCtaId ;  /* 0x0000000000057919 */ /* 0x000e620000008800 */
[----:B------:R-:W-:Y:S01]  /*01e0*/  MOV R4, 0x400 ;  /* 0x0000040000047802 */ /* 0x000fe20000000f00 */
[----:B0-----:R-:W-:Y:S01]  /*01f0*/  IMAD.SHL.U32 R19, R6, 0x4, RZ ;  /* 0x0000000406137824 */ /* 0x001fe200078e00ff */
[----:B------:R-:W-:Y:S02]  /*0200*/  CS2R R22, SRZ ;  /* 0x0000000000167805 */ /* 0x000fe4000001ff00 */
[----:B------:R-:W-:-:S04]  /*0210*/  IADD3 R4, PT, PT, R4, 0x190, RZ ;  /* 0x0000019004047810 */ /* 0x000fc80007ffe0ff */
[----:B-1----:R-:W-:Y:S02]  /*0220*/  LEA R18, R5, R4, 0x18 ;  /* 0x0000000405127211 */ /* 0x002fe400078ec0ff */
[----:B------:R-:W-:-:S07]  /*0230*/  MOV R5, R2 ;  /* 0x0000000200057202 */ /* 0x000fce0000000f00 */
.L_x_1373:
        /* <DEDUP_REMOVED lines=9> */
[----:B------:R-:W4:Y:S01]  /*02d0*/  LDG.E.CONSTANT R13, desc[UR6][R16.64] ;  /* 0x00000006100d7981 */ /* 0x000f22000c1e9900 */
[----:B--2---:R-:W-:-:S05]  /*02e0*/  IMAD.WIDE R8, R5, 0x4, R8 ;  /* 0x0000000405087825 */ /* 0x004fca00078e0208 */
[----:B------:R-:W2:Y:S01]  /*02f0*/  LDG.E.CONSTANT R12, desc[UR6][R8.64] ;  /* 0x00000006080c7981 */ /* 0x000ea2000c1e9900 */
[----:B---3--:R-:W-:-:S05]  /*0300*/  IMAD.WIDE R10, R21, 0x4, R10 ;  /* 0x00000004150a7825 */ /* 0x008fca00078e020a */
[----:B------:R-:W3:Y:S01]  /*0310*/  LDG.E.CONSTANT R7, desc[UR6][R10.64] ;  /* 0x000000060a077981 */ /* 0x000ee2000c1e9900 */
[--C-:B----4-:R-:W-:Y:S02]  /*0320*/  HADD2.F32 R24, -RZ, R20.reuse.H0_H0 ;  /* 0x20000014ff187230 */ /* 0x110fe40000004100 */
[----:B------:R-:W-:Y:S02]  /*0330*/  HADD2.F32 R20, -RZ, R20.H1_H1 ;  /* 0x30000014ff147230 */ /* 0x000fe40000004100 */
[--C-:B------:R-:W-:Y:S02]  /*0340*/  HADD2.F32 R25, -RZ, R13.reuse.H0_H0 ;  /* 0x2000000dff197230 */ /* 0x100fe40000004100 */
[----:B------:R-:W-:-:S03]  /*0350*/  HADD2.F32 R13, -RZ, R13.H1_H1 ;  /* 0x3000000dff0d7230 */ /* 0x000fc60000004100 */
[----:B------:R-:W-:Y:S02]  /*0360*/  FADD.FTZ R24, R24, R25 ;  /* 0x0000001918187221 */ /* 0x000fe40000010000 */
[----:B------:R-:W-:Y:S01]  /*0370*/  FADD.FTZ R20, R20, R13 ;  /* 0x0000000d14147221 */ /* 0x000fe20000010000 */
[--C-:B--2---:R-:W-:Y:S02]  /*0380*/  HADD2.F32 R25, -RZ, R12.reuse.H0_H0 ;  /* 0x2000000cff197230 */ /* 0x104fe40000004100 */
[----:B------:R-:W-:Y:S02]  /*0390*/  HADD2.F32 R26, -RZ, R12.H1_H1 ;  /* 0x3000000cff1a7230 */ /* 0x000fe40000004100 */
[----:B------:R-:W0:Y:S01]  /*03a0*/  LDC.64 R12, c[0x0][0x388] ;  /* 0x0000e200ff0c7b82 */ /* 0x000e220000000a00 */
[----:B------:R-:W-:Y:S02]  /*03b0*/  FADD.FTZ R25, RZ, R25 ;  /* 0x00000019ff197221 */ /* 0x000fe40000010000 */
[----:B------:R-:W-:Y:S01]  /*03c0*/  FADD.FTZ R27, RZ, R26 ;  /* 0x0000001aff1b7221 */ /* 0x000fe20000010000 */
[----:B---3--:R-:W-:-:S02]  /*03d0*/  HADD2.F32 R26, -RZ, R7.H1_H1 ;  /* 0x30000007ff1a7230 */ /* 0x008fc40000004100 */
[----:B------:R-:W-:Y:S01]  /*03e0*/  FADD.FTZ R24, R25, R24 ;  /* 0x0000001819187221 */ /* 0x000fe20000010000 */
[----:B------:R-:W-:Y:S02]  /*03f0*/  HADD2.F32 R25, -RZ, R7.H0_H0 ;  /* 0x20000007ff197230 */ /* 0x000fe40000004100 */
[----:B------:R-:W-:-:S03]  /*0400*/  FADD.FTZ R27, R27, R20 ;  /* 0x000000141b1b7221 */ /* 0x000fc60000010000 */
[----:B------:R-:W-:Y:S01]  /*0410*/  FADD.FTZ R20, R24, R25 ;  /* 0x0000001918147221 */ /* 0x000fe20000010000 */
[----:B------:R-:W-:Y:S01]  /*0420*/  FADD.FTZ R27, R27, R26 ;  /* 0x0000001a1b1b7221 */ /* 0x000fe20000010000 */
[----:B------:R-:W-:-:S04]  /*0430*/  LEA R7, R5, R18, 0x2 ;  /* 0x0000001205077211 */ /* 0x000fc800078e10ff */
[----:B------:R-:W-:Y:S01]  /*0440*/  F2FP.F16.F32.PACK_AB R24, R27, R20 ;  /* 0x000000141b18723e */ /* 0x000fe200000000ff */
[----:B0-----:R-:W-:-:S04]  /*0450*/  IMAD.WIDE R12, R21, 0x4, R12 ;  /* 0x00000004150c7825 */ /* 0x001fc800078e020c */
[----:B------:R0:W-:Y:S01]  /*0460*/  STS [R7], R24 ;  /* 0x0000001807007388 */ /* 0x0001e20000000800 */
[----:B------:R-:W-:-:S03]  /*0470*/  IADD3 R5, PT, PT, R6, R5, RZ ;  /* 0x0000000506057210 */ /* 0x000fc60007ffe0ff */
        /* <DEDUP_REMOVED lines=12> */
[C---:B------:R-:W-:Y:S02]  /*0540*/  IADD3 R8, P0, PT, R19.reuse, R8, RZ ;  /* 0x0000000813087210 */ /* 0x040fe40007f1e0ff */
[----:B------:R-:W2:Y:S02]  /*0550*/  LDG.E.CONSTANT R20, desc[UR6][R14.64] ;  /* 0x000000060e147981 */ /* 0x000ea4000c1e9900 */
[----:B------:R-:W-:Y:S02]  /*0560*/  IADD3.X R9, PT, PT, RZ, R9, RZ, P0, !PT ;  /* 0x00000009ff097210 */ /* 0x000fe400007fe4ff */
[----:B------:R-:W3:Y:S04]  /*0570*/  LDG.E.CONSTANT R24, desc[UR6][R16.64] ;  /* 0x0000000610187981 */ /* 0x000ee8000c1e9900 */
[----:B------:R-:W4:Y:S01]  /*0580*/  LDG.E.CONSTANT R21, desc[UR6][R8.64] ;  /* 0x0000000608157981 */ /* 0x000f22000c1e9900 */
[----:B------:R-:W-:-:S04]  /*0590*/  IADD3 R10, P0, PT, R19, R10, RZ ;  /* 0x0000000a130a7210 */ /* 0x000fc80007f1e0ff */
[----:B------:R-:W-:Y:S01]  /*05a0*/  IADD3.X R11, PT, PT, RZ, R11, RZ, P0, !PT ;  /* 0x0000000bff0b7210 */ /* 0x000fe200007fe4ff */
[--C-:B--2---:R-:W-:Y:S02]  /*05b0*/  HADD2.F32 R25, -RZ, R20.reuse.H0_H0 ;  /* 0x20000014ff197230 */ /* 0x104fe40000004100 */
[----:B------:R-:W-:Y:S02]  /*05c0*/  HADD2.F32 R26, -RZ, R20.H1_H1 ;  /* 0x30000014ff1a7230 */ /* 0x000fe40000004100 */
[--C-:B---3--:R-:W-:Y:S02]  /*05d0*/  HADD2.F32 R20, -RZ, R24.reuse.H0_H0 ;  /* 0x20000018ff147230 */ /* 0x108fe40000004100 */
[----:B------:R-:W-:-:S03]  /*05e0*/  HADD2.F32 R27, -RZ, R24.H1_H1 ;  /* 0x30000018ff1b7230 */ /* 0x000fc60000004100 */
[----:B------:R-:W-:Y:S01]  /*05f0*/  FADD.FTZ R24, R25, R20 ;  /* 0x0000001419187221 */ /* 0x000fe20000010000 */
[----:B----4-:R-:W-:Y:S02]  /*0600*/  HADD2.F32 R25, -RZ, R21.H0_H0 ;  /* 0x20000015ff197230 */ /* 0x010fe40000004100 */
[----:B------:R-:W-:-:S03]  /*0610*/  FADD.FTZ R20, R26, R27 ;  /* 0x0000001b1a147221 */ /* 0x000fc60000010000 */
[----:B------:R-:W-:-:S04]  /*0620*/  FADD.FTZ R25, RZ, R25 ;  /* 0x00000019ff197221 */ /* 0x000fc80000010000 */
[----:B------:R-:W-:Y:S02]  /*0630*/  FADD.FTZ R24, R25, R24 ;  /* 0x0000001819187221 */ /* 0x000fe40000010000 */
[----:B------:R-:W2:Y:S01]  /*0640*/  LDG.E.CONSTANT R25, desc[UR6][R10.64] ;  /* 0x000000060a197981 */ /* 0x000ea2000c1e9900 */
[----:B------:R-:W-:Y:S01]  /*0650*/  HADD2.F32 R21, -RZ, R21.H1_H1 ;  /* 0x30000015ff157230 */ /* 0x000fe20000004100 */
[----:B------:R-:W-:Y:S02]  /*0660*/  IADD3 R12, P0, PT, R19, R12, RZ ;  /* 0x0000000c130c7210 */ /* 0x000fe40007f1e0ff */
[----:B------:R-:W-:Y:S02]  /*0670*/  IADD3 R5, PT, PT, R5, R6, RZ ;  /* 0x0000000605057210 */ /* 0x000fe40007ffe0ff */
[----:B------:R-:W-:Y:S01]  /*0680*/  FADD.FTZ R21, RZ, R21 ;  /* 0x00000015ff157221 */ /* 0x000fe20000010000 */
[----:B------:R-:W-:Y:S02]  /*0690*/  IADD3.X R13, PT, PT, RZ, R13, RZ, P0, !PT ;  /* 0x0000000dff0d7210 */ /* 0x000fe400007fe4ff */
[----:B------:R-:W-:Y:S01]  /*06a0*/  ISETP.GE.AND P0, PT, R5, R4, PT ;  /* 0x000000040500720c */ /* 0x000fe20003f06270 */
[----:B------:R-:W-:Y:S01]  /*06b0*/  FADD.FTZ R20, R21, R20 ;  /* 0x0000001415147221 */ /* 0x000fe20000010000 */
[----:B--2---:R-:W-:-:S02]  /*06c0*/  HADD2.F32 R21, -RZ, R25.H0_H0 ;  /* 0x20000019ff157230 */ /* 0x004fc40000004100 */
[----:B------:R-:W-:-:S03]  /*06d0*/  HADD2.F32 R25, -RZ, R25.H1_H1 ;  /* 0x30000019ff197230 */ /* 0x000fc60000004100 */
[----:B------:R-:W-:Y:S02]  /*06e0*/  FADD.FTZ R24, R24, R21 ;  /* 0x0000001518187221 */ /* 0x000fe40000010000 */
[----:B------:R-:W-:Y:S01]  /*06f0*/  FADD.FTZ R25, R20, R25 ;  /* 0x0000001914197221 */ /* 0x000fe20000010000 */
[----:B------:R-:W-:-:S03]  /*0700*/  IMAD.IADD R20, R19, 0x1, R7 ;  /* 0x0000000113147824 */ /* 0x000fc600078e0207 */
        /* <DEDUP_REMOVED lines=16> */
[----:B0-----:R-:W3:Y:S01]  /*0810*/  LDG.E.CONSTANT R21, desc[UR6][R14.64] ;  /* 0x000000060e157981 */ /* 0x001ee2000c1e9900 */
[----:B------:R-:W-:-:S03]  /*0820*/  IADD3 R10, P0, PT, R19, R10, RZ ;  /* 0x0000000a130a7210 */ /* 0x000fc60007f1e0ff */
[----:B------:R-:W4:Y:S02]  /*0830*/  LDG.E.CONSTANT R24, desc[UR6][R8.64] ;  /* 0x0000000608187981 */ /* 0x000f24000c1e9900 */
[----:B------:R-:W-:Y:S02]  /*0840*/  IMAD.X R11, RZ, RZ, R11, P0 ;  /* 0x000000ffff0b7224 */ /* 0x000fe400000e060b */
[--C-:B--2---:R-:W-:Y:S02]  /*0850*/  HADD2.F32 R26, -RZ, R7.reuse.H0_H0 ;  /* 0x20000007ff1a7230 */ /* 0x104fe40000004100 */
[----:B------:R-:W-:Y:S02]  /*0860*/  HADD2.F32 R28, -RZ, R7.H1_H1 ;  /* 0x30000007ff1c7230 */ /* 0x000fe40000004100 */
[----:B------:R-:W2:Y:S01]  /*0870*/  LDG.E.CONSTANT R7, desc[UR6][R10.64] ;  /* 0x000000060a077981 */ /* 0x000ea2000c1e9900 */
[--C-:B---3--:R-:W-:Y:S02]  /*0880*/  HADD2.F32 R25, -RZ, R21.reuse.H0_H0 ;  /* 0x20000015ff197230 */ /* 0x108fe40000004100 */
[----:B------:R-:W-:-:S03]  /*0890*/  HADD2.F32 R21, -RZ, R21.H1_H1 ;  /* 0x30000015ff157230 */ /* 0x000fc60000004100 */
[----:B------:R-:W-:Y:S01]  /*08a0*/  FADD.FTZ R25, R25, R26 ;  /* 0x0000001a19197221 */ /* 0x000fe20000010000 */
[--C-:B----4-:R-:W-:Y:S02]  /*08b0*/  HADD2.F32 R26, -RZ, R24.reuse.H0_H0 ;  /* 0x20000018ff1a7230 */ /* 0x110fe40000004100 */
[----:B------:R-:W-:Y:S02]  /*08c0*/  HADD2.F32 R24, -RZ, R24.H1_H1 ;  /* 0x30000018ff187230 */ /* 0x000fe40000004100 */
[----:B------:R-:W-:Y:S01]  /*08d0*/  FADD.FTZ R21, R21, R28 ;  /* 0x0000001c15157221 */ /* 0x000fe20000010000 */
[----:B------:R-:W-:Y:S02]  /*08e0*/  FADD.FTZ R26, RZ, R26 ;  /* 0x0000001aff1a7221 */ /* 0x000fe40000010000 */
[----:B------:R-:W-:Y:S02]  /*08f0*/  FADD.FTZ R24, RZ, R24 ;  /* 0x00000018ff187221 */ /* 0x000fe40000010000 */
[----:B------:R-:W-:-:S02]  /*0900*/  FADD.FTZ R25, R26, R25 ;  /* 0x000000191a197221 */ /* 0x000fc40000010000 */
[----:B------:R-:W-:Y:S01]  /*0910*/  FADD.FTZ R21, R24, R21 ;  /* 0x0000001518157221 */ /* 0x000fe20000010000 */
[C---:B------:R-:W-:Y:S02]  /*0920*/  IADD3 R12, P0, PT, R19.reuse, R12, RZ ;  /* 0x0000000c130c7210 */ /* 0x040fe40007f1e0ff */
[----:B------:R-:W-:Y:S02]  /*0930*/  IADD3 R20, PT, PT, R19, R20, RZ ;  /* 0x0000001413147210 */ /* 0x000fe40007ffe0ff */
[----:B------:R-:W-:Y:S02]  /*0940*/  IADD3.X R13, PT, PT, RZ, R13, RZ, P0, !PT ;  /* 0x0000000dff0d7210 */ /* 0x000fe400007fe4ff */
        /* <DEDUP_REMOVED lines=17> */
[C---:B------:R-:W-:Y:S02]  /*0a60*/  IADD3 R16, P2, PT, R19.reuse, R16, RZ ;  /* 0x0000001013107210 */ /* 0x040fe40007f5e0ff */
[----:B------:R-:W-:Y:S01]  /*0a70*/  IADD3.X R9, PT, PT, RZ, R9, RZ, P0, !PT ;  /* 0x00000009ff097210 */ /* 0x000fe200007fe4ff */
[----:B------:R-:W-:Y:S01]  /*0a80*/  IMAD.X R15, RZ, RZ, R15, P1 ;  /* 0x000000ffff0f7224 */ /* 0x000fe200008e060f */
[----:B------:R-:W-:Y:S02]  /*0a90*/  IADD3.X R17, PT, PT, RZ, R17, RZ, P2, !PT ;  /* 0x00000011ff117210 */ /* 0x000fe400017fe4ff */
[----:B------:R-:W-:Y:S01]  /*0aa0*/  IADD3 R10, P0, PT, R19, R10, RZ ;  /* 0x0000000a130a7210 */ /* 0x000fe20007f1e0ff */
[----:B------:R-:W2:Y:S04]  /*0ab0*/  LDG.E.CONSTANT R8, desc[UR6][R8.64] ;  /* 0x0000000608087981 */ /* 0x000ea8000c1e9900 */
[----:B------:R-:W3:Y:S01]  /*0ac0*/  LDG.E.CONSTANT R14, desc[UR6][R14.64] ;  /* 0x000000060e0e7981 */ /* 0x000ee2000c1e9900 */
[----:B------:R-:W-:-:S03]  /*0ad0*/  IADD3.X R11, PT, PT, RZ, R11, RZ, P0, !PT ;  /* 0x0000000bff0b7210 */ /* 0x000fc600007fe4ff */
[----:B------:R-:W4:Y:S04]  /*0ae0*/  LDG.E.CONSTANT R16, desc[UR6][R16.64] ;  /* 0x0000000610107981 */ /* 0x000f28000c1e9900 */
[----:B------:R-:W4:Y:S01]  /*0af0*/  LDG.E.CONSTANT R10, desc[UR6][R10.64] ;  /* 0x000000060a0a7981 */ /* 0x000f22000c1e9900 */
[----:B------:R-:W-:Y:S01]  /*0b00*/  IADD3 R20, PT, PT, R19, R20, RZ ;  /* 0x0000001413147210 */ /* 0x000fe20007ffe0ff */
[----:B------:R-:W-:Y:S02]  /*0b10*/  IMAD.IADD R5, R5, 0x1, R6 ;  /* 0x0000000105057824 */ /* 0x000fe400078e0206 */
[--C-:B--2---:R-:W-:Y:S02]  /*0b20*/  HADD2.F32 R7, -RZ, R8.reuse.H0_H0 ;  /* 0x20000008ff077230 */ /* 0x104fe40000004100 */
[----:B------:R-:W-:-:S02]  /*0b30*/  HADD2.F32 R8, -RZ, R8.H1_H1 ;  /* 0x30000008ff087230 */ /* 0x000fc40000004100 */
[--C-:B---3--:R-:W-:Y:S02]  /*0b40*/  HADD2.F32 R21, -RZ, R14.reuse.H0_H0 ;  /* 0x2000000eff157230 */ /* 0x108fe40000004100 */
[----:B------:R-:W-:Y:S01]  /*0b50*/  FADD.FTZ R7, RZ, R7 ;  /* 0x00000007ff077221 */ /* 0x000fe20000010000 */
[----:B------:R-:W-:Y:S02]  /*0b60*/  HADD2.F32 R25, -RZ, R14.H1_H1 ;  /* 0x3000000eff197230 */ /* 0x000fe40000004100 */
[----:B------:R-:W-:Y:S01]  /*0b70*/  FADD.FTZ R8, RZ, R8 ;  /* 0x00000008ff087221 */ /* 0x000fe20000010000 */
[--C-:B----4-:R-:W-:Y:S02]  /*0b80*/  HADD2.F32 R24, -RZ, R16.reuse.H0_H0 ;  /* 0x20000010ff187230 */ /* 0x110fe40000004100 */
[----:B------:R-:W-:Y:S02]  /*0b90*/  HADD2.F32 R26, -RZ, R16.H1_H1 ;  /* 0x30000010ff1a7230 */ /* 0x000fe40000004100 */
[----:B------:R-:W-:-:S02]  /*0ba0*/  HADD2.F32 R14, -RZ, R10.H0_H0 ;  /* 0x2000000aff0e7230 */ /* 0x000fc40000004100 */
[----:B------:R-:W-:Y:S01]  /*0bb0*/  FADD.FTZ R24, R21, R24 ;  /* 0x0000001815187221 */ /* 0x000fe20000010000 */
[----:B------:R-:W-:Y:S02]  /*0bc0*/  HADD2.F32 R10, -RZ, R10.H1_H1 ;  /* 0x3000000aff0a7230 */ /* 0x000fe40000004100 */
[----:B------:R-:W-:Y:S01]  /*0bd0*/  FADD.FTZ R25, R25, R26 ;  /* 0x0000001a19197221 */ /* 0x000fe20000010000 */
[----:B------:R-:W-:-:S03]  /*0be0*/  FADD.FTZ R7, R7, R24 ;  /* 0x0000001807077221 */ /* 0x000fc60000010000 */
        /* <DEDUP_REMOVED lines=16> */
.L_x_1372:
[----:B------:R-:W1:Y:S01]  /*0cf0*/  S2R R7, SR_CgaCtaId ;  /* 0x0000000000077919 */ /* 0x000e620000008800 */
[----:B------:R-:W-:Y:S02]  /*0d00*/  MOV R4, 0x400 ;  /* 0x0000040000047802 */ /* 0x000fe40000000f00 */
[----:B------:R-:W-:Y:S02]  /*0d10*/  CS2R R22, SRZ ;  /* 0x0000000000167805 */ /* 0x000fe4000001ff00 */
[----:B------:R-:W-:Y:S02]  /*0d20*/  MOV R27, R2 ;  /* 0x00000002001b7202 */ /* 0x000fe40000000f00 */
[----:B------:R-:W-:-:S04]  /*0d30*/  IADD3 R4, PT, PT, R4, 0x190, RZ ;  /* 0x0000019004047810 */ /* 0x000fc80007ffe0ff */
[----:B-1----:R-:W-:-:S07]  /*0d40*/  LEA R7, R7, R4, 0x18 ;  /* 0x0000000407077211 */ /* 0x002fce00078ec0ff */
.L_x_1374:
[----:B------:R-:W1:Y:S01]  /*0d50*/  LDC.64 R10, c[0x0][0x390] ;  /* 0x0000e400ff0a7b82 */ /* 0x000e620000000a00 */
[----:B------:R-:W-:-:S05]  /*0d60*/  MOV R4, UR8 ;  /* 0x0000000800047c02 */ /* 0x000fca0008000f00 */
[----:B------:R-:W-:Y:S02]  /*0d70*/  IMAD R19, R3, R4, R27 ;  /* 0x0000000403137224 */ /* 0x000fe400078e021b */
[----:B------:R-:W2:Y:S08]  /*0d80*/  LDC.64 R14, c[0x0][0x3a0] ;  /* 0x0000e800ff0e7b82 */ /* 0x000eb00000000a00 */
[----:B------:R-:W3:Y:S08]  /*0d90*/  LDC.64 R16, c[0x0][0x3a8] ;  /* 0x0000ea00ff107b82 */ /* 0x000ef00000000a00 */
[----:B------:R-:W4:Y:S01]  /*0da0*/  LDC.64 R12, c[0x0][0x398] ;  /* 0x0000e600ff0c7b82 */ /* 0x000f220000000a00 */
[----:B-1----:R-:W-:-:S05]  /*0db0*/  IMAD.WIDE R10, R19, 0x8, R10 ;  /* 0x00000008130a7825 */ /* 0x002fca00078e020a */
[----:B------:R-:W4:Y:S01]  /*0dc0*/  LDG.E.64 R8, desc[UR6][R10.64] ;  /* 0x000000060a087981 */ /* 0x000f22000c1e1b00 */
[----:B--2---:R-:W-:-:S05]  /*0dd0*/  IMAD.WIDE R14, R19, 0x4, R14 ;  /* 0x00000004130e7825 */ /* 0x004fca00078e020e */
[----:B------:R-:W2:Y:S01]  /*0de0*/  LDG.E.CONSTANT R24, desc[UR6][R14.64] ;  /* 0x000000060e187981 */ /* 0x000ea2000c1e9900 */
[----:B---3--:R-:W-:-:S05]  /*0df0*/  IMAD.WIDE R16, R19, 0x4, R16 ;  /* 0x0000000413107825 */ /* 0x008fca00078e0210 */
[----:B------:R-:W3:Y:S01]  /*0e00*/  LDG.E.CONSTANT R20, desc[UR6][R16.64] ;  /* 0x0000000610147981 */ /* 0x000ee2000c1e9900 */
[----:B----4-:R-:W-:-:S05]  /*0e10*/  IMAD.WIDE R12, R27, 0x4, R12 ;  /* 0x000000041b0c7825 */ /* 0x010fca00078e020c */
[----:B------:R-:W4:Y:S01]  /*0e20*/  LDG.E.CONSTANT R18, desc[UR6][R12.64] ;  /* 0x000000060c127981 */ /* 0x000f22000c1e9900 */
[----:B------:R-:W-:Y:S02]  /*0e30*/  I2FP.F32.S32 R26, R8 ;  /* 0x00000008001a7245 */ /* 0x000fe40000201400 */
[----:B------:R-:W-:Y:S01]  /*0e40*/  I2FP.F32.S32 R28, R9 ;  /* 0x00000009001c7245 */ /* 0x000fe20000201400 */
[--C-:B--2---:R-:W-:Y:S02]  /*0e50*/  HADD2.F32 R8, -RZ, R24.reuse.H0_H0 ;  /* 0x20000018ff087230 */ /* 0x104fe40000004100 */
[----:B------:R-:W-:Y:S02]  /*0e60*/  HADD2.F32 R24, -RZ, R24.H1_H1 ;  /* 0x30000018ff187230 */ /* 0x000fe40000004100 */
[-C--:B------:R-:W-:Y:S01]  /*0e70*/  FMUL.FTZ R26, R26, R5.reuse ;  /* 0x000000051a1a7220 */ /* 0x080fe20000410000 */
[----:B------:R-:W-:Y:S01]  /*0e80*/  FMUL.FTZ R25, R28, R5 ;  /* 0x000000051c197220 */ /* 0x000fe20000410000 */
[----:B---3--:R-:W-:-:S02]  /*0e90*/  HADD2.F32 R21, -RZ, R20.H1_H1 ;  /* 0x30000014ff157230 */ /* 0x008fc40000004100 */
[----:B------:R-:W-:-:S03]  /*0ea0*/  HADD2.F32 R9, -RZ, R20.H0_H0 ;  /* 0x20000014ff097230 */ /* 0x000fc60000004100 */
[----:B------:R-:W-:Y:S02]  /*0eb0*/  FADD.FTZ R24, R24, R21 ;  /* 0x0000001518187221 */ /* 0x000fe40000010000 */
[----:B------:R-:W1:Y:S01]  /*0ec0*/  LDC.64 R20, c[0x0][0x388] ;  /* 0x0000e200ff147b82 */ /* 0x000e620000000a00 */
[----:B------:R-:W-:Y:S01]  /*0ed0*/  FADD.FTZ R8, R8, R9 ;  /* 0x0000000908087221 */ /* 0x000fe20000010000 */
[----:B------:R-:W-:Y:S01]  /*0ee0*/  F2FP.F16.F32.PACK_AB R9, R25, R26 ;  /* 0x0000001a1909723e */ /* 0x000fe200000000ff */
[--C-:B----4-:R-:W-:Y:S02]  /*0ef0*/  HADD2.F32 R25, -RZ, R18.reuse.H0_H0 ;  /* 0x20000012ff197230 */ /* 0x110fe40000004100 */
[----:B------:R-:W-:-:S03]  /*0f00*/  HADD2.F32 R18, -RZ, R18.H1_H1 ;  /* 0x30000012ff127230 */ /* 0x000fc60000004100 */
[----:B------:R-:W-:Y:S02]  /*0f10*/  FADD.FTZ R25, RZ, R25 ;  /* 0x00000019ff197221 */ /* 0x000fe40000010000 */
[----:B------:R-:W-:Y:S02]  /*0f20*/  FADD.FTZ R29, RZ, R18 ;  /* 0x00000012ff1d7221 */ /* 0x000fe40000010000 */
[----:B------:R-:W-:Y:S01]  /*0f30*/  FADD.FTZ R25, R25, R8 ;  /* 0x0000000819197221 */ /* 0x000fe20000010000 */
[--C-:B------:R-:W-:Y:S02]  /*0f40*/  HADD2.F32 R18, -RZ, R9.reuse.H0_H0 ;  /* 0x20000009ff127230 */ /* 0x100fe40000004100 */
[----:B------:R-:W-:Y:S01]  /*0f50*/  FADD.FTZ R8, R29, R24 ;  /* 0x000000181d087221 */ /* 0x000fe20000010000 */
[----:B------:R-:W-:Y:S02]  /*0f60*/  HADD2.F32 R29, -RZ, R9.H1_H1 ;  /* 0x30000009ff1d7230 */ /* 0x000fe40000004100 */
[----:B------:R-:W-:-:S03]  /*0f70*/  FADD.FTZ R9, R25, R18 ;  /* 0x0000001219097221 */ /* 0x000fc60000010000 */
[----:B------:R-:W-:Y:S01]  /*0f80*/  FADD.FTZ R8, R8, R29 ;  /* 0x0000001d08087221 */ /* 0x000fe20000010000 */
[----:B------:R-:W-:Y:S01]  /*0f90*/  LEA R25, R27, R7, 0x2 ;  /* 0x000000071b197211 */ /* 0x000fe200078e10ff */
[----:B-1----:R-:W-:-:S03]  /*0fa0*/  IMAD.WIDE R20, R19, 0x4, R20 ;  /* 0x0000000413147825 */ /* 0x002fc600078e0214 */
[----:B------:R-:W-:Y:S01]  /*0fb0*/  F2FP.F16.F32.PACK_AB R18, R8, R9 ;  /* 0x000000090812723e */ /* 0x000fe200000000ff */
[----:B0-----:R-:W-:-:S04]  /*0fc0*/  IMAD.IADD R27, R6, 0x1, R27 ;  /* 0x00000001061b7824 */ /* 0x001fc800078e021b */
        /* <DEDUP_REMOVED lines=8> */
[----:B-1----:R-:W-:Y:S05]  /*1050*/  @P0 BRA `(.L_x_1371) ;  /* 0x00000008003c0947 */ /* 0x002fea0003800000 */
[----:B------:R-:W-:-:S04]  /*1060*/  SHF.L.U32 R8, R6, 0x2, RZ ;  /* 0x0000000206087819 */ /* 0x000fc800000006ff */
        /* <DEDUP_REMOVED lines=9> */
[----:B---3--:R-:W-:Y:S02]  /*1100*/  HADD2.F32 R24, -RZ, R9.H0_H0 ;  /* 0x20000009ff187230 */ /* 0x008fe40000004100 */
[----:B----4-:R-:W-:Y:S02]  /*1110*/  HADD2.F32 R29, -RZ, R19.H0_H0 ;  /* 0x20000013ff1d7230 */ /* 0x010fe40000004100 */
[----:B------:R-:W-:-:S03]  /*1120*/  HADD2.F32 R9, -RZ, R9.H1_H1 ;  /* 0x30000009ff097230 */ /* 0x000fc60000004100 */
[----:B------:R-:W-:Y:S01]  /*1130*/  FADD.FTZ R29, R24, R29 ;  /* 0x0000001d181d7221 */ /* 0x000fe20000010000 */
[--C-:B--2---:R-:W-:Y:S02]  /*1140*/  HADD2.F32 R24, -RZ, R18.reuse.H0_H0 ;  /* 0x20000012ff187230 */ /* 0x104fe40000004100 */
[----:B------:R-:W-:Y:S02]  /*1150*/  HADD2.F32 R26, -RZ, R19.H1_H1 ;  /* 0x30000013ff1a7230 */ /* 0x000fe40000004100 */
[----:B------:R-:W-:-:S03]  /*1160*/  HADD2.F32 R18, -RZ, R18.H1_H1 ;  /* 0x30000012ff127230 */ /* 0x000fc60000004100 */
[----:B------:R-:W-:Y:S02]  /*1170*/  FADD.FTZ R9, R9, R26 ;  /* 0x0000001a09097221 */ /* 0x000fe40000010000 */
[----:B------:R-:W-:-:S04]  /*1180*/  FADD.FTZ R18, RZ, R18 ;  /* 0x00000012ff127221 */ /* 0x000fc80000010000 */
[----:B------:R-:W-:Y:S01]  /*1190*/  FADD.FTZ R26, R18, R9 ;  /* 0x00000009121a7221 */ /* 0x000fe20000010000 */
[----:B------:R-:W-:-:S05]  /*11a0*/  IMAD.SHL.U32 R9, R6, 0x8, RZ ;  /* 0x0000000806097824 */ /* 0x000fca00078e00ff */
[----:B------:R-:W-:-:S04]  /*11b0*/  IADD3 R18, P0, PT, R10, R9, RZ ;  /* 0x000000090a127210 */ /* 0x000fc80007f1e0ff */
[----:B------:R-:W-:-:S05]  /*11c0*/  IADD3.X R19, PT, PT, RZ, R11, RZ, P0, !PT ;  /* 0x0000000bff137210 */ /* 0x000fca00007fe4ff */
[----:B------:R-:W2:Y:S01]  /*11d0*/  LDG.E.64 R10, desc[UR6][R18.64] ;  /* 0x00000006120a7981 */ /* 0x000ea2000c1e1b00 */
[----:B------:R-:W-:-:S04]  /*11e0*/  FADD.FTZ R24, RZ, R24 ;  /* 0x00000018ff187221 */ /* 0x000fc80000010000 */
[----:B------:R-:W-:Y:S01]  /*11f0*/  FADD.FTZ R24, R24, R29 ;  /* 0x0000001d18187221 */ /* 0x000fe20000010000 */
        /* <DEDUP_REMOVED lines=12> */
[----:B------:R-:W-:-:S04]  /*12c0*/  IADD3.X R11, PT, PT, RZ, R21, RZ, P0, !PT ;  /* 0x00000015ff0b7210 */ /* 0x000fc800007fe4ff */
[----:B------:R-:W-:-:S05]  /*12d0*/  F2FP.F16.F32.PACK_AB R20, R26, R29 ;  /* 0x0000001d1a14723e */ /* 0x000fca00000000ff */
        /* <DEDUP_REMOVED lines=9> */
[C---:B------:R-:W-:Y:S02]  /*1370*/  IADD3 R14, P1, PT, R8.reuse, R14, RZ ;  /* 0x0000000e080e7210 */ /* 0x040fe40007f3e0ff */
[C---:B------:R-:W-:Y:S02]  /*1380*/  IADD3 R16, P2, PT, R8.reuse, R16, RZ ;  /* 0x0000001008107210 */ /* 0x040fe40007f5e0ff */
[----:B------:R-:W-:Y:S02]  /*1390*/  IADD3.X R15, PT, PT, RZ, R15, RZ, P1, !PT ;  /* 0x0000000fff0f7210 */ /* 0x000fe40000ffe4ff */
[----:B------:R-:W-:Y:S02]  /*13a0*/  IADD3.X R17, PT, PT, RZ, R17, RZ, P2, !PT ;  /* 0x00000011ff117210 */ /* 0x000fe400017fe4ff */
[----:B------:R-:W-:Y:S01]  /*13b0*/  IADD3 R12, P0, PT, R8, R12, RZ ;  /* 0x0000000c080c7210 */ /* 0x000fe20007f1e0ff */
[----:B------:R-:W2:Y:S04]  /*13c0*/  LDG.E.CONSTANT R21, desc[UR6][R14.64] ;  /* 0x000000060e157981 */ /* 0x000ea8000c1e9900 */
[----:B------:R-:W3:Y:S01]  /*13d0*/  LDG.E.CONSTANT R26, desc[UR6][R16.64] ;  /* 0x00000006101a7981 */ /* 0x000ee2000c1e9900 */
[----:B------:R-:W-:-:S05]  /*13e0*/  IMAD.X R13, RZ, RZ, R13, P0 ;  /* 0x000000ffff0d7224 */ /* 0x000fca00000e060d */
[----:B------:R-:W4:Y:S01]  /*13f0*/  LDG.E.CONSTANT R20, desc[UR6][R12.64] ;  /* 0x000000060c147981 */ /* 0x000f22000c1e9900 */
[----:B------:R-:W-:-:S04]  /*1400*/  IADD3 R18, P0, PT, R9, R18, RZ ;  /* 0x0000001209127210 */ /* 0x000fc80007f1e0ff */
[----:B------:R-:W-:Y:S01]  /*1410*/  IADD3.X R19, PT, PT, RZ, R19, RZ, P0, !PT ;  /* 0x00000013ff137210 */ /* 0x000fe200007fe4ff */
[--C-:B--2---:R-:W-:Y:S02]  /*1420*/  HADD2.F32 R24, -RZ, R21.reuse.H0_H0 ;  /* 0x20000015ff187230 */ /* 0x104fe40000004100 */
[----:B---3--:R-:W-:Y:S02]  /*1430*/  HADD2.F32 R29, -RZ, R26.H0_H0 ;  /* 0x2000001aff1d7230 */ /* 0x008fe40000004100 */
[----:B------:R-:W-:-:S03]  /*1440*/  HADD2.F32 R21, -RZ, R21.H1_H1 ;  /* 0x30000015ff157230 */ /* 0x000fc60000004100 */
[----:B------:R-:W-:Y:S01]  /*1450*/  FADD.FTZ R29, R24, R29 ;  /* 0x0000001d181d7221 */ /* 0x000fe20000010000 */
[----:B----4-:R-:W-:Y:S02]  /*1460*/  HADD2.F32 R24, -RZ, R20.H0_H0 ;  /* 0x20000014ff187230 */ /* 0x010fe40000004100 */
[----:B------:R-:W-:Y:S02]  /*1470*/  HADD2.F32 R26, -RZ, R26.H1_H1 ;  /* 0x3000001aff1a7230 */ /* 0x000fe40000004100 */
[----:B------:R-:W-:-:S03]  /*1480*/  HADD2.F32 R20, -RZ, R20.H1_H1 ;  /* 0x30000014ff147230 */ /* 0x000fc60000004100 */
[----:B------:R-:W-:Y:S02]  /*1490*/  FADD.FTZ R21, R21, R26 ;  /* 0x0000001a15157221 */ /* 0x000fe40000010000 */
[----:B------:R-:W-:-:S04]  /*14a0*/  FADD.FTZ R20, RZ, R20 ;  /* 0x00000014ff147221 */ /* 0x000fc80000010000 */
[----:B------:R-:W-:Y:S02]  /*14b0*/  FADD.FTZ R26, R20, R21 ;  /* 0x00000015141a7221 */ /* 0x000fe40000010000 */
[----:B------:R-:W2:Y:S01]  /*14c0*/  LDG.E.64 R20, desc[UR6][R18.64] ;  /* 0x0000000612147981 */ /* 0x000ea2000c1e1b00 */
[----:B------:R-:W-:-:S04]  /*14d0*/  FADD.FTZ R24, RZ, R24 ;  /* 0x00000018ff187221 */ /* 0x000fc80000010000 */
[----:B------:R-:W-:Y:S01]  /*14e0*/  FADD.FTZ R24, R24, R29 ;  /* 0x0000001d18187221 */ /* 0x000fe20000010000 */
[C---:B------:R-:W-:Y:S02]  /*14f0*/  IADD3 R10, P0, PT, R8.reuse, R10, RZ ;  /* 0x0000000a080a7210 */ /* 0x040fe40007f1e0ff */
[----:B------:R-:W-:-:S03]  /*1500*/  IADD3 R25, PT, PT, R8, R25, RZ ;  /* 0x0000001908197210 */ /* 0x000fc60007ffe0ff */
[----:B------:R-:W-:Y:S01]  /*1510*/  IMAD.X R11, RZ, RZ, R11, P0 ;  /* 0x000000ffff0b7224 */ /* 0x000fe200000e060b */
[----:B------:R-:W-:-:S04]  /*1520*/  IADD3 R27, PT, PT, R27, R6, RZ ;  /* 0x000000061b1b7210 */ /* 0x000fc80007ffe0ff */
[----:B------:R-:W-:Y:S02]  /*1530*/  ISETP.GE.AND P0, PT, R27, R4, PT ;  /* 0x000000041b00720c */ /* 0x000fe40003f06270 */
        /* <DEDUP_REMOVED lines=8> */
[----:B------:R-:W-:-:S05]  /*15c0*/  FADD.FTZ R21, R24, R21 ;  /* 0x0000001518157221 */ /* 0x000fca0000010000 */
[----:B------:R-:W-:-:S05]  /*15d0*/  F2FP.F16.F32.PACK_AB R24, R20, R21 ;  /* 0x000000151418723e */ /* 0x000fca00000000ff */
[----:B------:R1:W-:Y:S04]  /*15e0*/  STS [R25], R24 ;  /* 0x0000001819007388 */ /* 0x0003e80000000800 */
[----:B------:R1:W-:Y:S01]  /*15f0*/  STG.E desc[UR6][R10.64], R24 ;  /* 0x000000180a007986 */ /* 0x0003e2000c101906 */
[----:B------:R-:W-:Y:S01]  /*1600*/  FMUL.FTZ R26, R20, R20 ;  /* 0x00000014141a7220 */ /* 0x000fe20000410000 */
[----:B------:R-:W-:-:S03]  /*1610*/  FADD.FTZ R20, R21, R20 ;  /* 0x0000001415147221 */ /* 0x000fc60000010000 */
[----:B------:R-:W-:Y:S01]  /*1620*/  FFMA.FTZ R21, R21, R21, R26 ;  /* 0x0000001515157223 */ /* 0x000fe2000001001a */
[----:B------:R-:W-:-:S03]  /*1630*/  FADD.FTZ R23, R23, R20 ;  /* 0x0000001417177221 */ /* 0x000fc60000010000 */
[----:B------:R-:W-:Y:S01]  /*1640*/  FADD.FTZ R22, R22, R21 ;  /* 0x0000001516167221 */ /* 0x000fe20000010000 */
[----:B------:R-:W-:Y:S06]  /*1650*/  @P0 BRA `(.L_x_1371) ;  /* 0x0000000000bc0947 */ /* 0x000fec0003800000 */
[----:B------:R-:W-:Y:S02]  /*1660*/  IADD3 R18, P3, PT, R9, R18, RZ ;  /* 0x0000001209127210 */ /* 0x000fe40007f7e0ff */
[C---:B------:R-:W-:Y:S02]  /*1670*/  IADD3 R12, P0, PT, R8.reuse, R12, RZ ;  /* 0x0000000c080c7210 */ /* 0x040fe40007f1e0ff */
[----:B------:R-:W-:Y:S02]  /*1680*/  IADD3.X R19, PT, PT, RZ, R19, RZ, P3, !PT ;  /* 0x00000013ff137210 */ /* 0x000fe40001ffe4ff */
[C---:B------:R-:W-:Y:S02]  /*1690*/  IADD3 R16, P2, PT, R8.reuse, R16, RZ ;  /* 0x0000001008107210 */ /* 0x040fe40007f5e0ff */
[----:B------:R-:W-:Y:S02]  /*16a0*/  IADD3 R14, P1, PT, R8, R14, RZ ;  /* 0x0000000e080e7210 */ /* 0x000fe40007f3e0ff */
[----:B------:R-:W2:Y:S01]  /*16b0*/  LDG.E.64 R18, desc[UR6][R18.64] ;  /* 0x0000000612127981 */ /* 0x000ea2000c1e1b00 */
[----:B------:R-:W-:Y:S01]  /*16c0*/  IADD3.X R13, PT, PT, RZ, R13, RZ, P0, !PT ;  /* 0x0000000dff0d7210 */ /* 0x000fe200007fe4ff */
[----:B------:R-:W-:Y:S01]  /*16d0*/  IMAD.X R17, RZ, RZ, R17, P2 ;  /* 0x000000ffff117224 */ /* 0x000fe200010e0611 */
[----:B------:R-:W-:-:S03]  /*16e0*/  IADD3.X R15, PT, PT, RZ, R15, RZ, P1, !PT ;  /* 0x0000000fff0f7210 */ /* 0x000fc60000ffe4ff */
[----:B------:R-:W3:Y:S04]  /*16f0*/  LDG.E.CONSTANT R12, desc[UR6][R12.64] ;  /* 0x000000060c0c7981 */ /* 0x000ee8000c1e9900 */
[----:B------:R-:W4:Y:S04]  /*1700*/  LDG.E.CONSTANT R14, desc[UR6][R14.64] ;  /* 0x000000060e0e7981 */ /* 0x000f28000c1e9900 */
[----:B------:R-:W4:Y:S01]  /*1710*/  LDG.E.CONSTANT R16, desc[UR6][R16.64] ;  /* 0x0000000610107981 */ /* 0x000f22000c1e9900 */
[C---:B-1----:R-:W-:Y:S02]  /*1720*/  IADD3 R10, P0, PT, R8.reuse, R10, RZ ;  /* 0x0000000a080a7210 */ /* 0x042fe40007f1e0ff */
[----:B------:R-:W-:-:S02]  /*1730*/  IADD3 R8, PT, PT, R8, R25, RZ ;  /* 0x0000001908087210 */ /* 0x000fc40007ffe0ff */
[----:B------:R-:W-:Y:S02]  /*1740*/  IADD3.X R11, PT, PT, RZ, R11, RZ, P0, !PT ;  /* 0x0000000bff0b7210 */ /* 0x000fe400007fe4ff */
[----:B------:R-:W-:-:S04]  /*1750*/  IADD3 R27, PT, PT, R27, R6, RZ ;  /* 0x000000061b1b7210 */ /* 0x000fc80007ffe0ff */
[----:B------:R-:W-:Y:S02]  /*1760*/  ISETP.GE.AND P0, PT, R27, R4, PT ;  /* 0x000000041b00720c */ /* 0x000fe40003f06270 */
[----:B--2---:R-:W-:Y:S02]  /*1770*/  I2FP.F32.S32 R24, R18 ;  /* 0x0000001200187245 */ /* 0x004fe40000201400 */
[----:B------:R-:W-:-:S03]  /*1780*/  I2FP.F32.S32 R26, R19 ;  /* 0x00000013001a7245 */ /* 0x000fc60000201400 */
[-C--:B------:R-:W-:Y:S01]  /*1790*/  FMUL.FTZ R24, R24, R5.reuse ;  /* 0x0000000518187220 */ /* 0x080fe20000410000 */
[--C-:B---3--:R-:W-:Y:S02]  /*17a0*/  HADD2.F32 R9, -RZ, R12.reuse.H1_H1 ;  /* 0x3000000cff097230 */ /* 0x108fe40000004100 */
[----:B------:R-:W-:Y:S01]  /*17b0*/  FMUL.FTZ R29, R26, R5 ;  /* 0x000000051a1d7220 */ /* 0x000fe20000410000 */
[----:B------:R-:W-:Y:S02]  /*17c0*/  HADD2.F32 R12, -RZ, R12.H0_H0 ;  /* 0x2000000cff0c7230 */ /* 0x000fe40000004100 */
[--C-:B----4-:R-:W-:Y:S02]  /*17d0*/  HADD2.F32 R20, -RZ, R14.reuse.H1_H1 ;  /* 0x3000000eff147230 */ /* 0x110fe40000004100 */
[----:B------:R-:W-:Y:S02]  /*17e0*/  HADD2.F32 R18, -RZ, R14.H0_H0 ;  /* 0x2000000eff127230 */ /* 0x000fe40000004100 */
[----:B------:R-:W-:-:S02]  /*17f0*/  HADD2.F32 R21, -RZ, R16.H1_H1 ;  /* 0x30000010ff157230 */ /* 0x000fc40000004100 */
[----:B------:R-:W-:Y:S01]  /*1800*/  HADD2.F32 R13, -RZ, R16.H0_H0 ;  /* 0x20000010ff0d7230 */ /* 0x000fe20000004100 */
[----:B------:R-:W-:Y:S01]  /*1810*/  F2FP.F16.F32.PACK_AB R24, R29, R24 ;  /* 0x000000181d18723e */ /* 0x000fe200000000ff */
[----:B------:R-:W-:Y:S01]  /*1820*/  FADD.FTZ R9, RZ, R9 ;  /* 0x00000009ff097221 */ /* 0x000fe20000010000 */
[----:B------:R-:W-:Y:S01]  /*1830*/  FADD.FTZ R20, R20, R21 ;  /* 0x0000001514147221 */ /* 0x000fe20000010000 */
[----:B------:R-:W-:Y:S01]  /*1840*/  FADD.FTZ R12, RZ, R12 ;  /* 0x0000000cff0c7221 */ /* 0x000fe20000010000 */
[----:B------:R-:W-:Y:S01]  /*1850*/  FADD.FTZ R13, R18, R13 ;  /* 0x0000000d120d7221 */ /* 0x000fe20000010000 */
[--C-:B------:R-:W-:Y:S02]  /*1860*/  HADD2.F32 R14, -RZ, R24.reuse.H1_H1 ;  /* 0x30000018ff0e7230 */ /* 0x100fe40000004100 */
[----:B------:R-:W-:Y:S01]  /*1870*/  FADD.FTZ R9, R9, R20 ;  /* 0x0000001409097221 */ /* 0x000fe20000010000 */
[----:B------:R-:W-:Y:S02]  /*1880*/  HADD2.F32 R15, -RZ, R24.H0_H0 ;  /* 0x20000018ff0f7230 */ /* 0x000fe40000004100 */
[----:B------:R-:W-:Y:S01]  /*1890*/  FADD.FTZ R12, R12, R13 ;  /* 0x0000000d0c0c7221 */ /* 0x000fe20000010000 */
[----:B------:R-:W-:-:S03]  /*18a0*/  FADD.FTZ R9, R9, R14 ;  /* 0x0000000e09097221 */ /* 0x000fc60000010000 */
        /* <DEDUP_REMOVED lines=9> */
[----:B--2---:R-:W-:Y:S06]  /*1940*/  @!P0 BRA `(.L_x_1374) ;  /* 0xfffffff400008947 */ /* 0x004fec000383ffff */
.L_x_1371:
[----:B------:R-:W-:Y:S05]  /*1950*/  BSYNC.RECONVERGENT B0 ;  /* 0x0000000000007941 */ /* 0x000fea0003800200 */
.L_x_1370:
[----:B------:R-:W2:Y:S01]  /*1960*/  SHFL.BFLY PT, R6, R23, 0x10, 0x1f ;  /* 0x0e001f0017067f89 */ /* 0x000ea200000e0000 */
[----:B0-----:R-:W0:Y:S01]  /*1970*/  LDC R20, c[0x0][0x360] ;  /* 0x0000d800ff147b82 */ /* 0x001e220000000800 */
[----:B------:R-:W-:Y:S01]  /*1980*/  LOP3.LUT P0, R18, R2, 0x1f, RZ, 0xc0, !PT ;  /* 0x0000001f02127812 */ /* 0x000fe2000780c0ff */
[----:B------:R-:W-:Y:S01]  /*1990*/  BSSY.RECONVERGENT B0, `(.L_x_1375) ;  /* 0x000004d000007945 */ /* 0x000fe20003800200 */
[----:B------:R-:W3:Y:S01]  /*19a0*/  SHFL.BFLY PT, R5, R22, 0x10, 0x1f ;  /* 0x0e001f0016057f89 */ /* 0x000ee200000e0000 */
[----:B------:R-:W-:Y:S01]  /*19b0*/  I2FP.F32.U32 R12, R2 ;  /* 0x00000002000c7245 */ /* 0x000fe20000201000 */
[----:B--2---:R-:W-:Y:S01]  /*19c0*/  FADD.FTZ R6, R6, R23 ;  /* 0x0000001706067221 */ /* 0x004fe20000010000 */
[----:B0-----:R-:W-:Y:S01]  /*19d0*/  I2FP.F32.U32 R19, R20 ;  /* 0x0000001400137245 */ /* 0x001fe20000201000 */
[----:B---3--:R-:W-:-:S03]  /*19e0*/  FADD.FTZ R9, R5, R22 ;  /* 0x0000001605097221 */ /* 0x008fc60000010000 */
[----:B------:R-:W0:Y:S01]  /*19f0*/  SHFL.BFLY PT, R5, R6, 0x8, 0x1f ;  /* 0x0d001f0006057f89 */ /* 0x000e2200000e0000 */
[----:B------:R-:W-:-:S03]  /*1a00*/  FMUL.FTZ R19, R19, 0.03125 ;  /* 0x3d00000013137820 */ /* 0x000fc60000410000 */
[----:B------:R-:W1:Y:S02]  /*1a10*/  SHFL.BFLY PT, R8, R9, 0x8, 0x1f ;  /* 0x0d001f0009087f89 */ /* 0x000e6400000e0000 */
[----:B------:R-:W-:Y:S02]  /*1a20*/  FSETP.GT.FTZ.AND P1, PT, R19, R12, PT ;  /* 0x0000000c1300720b */ /* 0x000fe40003f34000 */
[----:B------:R-:W2:Y:S11]  /*1a30*/  @!P0 S2R R12, SR_CgaCtaId ;  /* 0x00000000000c8919 */ /* 0x000eb60000008800 */
[----:B------:R-:W3:Y:S01]  /*1a40*/  @P1 S2R R14, SR_CgaCtaId ;  /* 0x00000000000e1919 */ /* 0x000ee20000008800 */
[----:B0-----:R-:W-:Y:S01]  /*1a50*/  FADD.FTZ R5, R6, R5 ;  /* 0x0000000506057221 */ /* 0x001fe20000010000 */
[----:B-1----:R-:W-:Y:S01]  /*1a60*/  FADD.FTZ R10, R9, R8 ;  /* 0x00000008090a7221 */ /* 0x002fe20000010000 */
[----:B------:R-:W-:-:S03]  /*1a70*/  @!P0 MOV R9, 0x400 ;  /* 0x0000040000098802 */ /* 0x000fc60000000f00 */
[----:B------:R-:W0:Y:S01]  /*1a80*/  SHFL.BFLY PT, R8, R5, 0x4, 0x1f ;  /* 0x0c801f0005087f89 */ /* 0x000e2200000e0000 */
[----:B------:R-:W-:-:S03]  /*1a90*/  @!P0 IADD3 R9, PT, PT, R9, 0x88, RZ ;  /* 0x0000008809098810 */ /* 0x000fc60007ffe0ff */
[----:B------:R-:W1:Y:S01]  /*1aa0*/  SHFL.BFLY PT, R7, R10, 0x4, 0x1f ;  /* 0x0c801f000a077f89 */ /* 0x000e6200000e0000 */
[----:B0-----:R-:W-:Y:S01]  /*1ab0*/  FADD.FTZ R8, R5, R8 ;  /* 0x0000000805087221 */ /* 0x001fe20000010000 */
[----:B-1----:R-:W-:Y:S01]  /*1ac0*/  FADD.FTZ R11, R10, R7 ;  /* 0x000000070a0b7221 */ /* 0x002fe20000010000 */
[----:B------:R-:W-:-:S03]  /*1ad0*/  @P1 MOV R10, 0x400 ;  /* 0x00000400000a1802 */ /* 0x000fc60000000f00 */
[----:B------:R-:W0:Y:S01]  /*1ae0*/  SHFL.BFLY PT, R7, R8, 0x2, 0x1f ;  /* 0x0c401f0008077f89 */ /* 0x000e2200000e0000 */
[----:B------:R-:W-:-:S03]  /*1af0*/  @P1 IADD3 R13, PT, PT, R10, 0x88, RZ ;  /* 0x000000880a0d1810 */ /* 0x000fc60007ffe0ff */
[----:B------:R-:W1:Y:S01]  /*1b00*/  SHFL.BFLY PT, R6, R11, 0x2, 0x1f ;  /* 0x0c401f000b067f89 */ /* 0x000e6200000e0000 */
[----:B--2---:R-:W-:Y:S02]  /*1b10*/  @!P0 LEA R10, R12, R9, 0x18 ;  /* 0x000000090c0a8211 */ /* 0x004fe400078ec0ff */
[----:B---3--:R-:W-:Y:S01]  /*1b20*/  @P1 LEA R13, R14, R13, 0x18 ;  /* 0x0000000d0e0d1211 */ /* 0x008fe200078ec0ff */
[----:B0-----:R-:W-:Y:S01]  /*1b30*/  FADD.FTZ R7, R8, R7 ;  /* 0x0000000708077221 */ /* 0x001fe20000010000 */
[----:B-1----:R-:W-:Y:S01]  /*1b40*/  FADD.FTZ R5, R11, R6 ;  /* 0x000000060b057221 */ /* 0x002fe20000010000 */
[----:B------:R-:W-:-:S03]  /*1b50*/  SHF.R.U32.HI R11, RZ, 0x5, R2 ;  /* 0x00000005ff0b7819 */ /* 0x000fc60000011602 */
[----:B------:R-:W0:Y:S04]  /*1b60*/  SHFL.BFLY PT, R6, R7, 0x1, 0x1f ;  /* 0x0c201f0007067f89 */ /* 0x000e2800000e0000 */
[----:B------:R-:W1:Y:S01]  /*1b70*/  SHFL.BFLY PT, R8, R5, 0x1, 0x1f ;  /* 0x0c201f0005087f89 */ /* 0x000e6200000e0000 */
[----:B------:R-:W-:Y:S02]  /*1b80*/  @!P0 IMAD R10, R11, 0x4, R10 ;  /* 0x000000040b0a8824 */ /* 0x000fe400078e020a */
        /* <DEDUP_REMOVED lines=45> */
.L_x_1376:
[----:B------:R-:W-:Y:S05]  /*1e60*/  BSYNC.RECONVERGENT B0 ;  /* 0x0000000000007941 */ /* 0x000fea0003800200 */
.L_x_1375:
        /* <DEDUP_REMOVED lines=8> */
[----:B------:R-:W4:Y:S01]  /*1ef0*/  S2R R9, SR_CgaCtaId ;  /* 0x0000000000097919 */ /* 0x000f220000008800 */
[----:B0-----:R-:W-:Y:S01]  /*1f00*/  MOV R6, 0x400 ;  /* 0x0000040000067802 */ /* 0x001fe20000000f00 */
[----:B------:R-:W0:Y:S01]  /*1f10*/  LDCU.64 UR4, c[0x0][0x3e8] ;  /* 0x00007d00ff0477ac */ /* 0x000e220008000a00 */
[----:B------:R-:W-:Y:S01]  /*1f20*/  IMAD.MOV.U32 R21, RZ, RZ, R2 ;  /* 0x000000ffff157224 */ /* 0x000fe200078e0002 */
[----:B0-----:R-:W-:-:S04]  /*1f30*/  UISETP.NE.U32.AND UP0, UPT, UR4, URZ, UPT ;  /* 0x000000ff0400728c */ /* 0x001fc8000bf05070 */
[----:B------:R-:W-:-:S06]  /*1f40*/  UISETP.NE.AND.EX UP0, UPT, UR5, URZ, UPT, UP0 ;  /* 0x000000ff0500728c */ /* 0x000fcc000bf05300 */
[----:B------:R-:W-:Y:S02]  /*1f50*/  PLOP3.LUT P0, PT, PT, PT, UP0, 0x80, 0x8 ;  /* 0x000000000008781c */ /* 0x000fe40003f0f008 */
[----:B----4-:R-:W-:Y:S02]  /*1f60*/  LEA R4, R9, R6, 0x18 ;  /* 0x0000000609047211 */ /* 0x010fe400078ec0ff */
[----:B------:R-:W-:-:S04]  /*1f70*/  IADD3 R6, PT, PT, R6, 0x190, RZ ;  /* 0x0000019006067810 */ /* 0x000fc80007ffe0ff */
[----:B------:R-:W0:Y:S01]  /*1f80*/  LDS.64 R4, [R4] ;  /* 0x0000000004047984 */ /* 0x000e220000000a00 */
[----:B------:R-:W-:Y:S02]  /*1f90*/  LEA R9, R9, R6, 0x18 ;  /* 0x0000000609097211 */ /* 0x000fe400078ec0ff */
[----:B0-----:R-:W-:-:S07]  /*1fa0*/  F2FP.F16.F32.PACK_AB R8, R5, R4 ;  /* 0x000000040508723e */ /* 0x001fce00000000ff */
.L_x_1388:
[----:B0-----:R-:W0:Y:S08]  /*1fb0*/  LDC.64 R12, c[0x0][0x3b0] ;  /* 0x0000ec00ff0c7b82 */ /* 0x001e300000000a00 */
[----:B------:R-:W4:Y:S01]  /*1fc0*/  LDC.64 R14, c[0x0][0x3b8] ;  /* 0x0000ee00ff0e7b82 */ /* 0x000f220000000a00 */
[----:B0-----:R-:W-:-:S05]  /*1fd0*/  IMAD.WIDE R12, R21, 0x4, R12 ;  /* 0x00000004150c7825 */ /* 0x001fca00078e020c */
[----:B-1----:R-:W2:Y:S01]  /*1fe0*/  LDG.E.CONSTANT R6, desc[UR6][R12.64] ;  /* 0x000000060c067981 */ /* 0x002ea2000c1e9900 */
        /* <DEDUP_REMOVED lines=14> */
[----:B-1----:R-:W-:-:S03]  /*20d0*/  MOV R4, UR8 ;  /* 0x0000000800047c02 */ /* 0x002fc60008000f00 */
[----:B------:R-:W-:Y:S02]  /*20e0*/  @P0 SEL R6, R10, R5, !P1 ;  /* 0x000000050a060207 */ /* 0x000fe40004800000 */
[----:B------:R-:W-:Y:S02]  /*20f0*/  IMAD R5, R3, R4, R21 ;  /* 0x0000000403057224 */ /* 0x000fe400078e0215 */
        /* <DEDUP_REMOVED lines=17> */
.L_x_1381:
[----:B0-----:R-:W-:-:S05]  /*2210*/  IMAD.WIDE R6, R5, 0x4, R6 ;  /* 0x0000000405067825 */ /* 0x001fca00078e0206 */
[----:B------:R0:W-:Y:S02]  /*2220*/  STG.E desc[UR6][R6.64], R23 ;  /* 0x0000001706007986 */ /* 0x0001e4000c101906 */
.L_x_1380:
[----:B---3--:R-:W-:Y:S05]  /*2230*/  BSYNC.RECONVERGENT B1 ;  /* 0x0000000000017941 */ /* 0x008fea0003800200 */
.L_x_1379:
        /* <DEDUP_REMOVED lines=28> */
.L_x_1382:
        /* <DEDUP_REMOVED lines=18> */
.L_x_1383:
        /* <DEDUP_REMOVED lines=24> */
.L_x_1384:
        /* <DEDUP_REMOVED lines=18> */
.L_x_1385:
        /* <DEDUP_REMOVED lines=24> */
.L_x_1386:
        /* <DEDUP_REMOVED lines=18> */
.L_x_1387:
[----:B------:R-:W-:-:S04]  /*2a60*/  IADD3 R21, PT, PT, R21, R20, RZ ;  /* 0x0000001415157210 */ /* 0x000fc80007ffe0ff */
[----:B------:R-:W-:-:S13]  /*2a70*/  ISETP.GE.AND P1, PT, R21, R4, PT ;  /* 0x000000041500720c */ /* 0x000fda0003f26270 */
[----:B------:R-:W-:Y:S05]  /*2a80*/  @!P1 BRA `(.L_x_1388) ;  /* 0xfffffff400489947 */ /* 0x000fea000383ffff */
.L_x_1378:
[----:B-123--:R-:W-:Y:S05]  /*2a90*/  BSYNC.RECONVERGENT B0 ;  /* 0x0000000000007941 */ /* 0x00efea0003800200 */
.L_x_1377:
        /* <DEDUP_REMOVED lines=11> */
[----:B------:R-:W-:-:S05]  /*2b50*/  @!P0 MOV R8, 0x400 ;  /* 0x0000040000088802 */ /* 0x000fca0000000f00 */
[----:B------:R-:W3:Y:S01]  /*2b60*/  @P1 S2R R13, SR_CgaCtaId ;  /* 0x00000000000d1919 */ /* 0x000ee20000008800 */
[----:B-1----:R-:W-:Y:S02]  /*2b70*/  FMNMX.FTZ R5, R10, R5, !PT ;  /* 0x000000050a057209 */ /* 0x002fe40007810000 */
[----:B------:R-:W-:-:S03]  /*2b80*/  @P1 MOV R10, 0x400 ;  /* 0x00000400000a1802 */ /* 0x000fc60000000f00 */
[----:B-----5:R-:W1:Y:S01]  /*2b90*/  SHFL.BFLY PT, R0, R5, 0x8, 0x1f ;  /* 0x0d001f0005007f89 */ /* 0x020e6200000e0000 */
[----:B------:R-:W-:-:S04]  /*2ba0*/  @P1 IADD3 R10, PT, PT, R10, 0x8, RZ ;  /* 0x000000080a0a1810 */ /* 0x000fc80007ffe0ff */
[----:B---3--:R-:W-:-:S04]  /*2bb0*/  @P1 LEA R13, R13, R10, 0x18 ;  /* 0x0000000a0d0d1211 */ /* 0x008fc800078ec0ff */
[----:B------:R-:W-:Y:S02]  /*2bc0*/  @P1 LEA R18, R18, R13, 0x2 ;  /* 0x0000000d12121211 */ /* 0x000fe400078e10ff */
[----:B-1----:R-:W-:-:S05]  /*2bd0*/  FMNMX.FTZ R0, R5, R0, !PT ;  /* 0x0000000005007209 */ /* 0x002fca0007810000 */
[----:B0-----:R-:W0:Y:S02]  /*2be0*/  SHFL.BFLY PT, R7, R0, 0x4, 0x1f ;  /* 0x0c801f0000077f89 */ /* 0x001e2400000e0000 */
[----:B0-----:R-:W-:Y:S02]  /*2bf0*/  FMNMX.FTZ R7, R0, R7, !PT ;  /* 0x0000000700077209 */ /* 0x001fe40007810000 */
[----:B------:R-:W-:-:S03]  /*2c00*/  @!P0 IADD3 R0, PT, PT, R8, 0x8, RZ ;  /* 0x0000000808008810 */ /* 0x000fc60007ffe0ff */
[----:B------:R-:W0:Y:S01]  /*2c10*/  SHFL.BFLY PT, R6, R7, 0x2, 0x1f ;  /* 0x0c401f0007067f89 */ /* 0x000e2200000e0000 */
[----:B--2---:R-:W-:-:S04]  /*2c20*/  @!P0 LEA R0, R9, R0, 0x18 ;  /* 0x0000000009008211 */ /* 0x004fc800078ec0ff */
        /* <DEDUP_REMOVED lines=69> */
[----:B------:R-:W-:Y:S05]  /*3080*/  CALL.REL.NOINC `($__internal_28_$__cuda_sm20_div_rn_f64_full) ;  /* 0x0000000000b47944 */ /* 0x000fea0003c00000 */
.L_x_1392:
[----:B------:R-:W-:Y:S05]  /*3090*/  BSYNC.RECONVERGENT B1 ;  /* 0x0000000000017941 */ /* 0x000fea0003800200 */
.L_x_1391:
        /* <DEDUP_REMOVED lines=16> */
.L_x_1393:
        /* <DEDUP_REMOVED lines=17> */
.L_x_1390:
[----:B------:R-:W-:Y:S05]  /*32b0*/  BSYNC.RECONVERGENT B0 ;  /* 0x0000000000007941 */ /* 0x000fea0003800200 */
.L_x_1389:
        /* <DEDUP_REMOVED lines=10> */
        .weak           $__internal_28_$__cuda_sm20_div_rn_f64_full
        .type           $__internal_28_$__cuda_sm20_div_rn_f64_full,@function
        .size           $__internal_28_$__cuda_sm20_div_rn_f64_full,(.L_x_2506 - $__internal_28_$__cuda_sm20_div_rn_f64_full)
$__internal_28_$__cuda_sm20_div_rn_f64_full:
        /* <DEDUP_REMOVED lines=91> */
.L_x_1395:
        /* <DEDUP_REMOVED lines=15> */
.L_x_1397:
[----:B------:R-:W-:Y:S02]  /*3a00*/  LOP3.LUT R15, R7, 0x80000, RZ, 0xfc, !PT ;  /* 0x00080000070f7812 */ /* 0x000fe400078efcff */
[----:B------:R-:W-:-:S07]  /*3a10*/  MOV R14, R6 ;  /* 0x00000006000e7202 */ /* 0x000fce0000000f00 */
.L_x_1396:
[----:B------:R-:W-:Y:S05]  /*3a20*/  BSYNC.RECONVERGENT B2 ;  /* 0x0000000000027941 */ /* 0x000fea0003800200 */
.L_x_1394:
[----:B------:R-:W-:Y:S01]  /*3a30*/  HFMA2 R9, -RZ, RZ, 0, 0 ;  /* 0x00000000ff097431 */ /* 0x000fe200000001ff */
[----:B------:R-:W-:Y:S02]  /*3a40*/  MOV R4, R14 ;  /* 0x0000000e00047202 */ /* 0x000fe40000000f00 */
[----:B------:R-:W-:Y:S01]  /*3a50*/  MOV R5, R15 ;  /* 0x0000000f00057202 */ /* 0x000fe20000000f00 */
[----:B------:R-:W-:Y:S06]  /*3a60*/  RET.REL.NODEC R8 `(_ZN17fastertransformer35generalAddBiasResidualLayerNormOpt2I7__half2Lb1ELb1ELi2ELb1ELi4EEEvPT_S3_PKS2_S5_S5_S5_S5_S5_fiiPKfS7_S7_Pfi) ;  /* 0xffffffc408647950 */ /* 0x000fec0003c3ffff */
.L_x_1398:
        /* <DEDUP_REMOVED lines=9> */
.L_x_2506:


//--------------------- .text._ZN17fastertransformer34generalAddBiasResidualLayerNormOptI7__half2Lb1ELb1ELi2ELb1ELi4EEEvPT_S3_PKS2_S5_S5_S5_S5_S5_fiiPKfS7_S7_Pfi --------------------------
	.section	.text._ZN17fastertransformer34generalAddBiasResidualLayerNormOptI7__half2Lb1ELb1ELi2ELb1ELi4EEEvPT_S3_PKS2_S5_S5_S5_S5_S5_fiiPKfS7_S7_Pfi,"ax",@progbits
	.align	128
        .global         _ZN17fastertransformer34generalAddBiasResidualLayerNormOptI7__half2Lb1ELb1ELi2ELb1ELi4EEEvPT_S3_PKS2_S5_S5_S5_S5_S5_fiiPKfS7_S7_Pfi
        .type           _ZN17fastertransformer34generalAddBiasResidualLayerNormOptI7__half2Lb1ELb1ELi2ELb1ELi4EEEvPT_S3_PKS2_S5_S5_S5_S5_S5_fiiPKfS7_S7_Pfi,@function
        .size           _ZN17fastertransformer34generalAddBiasResidualLayerNormOptI7__half2Lb1ELb1ELi2ELb1ELi4EEEvPT_S3_PKS2_S5_S5_S5_S5_S5_fiiPKfS7_S7_Pfi,(.L_x_2507 - _ZN17fastertransformer34generalAddBiasResidualLayerNormOptI7__half2Lb1ELb1ELi2ELb1ELi4EEEvPT_S3_PKS2_S5_S5_S5_S5_S5_fiiPKfS7_S7_Pfi)
        .other          _ZN17fastertransformer34generalAddBiasResidualLayerNormOptI7__half2Lb1ELb1ELi2ELb1ELi4EEEvPT_S3_PKS2_S5_S5_S5_S5_S5_fiiPKfS7_S7_Pfi,@"STO_CUDA_ENTRY STV_DEFAULT"
_ZN17fastertransformer34generalAddBiasResidualLayerNormOptI7__half2Lb1ELb1ELi2ELb1ELi4EEEvPT_S3_PKS2_S5_S5_S5_S5_S5_fiiPKfS7_S7_Pfi:
.text._ZN17fastertransformer34generalAddBiasResidualLayerNormOptI7__half2Lb1ELb1ELi2ELb1ELi4EEEvPT_S3_PKS2_S5_S5_S5_S5_S5_fiiPKfS7_S7_Pfi:
        /* <DEDUP_REMOVED lines=36> */
[----:B------:R-:W2:Y:S02]  /*0240*/  LDC.64 R14, c[0x0][0x398] ;  /* 0x0000e600ff0e7b82 */ /* 0x000ea40000000a00 */
.L_x_1402:
        /* <DEDUP_REMOVED lines=10> */
[----:B--2---:R-:W-:Y:S01]  /*02f0*/  HFMA2 R17, R20, 1, 1, RZ ;  /* 0x3c003c0014117831 */ /* 0x004fe200000000ff */
[----:B------:R-:W-:Y:S01]  /*0300*/  LEA R20, R25, R24, 0x2 ;  /* 0x0000001819147211 */ /* 0x000fe200078e10ff */
[----:B-1----:R-:W-:Y:S02]  /*0310*/  IMAD.IADD R25, R7, 0x1, R25 ;  /* 0x0000000107197824 */ /* 0x002fe400078e0219 */
        /* <DEDUP_REMOVED lines=9> */
.L_x_1401:
        /* <DEDUP_REMOVED lines=10> */
.L_x_1403:
        /* <DEDUP_REMOVED lines=19> */
[----:B------:R-:W-:-:S03]  /*0580*/  IMAD.WIDE R18, R25, 0x4, R8 ;  /* 0x0000000419127825 */ /* 0x000fc600078e0208 */
[----:B------:R0:W-:Y:S01]  /*0590*/  STS [R20], R27 ;  /* 0x0000001b14007388 */ /* 0x0001e20000000800 */
[----:B-1----:R-:W-:-:S03]  /*05a0*/  IMAD.IADD R24, R7, 0x1, R24 ;  /* 0x0000000107187824 */ /* 0x002fc600078e0218 */
[----:B------:R0:W-:Y:S02]  /*05b0*/  STG.E desc[UR6][R18.64], R27 ;  /* 0x0000001b12007986 */ /* 0x0001e4000c101906 */
[----:B------:R-:W-:Y:S01]  /*05c0*/  ISETP.GE.AND P0, PT, R24, R3, PT ;  /* 0x000000031800720c */ /* 0x000fe20003f06270 */
[----:B------:R-:W-:-:S12]  /*05d0*/  HFMA2 R26, R26, 1, 1, R27 ;  /* 0x3c003c001a1a7831 */ /* 0x000fd8000000001b */
[----:B0-----:R-:W-:Y:S05]  /*05e0*/  @!P0 BRA `(.L_x_1403) ;  /* 0xfffffffc00988947 */ /* 0x001fea000383ffff */
.L_x_1400:
[----:B------:R-:W-:Y:S05]  /*05f0*/  BSYNC.RECONVERGENT B0 ;  /* 0x0000000000007941 */ /* 0x000fea0003800200 */
.L_x_1399:
[----:B------:R-:W-:Y:S01]  /*0600*/  HADD2 R26, R26.H0_H0, R26.H1_H1 ;  /* 0x3000001a1a1a7230 */ /* 0x000fe20000000800 */
[----:B------:R-:W1:Y:S01]  /*0610*/  S2R R8, SR_CgaCtaId ;  /* 0x0000000000087919 */ /* 0x000e620000008800 */
[----:B------:R-:W-:Y:S01]  /*0620*/  MOV R9, 0x400 ;  /* 0x0000040000097802 */ /* 0x000fe20000000f00 */
[----:B------:R-:W2:Y:S01]  /*0630*/  LDCU UR4, c[0x0][0x3c8] ;  /* 0x00007900ff0477ac */ /* 0x000ea20008000800 */
[----:B------:R-:W-:Y:S01]  /*0640*/  BSSY.RECONVERGENT B0, `(.L_x_1404) ;  /* 0x0000068000007945 */ /* 0x000fe20003800200 */
[----:B------:R-:W-:Y:S01]  /*0650*/  HADD2.F32 R26, -RZ, R26.H0_H0 ;  /* 0x2000001aff1a7230 */ /* 0x000fe20000004100 */
[----:B------:R-:W-:-:S04]  /*0660*/  IADD3 R13, PT, PT, R9, 0x8, RZ ;  /* 0x00000008090d7810 */ /* 0x000fc80007ffe0ff */
[----:B------:R-:W3:Y:S01]  /*0670*/  SHFL.BFLY PT, R5, R26, 0x10, 0x1f ;  /* 0x0e001f001a057f89 */ /* 0x000ee200000e0000 */
        /* <DEDUP_REMOVED lines=17> */
[----:B------:R-:W-:Y:S02]  /*0790*/  IMAD.MOV.U32 R12, RZ, RZ, RZ ;  /* 0x000000ffff0c7224 */ /* 0x000fe400078e00ff */
[----:B------:R-:W-:Y:S02]  /*07a0*/  IMAD R11, R6, 0x4, R13 ;  /* 0x00000004060b7824 */ /* 0x000fe400078e020d */
        /* <DEDUP_REMOVED lines=8> */
[----:B------:R-:W3:Y:S02]  /*0830*/  SHFL.BFLY PT, R14, R13, 0x8, 0x1f ;  /* 0x0d001f000d0e7f89 */ /* 0x000ee400000e0000 */
[----:B---3--:R-:W-:Y:S01]  /*0840*/  FADD.FTZ R14, R13, R14 ;  /* 0x0000000e0d0e7221 */ /* 0x008fe20000010000 */
[----:B------:R-:W-:-:S04]  /*0850*/  @!P0 LEA R13, R8, R9, 0x18 ;  /* 0x00000009080d8211 */ /* 0x000fc800078ec0ff */
[----:B------:R-:W3:Y:S02]  /*0860*/  SHFL.BFLY PT, R15, R14, 0x4, 0x1f ;  /* 0x0c801f000e0f7f89 */ /* 0x000ee400000e0000 */
[----:B---3--:R-:W-:Y:S01]  /*0870*/  FADD.FTZ R15, R14, R15 ;  /* 0x0000000f0e0f7221 */ /* 0x008fe20000010000 */
[----:B------:R-:W-:-:S04]  /*0880*/  MOV R14, RZ ;  /* 0x000000ff000e7202 */ /* 0x000fc80000000f00 */
[----:B------:R-:W3:Y:S02]  /*0890*/  SHFL.BFLY PT, R16, R15, 0x2, 0x1f ;  /* 0x0c401f000f107f89 */ /* 0x000ee400000e0000 */
[----:B---3--:R-:W-:-:S05]  /*08a0*/  FADD.FTZ R16, R15, R16 ;  /* 0x000000100f107221 */ /* 0x008fca0000010000 */
[----:B0-----:R-:W0:Y:S02]  /*08b0*/  SHFL.BFLY PT, R17, R16, 0x1, 0x1f ;  /* 0x0c201f0010117f89 */ /* 0x001e2400000e0000 */
[----:B0-----:R-:W-:-:S04]  /*08c0*/  FADD.FTZ R17, R16, R17 ;  /* 0x0000001110117221 */ /* 0x001fc80000010000 */
[----:B-1----:R-:W-:-:S05]  /*08d0*/  @!P0 FMUL.FTZ.D2 R12, R17, R12 ;  /* 0x0000000c110c8220 */ /* 0x002fca0000310000 */
[----:B------:R0:W-:Y:S01]  /*08e0*/  @!P0 STS [R13], R12 ;  /* 0x0000000c0d008388 */ /* 0x0001e20000000800 */
[----:B------:R-:W-:Y:S06]  /*08f0*/  BAR.SYNC.DEFER_BLOCKING 0x0 ;  /* 0x0000000000007b1d */ /* 0x000fec0000010000 */
[----:B--2---:R-:W-:Y:S05]  /*0900*/  @P1 BRA `(.L_x_1405) ;  /* 0x0000000000ec1947 */ /* 0x004fea0003800000 */
[----:B------:R-:W-:Y:S01]  /*0910*/  LEA R15, R8, R9, 0x18 ;  /* 0x00000009080f7211 */ /* 0x000fe200078ec0ff */
[----:B------:R-:W1:Y:S01]  /*0920*/  S2R R16, SR_CTAID.X ;  /* 0x0000000000107919 */ /* 0x000e620000002500 */
[----:B------:R-:W2:Y:S01]  /*0930*/  LDC.64 R8, c[0x0][0x390] ;  /* 0x0000e400ff087b82 */ /* 0x000ea20000000a00 */
[----:B------:R-:W-:Y:S01]  /*0940*/  IMAD.MOV.U32 R14, RZ, RZ, RZ ;  /* 0x000000ffff0e7224 */ /* 0x000fe200078e00ff */
[----:B------:R-:W-:Y:S02]  /*0950*/  MOV R17, R2 ;  /* 0x0000000200117202 */ /* 0x000fe40000000f00 */
[----:B------:R-:W3:Y:S05]  /*0960*/  LDS R15, [R15] ;  /* 0x000000000f0f7984 */ /* 0x000eea0000000800 */
.L_x_1406:
[----:B------:R-:W-:-:S04]  /*0970*/  IMAD.U32 R3, RZ, RZ, UR4 ;  /* 0x00000004ff037e24 */ /* 0x000fc8000f8e00ff */
[----:B-1----:R-:W-:-:S04]  /*0980*/  IMAD R19, R16, R3, R17 ;  /* 0x0000000310137224 */ /* 0x002fc800078e0211 */
[----:B0-2---:R-:W-:-:S06]  /*0990*/  IMAD.WIDE.U32 R12, R19, 0x4, R8 ;  /* 0x00000004130c7825 */ /* 0x005fcc00078e0008 */
[----:B------:R-:W2:Y:S01]  /*09a0*/  LDG.E.CONSTANT R12, desc[UR6][R12.64] ;  /* 0x000000060c0c7981 */ /* 0x000ea2000c1e9900 */
[----:B------:R-:W-:-:S04]  /*09b0*/  IADD3 R21, PT, PT, R4, R17, RZ ;  /* 0x0000001104157210 */ /* 0x000fc80007ffe0ff */
        /* <DEDUP_REMOVED lines=48> */
.L_x_1405:
[----:B------:R-:W-:Y:S05]  /*0cc0*/  BSYNC.RECONVERGENT B0 ;  /* 0x0000000000007941 */ /* 0x000fea0003800200 */
.L_x_1404:
        /* <DEDUP_REMOVED lines=39> */
.L_x_1408:
[----:B------:R-:W-:Y:S05]  /*0f40*/  BSYNC.RECONVERGENT B0 ;  /* 0x0000000000007941 */ /* 0x000fea0003800200 */
.L_x_1407:
        /* <DEDUP_REMOVED lines=19> */
.L_x_1420:
        /* <DEDUP_REMOVED lines=22> */
.L_x_1411:
        /* <DEDUP_REMOVED lines=15> */
.L_x_1413:
[----:B-1----:R-:W-:-:S05]  /*12d0*/  IMAD.WIDE R16, R19, 0x4, R16 ;  /* 0x0000000413107825 */ /* 0x002fca00078e0210 */
[----:B------:R0:W-:Y:S02]  /*12e0*/  STG.E desc[UR6][R16.64], R22 ;  /* 0x0000001610007986 */ /* 0x0001e4000c101906 */
.L_x_1412:
        /* <DEDUP_REMOVED lines=25> */
.L_x_1414:
        /* <DEDUP_REMOVED lines=18> */
.L_x_1415:
        /* <DEDUP_REMOVED lines=24> */
.L_x_1416:
        /* <DEDUP_REMOVED lines=18> */
.L_x_1417:
        /* <DEDUP_REMOVED lines=24> */
.L_x_1418:
        /* <DEDUP_REMOVED lines=18> */
.L_x_1419:
[----:B------:R-:W-:-:S05]  /*1ae0*/  IMAD.IADD R20, R20, 0x1, R4 ;  /* 0x0000000114147824 */ /* 0x000fca00078e0204 */
[----:B------:R-:W-:-:S13]  /*1af0*/  ISETP.GE.AND P1, PT, R20, R3, PT ;  /* 0x000000031400720c */ /* 0x000fda0003f26270 */
[----:B------:R-:W-:Y:S05]  /*1b00*/  @!P1 BRA `(.L_x_1420) ;  /* 0xfffffff4005c9947 */ /* 0x000fea000383ffff */
.L_x_1410:
[----:B01----:R-:W-:Y:S05]  /*1b10*/  BSYNC.RECONVERGENT B0 ;  /* 0x0000000000007941 */ /* 0x003fea0003800200 */
.L_x_1409:
        /* <DEDUP_REMOVED lines=94> */
[----:B------:R-:W-:Y:S05]  /*2100*/  CALL.REL.NOINC `($__internal_29_$__cuda_sm20_div_rn_f64_full) ;  /* 0x0000000000bc7944 */ /* 0x000fea0003c00000 */
.L_x_1424:
[----:B------:R-:W-:Y:S05]  /*2110*/  BSYNC.RECONVERGENT B1 ;  /* 0x0000000000017941 */ /* 0x000fea0003800200 */
.L_x_1423:
        /* <DEDUP_REMOVED lines=17> */
.L_x_1425:
        /* <DEDUP_REMOVED lines=17> */
.L_x_1422:
[----:B------:R-:W-:Y:S05]  /*2340*/  BSYNC.RECONVERGENT B0 ;  /* 0x0000000000007941 */ /* 0x000fea0003800200 */
.L_x_1421:
        /* <DEDUP_REMOVED lines=11> */
        .weak           $__internal_29_$__cuda_sm20_div_rn_f64_full
        .type           $__internal_29_$__cuda_sm20_div_rn_f64_full,@function
        .size           $__internal_29_$__cuda_sm20_div_rn_f64_full,(.L_x_2507 - $__internal_29_$__cuda_sm20_div_rn_f64_full)
$__internal_29_$__cuda_sm20_div_rn_f64_full:
        /* <DEDUP_REMOVED lines=93> */
.L_x_1427:
        /* <DEDUP_REMOVED lines=15> */
.L_x_1429:
[----:B------:R-:W-:Y:S01]  /*2ac0*/  LOP3.LUT R13, R9, 0x80000, RZ, 0xfc, !PT ;  /* 0x00080000090d7812 */ /* 0x000fe200078efcff */
[----:B------:R-:W-:-:S07]  /*2ad0*/  IMAD.MOV.U32 R12, RZ, RZ, R8 ;  /* 0x000000ffff0c7224 */ /* 0x000fce00078e0008 */
.L_x_1428:
[----:B------:R-:W-:Y:S05]  /*2ae0*/  BSYNC.RECONVERGENT B2 ;  /* 0x0000000000027941 */ /* 0x000fea0003800200 */
.L_x_1426:
[----:B------:R-:W-:Y:S01]  /*2af0*/  HFMA2 R11, -RZ, RZ, 0, 0 ;  /* 0x00000000ff0b7431 */ /* 0x000fe200000001ff */
[----:B------:R-:W-:Y:S01]  /*2b00*/  MOV R6, R12 ;  /* 0x0000000c00067202 */ /* 0x000fe20000000f00 */
[----:B------:R-:W-:Y:S02]  /*2b10*/  IMAD.MOV.U32 R7, RZ, RZ, R13 ;  /* 0x000000ffff077224 */ /* 0x000fe400078e000d */
[----:B------:R-:W-:Y:S05]  /*2b20*/  RET.REL.NODEC R10 `(_ZN17fastertransformer34generalAddBiasResidualLayerNormOptI7__half2Lb1ELb1ELi2ELb1ELi4EEEvPT_S3_PKS2_S5_S5_S5_S5_S5_fiiPKfS7_S7_Pfi) ;  /* 0xffffffd40a347950 */ /* 0x000fea0003c3ffff */
.L_x_1430:
        /* <DEDUP_REMOVED lines=13> */
.L_x_2507:


//--------------------- .text._ZN17fastertransformer35generalAddBiasResidualLayerNormOpt2I7__half2Lb0ELb0ELi1ELb1ELi4EEEvPT_S3_PKS2_S5_S5_S5_S5_S5_fiiPKfS7_S7_Pfi --------------------------
	.section	.text._ZN17fastertransformer35generalAddBiasResidualLayerNormOpt2I7__half2Lb0ELb0ELi1ELb1ELi4EEEvPT_S3_PKS2_S5_S5_S5_S5_S5_fiiPKfS7_S7_Pfi,"ax",@progbits
	.align	128
        .global         _ZN17fastertransformer35generalAddBiasResidualLayerNormOpt2I7__half2Lb0ELb0ELi1ELb1ELi4EEEvPT_S3_PKS2_S5_S5_S5_S5_S5_fiiPKfS7_S7_Pfi
        .type           _ZN17fastertransformer35generalAddBiasResidualLayerNormOpt2I7__half2Lb0ELb0ELi1ELb1ELi4EEEvPT_S3_PKS2_S5_S5_S5_S5_S5_fiiPKfS7_S7_Pfi,@function
        .size           _ZN17fastertransformer35generalAddBiasResidualLayerNormOpt2I7__half2Lb0ELb0ELi1ELb1ELi4EEEvPT_S3_PKS2_S5_S5_S5_S5_S5_fiiPKfS7_S7_Pfi,(.L_x_2508 - _ZN17fastertransformer35generalAddBiasResidualLayerNormOpt2I7__half2Lb0ELb0ELi1ELb1ELi4EEEvPT_S3_PKS2_S5_S5_S5_S5_S5_fiiPKfS7_S7_Pfi)
        .other          _ZN17fastertransformer35generalAddBiasResidualLayerNormOpt2I7__half2Lb0ELb0ELi1ELb1ELi4EEEvPT_S3_PKS2_S5_S5_S5_S5_S5_fiiPKfS7_S7_Pfi,@"STO_CUDA_ENTRY STV_DEFAULT"
_ZN17fastertransformer35generalAddBiasResidualLayerNormOpt2I7__half2Lb0ELb0ELi1ELb1ELi4EEEvPT_S3_PKS2_S5_S5_S5_S5_S5_fiiPKfS7_S7_Pfi:
.text._ZN17fastertransformer35generalAddBiasResidualLayerNormOpt2I7__half2Lb0ELb0ELi1ELb1ELi4EEEvPT_S3_PKS2_S5_S5_S5_S5_S5_fiiPKfS7_S7_Pfi:
        /* <DEDUP_REMOVED lines=24> */
[----:B------:R-:W2:Y:S08]  /*0180*/  LDC.64 R2, c[0x0][0x3a0] ;  /* 0x0000e800ff027b82 */ /* 0x000eb00000000a00 */
[----:B------:R-:W3:Y:S01]  /*0190*/  LDC.64 R4, c[0x0][0x388] ;  /* 0x0000e200ff047b82 */ /* 0x000ee20000000a00 */
[----:B-1----:R-:W-:-:S02]  /*01a0*/  SHF.L.U32 R11, R12, 0x2, RZ ;  /* 0x000000020c0b7819 */ /* 0x002fc400000006ff */
[----:B0-----:R-:W-:-:S07]  /*01b0*/  LEA R0, R7, R0, 0x18 ;  /* 0x0000000007007211 */ /* 0x001fce00078ec0ff */
.L_x_1433:
[----:B------:R-:W-:-:S04]  /*01c0*/  IMAD.U32 R10, RZ, RZ, UR5 ;  /* 0x00000005ff0a7e24 */ /* 0x000fc8000f8e00ff */
[----:B----4-:R-:W-:-:S04]  /*01d0*/  IMAD R7, R19, R10, R15 ;  /* 0x0000000a13077224 */ /* 0x010fc800078e020f */
[----:B--2---:R-:W-:-:S05]  /*01e0*/  IMAD.WIDE R8, R7, 0x4, R2 ;  /* 0x0000000407087825 */ /* 0x004fca00078e0202 */
[----:B------:R-:W2:Y:S02]  /*01f0*/  LDG.E.CONSTANT R6, desc[UR6][R8.64] ;  /* 0x0000000608067981 */ /* 0x000ea4000c1e9900 */
[--C-:B--2---:R-:W-:Y:S02]  /*0200*/  HADD2.F32 R16, -RZ, R6.reuse.H0_H0 ;  /* 0x20000006ff107230 */ /* 0x104fe40000004100 */
[----:B------:R-:W-:-:S03]  /*0210*/  HADD2.F32 R6, -RZ, R6.H1_H1 ;  /* 0x30000006ff067230 */ /* 0x000fc60000004100 */
[----:B------:R-:W-:Y:S01]  /*0220*/  FADD.FTZ R17, RZ, R16 ;  /* 0x00000010ff117221 */ /* 0x000fe20000010000 */
[----:B------:R-:W-:Y:S02]  /*0230*/  IMAD R16, R15, 0x4, R0 ;  /* 0x000000040f107824 */ /* 0x000fe400078e0200 */
[----:B------:R-:W-:Y:S01]  /*0240*/  FADD.FTZ R20, RZ, R6 ;  /* 0x00000006ff147221 */ /* 0x000fe20000010000 */
[----:B---3--:R-:W-:Y:S01]  /*0250*/  IMAD.WIDE R6, R7, 0x4, R4 ;  /* 0x0000000407067825 */ /* 0x008fe200078e0204 */
[----:B------:R-:W-:-:S03]  /*0260*/  IADD3 R15, PT, PT, R12, R15, RZ ;  /* 0x0000000f0c0f7210 */ /* 0x000fc60007ffe0ff */
[C---:B------:R-:W-:Y:S01]  /*0270*/  FMUL.FTZ R22, R20.reuse, R20 ;  /* 0x0000001414167220 */ /* 0x040fe20000410000 */
[-C--:B------:R-:W-:Y:S01]  /*0280*/  F2FP.F16.F32.PACK_AB R23, R20, R17.reuse ;  /* 0x000000111417723e */ /* 0x080fe200000000ff */
[----:B------:R-:W-:Y:S01]  /*0290*/  FADD.FTZ R25, R17, R20 ;  /* 0x0000001411197221 */ /* 0x000fe20000010000 */
[----:B------:R-:W-:Y:S01]  /*02a0*/  ISETP.GE.AND P0, PT, R15, R10, PT ;  /* 0x0000000a0f00720c */ /* 0x000fe20003f06270 */
[----:B------:R-:W-:Y:S02]  /*02b0*/  FFMA.FTZ R22, R17, R17, R22 ;  /* 0x0000001111167223 */ /* 0x000fe40000010016 */
[----:B------:R0:W-:Y:S01]  /*02c0*/  STS [R16], R23 ;  /* 0x0000001710007388 */ /* 0x0001e20000000800 */
[----:B------:R-:W-:Y:S01]  /*02d0*/  FADD.FTZ R14, R25, R14 ;  /* 0x0000000e190e7221 */ /* 0x000fe20000010000 */
[----:B------:R-:W-:Y:S02]  /*02e0*/  FADD.FTZ R13, R22, R13 ;  /* 0x0000000d160d7221 */ /* 0x000fe40000010000 */
[----:B------:R0:W-:Y:S06]  /*02f0*/  STG.E desc[UR6][R6.64], R23 ;  /* 0x0000001706007986 */ /* 0x0001ec000c101906 */
[----:B------:R-:W-:Y:S05]  /*0300*/  @P0 BRA `(.L_x_1432) ;  /* 0x0000000000fc0947 */ /* 0x000fea0003800000 */
[----:B------:R-:W-:-:S05]  /*0310*/  IADD3 R8, P0, PT, R11, R8, RZ ;  /* 0x000000080b087210 */ /* 0x000fca0007f1e0ff */
[----:B------:R-:W-:-:S05]  /*0320*/  IMAD.X R9, RZ, RZ, R9, P0 ;  /* 0x000000ffff097224 */ /* 0x000fca00000e0609 */
[----:B------:R-:W2:Y:S01]  /*0330*/  LDG.E.CONSTANT R17, desc[UR6][R8.64] ;  /* 0x0000000608117981 */ /* 0x000ea2000c1e9900 */
[----:B0-----:R-:W-:Y:S01]  /*0340*/  IADD3 R6, P0, PT, R11, R6, RZ ;  /* 0x000000060b067210 */ /* 0x001fe20007f1e0ff */
        /* <DEDUP_REMOVED lines=20> */
[C---:B-1----:R-:W-:Y:S01]  /*0490*/  IADD3 R6, P0, PT, R11.reuse, R6, RZ ;  /* 0x000000060b067210 */ /* 0x042fe20007f1e0ff */
[----:B------:R-:W-:Y:S02]  /*04a0*/  IMAD.IADD R16, R11, 0x1, R16 ;  /* 0x000000010b107824 */ /* 0x000fe400078e0210 */
[----:B------:R-:W-:Y:S01]  /*04b0*/  IMAD.IADD R15, R15, 0x1, R12 ;  /* 0x000000010f0f7824 */ /* 0x000fe200078e020c */
[----:B------:R-:W-:-:S04]  /*04c0*/  IADD3.X R7, PT, PT, RZ, R7, RZ, P0, !PT ;  /* 0x00000007ff077210 */ /* 0x000fc800007fe4ff */
        /* <DEDUP_REMOVED lines=16> */
[----:B------:R-:W3:Y:S01]  /*05d0*/  LDG.E.CONSTANT R8, desc[UR6][R8.64] ;  /* 0x0000000608087981 */ /* 0x000ee2000c1e9900 */
[C---:B--2---:R-:W-:Y:S01]  /*05e0*/  IADD3 R6, P0, PT, R11.reuse, R6, RZ ;  /* 0x000000060b067210 */ /* 0x044fe20007f1e0ff */
[----:B------:R-:W-:Y:S01]  /*05f0*/  IMAD.IADD R16, R11, 0x1, R16 ;  /* 0x000000010b107824 */ /* 0x000fe200078e0210 */
[----:B------:R-:W-:-:S03]  /*0600*/  IADD3 R15, PT, PT, R15, R12, RZ ;  /* 0x0000000c0f0f7210 */ /* 0x000fc60007ffe0ff */
[----:B------:R-:W-:Y:S01]  /*0610*/  IMAD.X R7, RZ, RZ, R7, P0 ;  /* 0x000000ffff077224 */ /* 0x000fe200000e0607 */
        /* <DEDUP_REMOVED lines=14> */
.L_x_1432:
[----:B------:R-:W-:Y:S05]  /*0700*/  BSYNC.RECONVERGENT B0 ;  /* 0x0000000000007941 */ /* 0x000fea0003800200 */
.L_x_1431:
[----:B------:R-:W3:Y:S01]  /*0710*/  SHFL.BFLY PT, R3, R14, 0x10, 0x1f ;  /* 0x0e001f000e037f89 */ /* 0x000ee200000e0000 */
[----:B------:R-:W0:Y:S01]  /*0720*/  LDC R11, c[0x0][0x360] ;  /* 0x0000d800ff0b7b82 */ /* 0x000e220000000800 */
[----:B------:R-:W-:Y:S01]  /*0730*/  I2FP.F32.U32 R12, R21 ;  /* 0x00000015000c7245 */ /* 0x000fe20000201000 */
[----:B------:R-:W-:Y:S01]  /*0740*/  BSSY.RECONVERGENT B0, `(.L_x_1434) ;  /* 0x000004c000007945 */ /* 0x000fe20003800200 */
[----:B------:R-:W1:Y:S01]  /*0750*/  SHFL.BFLY PT, R0, R13, 0x10, 0x1f ;  /* 0x0e001f000d007f89 */ /* 0x000e6200000e0000 */
[----:B------:R-:W-:Y:S01]  /*0760*/  LOP3.LUT P0, R8, R21, 0x1f, RZ, 0xc0, !PT ;  /* 0x0000001f15087812 */ /* 0x000fe2000780c0ff */
[----:B---3--:R-:W-:Y:S01]  /*0770*/  FADD.FTZ R3, R3, R14 ;  /* 0x0000000e03037221 */ /* 0x008fe20000010000 */
[----:B0-----:R-:W-:Y:S01]  /*0780*/  I2FP.F32.U32 R9, R11 ;  /* 0x0000000b00097245 */ /* 0x001fe20000201000 */
[----:B-1----:R-:W-:-:S03]  /*0790*/  FADD.FTZ R4, R0, R13 ;  /* 0x0000000d00047221 */ /* 0x002fc60000010000 */
[----:B------:R-:W0:Y:S01]  /*07a0*/  SHFL.BFLY PT, R0, R3, 0x8, 0x1f ;  /* 0x0d001f0003007f89 */ /* 0x000e2200000e0000 */
[----:B------:R-:W-:-:S03]  /*07b0*/  FMUL.FTZ R9, R9, 0.03125 ;  /* 0x3d00000009097820 */ /* 0x000fc60000410000 */
[----:B------:R-:W2:Y:S02]  /*07c0*/  SHFL.BFLY PT, R5, R4, 0x8, 0x1f ;  /* 0x0d001f0004057f89 */ /* 0x000ea400000e0000 */
[----:B------:R-:W-:Y:S01]  /*07d0*/  FSETP.GT.FTZ.AND P1, PT, R9, R12, PT ;  /* 0x0000000c0900720b */ /* 0x000fe20003f34000 */
[----:B------:R-:W1:-:S12]  /*07e0*/  @!P0 S2R R13, SR_CgaCtaId ;  /* 0x00000000000d8919 */ /* 0x000e580000008800 */
[----:B------:R-:W3:Y:S01]  /*07f0*/  @P1 S2R R15, SR_CgaCtaId ;  /* 0x00000000000f1919 */ /* 0x000ee20000008800 */
[----:B0-----:R-:W-:Y:S01]  /*0800*/  FADD.FTZ R0, R3, R0 ;  /* 0x0000000003007221 */ /* 0x001fe20000010000 */
[----:B--2-4-:R-:W-:-:S04]  /*0810*/  FADD.FTZ R6, R4, R5 ;  /* 0x0000000504067221 */ /* 0x014fc80000010000 */
[----:B------:R-:W0:Y:S04]  /*0820*/  SHFL.BFLY PT, R5, R0, 0x4, 0x1f ;  /* 0x0c801f0000057f89 */ /* 0x000e2800000e0000 */
[----:B------:R-:W2:Y:S01]  /*0830*/  SHFL.BFLY PT, R7, R6, 0x4, 0x1f ;  /* 0x0c801f0006077f89 */ /* 0x000ea200000e0000 */
[----:B0-----:R-:W-:Y:S01]  /*0840*/  FADD.FTZ R5, R0, R5 ;  /* 0x0000000500057221 */ /* 0x001fe20000010000 */
[----:B------:R-:W-:Y:S01]  /*0850*/  @!P0 MOV R0, 0x400 ;  /* 0x0000040000008802 */ /* 0x000fe20000000f00 */
[----:B--2---:R-:W-:-:S03]  /*0860*/  FADD.FTZ R7, R6, R7 ;  /* 0x0000000706077221 */ /* 0x004fc60000010000 */
[----:B------:R-:W0:Y:S01]  /*0870*/  SHFL.BFLY PT, R2, R5, 0x2, 0x1f ;  /* 0x0c401f0005027f89 */ /* 0x000e2200000e0000 */
[----:B------:R-:W-:Y:S01]  /*0880*/  @P1 MOV R6, 0x400 ;  /* 0x0000040000061802 */ /* 0x000fe20000000f00 */
[----:B------:R-:W-:Y:S02]  /*0890*/  @!P0 VIADD R0, R0, 0x88 ;  /* 0x0000008800008836 */ /* 0x000fe40000000000 */
[----:B------:R-:W2:Y:S02]  /*08a0*/  SHFL.BFLY PT, R4, R7, 0x2, 0x1f ;  /* 0x0c401f0007047f89 */ /* 0x000ea400000e0000 */
[----:B------:R-:W-:Y:S01]  /*08b0*/  @P1 VIADD R6, R6, 0x88 ;  /* 0x0000008806061836 */ /* 0x000fe20000000000 */
[----:B-1----:R-:W-:-:S04]  /*08c0*/  @!P0 LEA R0, R13, R0, 0x18 ;  /* 0x000000000d008211 */ /* 0x002fc800078ec0ff */
[----:B---3--:R-:W-:Y:S01]  /*08d0*/  @P1 LEA R13, R15, R6, 0x18 ;  /* 0x000000060f0d1211 */ /* 0x008fe200078ec0ff */
[----:B0-----:R-:W-:Y:S01]  /*08e0*/  FADD.FTZ R2, R5, R2 ;  /* 0x0000000205027221 */ /* 0x001fe20000010000 */
[----:B--2---:R-:W-:-:S04]  /*08f0*/  FADD.FTZ R4, R7, R4 ;  /* 0x0000000407047221 */ /* 0x004fc80000010000 */
        /* <DEDUP_REMOVED lines=48> */
.L_x_1435:
[----:B------:R-:W-:Y:S05]  /*0c00*/  BSYNC.RECONVERGENT B0 ;  /* 0x0000000000007941 */ /* 0x000fea0003800200 */
.L_x_1434:
        /* <DEDUP_REMOVED lines=18> */
.L_x_1447:
[----:B0-----:R-:W0:Y:S08]  /*0d30*/  LDC.64 R12, c[0x0][0x3b0] ;  /* 0x0000ec00ff0c7b82 */ /* 0x001e300000000a00 */
[----:B-1----:R-:W3:Y:S01]  /*0d40*/  LDC.64 R14, c[0x0][0x3b8] ;  /* 0x0000ee00ff0e7b82 */ /* 0x002ee20000000a00 */
[----:B0-----:R-:W-:-:S05]  /*0d50*/  IMAD.WIDE R12, R20, 0x4, R12 ;  /* 0x00000004140c7825 */ /* 0x001fca00078e020c */
[----:B------:R-:W4:Y:S01]  /*0d60*/  LDG.E.CONSTANT R16, desc[UR6][R12.64] ;  /* 0x000000060c107981 */ /* 0x000f22000c1e9900 */
[----:B---3--:R-:W-:-:S05]  /*0d70*/  IMAD.WIDE R14, R20, 0x4, R14 ;  /* 0x00000004140e7825 */ /* 0x008fca00078e020e */
[----:B------:R-:W4:Y:S01]  /*0d80*/  LDG.E.CONSTANT R17, desc[UR6][R14.64] ;  /* 0x000000060e117981 */ /* 0x000f22000c1e9900 */
[----:B------:R-:W-:-:S05]  /*0d90*/  IMAD R0, R20, 0x4, R5 ;  /* 0x0000000414007824 */ /* 0x000fca00078e0205 */
[----:B------:R-:W0:Y:S01]  /*0da0*/  LDS R3, [R0] ;  /* 0x0000000000037984 */ /* 0x000e220000000800 */
[----:B--2---:R-:W-:Y:S01]  /*0db0*/  MOV R10, UR8 ;  /* 0x00000008000a7c02 */ /* 0x004fe20008000f00 */
        /* <DEDUP_REMOVED lines=13> */
.L_x_1438:
        /* <DEDUP_REMOVED lines=15> */
.L_x_1440:
[----:B0-----:R-:W-:-:S05]  /*0f80*/  IMAD.WIDE R2, R17, 0x4, R2 ;  /* 0x0000000411027825 */ /* 0x001fca00078e0202 */
[----:B------:R0:W-:Y:S02]  /*0f90*/  STG.E desc[UR6][R2.64], R22 ;  /* 0x0000001602007986 */ /* 0x0001e4000c101906 */
.L_x_1439:
[----:B------:R-:W-:-:S05]  /*0fa0*/  IMAD.IADD R20, R11, 0x1, R20 ;  /* 0x000000010b147824 */ /* 0x000fca00078e0214 */
        /* <DEDUP_REMOVED lines=9> */
[----:B------:R-:W-:-:S05]  /*1040*/  IMAD.IADD R2, R0, 0x1, R3 ;  /* 0x0000000100027824 */ /* 0x000fca00078e0203 */
[----:B------:R-:W0:Y:S01]  /*1050*/  LDS R23, [R2] ;  /* 0x0000000002177984 */ /* 0x000e220000000800 */
[----:B------:R-:W-:Y:S01]  /*1060*/  IADD3 R0, PT, PT, R17, R11, RZ ;  /* 0x0000000b11007210 */ /* 0x000fe20007ffe0ff */
        /* <DEDUP_REMOVED lines=12> */
.L_x_1441:
        /* <DEDUP_REMOVED lines=18> */
.L_x_1442:
[----:B------:R-:W-:-:S05]  /*1250*/  IMAD.IADD R20, R20, 0x1, R11 ;  /* 0x0000000114147824 */ /* 0x000fca00078e020b */
        /* <DEDUP_REMOVED lines=23> */
.L_x_1443:
        /* <DEDUP_REMOVED lines=18> */
.L_x_1444:
[----:B------:R-:W-:-:S04]  /*14f0*/  IADD3 R20, PT, PT, R20, R11, RZ ;  /* 0x0000000b14147210 */ /* 0x000fc80007ffe0ff */
[----:B------:R-:W-:-:S13]  /*1500*/  ISETP.GE.AND P1, PT, R20, R10, PT ;  /* 0x0000000a1400720c */ /* 0x000fda0003f26270 */
[----:B------:R-:W-:Y:S05]  /*1510*/  @P1 BRA `(.L_x_1437) ;  /* 0x0000000000a81947 */ /* 0x000fea0003800000 */
[C---:B------:R-:W-:Y:S02]  /*1520*/  IADD3 R14, P2, PT, R3.reuse, R14, RZ ;  /* 0x0000000e030e7210 */ /* 0x040fe40007f5e0ff */
[----:B------:R-:W-:-:S03]  /*1530*/  IADD3 R12, P1, PT, R3, R12, RZ ;  /* 0x0000000c030c7210 */ /* 0x000fc60007f3e0ff */
[----:B------:R-:W-:Y:S02]  /*1540*/  IMAD.X R15, RZ, RZ, R15, P2 ;  /* 0x000000ffff0f7224 */ /* 0x000fe400010e060f */
[----:B------:R-:W-:-:S04]  /*1550*/  IMAD.X R13, RZ, RZ, R13, P1 ;  /* 0x000000ffff0d7224 */ /* 0x000fc800008e060d */
        /* <DEDUP_REMOVED lines=17> */
.L_x_1445:
        /* <DEDUP_REMOVED lines=18> */
.L_x_1446:
[----:B------:R-:W-:-:S05]  /*1790*/  IMAD.IADD R20, R20, 0x1, R11 ;  /* 0x0000000114147824 */ /* 0x000fca00078e020b */
[----:B------:R-:W-:-:S13]  /*17a0*/  ISETP.GE.AND P1, PT, R20, R10, PT ;  /* 0x0000000a1400720c */ /* 0x000fda0003f26270 */
[----:B------:R-:W-:Y:S05]  /*17b0*/  @!P1 BRA `(.L_x_1447) ;  /* 0xfffffff4005c9947 */ /* 0x000fea000383ffff */
.L_x_1437:
[----:B-12---:R-:W-:Y:S05]  /*17c0*/  BSYNC.RECONVERGENT B0 ;  /* 0x0000000000007941 */ /* 0x006fea0003800200 */
.L_x_1436:
        /* <DEDUP_REMOVED lines=94> */
[----:B-----5:R-:W-:Y:S05]  /*1db0*/  CALL.REL.NOINC `($__internal_30_$__cuda_sm20_div_rn_f64_full) ;  /* 0x0000000000b47944 */ /* 0x020fea0003c00000 */
.L_x_1451:
[----:B------:R-:W-:Y:S05]  /*1dc0*/  BSYNC.RECONVERGENT B1 ;  /* 0x0000000000017941 */ /* 0x000fea0003800200 */
.L_x_1450:
        /* <DEDUP_REMOVED lines=16> */
.L_x_1452:
        /* <DEDUP_REMOVED lines=17> */
.L_x_1449:
[----:B------:R-:W-:Y:S05]  /*1fe0*/  BSYNC.RECONVERGENT B0 ;  /* 0x0000000000007941 */ /* 0x000fea0003800200 */
.L_x_1448:
        /* <DEDUP_REMOVED lines=10> */
        .weak           $__internal_30_$__cuda_sm20_div_rn_f64_full
        .type           $__internal_30_$__cuda_sm20_div_rn_f64_full,@function
        .size           $__internal_30_$__cuda_sm20_div_rn_f64_full,(.L_x_2508 - $__internal_30_$__cuda_sm20_div_rn_f64_full)
$__internal_30_$__cuda_sm20_div_rn_f64_full:
        /* <DEDUP_REMOVED lines=91> */
.L_x_1454:
        /* <DEDUP_REMOVED lines=15> */
.L_x_1456:
[----:B------:R-:W-:Y:S01]  /*2730*/  LOP3.LUT R15, R5, 0x80000, RZ, 0xfc, !PT ;  /* 0x00080000050f7812 */ /* 0x000fe200078efcff */
[----:B------:R-:W-:-:S07]  /*2740*/  IMAD.MOV.U32 R14, RZ, RZ, R4 ;  /* 0x000000ffff0e7224 */ /* 0x000fce00078e0004 */
.L_x_1455:
[----:B------:R-:W-:Y:S05]  /*2750*/  BSYNC.RECONVERGENT B2 ;  /* 0x0000000000027941 */ /* 0x000fea0003800200 */
.L_x_1453:
[----:B------:R-:W-:Y:S01]  /*2760*/  HFMA2 R7, -RZ, RZ, 0, 0 ;  /* 0x00000000ff077431 */ /* 0x000fe200000001ff */
[----:B------:R-:W-:Y:S01]  /*2770*/  MOV R2, R14 ;  /* 0x0000000e00027202 */ /* 0x000fe20000000f00 */
[----:B------:R-:W-:Y:S02]  /*2780*/  IMAD.MOV.U32 R3, RZ, RZ, R15 ;  /* 0x000000ffff037224 */ /* 0x000fe400078e000f */
[----:B------:R-:W-:Y:S05]  /*2790*/  RET.REL.NODEC R6 `(_ZN17fastertransformer35generalAddBiasResidualLayerNormOpt2I7__half2Lb0ELb0ELi1ELb1ELi4EEEvPT_S3_PKS2_S5_S5_S5_S5_S5_fiiPKfS7_S7_Pfi) ;  /* 0xffffffd806187950 */ /* 0x000fea0003c3ffff */
.L_x_1457:
        /* <DEDUP_REMOVED lines=14> */
.L_x_2508:


//--------------------- .text._ZN17fastertransformer34generalAddBiasResidualLayerNormOptI7__half2Lb0ELb0ELi1ELb1ELi4EEEvPT_S3_PKS2_S5_S5_S5_S5_S5_fiiPKfS7_S7_Pfi --------------------------
	.section	.text._ZN17fastertransformer34generalAddBiasResidualLayerNormOptI7__half2Lb0ELb0ELi1ELb1ELi4EEEvPT_S3_PKS2_S5_S5_S5_S5_S5_fiiPKfS7_S7_Pfi,"ax",@progbits
	.align	128
        .global         _ZN17fastertransformer34generalAddBiasResidualLayerNormOptI7__half2Lb0ELb0ELi1ELb1ELi4EEEvPT_S3_PKS2_S5_S5_S5_S5_S5_fiiPKfS7_S7_Pfi
        .type           _ZN17fastertransformer34generalAddBiasResidualLayerNormOptI7__half2Lb0ELb0ELi1ELb1ELi4EEEvPT_S3_PKS2_S5_S5_S5_S5_S5_fiiPKfS7_S7_Pfi,@function
        .size           _ZN17fastertransformer34generalAddBiasResidualLayerNormOptI7__half2Lb0ELb0ELi1ELb1ELi4EEEvPT_S3_PKS2_S5_S5_S5_S5_S5_fiiPKfS7_S7_Pfi,(.L_x_2509 - _ZN17fastertransformer34generalAddBiasResidualLayerNormOptI7__half2Lb0ELb0ELi1ELb1ELi4EEEvPT_S3_PKS2_S5_S5_S5_S5_S5_fiiPKfS7_S7_Pfi)
        .other          _ZN17fastertransformer34generalAddBiasResidualLayerNormOptI7__half2Lb0ELb0ELi1ELb1ELi4EEEvPT_S3_PKS2_S5_S5_S5_S5_S5_fiiPKfS7_S7_Pfi,@"STO_CUDA_ENTRY STV_DEFAULT"
_ZN17fastertransformer34generalAddBiasResidualLayerNormOptI7__half2Lb0ELb0ELi1ELb1ELi4EEEvPT_S3_PKS2_S5_S5_S5_S5_S5_fiiPKfS7_S7_Pfi:
.text._ZN17fastertransformer34generalAddBiasResidualLayerNormOptI7__half2Lb0ELb0ELi1ELb1ELi4EEEvPT_S3_PKS2_S5_S5_S5_S5_S5_fiiPKfS7_S7_Pfi:
        /* <DEDUP_REMOVED lines=23> */
.L_x_1460:
[----:B-1-3--:R-:W-:-:S04]  /*0170*/  IMAD R11, R15, R3, R14 ;  /* 0x000000030f0b7224 */ /* 0x00afc800078e020e */
[----:B0-----:R-:W-:-:S06]  /*0180*/  IMAD.WIDE R8, R11, 0x4, R4 ;  /* 0x000000040b087825 */ /* 0x001fcc00078e0204 */
[----:B------:R-:W3:Y:S01]  /*0190*/  LDG.E.CONSTANT R8, desc[UR6][R8.64] ;  /* 0x0000000608087981 */ /* 0x000ee2000c1e9900 */
[----:B----4-:R-:W-:-:S04]  /*01a0*/  IMAD.WIDE R10, R11, 0x4, R6 ;  /* 0x000000040b0a7825 */ /* 0x010fc800078e0206 */
[----:B------:R-:W-:Y:S01]  /*01b0*/  IMAD R16, R14, 0x4, R13 ;  /* 0x000000040e107824 */ /* 0x000fe200078e020d */
[----:B--2---:R-:W-:-:S04]  /*01c0*/  IADD3 R14, PT, PT, R17, R14, RZ ;  /* 0x0000000e110e7210 */ /* 0x004fc80007ffe0ff */
[----:B------:R-:W-:Y:S01]  /*01d0*/  ISETP.GE.AND P1, PT, R14, R3, PT ;  /* 0x000000030e00720c */ /* 0x000fe20003f26270 */
[----:B---3--:R-:W-:-:S04]  /*01e0*/  HFMA2 R9, R8, 1, 1, RZ ;  /* 0x3c003c0008097831 */ /* 0x008fc800000000ff */
[----:B------:R-:W-:Y:S01]  /*01f0*/  HADD2 R12, R12, R9 ;  /* 0x000000090c0c7230 */ /* 0x000fe20000000000 */
[----:B------:R1:W-:Y:S04]  /*0200*/  STG.E desc[UR6][R10.64], R9 ;  /* 0x000000090a007986 */ /* 0x0003e8000c101906 */
[----:B------:R1:W-:Y:S03]  /*0210*/  STS [R16], R9 ;  /* 0x0000000910007388 */ /* 0x0003e60000000800 */
[----:B------:R-:W-:Y:S05]  /*0220*/  @!P1 BRA `(.L_x_1460) ;  /* 0xfffffffc00d09947 */ /* 0x000fea000383ffff */
.L_x_1459:
[----:B------:R-:W-:Y:S05]  /*0230*/  BSYNC.RECONVERGENT B0 ;  /* 0x0000000000007941 */ /* 0x000fea0003800200 */
.L_x_1458:
[----:B------:R-:W-:Y:S01]  /*0240*/  HADD2 R12, R12.H0_H0, R12.H1_H1 ;  /* 0x3000000c0c0c7230 */ /* 0x000fe20000000800 */
[----:B------:R-:W2:Y:S01]  /*0250*/  S2R R8, SR_CgaCtaId ;  /* 0x0000000000087919 */ /* 0x000ea20000008800 */
[----:B-1----:R-:W-:Y:S01]  /*0260*/  MOV R9, 0x400 ;  /* 0x0000040000097802 */ /* 0x002fe20000000f00 */
[----:B------:R-:W1:Y:S01]  /*0270*/  LDCU UR4, c[0x0][0x3c8] ;  /* 0x00007900ff0477ac */ /* 0x000e620008000800 */
        /* <DEDUP_REMOVED lines=31> */
[----:B------:R-:W2:Y:S02]  /*0470*/  SHFL.BFLY PT, R14, R13, 0x8, 0x1f ;  /* 0x0d001f000d0e7f89 */ /* 0x000ea400000e0000 */
[----:B--2---:R-:W-:Y:S01]  /*0480*/  FADD.FTZ R14, R13, R14 ;  /* 0x0000000e0d0e7221 */ /* 0x004fe20000010000 */
[----:B------:R-:W-:-:S04]  /*0490*/  @!P1 LEA R13, R8, R9, 0x18 ;  /* 0x00000009080d9211 */ /* 0x000fc800078ec0ff */
[----:B------:R-:W2:Y:S02]  /*04a0*/  SHFL.BFLY PT, R15, R14, 0x4, 0x1f ;  /* 0x0c801f000e0f7f89 */ /* 0x000ea400000e0000 */
[----:B--2---:R-:W-:Y:S01]  /*04b0*/  FADD.FTZ R15, R14, R15 ;  /* 0x0000000f0e0f7221 */ /* 0x004fe20000010000 */
[----:B------:R-:W-:-:S04]  /*04c0*/  IMAD.MOV.U32 R14, RZ, RZ, RZ ;  /* 0x000000ffff0e7224 */ /* 0x000fc800078e00ff */
        /* <DEDUP_REMOVED lines=8> */
[----:B------:R-:W-:Y:S01]  /*0550*/  LEA R15, R8, R9, 0x18 ;  /* 0x00000009080f7211 */ /* 0x000fe200078ec0ff */
[----:B------:R-:W1:Y:S01]  /*0560*/  S2R R16, SR_CTAID.X ;  /* 0x0000000000107919 */ /* 0x000e620000002500 */
[----:B------:R-:W2:Y:S01]  /*0570*/  LDC.64 R8, c[0x0][0x390] ;  /* 0x0000e400ff087b82 */ /* 0x000ea20000000a00 */
[----:B------:R-:W-:Y:S01]  /*0580*/  IMAD.MOV.U32 R14, RZ, RZ, RZ ;  /* 0x000000ffff0e7224 */ /* 0x000fe200078e00ff */
[----:B------:R-:W-:Y:S02]  /*0590*/  MOV R17, R0 ;  /* 0x0000000000117202 */ /* 0x000fe40000000f00 */
[----:B------:R-:W3:Y:S05]  /*05a0*/  LDS R15, [R15] ;  /* 0x000000000f0f7984 */ /* 0x000eea0000000800 */
.L_x_1463:
        /* <DEDUP_REMOVED lines=53> */
.L_x_1462:
[----:B------:R-:W-:Y:S05]  /*0900*/  BSYNC.RECONVERGENT B0 ;  /* 0x0000000000007941 */ /* 0x000fea0003800200 */
.L_x_1461:
        /* <DEDUP_REMOVED lines=39> */
.L_x_1465:
[----:B------:R-:W-:Y:S05]  /*0b80*/  BSYNC.RECONVERGENT B0 ;  /* 0x0000000000007941 */ /* 0x000fea0003800200 */
.L_x_1464:
        /* <DEDUP_REMOVED lines=19> */
.L_x_1477:
        /* <DEDUP_REMOVED lines=22> */
.L_x_1468:
        /* <DEDUP_REMOVED lines=15> */
.L_x_1470:
[----:B-1----:R-:W-:-:S05]  /*0f10*/  IMAD.WIDE R16, R19, 0x4, R16 ;  /* 0x0000000413107825 */ /* 0x002fca00078e0210 */
[----:B------:R1:W-:Y:S02]  /*0f20*/  STG.E desc[UR6][R16.64], R22 ;  /* 0x0000001610007986 */ /* 0x0003e4000c101906 */
.L_x_1469:
        /* <DEDUP_REMOVED lines=25> */
.L_x_1471:
        /* <DEDUP_REMOVED lines=18> */
.L_x_1472:
        /* <DEDUP_REMOVED lines=24> */
.L_x_1473:
        /* <DEDUP_REMOVED lines=18> */
.L_x_1474:
        /* <DEDUP_REMOVED lines=24> */
.L_x_1475:
        /* <DEDUP_REMOVED lines=18> */
.L_x_1476:
[----:B------:R-:W-:-:S05]  /*1720*/  IMAD.IADD R20, R20, 0x1, R4 ;  /* 0x0000000114147824 */ /* 0x000fca00078e0204 */
[----:B------:R-:W-:-:S13]  /*1730*/  ISETP.GE.AND P1, PT, R20, R3, PT ;  /* 0x000000031400720c */ /* 0x000fda0003f26270 */
[----:B------:R-:W-:Y:S05]  /*1740*/  @!P1 BRA `(.L_x_1477) ;  /* 0xfffffff4005c9947 */ /* 0x000fea000383ffff */
.L_x_1467:
[----:B01----:R-:W-:Y:S05]  /*1750*/  BSYNC.RECONVERGENT B0 ;  /* 0x0000000000007941 */ /* 0x003fea0003800200 */
.L_x_1466:
        /* <DEDUP_REMOVED lines=94> */
[----:B------:R-:W-:Y:S05]  /*1d40*/  CALL.REL.NOINC `($__internal_31_$__cuda_sm20_div_rn_f64_full) ;  /* 0x0000000000bc7944 */ /* 0x000fea0003c00000 */
.L_x_1481:
[----:B------:R-:W-:Y:S05]  /*1d50*/  BSYNC.RECONVERGENT B1 ;  /* 0x0000000000017941 */ /* 0x000fea0003800200 */
.L_x_1480:
        /* <DEDUP_REMOVED lines=17> */
.L_x_1482:
        /* <DEDUP_REMOVED lines=17> */
.L_x_1479:
[----:B------:R-:W-:Y:S05]  /*1f80*/  BSYNC.RECONVERGENT B0 ;  /* 0x0000000000007941 */ /* 0x000fea0003800200 */
.L_x_1478:
        /* <DEDUP_REMOVED lines=11> */
        .weak           $__internal_31_$__cuda_sm20_div_rn_f64_full
        .type           $__internal_31_$__cuda_sm20_div_rn_f64_full,@function
        .size           $__internal_31_$__cuda_sm20_div_rn_f64_full,(.L_x_2509 - $__internal_31_$__cuda_sm20_div_rn_f64_full)
$__internal_31_$__cuda_sm20_div_rn_f64_full:
        /* <DEDUP_REMOVED lines=92> */
.L_x_1484:
        /* <DEDUP_REMOVED lines=15> */
.L_x_1486:
[----:B------:R-:W-:Y:S01]  /*26f0*/  LOP3.LUT R11, R7, 0x80000, RZ, 0xfc, !PT ;  /* 0x00080000070b7812 */ /* 0x000fe200078efcff */
[----:B------:R-:W-:-:S07]  /*2700*/  IMAD.MOV.U32 R10, RZ, RZ, R6 ;  /* 0x000000ffff0a7224 */ /* 0x000fce00078e0006 */
.L_x_1485:
[----:B------:R-:W-:Y:S05]  /*2710*/  BSYNC.RECONVERGENT B2 ;  /* 0x0000000000027941 */ /* 0x000fea0003800200 */
.L_x_1483:
[----:B------:R-:W-:Y:S01]  /*2720*/  HFMA2 R9, -RZ, RZ, 0, 0 ;  /* 0x00000000ff097431 */ /* 0x000fe200000001ff */
[----:B------:R-:W-:Y:S01]  /*2730*/  MOV R2, R10 ;  /* 0x0000000a00027202 */ /* 0x000fe20000000f00 */
[----:B------:R-:W-:Y:S02]  /*2740*/  IMAD.MOV.U32 R3, RZ, RZ, R11 ;  /* 0x000000ffff037224 */ /* 0x000fe400078e000b */
[----:B------:R-:W-:Y:S05]  /*2750*/  RET.REL.NODEC R8 `(_ZN17fastertransformer34generalAddBiasResidualLayerNormOptI7__half2Lb0ELb0ELi1ELb1ELi4EEEvPT_S3_PKS2_S5_S5_S5_S5_S5_fiiPKfS7_S7_Pfi) ;  /* 0xffffffd808287950 */ /* 0x000fea0003c3ffff */
.L_x_1487:
        /* <DEDUP_REMOVED lines=10> */
.L_x_2509:


//--------------------- .text._ZN17fastertransformer35generalAddBiasResidualLayerNormOpt2I7__half2Lb1ELb0ELi1ELb1ELi4EEEvPT_S3_PKS2_S5_S5_S5_S5_S5_fiiPKfS7_S7_Pfi --------------------------
	.section	.text._ZN17fastertransformer35generalAddBiasResidualLayerNormOpt2I7__half2Lb1ELb0ELi1ELb1ELi4EEEvPT_S3_PKS2_S5_S5_S5_S5_S5_fiiPKfS7_S7_Pfi,"ax",@progbits
	.align	128
        .global         _ZN17fastertransformer35generalAddBiasResidualLayerNormOpt2I7__half2Lb1ELb0ELi1ELb1ELi4EEEvPT_S3_PKS2_S5_S5_S5_S5_S5_fiiPKfS7_S7_Pfi
        .type           _ZN17fastertransformer35generalAddBiasResidualLayerNormOpt2I7__half2Lb1ELb0ELi1ELb1ELi4EEEvPT_S3_PKS2_S5_S5_S5_S5_S5_fiiPKfS7_S7_Pfi,@function
        .size           _ZN17fastertransformer35generalAddBiasResidualLayerNormOpt2I7__half2Lb1ELb0ELi1ELb1ELi4EEEvPT_S3_PKS2_S5_S5_S5_S5_S5_fiiPKfS7_S7_Pfi,(.L_x_2510 - _ZN17fastertransformer35generalAddBiasResidualLayerNormOpt2I7__half2Lb1ELb0ELi1ELb1ELi4EEEvPT_S3_PKS2_S5_S5_S5_S5_S5_fiiPKfS7_S7_Pfi)
        .other          _ZN17fastertransformer35generalAddBiasResidualLayerNormOpt2I7__half2Lb1ELb0ELi1ELb1ELi4EEEvPT_S3_PKS2_S5_S5_S5_S5_S5_fiiPKfS7_S7_Pfi,@"STO_CUDA_ENTRY STV_DEFAULT"
_ZN17fastertransformer35generalAddBiasResidualLayerNormOpt2I7__half2Lb1ELb0ELi1ELb1ELi4EEEvPT_S3_PKS2_S5_S5_S5_S5_S5_fiiPKfS7_S7_Pfi:
.text._ZN17fastertransformer35generalAddBiasResidualLayerNormOpt2I7__half2Lb1ELb0ELi1ELb1ELi4EEEvPT_S3_PKS2_S5_S5_S5_S5_S5_fiiPKfS7_S7_Pfi:
        /* <DEDUP_REMOVED lines=19> */
[----:B----4-:R-:W-:-:S03]  /*0130*/  IMAD.U32 R10, RZ, RZ, UR4 ;  /* 0x00000004ff0a7e24 */ /* 0x010fc6000f8e00ff */
[----:B--2---:R0:W5:Y:S02]  /*0140*/  @!P1 LDG.E R18, desc[UR6][R6.64] ;  /* 0x0000000606129981 */ /* 0x004164000c1e1900 */
[----:B---3--:R-:W-:Y:S01]  /*0150*/  ISETP.GE.AND P1, PT, R21, R10, PT ;  /* 0x0000000a1500720c */ /* 0x008fe20003f26270 */
[----:B------:R-:W-:Y:S01]  /*0160*/  BSSY.RECONVERGENT B0, `(.L_x_1488) ;  /* 0x000010f000007945 */ /* 0x000fe20003800200 */
[----:B------:R-:W-:Y:S01]  /*0170*/  MOV R14, RZ ;  /* 0x000000ff000e7202 */ /* 0x000fe20000000f00 */
[----:B------:R-:W-:Y:S01]  /*0180*/  @P0 FMUL.FTZ R14, R2, R5 ;  /* 0x00000005020e0220 */ /* 0x000fe20000410000 */
[----:B------:R-:W-:-:S09]  /*0190*/  CS2R R2, SRZ ;  /* 0x0000000000027805 */ /* 0x000fd2000001ff00 */
[----:B0-----:R-:W-:Y:S05]  /*01a0*/  @P1 BRA `(.L_x_1489) ;  /* 0x0000001000281947 */ /* 0x001fea0003800000 */
[----:B------:R-:W0:Y:S01]  /*01b0*/  LDC R0, c[0x0][0x360] ;  /* 0x0000d800ff007b82 */ /* 0x000e220000000800 */
[----:B------:R-:W-:Y:S05]  /*01c0*/  @P0 BRA `(.L_x_1490) ;  /* 0x0000000400e80947 */ /* 0x000fea0003800000 */
[----:B------:R-:W1:Y:S01]  /*01d0*/  S2R R3, SR_CgaCtaId ;  /* 0x0000000000037919 */ /* 0x000e620000008800 */
[----:B------:R-:W2:Y:S01]  /*01e0*/  LDC.64 R4, c[0x0][0x3a0] ;  /* 0x0000e800ff047b82 */ /* 0x000ea20000000a00 */
[----:B------:R-:W-:Y:S01]  /*01f0*/  MOV R2, 0x400 ;  /* 0x0000040000027802 */ /* 0x000fe20000000f00 */
[----:B------:R-:W-:Y:S01]  /*0200*/  IMAD.MOV.U32 R15, RZ, RZ, R21 ;  /* 0x000000ffff0f7224 */ /* 0x000fe200078e0015 */
[----:B0-----:R-:W-:-:S03]  /*0210*/  SHF.L.U32 R11, R0, 0x2, RZ ;  /* 0x00000002000b7819 */ /* 0x001fc600000006ff */
[----:B------:R-:W-:-:S05]  /*0220*/  VIADD R2, R2, 0x190 ;  /* 0x0000019002027836 */ /* 0x000fca0000000000 */
[----:B-1----:R-:W-:Y:S02]  /*0230*/  LEA R14, R3, R2, 0x18 ;  /* 0x00000002030e7211 */ /* 0x002fe400078ec0ff */
[----:B------:R-:W-:-:S07]  /*0240*/  CS2R R2, SRZ ;  /* 0x0000000000027805 */ /* 0x000fce000001ff00 */
.L_x_1491:
[----:B0-----:R-:W0:Y:S01]  /*0250*/  LDC.64 R6, c[0x0][0x390] ;  /* 0x0000e400ff067b82 */ /* 0x001e220000000a00 */
[----:B------:R-:W-:-:S05]  /*0260*/  MOV R10, UR5 ;  /* 0x00000005000a7c02 */ /* 0x000fca0008000f00 */
[----:B------:R-:W-:Y:S02]  /*0270*/  IMAD R17, R19, R10, R15 ;  /* 0x0000000a13117224 */ /* 0x000fe400078e020f */
[----:B------:R-:W1:Y:S02]  /*0280*/  LDC.64 R12, c[0x0][0x388] ;  /* 0x0000e200ff0c7b82 */ /* 0x000e640000000a00 */
        /* <DEDUP_REMOVED lines=13> */
[----:B------:R-:W-:-:S04]  /*0360*/  IMAD R16, R15, 0x4, R14 ;  /* 0x000000040f107824 */ /* 0x000fc800078e020e */
        /* <DEDUP_REMOVED lines=73> */
[----:B-1----:R-:W-:Y:S01]  /*0800*/  IADD3 R12, P0, PT, R11, R12, RZ ;  /* 0x0000000c0b0c7210 */ /* 0x002fe20007f1e0ff */
        /* <DEDUP_REMOVED lines=22> */
.L_x_1490:
[----:B------:R-:W1:Y:S01]  /*0970*/  S2R R4, SR_CgaCtaId ;  /* 0x0000000000047919 */ /* 0x000e620000008800 */
[----:B------:R-:W-:Y:S01]  /*0980*/  MOV R2, 0x400 ;  /* 0x0000040000027802 */ /* 0x000fe20000000f00 */
[----:B0-----:R-:W-:Y:S01]  /*0990*/  IMAD.SHL.U32 R15, R0, 0x4, RZ ;  /* 0x00000004000f7824 */ /* 0x001fe200078e00ff */
[----:B------:R-:W-:Y:S02]  /*09a0*/  MOV R13, R21 ;  /* 0x00000015000d7202 */ /* 0x000fe40000000f00 */
[----:B------:R-:W-:Y:S02]  /*09b0*/  IADD3 R11, PT, PT, R2, 0x190, RZ ;  /* 0x00000190020b7810 */ /* 0x000fe40007ffe0ff */
[----:B------:R-:W-:Y:S02]  /*09c0*/  CS2R R2, SRZ ;  /* 0x0000000000027805 */ /* 0x000fe4000001ff00 */
[----:B-1----:R-:W-:-:S07]  /*09d0*/  LEA R11, R4, R11, 0x18 ;  /* 0x0000000b040b7211 */ /* 0x002fce00078ec0ff */
.L_x_1492:
[----:B0-----:R-:W0:Y:S01]  /*09e0*/  LDC.64 R6, c[0x0][0x390] ;  /* 0x0000e400ff067b82 */ /* 0x001e220000000a00 */
[----:B------:R-:W-:-:S04]  /*09f0*/  IMAD.U32 R10, RZ, RZ, UR8 ;  /* 0x00000008ff0a7e24 */ /* 0x000fc8000f8e00ff */
[----:B------:R-:W-:-:S03]  /*0a00*/  IMAD R17, R19, R10, R13 ;  /* 0x0000000a13117224 */ /* 0x000fc600078e020d */
[----:B------:R-:W1:Y:S01]  /*0a10*/  LDC.64 R4, c[0x0][0x3a0] ;  /* 0x0000e800ff047b82 */ /* 0x000e620000000a00 */
        /* <DEDUP_REMOVED lines=17> */
[----:B------:R-:W-:-:S02]  /*0b30*/  LEA R16, R13, R11, 0x2 ;  /* 0x0000000b0d107211 */ /* 0x000fc400078e10ff */
[----:B------:R-:W-:Y:S01]  /*0b40*/  FADD.FTZ R12, R12, R23 ;  /* 0x000000170c0c7221 */ /* 0x000fe20000010000 */
[----:B------:R-:W-:Y:S02]  /*0b50*/  IMAD.IADD R23, R0, 0x1, R13 ;  /* 0x0000000100177824 */ /* 0x000fe400078e020d */
[----:B------:R-:W-:Y:S01]  /*0b60*/  FMUL.FTZ R13, R25, R25 ;  /* 0x00000019190d7220 */ /* 0x000fe20000410000 */
[----:B0-----:R-:W-:Y:S01]  /*0b70*/  IMAD.WIDE R8, R17, 0x4, R8 ;  /* 0x0000000411087825 */ /* 0x001fe200078e0208 */
[----:B------:R-:W-:-:S03]  /*0b80*/  F2FP.F16.F32.PACK_AB R27, R25, R12 ;  /* 0x0000000c191b723e */ /* 0x000fc600000000ff */
[C---:B------:R-:W-:Y:S01]  /*0b90*/  FADD.FTZ R20, R12.reuse, R25 ;  /* 0x000000190c147221 */ /* 0x040fe20000010000 */
[----:B------:R-:W-:Y:S01]  /*0ba0*/  ISETP.GE.AND P0, PT, R23, R10, PT ;  /* 0x0000000a1700720c */ /* 0x000fe20003f06270 */
[----:B------:R-:W-:Y:S01]  /*0bb0*/  FFMA.FTZ R13, R12, R12, R13 ;  /* 0x0000000c0c0d7223 */ /* 0x000fe2000001000d */
[----:B------:R2:W-:Y:S01]  /*0bc0*/  STS [R16], R27 ;  /* 0x0000001b10007388 */ /* 0x0005e20000000800 */
[----:B------:R-:W-:Y:S02]  /*0bd0*/  FADD.FTZ R3, R20, R3 ;  /* 0x0000000314037221 */ /* 0x000fe40000010000 */
[----:B------:R-:W-:Y:S01]  /*0be0*/  FADD.FTZ R2, R13, R2 ;  /* 0x000000020d027221 */ /* 0x000fe20000010000 */
[----:B------:R2:W-:Y:S07]  /*0bf0*/  STG.E desc[UR6][R8.64], R27 ;  /* 0x0000001b08007986 */ /* 0x0005ee000c101906 */
[----:B------:R-:W-:Y:S05]  /*0c00*/  @P0 BRA `(.L_x_1489) ;  /* 0x0000000400900947 */ /* 0x000fea0003800000 */
[----:B------:R-:W-:-:S04]  /*0c10*/  SHF.L.U32 R17, R0, 0x3, RZ ;  /* 0x0000000300117819 */ /* 0x000fc800000006ff */
[----:B------:R-:W-:-:S05]  /*0c20*/  IADD3 R6, P0, PT, R6, R17, RZ ;  /* 0x0000001106067210 */ /* 0x000fca0007f1e0ff */
[----:B------:R-:W-:Y:S01]  /*0c30*/  IMAD.X R7, RZ, RZ, R7, P0 ;  /* 0x000000ffff077224 */ /* 0x000fe200000e0607 */
[----:B------:R-:W-:-:S04]  /*0c40*/  IADD3 R4, P0, PT, R15, R4, RZ ;  /* 0x000000040f047210 */ /* 0x000fc80007f1e0ff */
[----:B------:R-:W3:Y:S01]  /*0c50*/  LDG.E.64 R12, desc[UR6][R6.64] ;  /* 0x00000006060c7981 */ /* 0x000ee2000c1e1b00 */
[----:B------:R-:W-:-:S05]  /*0c60*/  IADD3.X R5, PT, PT, RZ, R5, RZ, P0, !PT ;  /* 0x00000005ff057210 */ /* 0x000fca00007fe4ff */
[----:B------:R-:W4:Y:S01]  /*0c70*/  LDG.E.CONSTANT R20, desc[UR6][R4.64] ;  /* 0x0000000604147981 */ /* 0x000f22000c1e9900 */
[----:B--2---:R-:W-:Y:S01]  /*0c80*/  IADD3 R8, P0, PT, R15, R8, RZ ;  /* 0x000000080f087210 */ /* 0x004fe20007f1e0ff */
[----:B------:R-:W-:Y:S01]  /*0c90*/  IMAD.IADD R23, R23, 0x1, R0 ;  /* 0x0000000117177824 */ /* 0x000fe200078e0200 */
[----:B------:R-:W-:-:S03]  /*0ca0*/  IADD3 R16, PT, PT, R15, R16, RZ ;  /* 0x000000100f107210 */ /* 0x000fc60007ffe0ff */
[----:B------:R-:W-:Y:S01]  /*0cb0*/  IMAD.X R9, RZ, RZ, R9, P0 ;  /* 0x000000ffff097224 */ /* 0x000fe200000e0609 */
[----:B------:R-:W-:Y:S02]  /*0cc0*/  ISETP.GE.AND P0, PT, R23, R10, PT ;  /* 0x0000000a1700720c */ /* 0x000fe40003f06270 */
[----:B---3--:R-:W-:Y:S02]  /*0cd0*/  I2FP.F32.S32 R25, R12 ;  /* 0x0000000c00197245 */ /* 0x008fe40000201400 */
[----:B------:R-:W-:-:S03]  /*0ce0*/  I2FP.F32.S32 R13, R13 ;  /* 0x0000000d000d7245 */ /* 0x000fc60000201400 */
[-C--:B------:R-:W-:Y:S02]  /*0cf0*/  FMUL.FTZ R25, R25, R14.reuse ;  /* 0x0000000e19197220 */ /* 0x080fe40000410000 */
[----:B------:R-:W-:-:S05]  /*0d00*/  FMUL.FTZ R12, R13, R14 ;  /* 0x0000000e0d0c7220 */ /* 0x000fca0000410000 */
[----:B------:R-:W-:Y:S01]  /*0d10*/  F2FP.F16.F32.PACK_AB R25, R12, R25 ;  /* 0x000000190c19723e */ /* 0x000fe200000000ff */
[--C-:B----4-:R-:W-:Y:S02]  /*0d20*/  HADD2.F32 R12, -RZ, R20.reuse.H1_H1 ;  /* 0x30000014ff0c7230 */ /* 0x110fe40000004100 */
        /* <DEDUP_REMOVED lines=19> */
[----:B------:R-:W2:Y:S02]  /*0e60*/  LDG.E.64 R12, desc[UR6][R6.64] ;  /* 0x00000006060c7981 */ /* 0x000ea4000c1e1b00 */
[----:B------:R-:W-:-:S05]  /*0e70*/  IMAD.X R5, RZ, RZ, R5, P0 ;  /* 0x000000ffff057224 */ /* 0x000fca00000e0605 */
[----:B------:R-:W4:Y:S01]  /*0e80*/  LDG.E.CONSTANT R20, desc[UR6][R4.64] ;  /* 0x0000000604147981 */ /* 0x000f22000c1e9900 */
[C---:B---3--:R-:W-:Y:S01]  /*0e90*/  IADD3 R8, P0, PT, R15.reuse, R8, RZ ;  /* 0x000000080f087210 */ /* 0x048fe20007f1e0ff */
[----:B------:R-:W-:-:S03]  /*0ea0*/  IMAD.IADD R16, R15, 0x1, R16 ;  /* 0x000000010f107824 */ /* 0x000fc600078e0210 */
[----:B------:R-:W-:Y:S02]  /*0eb0*/  IADD3.X R9, PT, PT, RZ, R9, RZ, P0, !PT ;  /* 0x00000009ff097210 */ /* 0x000fe400007fe4ff */
[----:B--2---:R-:W-:Y:S02]  /*0ec0*/  I2FP.F32.S32 R25, R12 ;  /* 0x0000000c00197245 */ /* 0x004fe40000201400 */
        /* <DEDUP_REMOVED lines=10> */
[----:B------:R-:W-:Y:S01]  /*0f70*/  FADD.FTZ R27, R12, R13 ;  /* 0x0000000d0c1b7221 */ /* 0x000fe20000010000 */
[----:B------:R-:W-:-:S02]  /*0f80*/  IADD3 R13, PT, PT, R23, R0, RZ ;  /* 0x00000000170d7210 */ /* 0x000fc40007ffe0ff */
[----:B------:R-:W-:Y:S01]  /*0f90*/  FADD.FTZ R20, R20, R25 ;  /* 0x0000001914147221 */ /* 0x000fe20000010000 */
[----:B------:R-:W-:Y:S01]  /*0fa0*/  FMUL.FTZ R23, R27, R27 ;  /* 0x0000001b1b177220 */ /* 0x000fe20000410000 */
[----:B------:R-:W-:Y:S02]  /*0fb0*/  ISETP.GE.AND P0, PT, R13, R10, PT ;  /* 0x0000000a0d00720c */ /* 0x000fe40003f06270 */
        /* <DEDUP_REMOVED lines=10> */
[----:B------:R-:W-:-:S05]  /*1060*/  IADD3 R4, P0, PT, R15, R4, RZ ;  /* 0x000000040f047210 */ /* 0x000fca0007f1e0ff */
[----:B------:R-:W2:Y:S01]  /*1070*/  LDG.E.64 R6, desc[UR6][R6.64] ;  /* 0x0000000606067981 */ /* 0x000ea2000c1e1b00 */
[----:B------:R-:W-:-:S05]  /*1080*/  IADD3.X R5, PT, PT, RZ, R5, RZ, P0, !PT ;  /* 0x00000005ff057210 */ /* 0x000fca00007fe4ff */
[----:B------:R0:W3:Y:S01]  /*1090*/  LDG.E.CONSTANT R4, desc[UR6][R4.64] ;  /* 0x0000000604047981 */ /* 0x0000e2000c1e9900 */
[----:B----4-:R-:W-:Y:S01]  /*10a0*/  IADD3 R16, PT, PT, R15, R16, RZ ;  /* 0x000000100f107210 */ /* 0x010fe20007ffe0ff */
[----:B------:R-:W-:Y:S01]  /*10b0*/  IMAD.IADD R13, R13, 0x1, R0 ;  /* 0x000000010d0d7824 */ /* 0x000fe200078e0200 */
[----:B--2---:R-:W-:Y:S02]  /*10c0*/  I2FP.F32.S32 R17, R6 ;  /* 0x0000000600117245 */ /* 0x004fe40000201400 */
[----:B------:R-:W-:-:S03]  /*10d0*/  I2FP.F32.S32 R23, R7 ;  /* 0x0000000700177245 */ /* 0x000fc60000201400 */
[-C--:B------:R-:W-:Y:S02]  /*10e0*/  FMUL.FTZ R17, R17, R14.reuse ;  /* 0x0000000e11117220 */ /* 0x080fe40000410000 */
[----:B------:R-:W-:-:S05]  /*10f0*/  FMUL.FTZ R12, R23, R14 ;  /* 0x0000000e170c7220 */ /* 0x000fca0000410000 */
[----:B0-----:R-:W-:Y:S01]  /*1100*/  F2FP.F16.F32.PACK_AB R5, R12, R17 ;  /* 0x000000110c05723e */ /* 0x001fe200000000ff */
[--C-:B---3--:R-:W-:Y:S02]  /*1110*/  HADD2.F32 R17, -RZ, R4.reuse.H1_H1 ;  /* 0x30000004ff117230 */ /* 0x108fe40000004100 */
[----:B------:R-:W-:Y:S01]  /*1120*/  HADD2.F32 R12, -RZ, R4.H0_H0 ;  /* 0x20000004ff0c7230 */ /* 0x000fe20000004100 */
[----:B------:R-:W-:Y:S01]  /*1130*/  IADD3 R4, P0, PT, R15, R8, RZ ;  /* 0x000000080f047210 */ /* 0x000fe20007f1e0ff */
[--C-:B------:R-:W-:Y:S02]  /*1140*/  HADD2.F32 R6, -RZ, R5.reuse.H1_H1 ;  /* 0x30000005ff067230 */ /* 0x100fe40000004100 */
[----:B------:R-:W-:Y:S01]  /*1150*/  FADD.FTZ R17, RZ, R17 ;  /* 0x00000011ff117221 */ /* 0x000fe20000010000 */
[----:B------:R-:W-:Y:S02]  /*1160*/  HADD2.F32 R7, -RZ, R5.H0_H0 ;  /* 0x20000005ff077230 */ /* 0x000fe40000004100 */
[----:B------:R-:W-:Y:S01]  /*1170*/  FADD.FTZ R12, RZ, R12 ;  /* 0x0000000cff0c7221 */ /* 0x000fe20000010000 */
[----:B------:R-:W-:-:S02]  /*1180*/  IMAD.X R5, RZ, RZ, R9, P0 ;  /* 0x000000ffff057224 */ /* 0x000fc400000e0609 */
[----:B------:R-:W-:Y:S01]  /*1190*/  FADD.FTZ R6, R17, R6 ;  /* 0x0000000611067221 */ /* 0x000fe20000010000 */
[----:B------:R-:W-:Y:S01]  /*11a0*/  ISETP.GE.AND P0, PT, R13, R10, PT ;  /* 0x0000000a0d00720c */ /* 0x000fe20003f06270 */
        /* <DEDUP_REMOVED lines=10> */
.L_x_1489:
[----:B------:R-:W-:Y:S05]  /*1250*/  BSYNC.RECONVERGENT B0 ;  /* 0x0000000000007941 */ /* 0x000fea0003800200 */
.L_x_1488:
[----:B------:R-:W1:Y:S01]  /*1260*/  SHFL.BFLY PT, R0, R3, 0x10, 0x1f ;  /* 0x0e001f0003007f89 */ /* 0x000e6200000e0000 */
[----:B------:R-:W2:Y:S01]  /*1270*/  LDC R11, c[0x0][0x360] ;  /* 0x0000d800ff0b7b82 */ /* 0x000ea20000000800 */
[----:B------:R-:W-:Y:S02]  /*1280*/  BSSY.RECONVERGENT B0, `(.L_x_1493) ;  /* 0x000004e000007945 */ /* 0x000fe40003800200 */
[----:B0-----:R-:W0:Y:S01]  /*1290*/  SHFL.BFLY PT, R5, R2, 0x10, 0x1f ;  /* 0x0e001f0002057f89 */ /* 0x001e2200000e0000 */
[----:B-1----:R-:W-:Y:S01]  /*12a0*/  FADD.FTZ R0, R0, R3 ;  /* 0x0000000300007221 */ /* 0x002fe20000010000 */
[----:B--234-:R-:W-:Y:S01]  /*12b0*/  I2FP.F32.U32 R9, R11 ;  /* 0x0000000b00097245 */ /* 0x01cfe20000201000 */
[----:B0-----:R-:W-:-:S03]  /*12c0*/  FADD.FTZ R6, R5, R2 ;  /* 0x0000000205067221 */ /* 0x001fc60000010000 */
[----:B------:R-:W0:Y:S01]  /*12d0*/  SHFL.BFLY PT, R5, R0, 0x8, 0x1f ;  /* 0x0d001f0000057f89 */ /* 0x000e2200000e0000 */
[----:B------:R-:W-:-:S03]  /*12e0*/  FMUL.FTZ R9, R9, 0.03125 ;  /* 0x3d00000009097820 */ /* 0x000fc60000410000 */
[----:B------:R-:W1:Y:S01]  /*12f0*/  SHFL.BFLY PT, R7, R6, 0x8, 0x1f ;  /* 0x0d001f0006077f89 */ /* 0x000e6200000e0000 */
[----:B0-----:R-:W-:Y:S01]  /*1300*/  FADD.FTZ R5, R0, R5 ;  /* 0x0000000500057221 */ /* 0x001fe20000010000 */
[----:B------:R-:W-:Y:S01]  /*1310*/  I2FP.F32.U32 R0, R21 ;  /* 0x0000001500007245 */ /* 0x000fe20000201000 */
[----:B-1----:R-:W-:-:S03]  /*1320*/  FADD.FTZ R7, R6, R7 ;  /* 0x0000000706077221 */ /* 0x002fc60000010000 */
[----:B------:R-:W0:Y:S01]  /*1330*/  SHFL.BFLY PT, R4, R5, 0x4, 0x1f ;  /* 0x0c801f0005047f89 */ /* 0x000e2200000e0000 */
[----:B------:R-:W-:-:S03]  /*1340*/  FSETP.GT.FTZ.AND P1, PT, R9, R0, PT ;  /* 0x000000000900720b */ /* 0x000fc60003f34000 */
[----:B------:R-:W1:Y:S10]  /*1350*/  SHFL.BFLY PT, R8, R7, 0x4, 0x1f ;  /* 0x0c801f0007087f89 */ /* 0x000e7400000e0000 */
[----:B------:R-:W2:Y:S01]  /*1360*/  @P1 S2R R17, SR_CgaCtaId ;  /* 0x0000000000111919 */ /* 0x000ea20000008800 */
[----:B------:R-:W-:-:S04]  /*1370*/  @P1 MOV R6, 0x400 ;  /* 0x0000040000061802 */ /* 0x000fc80000000f00 */
[----:B------:R-:W-:Y:S01]  /*1380*/  @P1 IADD3 R6, PT, PT, R6, 0x88, RZ ;  /* 0x0000008806061810 */ /* 0x000fe20007ffe0ff */
[----:B0-----:R-:W-:Y:S01]  /*1390*/  FADD.FTZ R4, R5, R4 ;  /* 0x0000000405047221 */ /* 0x001fe20000010000 */
[----:B-1----:R-:W-:-:S04]  /*13a0*/  FADD.FTZ R2, R7, R8 ;  /* 0x0000000807027221 */ /* 0x002fc80000010000 */
[----:B------:R-:W0:Y:S01]  /*13b0*/  SHFL.BFLY PT, R3, R4, 0x2, 0x1f ;  /* 0x0c401f0004037f89 */ /* 0x000e2200000e0000 */
[----:B------:R-:W-:Y:S02]  /*13c0*/  LOP3.LUT P0, R8, R21, 0x1f, RZ, 0xc0, !PT ;  /* 0x0000001f15087812 */ /* 0x000fe4000780c0ff */
[----:B------:R-:W-:Y:S01]  /*13d0*/  SHF.R.U32.HI R7, RZ, 0x5, R21 ;  /* 0x00000005ff077819 */ /* 0x000fe20000011615 */
[----:B------:R-:W1:Y:S10]  /*13e0*/  SHFL.BFLY PT, R13, R2, 0x2, 0x1f ;  /* 0x0c401f00020d7f89 */ /* 0x000e7400000e0000 */
[----:B------:R-:W3:Y:S01]  /*13f0*/  @!P0 S2R R15, SR_CgaCtaId ;  /* 0x00000000000f8919 */ /* 0x000ee20000008800 */
[----:B------:R-:W-:Y:S01]  /*1400*/  @!P0 MOV R5, 0x400 ;  /* 0x0000040000058802 */ /* 0x000fe20000000f00 */
[----:B0-----:R-:W-:Y:S01]  /*1410*/  FADD.FTZ R3, R4, R3 ;  /* 0x0000000304037221 */ /* 0x001fe20000010000 */
[----:B-1----:R-:W-:-:S04]  /*1420*/  FADD.FTZ R13, R2, R13 ;  /* 0x0000000d020d7221 */ /* 0x002fc80000010000 */
[----:B------:R-:W0:Y:S01]  /*1430*/  SHFL.BFLY PT, R0, R3, 0x1, 0x1f ;  /* 0x0c201f0003007f89 */ /* 0x000e2200000e0000 */
[----:B------:R-:W-:Y:S02]  /*1440*/  @!P0 IADD3 R2, PT, PT, R5, 0x88, RZ ;  /* 0x0000008805028810 */ /* 0x000fe40007ffe0ff */
[----:B--2---:R-:W-:Y:S01]  /*1450*/  @P1 LEA R5, R17, R6, 0x18 ;  /* 0x0000000611051211 */ /* 0x004fe200078ec0ff */
[----:B------:R-:W1:Y:S01]  /*1460*/  SHFL.BFLY PT, R4, R13, 0x1, 0x1f ;  /* 0x0c201f000d047f89 */ /* 0x000e6200000e0000 */
[----:B---3--:R-:W-:-:S05]  /*1470*/  @!P0 LEA R2, R15, R2, 0x18 ;  /* 0x000000020f028211 */ /* 0x008fca00078ec0ff */
[----:B------:R-:W-:Y:S02]  /*1480*/  @!P0 IMAD R2, R7, 0x4, R2 ;  /* 0x0000000407028824 */ /* 0x000fe400078e0202 */
[----:B0-----:R-:W-:Y:S01]  /*1490*/  FADD.FTZ R15, R3, R0 ;  /* 0x00000000030f7221 */ /* 0x001fe20000010000 */
[----:B------:R-:W-:Y:S02]  /*14a0*/  HFMA2 R0, -RZ, RZ, 0, 0 ;  /* 0x00000000ff007431 */ /* 0x000fe400000001ff */
[----:B------:R-:W-:Y:S02]  /*14b0*/  IMAD.MOV.U32 R3, RZ, RZ, RZ ;  /* 0x000000ffff037224 */ /* 0x000fe400078e00ff */
[----:B-1----:R-:W-:Y:S01]  /*14c0*/  FADD.FTZ R17, R13, R4 ;  /* 0x000000040d117221 */ /* 0x002fe20000010000 */
        /* <DEDUP_REMOVED lines=41> */
.L_x_1494:
[----:B------:R-:W-:Y:S05]  /*1760*/  BSYNC.RECONVERGENT B0 ;  /* 0x0000000000007941 */ /* 0x000fea0003800200 */
.L_x_1493:
        /* <DEDUP_REMOVED lines=20> */
.L_x_1506:
        /* <DEDUP_REMOVED lines=38> */
.L_x_1499:
[----:B0-----:R-:W-:-:S05]  /*1b10*/  IMAD.WIDE R2, R17, 0x4, R2 ;  /* 0x0000000411027825 */ /* 0x001fca00078e0202 */
[----:B------:R0:W-:Y:S02]  /*1b20*/  STG.E desc[UR6][R2.64], R22 ;  /* 0x0000001602007986 */ /* 0x0001e4000c101906 */
.L_x_1498:
[----:B---3--:R-:W-:Y:S05]  /*1b30*/  BSYNC.RECONVERGENT B1 ;  /* 0x0000000000017941 */ /* 0x008fea0003800200 */
.L_x_1497:
[----:B------:R-:W-:-:S05]  /*1b40*/  IMAD.IADD R20, R11, 0x1, R20 ;  /* 0x000000010b147824 */ /* 0x000fca00078e0214 */
        /* <DEDUP_REMOVED lines=27> */
.L_x_1500:
        /* <DEDUP_REMOVED lines=18> */
.L_x_1501:
        /* <DEDUP_REMOVED lines=24> */
.L_x_1502:
        /* <DEDUP_REMOVED lines=18> */
.L_x_1503:
        /* <DEDUP_REMOVED lines=24> */
.L_x_1504:
        /* <DEDUP_REMOVED lines=18> */
.L_x_1505:
[----:B------:R-:W-:-:S04]  /*2360*/  IADD3 R20, PT, PT, R20, R11, RZ ;  /* 0x0000000b14147210 */ /* 0x000fc80007ffe0ff */
[----:B------:R-:W-:-:S13]  /*2370*/  ISETP.GE.AND P1, PT, R20, R10, PT ;  /* 0x0000000a1400720c */ /* 0x000fda0003f26270 */
[----:B------:R-:W-:Y:S05]  /*2380*/  @!P1 BRA `(.L_x_1506) ;  /* 0xfffffff400489947 */ /* 0x000fea000383ffff */
.L_x_1496:
[----:B-123--:R-:W-:Y:S05]  /*2390*/  BSYNC.RECONVERGENT B0 ;  /* 0x0000000000007941 */ /* 0x00efea0003800200 */
.L_x_1495:
        /* <DEDUP_REMOVED lines=94> */
[----:B-----5:R-:W-:Y:S05]  /*2980*/  CALL.REL.NOINC `($__internal_32_$__cuda_sm20_div_rn_f64_full) ;  /* 0x0000000000b47944 */ /* 0x020fea0003c00000 */
.L_x_1510:
[----:B------:R-:W-:Y:S05]  /*2990*/  BSYNC.RECONVERGENT B1 ;  /* 0x0000000000017941 */ /* 0x000fea0003800200 */
.L_x_1509:
        /* <DEDUP_REMOVED lines=16> */
.L_x_1511:
        /* <DEDUP_REMOVED lines=17> */
.L_x_1508:
[----:B------:R-:W-:Y:S05]  /*2bb0*/  BSYNC.RECONVERGENT B0 ;  /* 0x0000000000007941 */ /* 0x000fea0003800200 */
.L_x_1507:
        /* <DEDUP_REMOVED lines=10> */
        .weak           $__internal_32_$__cuda_sm20_div_rn_f64_full
        .type           $__internal_32_$__cuda_sm20_div_rn_f64_full,@function
        .size           $__internal_32_$__cuda_sm20_div_rn_f64_full,(.L_x_2510 - $__internal_32_$__cuda_sm20_div_rn_f64_full)
$__internal_32_$__cuda_sm20_div_rn_f64_full:
        /* <DEDUP_REMOVED lines=91> */
.L_x_1513:
        /* <DEDUP_REMOVED lines=15> */
.L_x_1515:
[----:B------:R-:W-:Y:S02]  /*3300*/  LOP3.LUT R15, R5, 0x80000, RZ, 0xfc, !PT ;  /* 0x00080000050f7812 */ /* 0x000fe400078efcff */
[----:B------:R-:W-:-:S07]  /*3310*/  MOV R14, R4 ;  /* 0x00000004000e7202 */ /* 0x000fce0000000f00 */
.L_x_1514:
[----:B------:R-:W-:Y:S05]  /*3320*/  BSYNC.RECONVERGENT B2 ;  /* 0x0000000000027941 */ /* 0x000fea0003800200 */
.L_x_1512:
[----:B------:R-:W-:Y:S02]  /*3330*/  HFMA2 R7, -RZ, RZ, 0, 0 ;  /* 0x00000000ff077431 */ /* 0x000fe400000001ff */
[----:B------:R-:W-:Y:S01]  /*3340*/  IMAD.MOV.U32 R2, RZ, RZ, R14 ;  /* 0x000000ffff027224 */ /* 0x000fe200078e000e */
[----:B------:R-:W-:Y:S01]  /*3350*/  MOV R3, R15 ;  /* 0x0000000f00037202 */ /* 0x000fe20000000f00 */
[----:B------:R-:W-:Y:S06]  /*3360*/  RET.REL.NODEC R6 `(_ZN17fastertransformer35generalAddBiasResidualLayerNormOpt2I7__half2Lb1ELb0ELi1ELb1ELi4EEEvPT_S3_PKS2_S5_S5_S5_S5_S5_fiiPKfS7_S7_Pfi) ;  /* 0xffffffcc06247950 */ /* 0x000fec0003c3ffff */
.L_x_1516:
        /* <DEDUP_REMOVED lines=9> */
.L_x_2510:


//--------------------- .text._ZN17fastertransformer34generalAddBiasResidualLayerNormOptI7__half2Lb1ELb0ELi1ELb1ELi4EEEvPT_S3_PKS2_S5_S5_S5_S5_S5_fiiPKfS7_S7_Pfi --------------------------
	.section	.text._ZN17fastertransformer34generalAddBiasResidualLayerNormOptI7__half2Lb1ELb0ELi1ELb1ELi4EEEvPT_S3_PKS2_S5_S5_S5_S5_S5_fiiPKfS7_S7_Pfi,"ax",@progbits
	.align	128
        .global         _ZN17fastertransformer34generalAddBiasResidualLayerNormOptI7__half2Lb1ELb0ELi1ELb1ELi4EEEvPT_S3_PKS2_S5_S5_S5_S5_S5_fiiPKfS7_S7_Pfi
        .type           _ZN17fastertransformer34generalAddBiasResidualLayerNormOptI7__half2Lb1ELb0ELi1ELb1ELi4EEEvPT_S3_PKS2_S5_S5_S5_S5_S5_fiiPKfS7_S7_Pfi,@function
        .size           _ZN17fastertransformer34generalAddBiasResidualLayerNormOptI7__half2Lb1ELb0ELi1ELb1ELi4EEEvPT_S3_PKS2_S5_S5_S5_S5_S5_fiiPKfS7_S7_Pfi,(.L_x_2511 - _ZN17fastertransformer34generalAddBiasResidualLayerNormOptI7__half2Lb1ELb0ELi1ELb1ELi4EEEvPT_S3_PKS2_S5_S5_S5_S5_S5_fiiPKfS7_S7_Pfi)
        .other          _ZN17fastertransformer34generalAddBiasResidualLayerNormOptI7__half2Lb1ELb0ELi1ELb1ELi4EEEvPT_S3_PKS2_S5_S5_S5_S5_S5_fiiPKfS7_S7_Pfi,@"STO_CUDA_ENTRY STV_DEFAULT"
_ZN17fastertransformer34generalAddBiasResidualLayerNormOptI7__half2Lb1ELb0ELi1ELb1ELi4EEEvPT_S3_PKS2_S5_S5_S5_S5_S5_fiiPKfS7_S7_Pfi:
.text._ZN17fastertransformer34generalAddBiasResidualLayerNormOptI7__half2Lb1ELb0ELi1ELb1ELi4EEEvPT_S3_PKS2_S5_S5_S5_S5_S5_fiiPKfS7_S7_Pfi:
        /* <DEDUP_REMOVED lines=35> */
.L_x_1520:
[----:B0-2---:R-:W-:-:S04]  /*0230*/  IMAD R13, R14, R3, R20 ;  /* 0x000000030e0d7224 */ /* 0x005fc800078e0214 */
[----:B----4-:R-:W-:-:S04]  /*0240*/  IMAD.WIDE R18, R13, 0x4, R6 ;  /* 0x000000040d127825 */ /* 0x010fc800078e0206 */
[C---:B---3--:R-:W-:Y:S02]  /*0250*/  IMAD.WIDE R10, R13.reuse, 0x4, R4 ;  /* 0x000000040d0a7825 */ /* 0x048fe400078e0204 */
[----:B------:R-:W2:Y:S04]  /*0260*/  LDG.E.CONSTANT R18, desc[UR6][R18.64] ;  /* 0x0000000612127981 */ /* 0x000ea8000c1e9900 */
[----:B------:R2:W3:Y:S01]  /*0270*/  LDG.E.CONSTANT R10, desc[UR6][R10.64] ;  /* 0x000000060a0a7981 */ /* 0x0004e2000c1e9900 */
[----:B------:R-:W-:Y:S01]  /*0280*/  IMAD.WIDE R12, R13, 0x4, R8 ;  /* 0x000000040d0c7825 */ /* 0x000fe200078e0208 */
[----:B------:R-:W-:-:S03]  /*0290*/  LEA R22, R20, R17, 0x2 ;  /* 0x0000001114167211 */ /* 0x000fc600078e10ff */
[----:B-1----:R-:W-:-:S05]  /*02a0*/  IMAD.IADD R20, R15, 0x1, R20 ;  /* 0x000000010f147824 */ /* 0x002fca00078e0214 */
        /* <DEDUP_REMOVED lines=8> */
.L_x_1519:
        /* <DEDUP_REMOVED lines=8> */
.L_x_1521:
[----:B0-----:R-:W-:-:S04]  /*03b0*/  IMAD R19, R14, R3, R20 ;  /* 0x000000030e137224 */ /* 0x001fc800078e0214 */
[----:B---3--:R-:W-:-:S05]  /*03c0*/  IMAD.WIDE R22, R19, 0x8, R4 ;  /* 0x0000000813167825 */ /* 0x008fca00078e0204 */
[----:B------:R0:W2:Y:S01]  /*03d0*/  LDG.E.64.CONSTANT R10, desc[UR6][R22.64] ;  /* 0x00000006160a7981 */ /* 0x0000a2000c1e9b00 */
[----:B----4-:R-:W-:-:S06]  /*03e0*/  IMAD.WIDE R12, R19, 0x4, R6 ;  /* 0x00000004130c7825 */ /* 0x010fcc00078e0206 */
[----:B------:R-:W3:Y:S01]  /*03f0*/  LDG.E.CONSTANT R12, desc[UR6][R12.64] ;  /* 0x000000060c0c7981 */ /* 0x000ee2000c1e9900 */
[----:B0-----:R-:W-:Y:S02]  /*0400*/  IMAD R22, R20, 0x4, R18 ;  /* 0x0000000414167824 */ /* 0x001fe400078e0212 */
[----:B-1----:R-:W-:-:S05]  /*0410*/  IMAD.IADD R20, R15, 0x1, R20 ;  /* 0x000000010f147824 */ /* 0x002fca00078e0214 */
        /* <DEDUP_REMOVED lines=13> */
.L_x_1518:
[----:B------:R-:W-:Y:S05]  /*04f0*/  BSYNC.RECONVERGENT B0 ;  /* 0x0000000000007941 */ /* 0x000fea0003800200 */
.L_x_1517:
[----:B------:R-:W-:Y:S01]  /*0500*/  HADD2 R16, R16.H0_H0, R16.H1_H1 ;  /* 0x3000001010107230 */ /* 0x000fe20000000800 */
[----:B------:R-:W1:Y:S01]  /*0510*/  S2R R8, SR_CgaCtaId ;  /* 0x0000000000087919 */ /* 0x000e620000008800 */
[----:B------:R-:W-:Y:S01]  /*0520*/  MOV R9, 0x400 ;  /* 0x0000040000097802 */ /* 0x000fe20000000f00 */
[----:B------:R-:W3:Y:S01]  /*0530*/  LDCU UR4, c[0x0][0x3c8] ;  /* 0x00007900ff0477ac */ /* 0x000ee20008000800 */
[----:B------:R-:W-:Y:S01]  /*0540*/  BSSY.RECONVERGENT B0, `(.L_x_1522) ;  /* 0x0000068000007945 */ /* 0x000fe20003800200 */
[----:B------:R-:W-:Y:S01]  /*0550*/  HADD2.F32 R16, -RZ, R16.H0_H0 ;  /* 0x20000010ff107230 */ /* 0x000fe20000004100 */
[----:B0-2---:R-:W-:-:S04]  /*0560*/  IADD3 R13, PT, PT, R9, 0x8, RZ ;  /* 0x00000008090d7810 */ /* 0x005fc80007ffe0ff */
[----:B------:R-:W0:Y:S01]  /*0570*/  SHFL.BFLY PT, R5, R16, 0x10, 0x1f ;  /* 0x0e001f0010057f89 */ /* 0x000e2200000e0000 */
        /* <DEDUP_REMOVED lines=17> */
[----:B------:R-:W-:Y:S02]  /*0690*/  IMAD.MOV.U32 R12, RZ, RZ, RZ ;  /* 0x000000ffff0c7224 */ /* 0x000fe400078e00ff */
[----:B------:R-:W-:Y:S02]  /*06a0*/  IMAD R11, R6, 0x4, R13 ;  /* 0x00000004060b7824 */ /* 0x000fe400078e020d */
        /* <DEDUP_REMOVED lines=13> */
[----:B------:R-:W-:-:S04]  /*0780*/  MOV R14, RZ ;  /* 0x000000ff000e7202 */ /* 0x000fc80000000f00 */
        /* <DEDUP_REMOVED lines=14> */
.L_x_1524:
        /* <DEDUP_REMOVED lines=53> */
.L_x_1523:
[----:B------:R-:W-:Y:S05]  /*0bc0*/  BSYNC.RECONVERGENT B0 ;  /* 0x0000000000007941 */ /* 0x000fea0003800200 */
.L_x_1522:
        /* <DEDUP_REMOVED lines=39> */
.L_x_1526:
[----:B------:R-:W-:Y:S05]  /*0e40*/  BSYNC.RECONVERGENT B0 ;  /* 0x0000000000007941 */ /* 0x000fea0003800200 */
.L_x_1525:
        /* <DEDUP_REMOVED lines=19> */
.L_x_1538:
        /* <DEDUP_REMOVED lines=22> */
.L_x_1529:
        /* <DEDUP_REMOVED lines=15> */
.L_x_1531:
[----:B-1----:R-:W-:-:S05]  /*11d0*/  IMAD.WIDE R16, R19, 0x4, R16 ;  /* 0x0000000413107825 */ /* 0x002fca00078e0210 */
[----:B------:R0:W-:Y:S02]  /*11e0*/  STG.E desc[UR6][R16.64], R22 ;  /* 0x0000001610007986 */ /* 0x0001e4000c101906 */
.L_x_1530:
[----:B------:R-:W-:-:S05]  /*11f0*/  IMAD.IADD R20, R4, 0x1, R20 ;  /* 0x0000000104147824 */ /* 0x000fca00078e0214 */
[----:B------:R-:W-:-:S13]  /*1200*/  ISETP.GE.AND P1, PT, R20, R3, PT ;  /* 0x000000031400720c */ /* 0x000fda0003f26270 */
[----:B------:R-:W-:Y:S05]  /*1210*/  @P1 BRA `(.L_x_1528) ;  /* 0x0000000400fc1947 */ /* 0x000fea0003800000 */
[----:B------:R-:W-:-:S04]  /*1220*/  SHF.L.U32 R11, R4, 0x2, RZ ;  /* 0x00000002040b7819 */ /* 0x000fc800000006ff */
[-C--:B------:R-:W-:Y:S02]  /*1230*/  IADD3 R12, P1, PT, R12, R11.reuse, RZ ;  /* 0x0000000b0c0c7210 */ /* 0x080fe40007f3e0ff */
[----:B------:R-:W-:-:S03]  /*1240*/  IADD3 R14, P2, PT, R14, R11, RZ ;  /* 0x0000000b0e0e7210 */ /* 0x000fc60007f5e0ff */
[----:B------:R-:W-:Y:S02]  /*1250*/  IMAD.X R13, RZ, RZ, R13, P1 ;  /* 0x000000ffff0d7224 */ /* 0x000fe400008e060d */
[----:B------:R-:W-:-:S03]  /*1260*/  IMAD.X R15, RZ, RZ, R15, P2 ;  /* 0x000000ffff0f7224 */ /* 0x000fc600010e060f */
[----:B------:R-:W2:Y:S04]  /*1270*/  LDG.E.CONSTANT R21, desc[UR6][R12.64] ;  /* 0x000000060c157981 */ /* 0x000ea8000c1e9900 */
[----:B01----:R-:W2:Y:S01]  /*1280*/  LDG.E.CONSTANT R16, desc[UR6][R14.64] ;  /* 0x000000060e107981 */ /* 0x003ea2000c1e9900 */
        /* <DEDUP_REMOVED lines=15> */
.L_x_1532:
        /* <DEDUP_REMOVED lines=18> */
.L_x_1533:
        /* <DEDUP_REMOVED lines=24> */
.L_x_1534:
        /* <DEDUP_REMOVED lines=18> */
.L_x_1535:
        /* <DEDUP_REMOVED lines=24> */
.L_x_1536:
        /* <DEDUP_REMOVED lines=18> */
.L_x_1537:
[----:B------:R-:W-:-:S05]  /*19e0*/  IMAD.IADD R20, R20, 0x1, R4 ;  /* 0x0000000114147824 */ /* 0x000fca00078e0204 */
[----:B------:R-:W-:-:S13]  /*19f0*/  ISETP.GE.AND P1, PT, R20, R3, PT ;  /* 0x000000031400720c */ /* 0x000fda0003f26270 */
[----:B------:R-:W-:Y:S05]  /*1a00*/  @!P1 BRA `(.L_x_1538) ;  /* 0xfffffff4005c9947 */ /* 0x000fea000383ffff */
.L_x_1528:
[----:B01----:R-:W-:Y:S05]  /*1a10*/  BSYNC.RECONVERGENT B0 ;  /* 0x0000000000007941 */ /* 0x003fea0003800200 */
.L_x_1527:
        /* <DEDUP_REMOVED lines=94> */
[----:B------:R-:W-:Y:S05]  /*2000*/  CALL.REL.NOINC `($__internal_33_$__cuda_sm20_div_rn_f64_full) ;  /* 0x0000000000bc7944 */ /* 0x000fea0003c00000 */
.L_x_1542:
[----:B------:R-:W-:Y:S05]  /*2010*/  BSYNC.RECONVERGENT B1 ;  /* 0x0000000000017941 */ /* 0x000fea0003800200 */
.L_x_1541:
        /* <DEDUP_REMOVED lines=17> */
.L_x_1543:
        /* <DEDUP_REMOVED lines=17> */
.L_x_1540:
[----:B------:R-:W-:Y:S05]  /*2240*/  BSYNC.RECONVERGENT B0 ;  /* 0x0000000000007941 */ /* 0x000fea0003800200 */
.L_x_1539:
        /* <DEDUP_REMOVED lines=11> */
        .weak           $__internal_33_$__cuda_sm20_div_rn_f64_full
        .type           $__internal_33_$__cuda_sm20_div_rn_f64_full,@function
        .size           $__internal_33_$__cuda_sm20_div_rn_f64_full,(.L_x_2511 - $__internal_33_$__cuda_sm20_div_rn_f64_full)
$__internal_33_$__cuda_sm20_div_rn_f64_full:
        /* <DEDUP_REMOVED lines=93> */
.L_x_1545:
        /* <DEDUP_REMOVED lines=15> */
.L_x_1547:
[----:B------:R-:W-:Y:S01]  /*29c0*/  LOP3.LUT R13, R9, 0x80000, RZ, 0xfc, !PT ;  /* 0x00080000090d7812 */ /* 0x000fe200078efcff */
[----:B------:R-:W-:-:S07]  /*29d0*/  IMAD.MOV.U32 R12, RZ, RZ, R8 ;  /* 0x000000ffff0c7224 */ /* 0x000fce00078e0008 */
.L_x_1546:
[----:B------:R-:W-:Y:S05]  /*29e0*/  BSYNC.RECONVERGENT B2 ;  /* 0x0000000000027941 */ /* 0x000fea0003800200 */
.L_x_1544:
[----:B------:R-:W-:Y:S01]  /*29f0*/  HFMA2 R11, -RZ, RZ, 0, 0 ;  /* 0x00000000ff0b7431 */ /* 0x000fe200000001ff */
[----:B------:R-:W-:Y:S01]  /*2a00*/  MOV R6, R12 ;  /* 0x0000000c00067202 */ /* 0x000fe20000000f00 */
[----:B------:R-:W-:Y:S02]  /*2a10*/  IMAD.MOV.U32 R7, RZ, RZ, R13 ;  /* 0x000000ffff077224 */ /* 0x000fe400078e000d */
[----:B------:R-:W-:Y:S05]  /*2a20*/  RET.REL.NODEC R10 `(_ZN17fastertransformer34generalAddBiasResidualLayerNormOptI7__half2Lb1ELb0ELi1ELb1ELi4EEEvPT_S3_PKS2_S5_S5_S5_S5_S5_fiiPKfS7_S7_Pfi) ;  /* 0xffffffd40a747950 */ /* 0x000fea0003c3ffff */
.L_x_1548:
        /* <DEDUP_REMOVED lines=13> */
.L_x_2511:


//--------------------- .text._ZN17fastertransformer35generalAddBiasResidualLayerNormOpt2I7__half2Lb0ELb1ELi1ELb1ELi4EEEvPT_S3_PKS2_S5_S5_S5_S5_S5_fiiPKfS7_S7_Pfi --------------------------
	.section	.text._ZN17fastertransformer35generalAddBiasResidualLayerNormOpt2I7__half2Lb0ELb1ELi1ELb1ELi4EEEvPT_S3_PKS2_S5_S5_S5_S5_S5_fiiPKfS7_S7_Pfi,"ax",@progbits
	.align	128
        .global         _ZN17fastertransformer35generalAddBiasResidualLayerNormOpt2I7__half2Lb0ELb1ELi1ELb1ELi4EEEvPT_S3_PKS2_S5_S5_S5_S5_S5_fiiPKfS7_S7_Pfi
        .type           _ZN17fastertransformer35generalAddBiasResidualLayerNormOpt2I7__half2Lb0ELb1ELi1ELb1ELi4EEEvPT_S3_PKS2_S5_S5_S5_S5_S5_fiiPKfS7_S7_Pfi,@function
        .size           _ZN17fastertransformer35generalAddBiasResidualLayerNormOpt2I7__half2Lb0ELb1ELi1ELb1ELi4EEEvPT_S3_PKS2_S5_S5_S5_S5_S5_fiiPKfS7_S7_Pfi,(.L_x_2512 - _ZN17fastertransformer35generalAddBiasResidualLayerNormOpt2I7__half2Lb0ELb1ELi1ELb1ELi4EEEvPT_S3_PKS2_S5_S5_S5_S5_S5_fiiPKfS7_S7_Pfi)
        .other          _ZN17fastertransformer35generalAddBiasResidualLayerNormOpt2I7__half2Lb0ELb1ELi1ELb1ELi4EEEvPT_S3_PKS2_S5_S5_S5_S5_S5_fiiPKfS7_S7_Pfi,@"STO_CUDA_ENTRY STV_DEFAULT"
_ZN17fastertransformer35generalAddBiasResidualLayerNormOpt2I7__half2Lb0ELb1ELi1ELb1ELi4EEEvPT_S3_PKS2_S5_S5_S5_S5_S5_fiiPKfS7_S7_Pfi:
.text._ZN17fastertransformer35generalAddBiasResidualLayerNormOpt2I7__half2Lb0ELb1ELi1ELb1ELi4EEEvPT_S3_PKS2_S5_S5_S5_S5_S5_fiiPKfS7_S7_Pfi:
        /* <DEDUP_REMOVED lines=20> */
[----:B------:R-:W-:Y:S02]  /*0140*/  IMAD.MOV.U32 R15, RZ, RZ, R21 ;  /* 0x000000ffff0f7224 */ /* 0x000fe400078e0015 */
[----:B------:R-:W-:Y:S02]  /*0150*/  IMAD.MOV.U32 R14, RZ, RZ, RZ ;  /* 0x000000ffff0e7224 */ /* 0x000fe400078e00ff */
[----:B------:R-:W-:Y:S02]  /*0160*/  VIADD R0, R0, 0x190 ;  /* 0x0000019000007836 */ /* 0x000fe40000000000 */
[----:B------:R-:W2:Y:S01]  /*0170*/  LDC.64 R2, c[0x0][0x398] ;  /* 0x0000e600ff027b82 */ /* 0x000ea20000000a00 */
[----:B-1----:R-:W-:-:S02]  /*0180*/  SHF.L.U32 R13, R11, 0x2, RZ ;  /* 0x000000020b0d7819 */ /* 0x002fc400000006ff */
[----:B0-----:R-:W-:Y:S02]  /*0190*/  LEA R12, R5, R0, 0x18 ;  /* 0x00000000050c7211 */ /* 0x001fe400078ec0ff */
[----:B------:R-:W-:-:S07]  /*01a0*/  MOV R0, RZ ;  /* 0x000000ff00007202 */ /* 0x000fce0000000f00 */
.L_x_1551:
[----:B------:R-:W0:Y:S01]  /*01b0*/  LDC.64 R6, c[0x0][0x3a0] ;  /* 0x0000e800ff067b82 */ /* 0x000e220000000a00 */
[----:B------:R-:W-:Y:S02]  /*01c0*/  IMAD.U32 R10, RZ, RZ, UR5 ;  /* 0x00000005ff0a7e24 */ /* 0x000fe4000f8e00ff */
[----:B--23--:R-:W-:-:S04]  /*01d0*/  IMAD.WIDE R4, R15, 0x4, R2 ;  /* 0x000000040f047825 */ /* 0x00cfc800078e0202 */
        /* <DEDUP_REMOVED lines=14> */
[----:B------:R-:W-:Y:S01]  /*02c0*/  IMAD R16, R15, 0x4, R12 ;  /* 0x000000040f107824 */ /* 0x000fe200078e020c */
[----:B------:R-:W-:Y:S02]  /*02d0*/  IADD3 R15, PT, PT, R11, R15, RZ ;  /* 0x0000000f0b0f7210 */ /* 0x000fe40007ffe0ff */
        /* <DEDUP_REMOVED lines=11> */
[----:B------:R-:W-:-:S03]  /*0390*/  IADD3 R6, P1, PT, R13, R6, RZ ;  /* 0x000000060d067210 */ /* 0x000fc60007f3e0ff */
[----:B------:R-:W-:Y:S02]  /*03a0*/  IMAD.X R5, RZ, RZ, R5, P0 ;  /* 0x000000ffff057224 */ /* 0x000fe400000e0605 */
[----:B------:R-:W-:-:S03]  /*03b0*/  IMAD.X R7, RZ, RZ, R7, P1 ;  /* 0x000000ffff077224 */ /* 0x000fc600008e0607 */
[----:B------:R-:W2:Y:S04]  /*03c0*/  LDG.E.CONSTANT R17, desc[UR6][R4.64] ;  /* 0x0000000604117981 */ /* 0x000ea8000c1e9900 */
[----:B0-----:R-:W3:Y:S01]  /*03d0*/  LDG.E.CONSTANT R23, desc[UR6][R6.64] ;  /* 0x0000000606177981 */ /* 0x001ee2000c1e9900 */
        /* <DEDUP_REMOVED lines=55> */
[----:B------:R-:W4:Y:S01]  /*0750*/  LDG.E.CONSTANT R6, desc[UR6][R6.64] ;  /* 0x0000000606067981 */ /* 0x000f22000c1e9900 */
[C---:B--2---:R-:W-:Y:S01]  /*0760*/  IADD3 R8, P0, PT, R13.reuse, R8, RZ ;  /* 0x000000080d087210 */ /* 0x044fe20007f1e0ff */
[----:B------:R-:W-:Y:S01]  /*0770*/  IMAD.IADD R16, R13, 0x1, R16 ;  /* 0x000000010d107824 */ /* 0x000fe200078e0210 */
[----:B------:R-:W-:Y:S02]  /*0780*/  IADD3 R15, PT, PT, R15, R11, RZ ;  /* 0x0000000b0f0f7210 */ /* 0x000fe40007ffe0ff */
[----:B------:R-:W-:-:S02]  /*0790*/  IADD3.X R9, PT, PT, RZ, R9, RZ, P0, !PT ;  /* 0x00000009ff097210 */ /* 0x000fc400007fe4ff */
[----:B------:R-:W-:Y:S01]  /*07a0*/  ISETP.GE.AND P0, PT, R15, R10, PT ;  /* 0x0000000a0f00720c */ /* 0x000fe20003f06270 */
[--C-:B---3--:R-:W-:Y:S02]  /*07b0*/  HADD2.F32 R17, -RZ, R4.reuse.H0_H0 ;  /* 0x20000004ff117230 */ /* 0x108fe40000004100 */
[----:B------:R-:W-:Y:S02]  /*07c0*/  HADD2.F32 R20, -RZ, R4.H1_H1 ;  /* 0x30000004ff147230 */ /* 0x000fe40000004100 */
[--C-:B----4-:R-:W-:Y:S02]  /*07d0*/  HADD2.F32 R22, -RZ, R6.reuse.H0_H0 ;  /* 0x20000006ff167230 */ /* 0x110fe40000004100 */
        /* <DEDUP_REMOVED lines=14> */
.L_x_1550:
[----:B------:R-:W-:Y:S05]  /*08c0*/  BSYNC.RECONVERGENT B0 ;  /* 0x0000000000007941 */ /* 0x000fea0003800200 */
.L_x_1549:
[----:B------:R-:W4:Y:S01]  /*08d0*/  SHFL.BFLY PT, R3, R14, 0x10, 0x1f ;  /* 0x0e001f000e037f89 */ /* 0x000f2200000e0000 */
[----:B------:R-:W4:Y:S01]  /*08e0*/  LDC R11, c[0x0][0x360] ;  /* 0x0000d800ff0b7b82 */ /* 0x000f220000000800 */
[----:B------:R-:W-:Y:S01]  /*08f0*/  I2FP.F32.U32 R12, R21 ;  /* 0x00000015000c7245 */ /* 0x000fe20000201000 */
[----:B------:R-:W-:Y:S01]  /*0900*/  BSSY.RECONVERGENT B0, `(.L_x_1552) ;  /* 0x000004d000007945 */ /* 0x000fe20003800200 */
[----:B---3--:R-:W3:Y:S01]  /*0910*/  SHFL.BFLY PT, R5, R0, 0x10, 0x1f ;  /* 0x0e001f0000057f89 */ /* 0x008ee200000e0000 */
[----:B012---:R-:W-:-:S13]  /*0920*/  LOP3.LUT P0, R8, R21, 0x1f, RZ, 0xc0, !PT ;  /* 0x0000001f15087812 */ /* 0x007fda000780c0ff */
[----:B------:R-:W0:Y:S01]  /*0930*/  @!P0 S2R R13, SR_CgaCtaId ;  /* 0x00000000000d8919 */ /* 0x000e220000008800 */
[----:B----4-:R-:W-:Y:S01]  /*0940*/  FADD.FTZ R3, R3, R14 ;  /* 0x0000000e03037221 */ /* 0x010fe20000010000 */
[----:B------:R-:W-:Y:S01]  /*0950*/  I2FP.F32.U32 R9, R11 ;  /* 0x0000000b00097245 */ /* 0x000fe20000201000 */
[----:B---3--:R-:W-:-:S03]  /*0960*/  FADD.FTZ R4, R5, R0 ;  /* 0x0000000005047221 */ /* 0x008fc60000010000 */
[----:B------:R-:W1:Y:S01]  /*0970*/  SHFL.BFLY PT, R2, R3, 0x8, 0x1f ;  /* 0x0d001f0003027f89 */ /* 0x000e6200000e0000 */
[----:B------:R-:W-:-:S03]  /*0980*/  FMUL.FTZ R9, R9, 0.03125 ;  /* 0x3d00000009097820 */ /* 0x000fc60000410000 */
[----:B------:R-:W2:Y:S02]  /*0990*/  SHFL.BFLY PT, R5, R4, 0x8, 0x1f ;  /* 0x0d001f0004057f89 */ /* 0x000ea400000e0000 */
[----:B------:R-:W-:-:S13]  /*09a0*/  FSETP.GT.FTZ.AND P1, PT, R9, R12, PT ;  /* 0x0000000c0900720b */ /* 0x000fda0003f34000 */
[----:B------:R-:W3:Y:S01]  /*09b0*/  @P1 S2R R15, SR_CgaCtaId ;  /* 0x00000000000f1919 */ /* 0x000ee20000008800 */
[----:B-1----:R-:W-:Y:S01]  /*09c0*/  FADD.FTZ R2, R3, R2 ;  /* 0x0000000203027221 */ /* 0x002fe20000010000 */
[----:B--2---:R-:W-:-:S04]  /*09d0*/  FADD.FTZ R6, R4, R5 ;  /* 0x0000000504067221 */ /* 0x004fc80000010000 */
[----:B------:R-:W1:Y:S04]  /*09e0*/  SHFL.BFLY PT, R5, R2, 0x4, 0x1f ;  /* 0x0c801f0002057f89 */ /* 0x000e6800000e0000 */
[----:B------:R-:W2:Y:S01]  /*09f0*/  SHFL.BFLY PT, R7, R6, 0x4, 0x1f ;  /* 0x0c801f0006077f89 */ /* 0x000ea200000e0000 */
[----:B-1----:R-:W-:Y:S01]  /*0a00*/  FADD.FTZ R5, R2, R5 ;  /* 0x0000000502057221 */ /* 0x002fe20000010000 */
[----:B------:R-:W-:Y:S01]  /*0a10*/  @!P0 MOV R2, 0x400 ;  /* 0x0000040000028802 */ /* 0x000fe20000000f00 */
[----:B--2---:R-:W-:-:S03]  /*0a20*/  FADD.FTZ R7, R6, R7 ;  /* 0x0000000706077221 */ /* 0x004fc60000010000 */
[----:B------:R-:W1:Y:S01]  /*0a30*/  SHFL.BFLY PT, R0, R5, 0x2, 0x1f ;  /* 0x0c401f0005007f89 */ /* 0x000e6200000e0000 */
[----:B------:R-:W-:Y:S01]  /*0a40*/  @!P0 VIADD R2, R2, 0x88 ;  /* 0x0000008802028836 */ /* 0x000fe20000000000 */
[----:B------:R-:W-:Y:S02]  /*0a50*/  @P1 MOV R6, 0x400 ;  /* 0x0000040000061802 */ /* 0x000fe40000000f00 */
[----:B------:R-:W2:Y:S02]  /*0a60*/  SHFL.BFLY PT, R4, R7, 0x2, 0x1f ;  /* 0x0c401f0007047f89 */ /* 0x000ea400000e0000 */
[----:B------:R-:W-:Y:S02]  /*0a70*/  @P1 IADD3 R6, PT, PT, R6, 0x88, RZ ;  /* 0x0000008806061810 */ /* 0x000fe40007ffe0ff */
[----:B0-----:R-:W-:Y:S02]  /*0a80*/  @!P0 LEA R2, R13, R2, 0x18 ;  /* 0x000000020d028211 */ /* 0x001fe400078ec0ff */
[----:B---3--:R-:W-:Y:S01]  /*0a90*/  @P1 LEA R13, R15, R6, 0x18 ;  /* 0x000000060f0d1211 */ /* 0x008fe200078ec0ff */
[----:B-1----:R-:W-:Y:S01]  /*0aa0*/  FADD.FTZ R0, R5, R0 ;  /* 0x0000000005007221 */ /* 0x002fe20000010000 */
[----:B--2---:R-:W-:-:S04]  /*0ab0*/  FADD.FTZ R4, R7, R4 ;  /* 0x0000000407047221 */ /* 0x004fc80000010000 */
[----:B------:R-:W0:Y:S01]  /*0ac0*/  SHFL.BFLY PT, R3, R0, 0x1, 0x1f ;  /* 0x0c201f0000037f89 */ /* 0x000e2200000e0000 */
[----:B------:R-:W-:-:S03]  /*0ad0*/  SHF.R.U32.HI R7, RZ, 0x5, R21 ;  /* 0x00000005ff077819 */ /* 0x000fc60000011615 */
[----:B------:R-:W1:Y:S02]  /*0ae0*/  SHFL.BFLY PT, R5, R4, 0x1, 0x1f ;  /* 0x0c201f0004057f89 */ /* 0x000e6400000e0000 */
[----:B------:R-:W-:Y:S02]  /*0af0*/  @!P0 IMAD R2, R7, 0x4, R2 ;  /* 0x0000000407028824 */ /* 0x000fe400078e0202 */
[----:B0-----:R-:W-:Y:S01]  /*0b00*/  FADD.FTZ R15, R0, R3 ;  /* 0x00000003000f7221 */ /* 0x001fe20000010000 */
[----:B------:R-:W-:Y:S01]  /*0b10*/  MOV R0, RZ ;  /* 0x000000ff00007202 */ /* 0x000fe20000000f00 */
[----:B------:R-:W-:Y:S02]  /*0b20*/  HFMA2 R3, -RZ, RZ, 0, 0 ;  /* 0x00000000ff037431 */ /* 0x000fe400000001ff */
[----:B-1----:R-:W-:Y:S01]  /*0b30*/  FADD.FTZ R17, R4, R5 ;  /* 0x0000000504117221 */ /* 0x002fe20000010000 */
        /* <DEDUP_REMOVED lines=41> */
.L_x_1553:
[----:B------:R-:W-:Y:S05]  /*0dd0*/  BSYNC.RECONVERGENT B0 ;  /* 0x0000000000007941 */ /* 0x000fea0003800200 */
.L_x_1552:
        /* <DEDUP_REMOVED lines=20> */
.L_x_1565:
        /* <DEDUP_REMOVED lines=38> */
.L_x_1558:
[----:B0-----:R-:W-:-:S05]  /*1180*/  IMAD.WIDE R2, R17, 0x4, R2 ;  /* 0x0000000411027825 */ /* 0x001fca00078e0202 */
[----:B------:R2:W-:Y:S02]  /*1190*/  STG.E desc[UR6][R2.64], R22 ;  /* 0x0000001602007986 */ /* 0x0005e4000c101906 */
.L_x_1557:
[----:B-1-3--:R-:W-:Y:S05]  /*11a0*/  BSYNC.RECONVERGENT B1 ;  /* 0x0000000000017941 */ /* 0x00afea0003800200 */
.L_x_1556:
        /* <DEDUP_REMOVED lines=28> */
.L_x_1559:
        /* <DEDUP_REMOVED lines=18> */
.L_x_1560:
        /* <DEDUP_REMOVED lines=24> */
.L_x_1561:
        /* <DEDUP_REMOVED lines=18> */
.L_x_1562:
        /* <DEDUP_REMOVED lines=24> */
.L_x_1563:
        /* <DEDUP_REMOVED lines=18> */
.L_x_1564:
[----:B------:R-:W-:-:S04]  /*19d0*/  IADD3 R20, PT, PT, R20, R11, RZ ;  /* 0x0000000b14147210 */ /* 0x000fc80007ffe0ff */
[----:B------:R-:W-:-:S13]  /*19e0*/  ISETP.GE.AND P1, PT, R20, R10, PT ;  /* 0x0000000a1400720c */ /* 0x000fda0003f26270 */
[----:B------:R-:W-:Y:S05]  /*19f0*/  @!P1 BRA `(.L_x_1565) ;  /* 0xfffffff400489947 */ /* 0x000fea000383ffff */
.L_x_1555:
[----:B-123--:R-:W-:Y:S05]  /*1a00*/  BSYNC.RECONVERGENT B0 ;  /* 0x0000000000007941 */ /* 0x00efea0003800200 */
.L_x_1554:
        /* <DEDUP_REMOVED lines=94> */
[----:B-----5:R-:W-:Y:S05]  /*1ff0*/  CALL.REL.NOINC `($__internal_34_$__cuda_sm20_div_rn_f64_full) ;  /* 0x0000000000b47944 */ /* 0x020fea0003c00000 */
.L_x_1569:
[----:B------:R-:W-:Y:S05]  /*2000*/  BSYNC.RECONVERGENT B1 ;  /* 0x0000000000017941 */ /* 0x000fea0003800200 */
.L_x_1568:
        /* <DEDUP_REMOVED lines=16> */
.L_x_1570:
        /* <DEDUP_REMOVED lines=17> */
.L_x_1567:
[----:B------:R-:W-:Y:S05]  /*2220*/  BSYNC.RECONVERGENT B0 ;  /* 0x0000000000007941 */ /* 0x000fea0003800200 */
.L_x_1566:
        /* <DEDUP_REMOVED lines=10> */
        .weak           $__internal_34_$__cuda_sm20_div_rn_f64_full
        .type           $__internal_34_$__cuda_sm20_div_rn_f64_full,@function
        .size           $__internal_34_$__cuda_sm20_div_rn_f64_full,(.L_x_2512 - $__internal_34_$__cuda_sm20_div_rn_f64_full)
$__internal_34_$__cuda_sm20_div_rn_f64_full:
        /* <DEDUP_REMOVED lines=91> */
.L_x_1572:
        /* <DEDUP_REMOVED lines=15> */
.L_x_1574:
[----:B------:R-:W-:Y:S01]  /*2970*/  LOP3.LUT R15, R5, 0x80000, RZ, 0xfc, !PT ;  /* 0x00080000050f7812 */ /* 0x000fe200078efcff */
[----:B------:R-:W-:-:S07]  /*2980*/  IMAD.MOV.U32 R14, RZ, RZ, R4 ;  /* 0x000000ffff0e7224 */ /* 0x000fce00078e0004 */
.L_x_1573:
[----:B------:R-:W-:Y:S05]  /*2990*/  BSYNC.RECONVERGENT B2 ;  /* 0x0000000000027941 */ /* 0x000fea0003800200 */
.L_x_1571:
[----:B------:R-:W-:Y:S01]  /*29a0*/  HFMA2 R7, -RZ, RZ, 0, 0 ;  /* 0x00000000ff077431 */ /* 0x000fe200000001ff */
[----:B------:R-:W-:Y:S01]  /*29b0*/  MOV R2, R14 ;  /* 0x0000000e00027202 */ /* 0x000fe20000000f00 */
[----:B------:R-:W-:Y:S02]  /*29c0*/  IMAD.MOV.U32 R3, RZ, RZ, R15 ;  /* 0x000000ffff037224 */ /* 0x000fe400078e000f */
[----:B------:R-:W-:Y:S05]  /*29d0*/  RET.REL.NODEC R6 `(_ZN17fastertransformer35generalAddBiasResidualLayerNormOpt2I7__half2Lb0ELb1ELi1ELb1ELi4EEEvPT_S3_PKS2_S5_S5_S5_S5_S5_fiiPKfS7_S7_Pfi) ;  /* 0xffffffd406887950 */ /* 0x000fea0003c3ffff */
.L_x_1575:
        /* <DEDUP_REMOVED lines=10> */
.L_x_2512:


//--------------------- .text._ZN17fastertransformer34generalAddBiasResidualLayerNormOptI7__half2Lb0ELb1ELi1ELb1ELi4EEEvPT_S3_PKS2_S5_S5_S5_S5_S5_fiiPKfS7_S7_Pfi --------------------------
	.section	.text._ZN17fastertransformer34generalAddBiasResidualLayerNormOptI7__half2Lb0ELb1ELi1ELb1ELi4EEEvPT_S3_PKS2_S5_S5_S5_S5_S5_fiiPKfS7_S7_Pfi,"ax",@progbits
	.align	128
        .global         _ZN17fastertransformer34generalAddBiasResidualLayerNormOptI7__half2Lb0ELb1ELi1ELb1ELi4EEEvPT_S3_PKS2_S5_S5_S5_S5_S5_fiiPKfS7_S7_Pfi
        .type           _ZN17fastertransformer34generalAddBiasResidualLayerNormOptI7__half2Lb0ELb1ELi1ELb1ELi4EEEvPT_S3_PKS2_S5_S5_S5_S5_S5_fiiPKfS7_S7_Pfi,@function
        .size           _ZN17fastertransformer34generalAddBiasResidualLayerNormOptI7__half2Lb0ELb1ELi1ELb1ELi4EEEvPT_S3_PKS2_S5_S5_S5_S5_S5_fiiPKfS7_S7_Pfi,(.L_x_2513 - _ZN17fastertransformer34generalAddBiasResidualLayerNormOptI7__half2Lb0ELb1ELi1ELb1ELi4EEEvPT_S3_PKS2_S5_S5_S5_S5_S5_fiiPKfS7_S7_Pfi)
        .other          _ZN17fastertransformer34generalAddBiasResidualLayerNormOptI7__half2Lb0ELb1ELi1ELb1ELi4EEEvPT_S3_PKS2_S5_S5_S5_S5_S5_fiiPKfS7_S7_Pfi,@"STO_CUDA_ENTRY STV_DEFAULT"
_ZN17fastertransformer34generalAddBiasResidualLayerNormOptI7__half2Lb0ELb1ELi1ELb1ELi4EEEvPT_S3_PKS2_S5_S5_S5_S5_S5_fiiPKfS7_S7_Pfi:
.text._ZN17fastertransformer34generalAddBiasResidualLayerNormOptI7__half2Lb0ELb1ELi1ELb1ELi4EEEvPT_S3_PKS2_S5_S5_S5_S5_S5_fiiPKfS7_S7_Pfi:
        /* <DEDUP_REMOVED lines=24> */
.L_x_1578:
[----:B-1-3--:R-:W-:Y:S02]  /*0180*/  IMAD R15, R16, R3, R20 ;  /* 0x00000003100f7224 */ /* 0x00afe400078e0214 */
[----:B----4-:R-:W-:-:S04]  /*0190*/  IMAD.WIDE R18, R20, 0x4, R8 ;  /* 0x0000000414127825 */ /* 0x010fc800078e0208 */
[C---:B--2---:R-:W-:Y:S02]  /*01a0*/  IMAD.WIDE R10, R15.reuse, 0x4, R6 ;  /* 0x000000040f0a7825 */ /* 0x044fe400078e0206 */
[----:B------:R-:W2:Y:S04]  /*01b0*/  LDG.E.CONSTANT R18, desc[UR6][R18.64] ;  /* 0x0000000612127981 */ /* 0x000ea8000c1e9900 */
[----:B------:R2:W3:Y:S01]  /*01c0*/  LDG.E.CONSTANT R10, desc[UR6][R10.64] ;  /* 0x000000060a0a7981 */ /* 0x0004e2000c1e9900 */
[----:B0-----:R-:W-:-:S04]  /*01d0*/  IMAD.WIDE R14, R15, 0x4, R4 ;  /* 0x000000040f0e7825 */ /* 0x001fc800078e0204 */
        /* <DEDUP_REMOVED lines=9> */
.L_x_1577:
[----:B------:R-:W-:Y:S05]  /*0270*/  BSYNC.RECONVERGENT B0 ;  /* 0x0000000000007941 */ /* 0x000fea0003800200 */
.L_x_1576:
        /* <DEDUP_REMOVED lines=55> */
.L_x_1581:
        /* <DEDUP_REMOVED lines=53> */
.L_x_1580:
[----:B------:R-:W-:Y:S05]  /*0940*/  BSYNC.RECONVERGENT B0 ;  /* 0x0000000000007941 */ /* 0x000fea0003800200 */
.L_x_1579:
        /* <DEDUP_REMOVED lines=39> */
.L_x_1583:
[----:B------:R-:W-:Y:S05]  /*0bc0*/  BSYNC.RECONVERGENT B0 ;  /* 0x0000000000007941 */ /* 0x000fea0003800200 */
.L_x_1582:
        /* <DEDUP_REMOVED lines=19> */
.L_x_1595:
        /* <DEDUP_REMOVED lines=22> */
.L_x_1586:
        /* <DEDUP_REMOVED lines=15> */
.L_x_1588:
[----:B-1----:R-:W-:-:S05]  /*0f50*/  IMAD.WIDE R16, R19, 0x4, R16 ;  /* 0x0000000413107825 */ /* 0x002fca00078e0210 */
[----:B------:R1:W-:Y:S02]  /*0f60*/  STG.E desc[UR6][R16.64], R22 ;  /* 0x0000001610007986 */ /* 0x0003e4000c101906 */
.L_x_1587:
        /* <DEDUP_REMOVED lines=25> */
.L_x_1589:
        /* <DEDUP_REMOVED lines=18> */
.L_x_1590:
        /* <DEDUP_REMOVED lines=24> */
.L_x_1591:
        /* <DEDUP_REMOVED lines=18> */
.L_x_1592:
        /* <DEDUP_REMOVED lines=24> */
.L_x_1593:
        /* <DEDUP_REMOVED lines=18> */
.L_x_1594:
[----:B------:R-:W-:-:S05]  /*1760*/  IMAD.IADD R20, R20, 0x1, R4 ;  /* 0x0000000114147824 */ /* 0x000fca00078e0204 */
[----:B------:R-:W-:-:S13]  /*1770*/  ISETP.GE.AND P1, PT, R20, R3, PT ;  /* 0x000000031400720c */ /* 0x000fda0003f26270 */
[----:B------:R-:W-:Y:S05]  /*1780*/  @!P1 BRA `(.L_x_1595) ;  /* 0xfffffff4005c9947 */ /* 0x000fea000383ffff */
.L_x_1585:
[----:B01----:R-:W-:Y:S05]  /*1790*/  BSYNC.RECONVERGENT B0 ;  /* 0x0000000000007941 */ /* 0x003fea0003800200 */
.L_x_1584:
        /* <DEDUP_REMOVED lines=94> */
[----:B------:R-:W-:Y:S05]  /*1d80*/  CALL.REL.NOINC `($__internal_35_$__cuda_sm20_div_rn_f64_full) ;  /* 0x0000000000bc7944 */ /* 0x000fea0003c00000 */
.L_x_1599:
[----:B------:R-:W-:Y:S05]  /*1d90*/  BSYNC.RECONVERGENT B1 ;  /* 0x0000000000017941 */ /* 0x000fea0003800200 */
.L_x_1598:
        /* <DEDUP_REMOVED lines=17> */
.L_x_1600:
        /* <DEDUP_REMOVED lines=17> */
.L_x_1597:
[----:B------:R-:W-:Y:S05]  /*1fc0*/  BSYNC.RECONVERGENT B0 ;  /* 0x0000000000007941 */ /* 0x000fea0003800200 */
.L_x_1596:
        /* <DEDUP_REMOVED lines=11> */
        .weak           $__internal_35_$__cuda_sm20_div_rn_f64_full
        .type           $__internal_35_$__cuda_sm20_div_rn_f64_full,@function
        .size           $__internal_35_$__cuda_sm20_div_rn_f64_full,(.L_x_2513 - $__internal_35_$__cuda_sm20_div_rn_f64_full)
$__internal_35_$__cuda_sm20_div_rn_f64_full:
        /* <DEDUP_REMOVED lines=92> */
.L_x_1602:
        /* <DEDUP_REMOVED lines=15> */
.L_x_1604:
[----:B------:R-:W-:Y:S01]  /*2730*/  LOP3.LUT R11, R7, 0x80000, RZ, 0xfc, !PT ;  /* 0x00080000070b7812 */ /* 0x000fe200078efcff */
[----:B------:R-:W-:-:S07]  /*2740*/  IMAD.MOV.U32 R10, RZ, RZ, R6 ;  /* 0x000000ffff0a7224 */ /* 0x000fce00078e0006 */
.L_x_1603:
[----:B------:R-:W-:Y:S05]  /*2750*/  BSYNC.RECONVERGENT B2 ;  /* 0x0000000000027941 */ /* 0x000fea0003800200 */
.L_x_1601:
[----:B------:R-:W-:Y:S01]  /*2760*/  HFMA2 R9, -RZ, RZ, 0, 0 ;  /* 0x00000000ff097431 */ /* 0x000fe200000001ff */
[----:B------:R-:W-:Y:S01]  /*2770*/  MOV R2, R10 ;  /* 0x0000000a00027202 */ /* 0x000fe20000000f00 */
[----:B------:R-:W-:Y:S02]  /*2780*/  IMAD.MOV.U32 R3, RZ, RZ, R11 ;  /* 0x000000ffff037224 */ /* 0x000fe400078e000b */
[----:B------:R-:W-:Y:S05]  /*2790*/  RET.REL.NODEC R8 `(_ZN17fastertransformer34generalAddBiasResidualLayerNormOptI7__half2Lb0ELb1ELi1ELb1ELi4EEEvPT_S3_PKS2_S5_S5_S5_S5_S5_fiiPKfS7_S7_Pfi) ;  /* 0xffffffd808187950 */ /* 0x000fea0003c3ffff */
.L_x_1605:
        /* <DEDUP_REMOVED lines=14> */
.L_x_2513:


//--------------------- .text._ZN17fastertransformer35generalAddBiasResidualLayerNormOpt2I7__half2Lb1ELb1ELi1ELb1ELi4EEEvPT_S3_PKS2_S5_S5_S5_S5_S5_fiiPKfS7_S7_Pfi --------------------------
	.section	.text._ZN17fastertransformer35generalAddBiasResidualLayerNormOpt2I7__half2Lb1ELb1ELi1ELb1ELi4EEEvPT_S3_PKS2_S5_S5_S5_S5_S5_fiiPKfS7_S7_Pfi,"ax",@progbits
	.align	128
        .global         _ZN17fastertransformer35generalAddBiasResidualLayerNormOpt2I7__half2Lb1ELb1ELi1ELb1ELi4EEEvPT_S3_PKS2_S5_S5_S5_S5_S5_fiiPKfS7_S7_Pfi
        .type           _ZN17fastertransformer35generalAddBiasResidualLayerNormOpt2I7__half2Lb1ELb1ELi1ELb1ELi4EEEvPT_S3_PKS2_S5_S5_S5_S5_S5_fiiPKfS7_S7_Pfi,@function
        .size           _ZN17fastertransformer35generalAddBiasResidualLayerNormOpt2I7__half2Lb1ELb1ELi1ELb1ELi4EEEvPT_S3_PKS2_S5_S5_S5_S5_S5_fiiPKfS7_S7_Pfi,(.L_x_2514 - _ZN17fastertransformer35generalAddBiasResidualLayerNormOpt2I7__half2Lb1ELb1ELi1ELb1ELi4EEEvPT_S3_PKS2_S5_S5_S5_S5_S5_fiiPKfS7_S7_Pfi)
        .other          _ZN17fastertransformer35generalAddBiasResidualLayerNormOpt2I7__half2Lb1ELb1ELi1ELb1ELi4EEEvPT_S3_PKS2_S5_S5_S5_S5_S5_fiiPKfS7_S7_Pfi,@"STO_CUDA_ENTRY STV_DEFAULT"
_ZN17fastertransformer35generalAddBiasResidualLayerNormOpt2I7__half2Lb1ELb1ELi1ELb1ELi4EEEvPT_S3_PKS2_S5_S5_S5_S5_S5_fiiPKfS7_S7_Pfi:
.text._ZN17fastertransformer35generalAddBiasResidualLayerNormOpt2I7__half2Lb1ELb1ELi1ELb1ELi4EEEvPT_S3_PKS2_S5_S5_S5_S5_S5_fiiPKfS7_S7_Pfi:
        /* <DEDUP_REMOVED lines=37> */
.L_x_1609:
        /* <DEDUP_REMOVED lines=76> */
[C---:B------:R-:W-:Y:S02]  /*0710*/  IADD3 R10, P0, PT, R7.reuse, R10, RZ ;  /* 0x0000000a070a7210 */ /* 0x040fe40007f1e0ff */
[----:B------:R-:W2:Y:S02]  /*0720*/  LDG.E.CONSTANT R19, desc[UR6][R12.64] ;  /* 0x000000060c137981 */ /* 0x000ea4000c1e9900 */
[----:B------:R-:W-:Y:S02]  /*0730*/  IADD3.X R11, PT, PT, RZ, R11, RZ, P0, !PT ;  /* 0x0000000bff0b7210 */ /* 0x000fe400007fe4ff */
        /* <DEDUP_REMOVED lines=31> */
[----:B------:R-:W-:Y:S02]  /*0930*/  IADD3 R10, P0, PT, R7, R10, RZ ;  /* 0x0000000a070a7210 */ /* 0x000fe40007f1e0ff */
[----:B------:R-:W-:Y:S02]  /*0940*/  IADD3.X R3, PT, PT, RZ, R3, RZ, P1, !PT ;  /* 0x00000003ff037210 */ /* 0x000fe40000ffe4ff */
[----:B------:R-:W2:Y:S01]  /*0950*/  LDG.E.CONSTANT R12, desc[UR6][R12.64] ;  /* 0x000000060c0c7981 */ /* 0x000ea2000c1e9900 */
[----:B------:R-:W-:-:S03]  /*0960*/  IADD3.X R11, PT, PT, RZ, R11, RZ, P0, !PT ;  /* 0x0000000bff0b7210 */ /* 0x000fc600007fe4ff */
[----:B------:R-:W3:Y:S04]  /*0970*/  LDG.E.CONSTANT R2, desc[UR6][R2.64] ;  /* 0x0000000602027981 */ /* 0x000ee8000c1e9900 */
[----:B------:R-:W4:Y:S01]  /*0980*/  LDG.E.CONSTANT R10, desc[UR6][R10.64] ;  /* 0x000000060a0a7981 */ /* 0x000f22000c1e9900 */
[----:B-1----:R-:W-:Y:S02]  /*0990*/  IADD3 R16, PT, PT, R7, R16, RZ ;  /* 0x0000001007107210 */ /* 0x002fe40007ffe0ff */
        /* <DEDUP_REMOVED lines=26> */
.L_x_1608:
        /* <DEDUP_REMOVED lines=8> */
.L_x_1610:
        /* <DEDUP_REMOVED lines=23> */
[----:B------:R-:W-:Y:S02]  /*0d30*/  HADD2.F32 R27, -RZ, R22.H1_H1 ;  /* 0x30000016ff1b7230 */ /* 0x000fe40000004100 */
[----:B------:R-:W-:Y:S02]  /*0d40*/  IMAD R22, R23, 0x4, R2 ;  /* 0x0000000417167824 */ /* 0x000fe400078e0202 */
        /* <DEDUP_REMOVED lines=21> */
[----:B------:R-:W3:Y:S04]  /*0ea0*/  LDG.E.CONSTANT R25, desc[UR6][R12.64] ;  /* 0x000000060c197981 */ /* 0x000ee8000c1e9900 */
[----:B------:R-:W4:Y:S01]  /*0eb0*/  LDG.E.CONSTANT R24, desc[UR6][R14.64] ;  /* 0x000000060e187981 */ /* 0x000f22000c1e9900 */
[----:B------:R-:W-:-:S04]  /*0ec0*/  SHF.L.U32 R0, R4, 0x3, RZ ;  /* 0x0000000304007819 */ /* 0x000fc800000006ff */
[----:B------:R-:W-:-:S04]  /*0ed0*/  IADD3 R16, P0, PT, R10, R0, RZ ;  /* 0x000000000a107210 */ /* 0x000fc80007f1e0ff */
[----:B------:R-:W-:Y:S01]  /*0ee0*/  IADD3.X R17, PT, PT, RZ, R11, RZ, P0, !PT ;  /* 0x0000000bff117210 */ /* 0x000fe200007fe4ff */
[----:B---3--:R-:W-:Y:S02]  /*0ef0*/  HADD2.F32 R10, -RZ, R25.H0_H0 ;  /* 0x20000019ff0a7230 */ /* 0x008fe40000004100 */
[----:B----4-:R-:W-:-:S03]  /*0f00*/  HADD2.F32 R11, -RZ, R24.H0_H0 ;  /* 0x20000018ff0b7230 */ /* 0x010fc60000004100 */
[----:B------:R-:W-:-:S04]  /*0f10*/  FADD.FTZ R10, RZ, R10 ;  /* 0x0000000aff0a7221 */ /* 0x000fc80000010000 */
[----:B------:R-:W-:Y:S02]  /*0f20*/  FADD.FTZ R26, R10, R11 ;  /* 0x0000000b0a1a7221 */ /* 0x000fe40000010000 */
[----:B------:R-:W3:Y:S01]  /*0f30*/  LDG.E.64 R10, desc[UR6][R16.64] ;  /* 0x00000006100a7981 */ /* 0x000ee2000c1e1b00 */
[----:B------:R-:W-:Y:S01]  /*0f40*/  HADD2.F32 R25, -RZ, R25.H1_H1 ;  /* 0x30000019ff197230 */ /* 0x000fe20000004100 */
[----:B--2---:R-:W-:Y:S01]  /*0f50*/  IADD3 R22, PT, PT, R3, R22, RZ ;  /* 0x0000001603167210 */ /* 0x004fe20007ffe0ff */
[----:B------:R-:W-:Y:S01]  /*0f60*/  HADD2.F32 R24, -RZ, R24.H1_H1 ;  /* 0x30000018ff187230 */ /* 0x000fe20000004100 */
[----:B------:R-:W-:Y:S02]  /*0f70*/  IADD3 R23, PT, PT, R23, R4, RZ ;  /* 0x0000000417177210 */ /* 0x000fe40007ffe0ff */
[----:B------:R-:W-:-:S04]  /*0f80*/  FADD.FTZ R25, RZ, R25 ;  /* 0x00000019ff197221 */ /* 0x000fc80000010000 */
[----:B------:R-:W-:Y:S01]  /*0f90*/  FADD.FTZ R24, R25, R24 ;  /* 0x0000001819187221 */ /* 0x000fe20000010000 */
[----:B---3--:R-:W-:Y:S02]  /*0fa0*/  I2FP.F32.S32 R10, R10 ;  /* 0x0000000a000a7245 */ /* 0x008fe40000201400 */
        /* <DEDUP_REMOVED lines=9> */
[----:B------:R-:W-:Y:S01]  /*1040*/  IMAD.X R11, RZ, RZ, R19, P0 ;  /* 0x000000ffff0b7224 */ /* 0x000fe200000e0613 */
[----:B------:R-:W-:Y:S01]  /*1050*/  ISETP.GE.AND P0, PT, R23, R8, PT ;  /* 0x000000081700720c */ /* 0x000fe20003f06270 */
[C---:B------:R-:W-:Y:S01]  /*1060*/  FMUL.FTZ R18, R24.reuse, R24 ;  /* 0x0000001818127220 */ /* 0x040fe20000410000 */
[----:B------:R-:W-:Y:S01]  /*1070*/  FADD.FTZ R27, R25, R24 ;  /* 0x00000018191b7221 */ /* 0x000fe20000010000 */
[----:B------:R-:W-:-:S02]  /*1080*/  F2FP.F16.F32.PACK_AB R19, R24, R25 ;  /* 0x000000191813723e */ /* 0x000fc400000000ff */
[----:B------:R-:W-:Y:S01]  /*1090*/  FFMA.FTZ R18, R25, R25, R18 ;  /* 0x0000001919127223 */ /* 0x000fe20000010012 */
        /* <DEDUP_REMOVED lines=23> */
[----:B------:R-:W-:Y:S01]  /*1210*/  IMAD.X R11, RZ, RZ, R11, P0 ;  /* 0x000000ffff0b7224 */ /* 0x000fe200000e060b */
        /* <DEDUP_REMOVED lines=29> */
[----:B------:R-:W3:Y:S01]  /*13f0*/  LDG.E.CONSTANT R14, desc[UR6][R14.64] ;  /* 0x000000060e0e7981 */ /* 0x000ee2000c1e9900 */
[C---:B----4-:R-:W-:Y:S02]  /*1400*/  IADD3 R10, P0, PT, R3.reuse, R10, RZ ;  /* 0x0000000a030a7210 */ /* 0x050fe40007f1e0ff */
[----:B------:R-:W-:Y:S02]  /*1410*/  IADD3 R22, PT, PT, R3, R22, RZ ;  /* 0x0000001603167210 */ /* 0x000fe40007ffe0ff */
[----:B------:R-:W-:Y:S01]  /*1420*/  IADD3 R23, PT, PT, R23, R4, RZ ;  /* 0x0000000417177210 */ /* 0x000fe20007ffe0ff */
[----:B------:R-:W-:-:S03]  /*1430*/  IMAD.X R11, RZ, RZ, R11, P0 ;  /* 0x000000ffff0b7224 */ /* 0x000fc600000e060b */
[----:B------:R-:W-:Y:S02]  /*1440*/  ISETP.GE.AND P0, PT, R23, R8, PT ;  /* 0x000000081700720c */ /* 0x000fe40003f06270 */
[----:B--2---:R-:W-:Y:S02]  /*1450*/  I2FP.F32.S32 R0, R16 ;  /* 0x0000001000007245 */ /* 0x004fe40000201400 */
[----:B------:R-:W-:-:S03]  /*1460*/  I2FP.F32.S32 R18, R17 ;  /* 0x0000001100127245 */ /* 0x000fc60000201400 */
[-C--:B------:R-:W-:Y:S01]  /*1470*/  FMUL.FTZ R19, R0, R7.reuse ;  /* 0x0000000700137220 */ /* 0x080fe20000410000 */
[--C-:B---3--:R-:W-:Y:S02]  /*1480*/  HADD2.F32 R0, -RZ, R12.reuse.H0_H0 ;  /* 0x2000000cff007230 */ /* 0x108fe40000004100 */
[----:B------:R-:W-:Y:S01]  /*1490*/  FMUL.FTZ R24, R18, R7 ;  /* 0x0000000712187220 */ /* 0x000fe20000410000 */
[----:B------:R-:W-:Y:S02]  /*14a0*/  HADD2.F32 R18, -RZ, R12.H1_H1 ;  /* 0x3000000cff127230 */ /* 0x000fe40000004100 */
[--C-:B------:R-:W-:Y:S02]  /*14b0*/  HADD2.F32 R17, -RZ, R14.reuse.H1_H1 ;  /* 0x3000000eff117230 */ /* 0x100fe40000004100 */
        /* <DEDUP_REMOVED lines=19> */
.L_x_1607:
[----:B------:R-:W-:Y:S05]  /*15f0*/  BSYNC.RECONVERGENT B0 ;  /* 0x0000000000007941 */ /* 0x000fea0003800200 */
.L_x_1606:
[----:B0-----:R-:W0:Y:S01]  /*1600*/  SHFL.BFLY PT, R3, R6, 0x10, 0x1f ;  /* 0x0e001f0006037f89 */ /* 0x001e2200000e0000 */
[----:B--23--:R-:W2:Y:S01]  /*1610*/  LDC R19, c[0x0][0x360] ;  /* 0x0000d800ff137b82 */ /* 0x00cea20000000800 */
[----:B-1----:R-:W-:Y:S01]  /*1620*/  LOP3.LUT P0, R16, R21, 0x1f, RZ, 0xc0, !PT ;  /* 0x0000001f15107812 */ /* 0x002fe2000780c0ff */
[----:B------:R-:W-:Y:S01]  /*1630*/  BSSY.RECONVERGENT B0, `(.L_x_1611) ;  /* 0x000004c000007945 */ /* 0x000fe20003800200 */
[----:B------:R-:W1:Y:S11]  /*1640*/  SHFL.BFLY PT, R0, R5, 0x10, 0x1f ;  /* 0x0e001f0005007f89 */ /* 0x000e7600000e0000 */
[----:B------:R-:W3:Y:S01]  /*1650*/  @!P0 S2R R13, SR_CgaCtaId ;  /* 0x00000000000d8919 */ /* 0x000ee20000008800 */
[----:B0-----:R-:W-:Y:S01]  /*1660*/  FADD.FTZ R3, R3, R6 ;  /* 0x0000000603037221 */ /* 0x001fe20000010000 */
[----:B--2---:R-:W-:-:S02]  /*1670*/  I2FP.F32.U32 R17, R19 ;  /* 0x0000001300117245 */ /* 0x004fc40000201000 */
[----:B------:R-:W-:Y:S01]  /*1680*/  I2FP.F32.U32 R6, R21 ;  /* 0x0000001500067245 */ /* 0x000fe20000201000 */
[----:B-1----:R-:W-:Y:S02]  /*1690*/  FADD.FTZ R4, R0, R5 ;  /* 0x0000000500047221 */ /* 0x002fe40000010000 */
[----:B------:R-:W0:Y:S01]  /*16a0*/  SHFL.BFLY PT, R0, R3, 0x8, 0x1f ;  /* 0x0d001f0003007f89 */ /* 0x000e2200000e0000 */
[----:B------:R-:W-:-:S03]  /*16b0*/  FMUL.FTZ R17, R17, 0.03125 ;  /* 0x3d00000011117820 */ /* 0x000fc60000410000 */
[----:B------:R-:W4:Y:S02]  /*16c0*/  SHFL.BFLY PT, R7, R4, 0x8, 0x1f ;  /* 0x0d001f0004077f89 */ /* 0x000f2400000e0000 */
[----:B------:R-:W-:-:S13]  /*16d0*/  FSETP.GT.FTZ.AND P1, PT, R17, R6, PT ;  /* 0x000000061100720b */ /* 0x000fda0003f34000 */
[----:B------:R-:W1:Y:S01]  /*16e0*/  @P1 S2R R15, SR_CgaCtaId ;  /* 0x00000000000f1919 */ /* 0x000e620000008800 */
[----:B------:R-:W-:Y:S01]  /*16f0*/  @P1 MOV R6, 0x400 ;  /* 0x0000040000061802 */ /* 0x000fe20000000f00 */
[----:B0-----:R-:W-:-:S03]  /*1700*/  FADD.FTZ R0, R3, R0 ;  /* 0x0000000003007221 */ /* 0x001fc60000010000 */
[----:B------:R-:W-:Y:S01]  /*1710*/  @P1 IADD3 R6, PT, PT, R6, 0x88, RZ ;  /* 0x0000008806061810 */ /* 0x000fe20007ffe0ff */
[----:B----4-:R-:W-:Y:S02]  /*1720*/  FADD.FTZ R10, R4, R7 ;  /* 0x00000007040a7221 */ /* 0x010fe40000010000 */
        /* <DEDUP_REMOVED lines=60> */
.L_x_1612:
[----:B------:R-:W-:Y:S05]  /*1af0*/  BSYNC.RECONVERGENT B0 ;  /* 0x0000000000007941 */ /* 0x000fea0003800200 */
.L_x_1611:
        /* <DEDUP_REMOVED lines=20> */
.L_x_1624:
        /* <DEDUP_REMOVED lines=38> */
.L_x_1617:
[----:B0-----:R-:W-:-:S05]  /*1ea0*/  IMAD.WIDE R2, R15, 0x4, R2 ;  /* 0x000000040f027825 */ /* 0x001fca00078e0202 */
[----:B------:R0:W-:Y:S02]  /*1eb0*/  STG.E desc[UR6][R2.64], R22 ;  /* 0x0000001602007986 */ /* 0x0001e4000c101906 */
.L_x_1616:
[----:B---3--:R-:W-:Y:S05]  /*1ec0*/  BSYNC.RECONVERGENT B1 ;  /* 0x0000000000017941 */ /* 0x008fea0003800200 */
.L_x_1615:
        /* <DEDUP_REMOVED lines=28> */
.L_x_1618:
        /* <DEDUP_REMOVED lines=18> */
.L_x_1619:
        /* <DEDUP_REMOVED lines=24> */
.L_x_1620:
        /* <DEDUP_REMOVED lines=18> */
.L_x_1621:
        /* <DEDUP_REMOVED lines=24> */
.L_x_1622:
        /* <DEDUP_REMOVED lines=18> */
.L_x_1623:
[----:B------:R-:W-:-:S04]  /*26f0*/  IADD3 R18, PT, PT, R18, R19, RZ ;  /* 0x0000001312127210 */ /* 0x000fc80007ffe0ff */
[----:B------:R-:W-:-:S13]  /*2700*/  ISETP.GE.AND P1, PT, R18, R8, PT ;  /* 0x000000081200720c */ /* 0x000fda0003f26270 */
[----:B------:R-:W-:Y:S05]  /*2710*/  @!P1 BRA `(.L_x_1624) ;  /* 0xfffffff400489947 */ /* 0x000fea000383ffff */
.L_x_1614:
[----:B-123--:R-:W-:Y:S05]  /*2720*/  BSYNC.RECONVERGENT B0 ;  /* 0x0000000000007941 */ /* 0x00efea0003800200 */
.L_x_1613:
        /* <DEDUP_REMOVED lines=94> */
[----:B-----5:R-:W-:Y:S05]  /*2d10*/  CALL.REL.NOINC `($__internal_36_$__cuda_sm20_div_rn_f64_full) ;  /* 0x0000000000b47944 */ /* 0x020fea0003c00000 */
.L_x_1628:
[----:B------:R-:W-:Y:S05]  /*2d20*/  BSYNC.RECONVERGENT B1 ;  /* 0x0000000000017941 */ /* 0x000fea0003800200 */
.L_x_1627:
        /* <DEDUP_REMOVED lines=16> */
.L_x_1629:
        /* <DEDUP_REMOVED lines=17> */
.L_x_1626:
[----:B------:R-:W-:Y:S05]  /*2f40*/  BSYNC.RECONVERGENT B0 ;  /* 0x0000000000007941 */ /* 0x000fea0003800200 */
.L_x_1625:
        /* <DEDUP_REMOVED lines=10> */
        .weak           $__internal_36_$__cuda_sm20_div_rn_f64_full
        .type           $__internal_36_$__cuda_sm20_div_rn_f64_full,@function
        .size           $__internal_36_$__cuda_sm20_div_rn_f64_full,(.L_x_2514 - $__internal_36_$__cuda_sm20_div_rn_f64_full)
$__internal_36_$__cuda_sm20_div_rn_f64_full:
        /* <DEDUP_REMOVED lines=91> */
.L_x_1631:
        /* <DEDUP_REMOVED lines=15> */
.L_x_1633:
[----:B------:R-:W-:Y:S01]  /*3690*/  LOP3.LUT R15, R5, 0x80000, RZ, 0xfc, !PT ;  /* 0x00080000050f7812 */ /* 0x000fe200078efcff */
[----:B------:R-:W-:-:S07]  /*36a0*/  IMAD.MOV.U32 R14, RZ, RZ, R4 ;  /* 0x000000ffff0e7224 */ /* 0x000fce00078e0004 */
.L_x_1632:
[----:B------:R-:W-:Y:S05]  /*36b0*/  BSYNC.RECONVERGENT B2 ;  /* 0x0000000000027941 */ /* 0x000fea0003800200 */
.L_x_1630:
[----:B------:R-:W-:Y:S01]  /*36c0*/  HFMA2 R7, -RZ, RZ, 0, 0 ;  /* 0x00000000ff077431 */ /* 0x000fe200000001ff */
[----:B------:R-:W-:Y:S02]  /*36d0*/  MOV R2, R14 ;  /* 0x0000000e00027202 */ /* 0x000fe40000000f00 */
[----:B------:R-:W-:Y:S01]  /*36e0*/  MOV R3, R15 ;  /* 0x0000000f00037202 */ /* 0x000fe20000000f00 */
[----:B------:R-:W-:Y:S06]  /*36f0*/  RET.REL.NODEC R6 `(_ZN17fastertransformer35generalAddBiasResidualLayerNormOpt2I7__half2Lb1ELb1ELi1ELb1ELi4EEEvPT_S3_PKS2_S5_S5_S5_S5_S5_fiiPKfS7_S7_Pfi) ;  /* 0xffffffc806407950 */ /* 0x000fec0003c3ffff */
.L_x_1634:
        /* <DEDUP_REMOVED lines=16> */
.L_x_2514:


//--------------------- .text._ZN17fastertransformer34generalAddBiasResidualLayerNormOptI7__half2Lb1ELb1ELi1ELb1ELi4EEEvPT_S3_PKS2_S5_S5_S5_S5_S5_fiiPKfS7_S7_Pfi --------------------------
	.section	.text._ZN17fastertransformer34generalAddBiasResidualLayerNormOptI7__half2Lb1ELb1ELi1ELb1ELi4EEEvPT_S3_PKS2_S5_S5_S5_S5_S5_fiiPKfS7_S7_Pfi,"ax",@progbits
	.align	128
        .global         _ZN17fastertransformer34generalAddBiasResidualLayerNormOptI7__half2Lb1ELb1ELi1ELb1ELi4EEEvPT_S3_PKS2_S5_S5_S5_S5_S5_fiiPKfS7_S7_Pfi
        .type           _ZN17fastertransformer34generalAddBiasResidualLayerNormOptI7__half2Lb1ELb1ELi1ELb1ELi4EEEvPT_S3_PKS2_S5_S5_S5_S5_S5_fiiPKfS7_S7_Pfi,@function
        .size           _ZN17fastertransformer34generalAddBiasResidualLayerNormOptI7__half2Lb1ELb1ELi1ELb1ELi4EEEvPT_S3_PKS2_S5_S5_S5_S5_S5_fiiPKfS7_S7_Pfi,(.L_x_2515 - _ZN17fastertransformer34generalAddBiasResidualLayerNormOptI7__half2Lb1ELb1ELi1ELb1ELi4EEEvPT_S3_PKS2_S5_S5_S5_S5_S5_fiiPKfS7_S7_Pfi)
        .other          _ZN17fastertransformer34generalAddBiasResidualLayerNormOptI7__half2Lb1ELb1ELi1ELb1ELi4EEEvPT_S3_PKS2_S5_S5_S5_S5_S5_fiiPKfS7_S7_Pfi,@"STO_CUDA_ENTRY STV_DEFAULT"
_ZN17fastertransformer34generalAddBiasResidualLayerNormOptI7__half2Lb1ELb1ELi1ELb1ELi4EEEvPT_S3_PKS2_S5_S5_S5_S5_S5_fiiPKfS7_S7_Pfi:
.text._ZN17fastertransformer34generalAddBiasResidualLayerNormOptI7__half2Lb1ELb1ELi1ELb1ELi4EEEvPT_S3_PKS2_S5_S5_S5_S5_S5_fiiPKfS7_S7_Pfi:
        /* <DEDUP_REMOVED lines=36> */
.L_x_1638:
[----:B0-2---:R-:W-:Y:S02]  /*0240*/  IMAD R25, R6, R3, R22 ;  /* 0x0000000306197224 */ /* 0x005fe400078e0216 */
[----:B------:R-:W-:-:S04]  /*0250*/  IMAD.WIDE R18, R22, 0x4, R8 ;  /* 0x0000000416127825 */ /* 0x000fc800078e0208 */
[C---:B---3--:R-:W-:Y:S02]  /*0260*/  IMAD.WIDE R16, R25.reuse, 0x4, R14 ;  /* 0x0000000419107825 */ /* 0x048fe400078e020e */
[----:B------:R-:W2:Y:S02]  /*0270*/  LDG.E.CONSTANT R18, desc[UR6][R18.64] ;  /* 0x0000000612127981 */ /* 0x000ea4000c1e9900 */
[C---:B------:R-:W-:Y:S02]  /*0280*/  IMAD.WIDE R20, R25.reuse, 0x4, R10 ;  /* 0x0000000419147825 */ /* 0x040fe400078e020a */
        /* <DEDUP_REMOVED lines=14> */
.L_x_1637:
        /* <DEDUP_REMOVED lines=9> */
.L_x_1639:
[----:B0-----:R-:W-:-:S04]  /*0400*/  IMAD R25, R6, R3, R23 ;  /* 0x0000000306197224 */ /* 0x001fc800078e0217 */
[----:B------:R-:W-:-:S04]  /*0410*/  IMAD.WIDE R16, R25, 0x8, R12 ;  /* 0x0000000819107825 */ /* 0x000fc800078e020c */
[----:B------:R-:W-:Y:S02]  /*0420*/  IMAD.WIDE R18, R23, 0x4, R14 ;  /* 0x0000000417127825 */ /* 0x000fe400078e020e */
[----:B------:R-:W2:Y:S02]  /*0430*/  LDG.E.64.CONSTANT R16, desc[UR6][R16.64] ;  /* 0x0000000610107981 */ /* 0x000ea4000c1e9b00 */
[----:B---3--:R-:W-:Y:S02]  /*0440*/  IMAD.WIDE R20, R25, 0x4, R8 ;  /* 0x0000000419147825 */ /* 0x008fe400078e0208 */
        /* <DEDUP_REMOVED lines=18> */
.L_x_1636:
[----:B------:R-:W-:Y:S05]  /*0570*/  BSYNC.RECONVERGENT B0 ;  /* 0x0000000000007941 */ /* 0x000fea0003800200 */
.L_x_1635:
        /* <DEDUP_REMOVED lines=55> */
.L_x_1642:
        /* <DEDUP_REMOVED lines=53> */
.L_x_1641:
[----:B------:R-:W-:Y:S05]  /*0c40*/  BSYNC.RECONVERGENT B0 ;  /* 0x0000000000007941 */ /* 0x000fea0003800200 */
.L_x_1640:
        /* <DEDUP_REMOVED lines=39> */
.L_x_1644:
[----:B------:R-:W-:Y:S05]  /*0ec0*/  BSYNC.RECONVERGENT B0 ;  /* 0x0000000000007941 */ /* 0x000fea0003800200 */
.L_x_1643:
        /* <DEDUP_REMOVED lines=19> */
.L_x_1656:
        /* <DEDUP_REMOVED lines=22> */
.L_x_1647:
        /* <DEDUP_REMOVED lines=15> */
.L_x_1649:
[----:B-1----:R-:W-:-:S05]  /*1250*/  IMAD.WIDE R16, R19, 0x4, R16 ;  /* 0x0000000413107825 */ /* 0x002fca00078e0210 */
[----:B------:R0:W-:Y:S02]  /*1260*/  STG.E desc[UR6][R16.64], R22 ;  /* 0x0000001610007986 */ /* 0x0001e4000c101906 */
.L_x_1648:
        /* <DEDUP_REMOVED lines=25> */
.L_x_1650:
        /* <DEDUP_REMOVED lines=18> */
.L_x_1651:
        /* <DEDUP_REMOVED lines=24> */
.L_x_1652:
        /* <DEDUP_REMOVED lines=18> */
.L_x_1653:
        /* <DEDUP_REMOVED lines=24> */
.L_x_1654:
        /* <DEDUP_REMOVED lines=18> */
.L_x_1655:
[----:B------:R-:W-:-:S05]  /*1a60*/  IMAD.IADD R20, R20, 0x1, R4 ;  /* 0x0000000114147824 */ /* 0x000fca00078e0204 */
[----:B------:R-:W-:-:S13]  /*1a70*/  ISETP.GE.AND P1, PT, R20, R3, PT ;  /* 0x000000031400720c */ /* 0x000fda0003f26270 */
[----:B------:R-:W-:Y:S05]  /*1a80*/  @!P1 BRA `(.L_x_1656) ;  /* 0xfffffff4005c9947 */ /* 0x000fea000383ffff */
.L_x_1646:
[----:B01----:R-:W-:Y:S05]  /*1a90*/  BSYNC.RECONVERGENT B0 ;  /* 0x0000000000007941 */ /* 0x003fea0003800200 */
.L_x_1645:
        /* <DEDUP_REMOVED lines=94> */
[----:B------:R-:W-:Y:S05]  /*2080*/  CALL.REL.NOINC `($__internal_37_$__cuda_sm20_div_rn_f64_full) ;  /* 0x0000000000bc7944 */ /* 0x000fea0003c00000 */
.L_x_1660:
[----:B------:R-:W-:Y:S05]  /*2090*/  BSYNC.RECONVERGENT B1 ;  /* 0x0000000000017941 */ /* 0x000fea0003800200 */
.L_x_1659:
        /* <DEDUP_REMOVED lines=17> */
.L_x_1661:
        /* <DEDUP_REMOVED lines=17> */
.L_x_1658:
[----:B------:R-:W-:Y:S05]  /*22c0*/  BSYNC.RECONVERGENT B0 ;  /* 0x0000000000007941 */ /* 0x000fea0003800200 */
.L_x_1657:
        /* <DEDUP_REMOVED lines=11> */
        .weak           $__internal_37_$__cuda_sm20_div_rn_f64_full
        .type           $__internal_37_$__cuda_sm20_div_rn_f64_full,@function
        .size           $__internal_37_$__cuda_sm20_div_rn_f64_full,(.L_x_2515 - $__internal_37_$__cuda_sm20_div_rn_f64_full)
$__internal_37_$__cuda_sm20_div_rn_f64_full:
        /* <DEDUP_REMOVED lines=93> */
.L_x_1663:
        /* <DEDUP_REMOVED lines=15> */
.L_x_1665:
[----:B------:R-:W-:Y:S01]  /*2a40*/  LOP3.LUT R13, R9, 0x80000, RZ, 0xfc, !PT ;  /* 0x00080000090d7812 */ /* 0x000fe200078efcff */
[----:B------:R-:W-:-:S07]  /*2a50*/  IMAD.MOV.U32 R12, RZ, RZ, R8 ;  /* 0x000000ffff0c7224 */ /* 0x000fce00078e0008 */
.L_x_1664:
[----:B------:R-:W-:Y:S05]  /*2a60*/  BSYNC.RECONVERGENT B2 ;  /* 0x0000000000027941 */ /* 0x000fea0003800200 */
.L_x_1662:
[----:B------:R-:W-:Y:S01]  /*2a70*/  HFMA2 R11, -RZ, RZ, 0, 0 ;  /* 0x00000000ff0b7431 */ /* 0x000fe200000001ff */
[----:B------:R-:W-:Y:S01]  /*2a80*/  MOV R6, R12 ;  /* 0x0000000c00067202 */ /* 0x000fe20000000f00 */
[----:B------:R-:W-:Y:S02]  /*2a90*/  IMAD.MOV.U32 R7, RZ, RZ, R13 ;  /* 0x000000ffff077224 */ /* 0x000fe400078e000d */
[----:B------:R-:W-:Y:S05]  /*2aa0*/  RET.REL.NODEC R10 `(_ZN17fastertransformer34generalAddBiasResidualLayerNormOptI7__half2Lb1ELb1ELi1ELb1ELi4EEEvPT_S3_PKS2_S5_S5_S5_S5_S5_fiiPKfS7_S7_Pfi) ;  /* 0xffffffd40a547950 */ /* 0x000fea0003c3ffff */
.L_x_1666:
        /* <DEDUP_REMOVED lines=13> */
.L_x_2515:


//--------------------- .text._ZN17fastertransformer35generalAddBiasResidualLayerNormOpt2I7__half2Lb0ELb0ELi2ELb1ELi2EEEvPT_S3_PKS2_S5_S5_S5_S5_S5_fiiPKfS7_S7_Pfi --------------------------
	.section	.text._ZN17fastertransformer35generalAddBiasResidualLayerNormOpt2I7__half2Lb0ELb0ELi2ELb1ELi2EEEvPT_S3_PKS2_S5_S5_S5_S5_S5_fiiPKfS7_S7_Pfi,"ax",@progbits
	.align	128
        .global         _ZN17fastertransformer35generalAddBiasResidualLayerNormOpt2I7__half2Lb0ELb0ELi2ELb1ELi2EEEvPT_S3_PKS2_S5_S5_S5_S5_S5_fiiPKfS7_S7_Pfi
        .type           _ZN17fastertransformer35generalAddBiasResidualLayerNormOpt2I7__half2Lb0ELb0ELi2ELb1ELi2EEEvPT_S3_PKS2_S5_S5_S5_S5_S5_fiiPKfS7_S7_Pfi,@function
        .size           _ZN17fastertransformer35generalAddBiasResidualLayerNormOpt2I7__half2Lb0ELb0ELi2ELb1ELi2EEEvPT_S3_PKS2_S5_S5_S5_S5_S5_fiiPKfS7_S7_Pfi,(.L_x_2516 - _ZN17fastertransformer35generalAddBiasResidualLayerNormOpt2I7__half2Lb0ELb0ELi2ELb1ELi2EEEvPT_S3_PKS2_S5_S5_S5_S5_S5_fiiPKfS7_S7_Pfi)
        .other          _ZN17fastertransformer35generalAddBiasResidualLayerNormOpt2I7__half2Lb0ELb0ELi2ELb1ELi2EEEvPT_S3_PKS2_S5_S5_S5_S5_S5_fiiPKfS7_S7_Pfi,@"STO_CUDA_ENTRY STV_DEFAULT"
_ZN17fastertransformer35generalAddBiasResidualLayerNormOpt2I7__half2Lb0ELb0ELi2ELb1ELi2EEEvPT_S3_PKS2_S5_S5_S5_S5_S5_fiiPKfS7_S7_Pfi:
.text._ZN17fastertransformer35generalAddBiasResidualLayerNormOpt2I7__half2Lb0ELb0ELi2ELb1ELi2EEEvPT_S3_PKS2_S5_S5_S5_S5_S5_fiiPKfS7_S7_Pfi:
[----:B------:R-:W-:Y:S08]  /*0000*/  LDC R1, c[0x0][0x37c] ;  /* 0x0000df00ff017b82 */ /* 0x000ff00000000800 */
[----:B------:R-:W0:Y:S01]  /*0010*/  LDC R0, c[0x0][0x3f0] ;  /* 0x0000fc00ff007b82 */ /* 0x000e220000000800 */
[----:B------:R-:W1:Y:S01]  /*0020*/  S2R R4, SR_TID.X ;  /* 0x0000000000047919 */ /* 0x000e620000002100 */
[----:B------:R-:W2:Y:S01]  /*0030*/  LDCU UR4, c[0x0][0x3c8] ;  /* 0x00007900ff0477ac */ /* 0x000ea20008000800 */
[----:B------:R-:W-:Y:S01]  /*0040*/  IMAD.MOV.U32 R2, RZ, RZ, RZ ;  /* 0x000000ffff027224 */ /* 0x000fe200078e00ff */
[----:B------:R-:W3:Y:S01]  /*0050*/  LDCU.64 UR6, c[0x0][0x358] ;  /* 0x00006b00ff0677ac */ /* 0x000ee20008000a00 */
[----:B------:R-:W4:Y:S01]  /*0060*/  LDCU UR5, c[0x0][0x3c8] ;  /* 0x00007900ff0577ac */ /* 0x000f220008000800 */
[----:B0-----:R-:W-:-:S13]  /*0070*/  ISETP.NE.AND P0, PT, R0, 0x2, PT ;  /* 0x000000020000780c */ /* 0x001fda0003f05270 */
[----:B------:R-:W3:Y:S01]  /*0080*/  @!P0 LDC.64 R6, c[0x0][0x3e0] ;  /* 0x0000f800ff068b82 */ /* 0x000ee20000000a00 */
[----:B------:R-:W0:Y:S01]  /*0090*/  S2R R0, SR_CTAID.X ;  /* 0x0000000000007919 */ /* 0x000e220000002500 */
[----:B--2---:R-:W-:Y:S01]  /*00a0*/  IMAD.U32 R3, RZ, RZ, UR4 ;  /* 0x00000004ff037e24 */ /* 0x004fe2000f8e00ff */
[----:B------:R-:W-:Y:S01]  /*00b0*/  BSSY.RECONVERGENT B0, `(.L_x_1667) ;  /* 0x0000049000007945 */ /* 0x000fe20003800200 */
[----:B------:R-:W-:Y:S02]  /*00c0*/  HFMA2 R20, -RZ, RZ, 0, 0 ;  /* 0x00000000ff147431 */ /* 0x000fe400000001ff */
[----:B------:R-:W-:Y:S01]  /*00d0*/  IMAD.MOV.U32 R19, RZ, RZ, RZ ;  /* 0x000000ffff137224 */ /* 0x000fe200078e00ff */
[----:B---3--:R2:W5:Y:S01]  /*00e0*/  @!P0 LDG.E R2, desc[UR6][R6.64] ;  /* 0x0000000606028981 */ /* 0x008562000c1e1900 */
[----:B-1----:R-:W-:-:S13]  /*00f0*/  ISETP.GE.AND P0, PT, R4, R3, PT ;  /* 0x000000030400720c */ /* 0x002fda0003f06270 */
[----:B0-2-4-:R-:W-:Y:S05]  /*0100*/  @P0 BRA `(.L_x_1668) ;  /* 0x00000004000c0947 */ /* 0x015fea0003800000 */
        /* <DEDUP_REMOVED lines=8> */
[----:B------:R-:W3:Y:S08]  /*0190*/  LDC.64 R8, c[0x0][0x3a0] ;  /* 0x0000e800ff087b82 */ /* 0x000ef00000000a00 */
[----:B------:R-:W4:Y:S01]  /*01a0*/  LDC.64 R10, c[0x0][0x3a8] ;  /* 0x0000ea00ff0a7b82 */ /* 0x000f220000000a00 */
[----:B-1----:R-:W-:-:S02]  /*01b0*/  SHF.L.U32 R21, R18, 0x2, RZ ;  /* 0x0000000212157819 */ /* 0x002fc400000006ff */
[----:B0-----:R-:W-:-:S07]  /*01c0*/  LEA R5, R12, R3, 0x18 ;  /* 0x000000030c057211 */ /* 0x001fce00078ec0ff */
.L_x_1669:
[----:B------:R-:W-:-:S04]  /*01d0*/  IMAD.U32 R3, RZ, RZ, UR5 ;  /* 0x00000005ff037e24 */ /* 0x000fc8000f8e00ff */
[----:B-1----:R-:W-:-:S04]  /*01e0*/  IMAD R13, R0, R3, R24 ;  /* 0x00000003000d7224 */ /* 0x002fc800078e0218 */
[----:B---3--:R-:W-:-:S04]  /*01f0*/  IMAD.WIDE R16, R13, 0x4, R8 ;  /* 0x000000040d107825 */ /* 0x008fc800078e0208 */
[----:B----4-:R-:W-:Y:S01]  /*0200*/  IMAD.WIDE R14, R13, 0x4, R10 ;  /* 0x000000040d0e7825 */ /* 0x010fe200078e020a */
[----:B------:R-:W3:Y:S04]  /*0210*/  LDG.E.CONSTANT R12, desc[UR6][R16.64] ;  /* 0x00000006100c7981 */ /* 0x000ee8000c1e9900 */
[----:B------:R-:W4:Y:S01]  /*0220*/  LDG.E.CONSTANT R22, desc[UR6][R14.64] ;  /* 0x000000060e167981 */ /* 0x000f22000c1e9900 */
[--C-:B---3--:R-:W-:Y:S02]  /*0230*/  HADD2.F32 R25, -RZ, R12.reuse.H1_H1 ;  /* 0x3000000cff197230 */ /* 0x108fe40000004100 */
[----:B------:R-:W-:Y:S02]  /*0240*/  HADD2.F32 R12, -RZ, R12.H0_H0 ;  /* 0x2000000cff0c7230 */ /* 0x000fe40000004100 */
[----:B----4-:R-:W-:-:S02]  /*0250*/  HADD2.F32 R26, -RZ, R22.H1_H1 ;  /* 0x30000016ff1a7230 */ /* 0x010fc40000004100 */
[----:B------:R-:W-:Y:S02]  /*0260*/  HADD2.F32 R23, -RZ, R22.H0_H0 ;  /* 0x20000016ff177230 */ /* 0x000fe40000004100 */
[----:B------:R-:W-:Y:S02]  /*0270*/  IMAD R22, R24, 0x4, R5 ;  /* 0x0000000418167824 */ /* 0x000fe400078e0205 */
[----:B------:R-:W-:Y:S01]  /*0280*/  FADD.FTZ R25, R25, R26 ;  /* 0x0000001a19197221 */ /* 0x000fe20000010000 */
[----:B------:R-:W-:-:S03]  /*0290*/  FADD.FTZ R12, R12, R23 ;  /* 0x000000170c0c7221 */ /* 0x000fc60000010000 */
[----:B------:R-:W-:Y:S01]  /*02a0*/  FADD.FTZ R23, RZ, R25 ;  /* 0x00000019ff177221 */ /* 0x000fe20000010000 */
[----:B------:R-:W-:-:S03]  /*02b0*/  FADD.FTZ R12, RZ, R12 ;  /* 0x0000000cff0c7221 */ /* 0x000fc60000010000 */
[C---:B------:R-:W-:Y:S01]  /*02c0*/  FMUL.FTZ R29, R23.reuse, R23 ;  /* 0x00000017171d7220 */ /* 0x040fe20000410000 */
[C---:B------:R-:W-:Y:S01]  /*02d0*/  FADD.FTZ R25, R12.reuse, R23 ;  /* 0x000000170c197221 */ /* 0x040fe20000010000 */
[-C--:B------:R-:W-:Y:S02]  /*02e0*/  F2FP.F16.F32.PACK_AB R27, R23, R12.reuse ;  /* 0x0000000c171b723e */ /* 0x080fe400000000ff */
[----:B------:R-:W-:Y:S01]  /*02f0*/  FFMA.FTZ R26, R12, R12, R29 ;  /* 0x0000000c0c1a7223 */ /* 0x000fe2000001001d */
[----:B--2---:R-:W-:Y:S01]  /*0300*/  IMAD.WIDE R12, R13, 0x4, R6 ;  /* 0x000000040d0c7825 */ /* 0x004fe200078e0206 */
[----:B------:R-:W-:-:S03]  /*0310*/  IADD3 R23, PT, PT, R18, R24, RZ ;  /* 0x0000001812177210 */ /* 0x000fc60007ffe0ff */
[----:B------:R-:W-:Y:S01]  /*0320*/  FADD.FTZ R20, R25, R20 ;  /* 0x0000001419147221 */ /* 0x000fe20000010000 */
[----:B------:R0:W-:Y:S01]  /*0330*/  STS [R22], R27 ;  /* 0x0000001b16007388 */ /* 0x0001e20000000800 */
[----:B------:R-:W-:Y:S01]  /*0340*/  FADD.FTZ R19, R26, R19 ;  /* 0x000000131a137221 */ /* 0x000fe20000010000 */
[----:B------:R-:W-:Y:S02]  /*0350*/  ISETP.GE.AND P0, PT, R23, R3, PT ;  /* 0x000000031700720c */ /* 0x000fe40003f06270 */
[----:B------:R0:W-:Y:S11]  /*0360*/  STG.E desc[UR6][R12.64], R27 ;  /* 0x0000001b0c007986 */ /* 0x0001f6000c101906 */
[----:B------:R-:W-:Y:S05]  /*0370*/  @P0 BRA `(.L_x_1668) ;  /* 0x0000000000700947 */ /* 0x000fea0003800000 */
[C---:B------:R-:W-:Y:S02]  /*0380*/  IADD3 R16, P0, PT, R21.reuse, R16, RZ ;  /* 0x0000001015107210 */ /* 0x040fe40007f1e0ff */
[----:B------:R-:W-:-:S03]  /*0390*/  IADD3 R14, P1, PT, R21, R14, RZ ;  /* 0x0000000e150e7210 */ /* 0x000fc60007f3e0ff */
[----:B------:R-:W-:Y:S02]  /*03a0*/  IMAD.X R17, RZ, RZ, R17, P0 ;  /* 0x000000ffff117224 */ /* 0x000fe400000e0611 */
[----:B------:R-:W-:-:S03]  /*03b0*/  IMAD.X R15, RZ, RZ, R15, P1 ;  /* 0x000000ffff0f7224 */ /* 0x000fc600008e060f */
[----:B------:R-:W2:Y:S04]  /*03c0*/  LDG.E.CONSTANT R16, desc[UR6][R16.64] ;  /* 0x0000000610107981 */ /* 0x000ea8000c1e9900 */
[----:B------:R-:W3:Y:S01]  /*03d0*/  LDG.E.CONSTANT R14, desc[UR6][R14.64] ;  /* 0x000000060e0e7981 */ /* 0x000ee2000c1e9900 */
[C---:B0-----:R-:W-:Y:S01]  /*03e0*/  IADD3 R12, P0, PT, R21.reuse, R12, RZ ;  /* 0x0000000c150c7210 */ /* 0x041fe20007f1e0ff */
[----:B------:R-:W-:-:S03]  /*03f0*/  IMAD.IADD R22, R21, 0x1, R22 ;  /* 0x0000000115167824 */ /* 0x000fc600078e0216 */
[----:B------:R-:W-:Y:S01]  /*0400*/  IADD3.X R13, PT, PT, RZ, R13, RZ, P0, !PT ;  /* 0x0000000dff0d7210 */ /* 0x000fe200007fe4ff */
[--C-:B--2---:R-:W-:Y:S02]  /*0410*/  HADD2.F32 R24, -RZ, R16.reuse.H0_H0 ;  /* 0x20000010ff187230 */ /* 0x104fe40000004100 */
[----:B------:R-:W-:Y:S02]  /*0420*/  HADD2.F32 R26, -RZ, R16.H1_H1 ;  /* 0x30000010ff1a7230 */ /* 0x000fe40000004100 */
[--C-:B---3--:R-:W-:Y:S02]  /*0430*/  HADD2.F32 R25, -RZ, R14.reuse.H0_H0 ;  /* 0x2000000eff197230 */ /* 0x108fe40000004100 */
[----:B------:R-:W-:-:S03]  /*0440*/  HADD2.F32 R27, -RZ, R14.H1_H1 ;  /* 0x3000000eff1b7230 */ /* 0x000fc60000004100 */
[----:B------:R-:W-:Y:S02]  /*0450*/  FADD.FTZ R24, R24, R25 ;  /* 0x0000001918187221 */ /* 0x000fe40000010000 */
[----:B------:R-:W-:Y:S02]  /*0460*/  FADD.FTZ R26, R26, R27 ;  /* 0x0000001b1a1a7221 */ /* 0x000fe40000010000 */
[----:B------:R-:W-:Y:S01]  /*0470*/  FADD.FTZ R25, RZ, R24 ;  /* 0x00000018ff197221 */ /* 0x000fe20000010000 */
[----:B------:R-:W-:Y:S02]  /*0480*/  IMAD.IADD R24, R23, 0x1, R18 ;  /* 0x0000000117187824 */ /* 0x000fe400078e0212 */
        /* <DEDUP_REMOVED lines=11> */
.L_x_1668:
[----:B------:R-:W-:Y:S05]  /*0540*/  BSYNC.RECONVERGENT B0 ;  /* 0x0000000000007941 */ /* 0x000fea0003800200 */
.L_x_1667:
[----:B------:R-:W2:Y:S01]  /*0550*/  SHFL.BFLY PT, R5, R20, 0x10, 0x1f ;  /* 0x0e001f0014057f89 */ /* 0x000ea200000e0000 */
[----:B------:R-:W3:Y:S01]  /*0560*/  LDCU UR8, c[0x0][0x360] ;  /* 0x00006c00ff0877ac */ /* 0x000ee20008000800 */
[----:B------:R-:W-:Y:S01]  /*0570*/  I2FP.F32.U32 R16, R4 ;  /* 0x0000000400107245 */ /* 0x000fe20000201000 */
[----:B------:R-:W-:Y:S01]  /*0580*/  BSSY.RECONVERGENT B0, `(.L_x_1670) ;  /* 0x000004d000007945 */ /* 0x000fe20003800200 */
[----:B------:R-:W4:Y:S01]  /*0590*/  SHFL.BFLY PT, R6, R19, 0x10, 0x1f ;  /* 0x0e001f0013067f89 */ /* 0x000f2200000e0000 */
[----:B------:R-:W-:Y:S02]  /*05a0*/  LOP3.LUT P0, R14, R4, 0x1f, RZ, 0xc0, !PT ;  /* 0x0000001f040e7812 */ /* 0x000fe4000780c0ff */
[----:B-1----:R-:W-:-:S11]  /*05b0*/  SHF.R.U32.HI R15, RZ, 0x5, R4 ;  /* 0x00000005ff0f7819 */ /* 0x002fd60000011604 */
[----:B0-----:R-:W0:Y:S01]  /*05c0*/  @!P0 S2R R13, SR_CgaCtaId ;  /* 0x00000000000d8919 */ /* 0x001e220000008800 */
[----:B---3--:R-:W-:Y:S01]  /*05d0*/  I2FP.F32.U32 R12, UR8 ;  /* 0x00000008000c7c45 */ /* 0x008fe20008201000 */
[----:B--2---:R-:W-:Y:S01]  /*05e0*/  FADD.FTZ R5, R5, R20 ;  /* 0x0000001405057221 */ /* 0x004fe20000010000 */
[----:B----4-:R-:W-:-:S04]  /*05f0*/  FADD.FTZ R9, R6, R19 ;  /* 0x0000001306097221 */ /* 0x010fc80000010000 */
[----:B------:R-:W1:Y:S04]  /*0600*/  SHFL.BFLY PT, R6, R5, 0x8, 0x1f ;  /* 0x0d001f0005067f89 */ /* 0x000e6800000e0000 */
[----:B------:R-:W2:Y:S01]  /*0610*/  SHFL.BFLY PT, R8, R9, 0x8, 0x1f ;  /* 0x0d001f0009087f89 */ /* 0x000ea200000e0000 */
[----:B-1----:R-:W-:Y:S01]  /*0620*/  FADD.FTZ R6, R5, R6 ;  /* 0x0000000605067221 */ /* 0x002fe20000010000 */
[----:B------:R-:W-:Y:S01]  /*0630*/  FMUL.FTZ R5, R12, 0.03125 ;  /* 0x3d0000000c057820 */ /* 0x000fe20000410000 */
[----:B--2---:R-:W-:-:S03]  /*0640*/  FADD.FTZ R10, R9, R8 ;  /* 0x00000008090a7221 */ /* 0x004fc60000010000 */
[----:B------:R-:W1:Y:S01]  /*0650*/  SHFL.BFLY PT, R7, R6, 0x4, 0x1f ;  /* 0x0c801f0006077f89 */ /* 0x000e6200000e0000 */
[----:B------:R-:W-:-:S03]  /*0660*/  FSETP.GT.FTZ.AND P1, PT, R5, R16, PT ;  /* 0x000000100500720b */ /* 0x000fc60003f34000 */
[----:B------:R-:W2:Y:S10]  /*0670*/  SHFL.BFLY PT, R11, R10, 0x4, 0x1f ;  /* 0x0c801f000a0b7f89 */ /* 0x000eb400000e0000 */
[----:B------:R-:W3:Y:S01]  /*0680*/  @P1 S2R R17, SR_CgaCtaId ;  /* 0x0000000000111919 */ /* 0x000ee20000008800 */
[----:B-1----:R-:W-:Y:S01]  /*0690*/  FADD.FTZ R7, R6, R7 ;  /* 0x0000000706077221 */ /* 0x002fe20000010000 */
[----:B------:R-:W-:Y:S01]  /*06a0*/  @!P0 MOV R6, 0x400 ;  /* 0x0000040000068802 */ /* 0x000fe20000000f00 */
[----:B--2---:R-:W-:-:S03]  /*06b0*/  FADD.FTZ R11, R10, R11 ;  /* 0x0000000b0a0b7221 */ /* 0x004fc60000010000 */
[----:B------:R-:W1:Y:S01]  /*06c0*/  SHFL.BFLY PT, R8, R7, 0x2, 0x1f ;  /* 0x0c401f0007087f89 */ /* 0x000e6200000e0000 */
[----:B------:R-:W-:Y:S02]  /*06d0*/  @P1 MOV R10, 0x400 ;  /* 0x00000400000a1802 */ /* 0x000fe40000000f00 */
[----:B------:R-:W-:Y:S01]  /*06e0*/  @!P0 IADD3 R6, PT, PT, R6, 0x88, RZ ;  /* 0x0000008806068810 */ /* 0x000fe20007ffe0ff */
[----:B------:R-:W2:Y:S02]  /*06f0*/  SHFL.BFLY PT, R12, R11, 0x2, 0x1f ;  /* 0x0c401f000b0c7f89 */ /* 0x000ea400000e0000 */
[----:B------:R-:W-:Y:S01]  /*0700*/  @P1 VIADD R10, R10, 0x88 ;  /* 0x000000880a0a1836 */ /* 0x000fe20000000000 */
[----:B0-----:R-:W-:-:S05]  /*0710*/  @!P0 LEA R6, R13, R6, 0x18 ;  /* 0x000000060d068211 */ /* 0x001fca00078ec0ff */
[----:B------:R-:W-:Y:S02]  /*0720*/  @!P0 IMAD R6, R15, 0x4, R6 ;  /* 0x000000040f068824 */ /* 0x000fe400078e0206 */
[----:B-1----:R-:W-:Y:S01]  /*0730*/  FADD.FTZ R8, R7, R8 ;  /* 0x0000000807087221 */ /* 0x002fe20000010000 */
[----:B--2---:R-:W-:-:S04]  /*0740*/  FADD.FTZ R12, R11, R12 ;  /* 0x0000000c0b0c7221 */ /* 0x004fc80000010000 */
[----:B------:R-:W0:Y:S01]  /*0750*/  SHFL.BFLY PT, R9, R8, 0x1, 0x1f ;  /* 0x0c201f0008097f89 */ /* 0x000e2200000e0000 */
[----:B---3--:R-:W-:-:S03]  /*0760*/  @P1 LEA R11, R17, R10, 0x18 ;  /* 0x0000000a110b1211 */ /* 0x008fc600078ec0ff */
[----:B------:R-:W1:Y:S01]  /*0770*/  SHFL.BFLY PT, R7, R12, 0x1, 0x1f ;  /* 0x0c201f000c077f89 */ /* 0x000e6200000e0000 */
[----:B0-----:R-:W-:Y:S01]  /*0780*/  FADD.FTZ R17, R8, R9 ;  /* 0x0000000908117221 */ /* 0x001fe20000010000 */
[----:B------:R-:W-:Y:S02]  /*0790*/  IMAD.MOV.U32 R8, RZ, RZ, RZ ;  /* 0x000000ffff087224 */ /* 0x000fe400078e00ff */
[----:B------:R-:W-:Y:S02]  /*07a0*/  @P1 IMAD R9, R14, 0x4, R11 ;  /* 0x000000040e091824 */ /* 0x000fe400078e020b */
[----:B-1----:R-:W-:Y:S01]  /*07b0*/  FADD.FTZ R19, R12, R7 ;  /* 0x000000070c137221 */ /* 0x002fe20000010000 */
[----:B------:R-:W-:Y:S01]  /*07c0*/  @!P0 STS [R6], R17 ;  /* 0x0000001106008388 */ /* 0x000fe20000000800 */
[----:B------:R-:W-:-:S03]  /*07d0*/  MOV R7, RZ ;  /* 0x000000ff00077202 */ /* 0x000fc60000000f00 */
        /* <DEDUP_REMOVED lines=39> */
.L_x_1671:
[----:B------:R-:W-:Y:S05]  /*0a50*/  BSYNC.RECONVERGENT B0 ;  /* 0x0000000000007941 */ /* 0x000fea0003800200 */
.L_x_1670:
[----:B------:R-:W-:Y:S01]  /*0a60*/  BAR.SYNC.DEFER_BLOCKING 0x0 ;  /* 0x0000000000007b1d */ /* 0x000fe20000010000 */
[----:B------:R-:W-:Y:S01]  /*0a70*/  ISETP.GE.AND P0, PT, R4, R3, PT ;  /* 0x000000030400720c */ /* 0x000fe20003f06270 */
[----:B------:R-:W-:-:S04]  /*0a80*/  HFMA2 R16, -RZ, RZ, 0, 1.013278961181640625e-06 ;  /* 0x00000011ff107431 */ /* 0x000fc800000001ff */
[----:B------:R-:W1:Y:S01]  /*0a90*/  LDCU UR9, c[0x0][0x3c8] ;  /* 0x00007900ff0977ac */ /* 0x000e620008000800 */
[----:B------:R-:W-:Y:S01]  /*0aa0*/  BSSY.RECONVERGENT B0, `(.L_x_1672) ;  /* 0x0000062000007945 */ /* 0x000fe20003800200 */
[----:B------:R-:W2:Y:S06]  /*0ab0*/  LDCU UR10, c[0x0][0x3f0] ;  /* 0x00007e00ff0a77ac */ /* 0x000eac0008000800 */
[----:B------:R-:W-:Y:S05]  /*0ac0*/  @P0 BRA `(.L_x_1673) ;  /* 0x00000004007c0947 */ /* 0x000fea0003800000 */
[----:B0-----:R-:W0:Y:S01]  /*0ad0*/  S2R R8, SR_CgaCtaId ;  /* 0x0000000000087919 */ /* 0x001e220000008800 */
[----:B------:R-:W-:Y:S01]  /*0ae0*/  MOV R3, 0x400 ;  /* 0x0000040000037802 */ /* 0x000fe20000000f00 */
[----:B------:R-:W3:Y:S01]  /*0af0*/  LDCU.64 UR4, c[0x0][0x3e8] ;  /* 0x00007d00ff0477ac */ /* 0x000ee20008000a00 */
[----:B------:R-:W4:Y:S01]  /*0b00*/  LDC.64 R6, c[0x0][0x380] ;  /* 0x0000e000ff067b82 */ /* 0x000f220000000a00 */
[----:B------:R-:W-:Y:S02]  /*0b10*/  IMAD.MOV.U32 R20, RZ, RZ, R4 ;  /* 0x000000ffff147224 */ /* 0x000fe400078e0004 */
[----:B------:R-:W-:Y:S01]  /*0b20*/  VIADD R17, R3, 0x190 ;  /* 0x0000019003117836 */ /* 0x000fe20000000000 */
[----:B---3--:R-:W-:-:S04]  /*0b30*/  ISETP.NE.U32.AND P0, PT, RZ, UR4, PT ;  /* 0x00000004ff007c0c */ /* 0x008fc8000bf05070 */
[----:B------:R-:W-:Y:S02]  /*0b40*/  ISETP.NE.AND.EX P0, PT, RZ, UR5, PT, P0 ;  /* 0x00000005ff007c0c */ /* 0x000fe4000bf05300 */
[C---:B0-----:R-:W-:Y:S02]  /*0b50*/  LEA R19, R8.reuse, R3, 0x18 ;  /* 0x0000000308137211 */ /* 0x041fe400078ec0ff */
[----:B------:R-:W-:-:S04]  /*0b60*/  LEA R17, R8, R17, 0x18 ;  /* 0x0000001108117211 */ /* 0x000fc800078ec0ff */
[----:B------:R-:W0:Y:S02]  /*0b70*/  LDS.64 R18, [R19] ;  /* 0x0000000013127984 */ /* 0x000e240000000a00 */
[----:B0---4-:R-:W-:-:S07]  /*0b80*/  F2FP.F16.F32.PACK_AB R18, R19, R18 ;  /* 0x000000121312723e */ /* 0x011fce00000000ff */
.L_x_1679:
[----:B0-----:R-:W0:Y:S08]  /*0b90*/  LDC.64 R10, c[0x0][0x3b0] ;  /* 0x0000ec00ff0a7b82 */ /* 0x001e300000000a00 */
[----:B-1----:R-:W3:Y:S01]  /*0ba0*/  LDC.64 R8, c[0x0][0x3b8] ;  /* 0x0000ee00ff087b82 */ /* 0x002ee20000000a00 */
[----:B0-----:R-:W-:-:S05]  /*0bb0*/  IMAD.WIDE R10, R20, 0x4, R10 ;  /* 0x00000004140a7825 */ /* 0x001fca00078e020a */
[----:B------:R-:W4:Y:S01]  /*0bc0*/  LDG.E.CONSTANT R12, desc[UR6][R10.64] ;  /* 0x000000060a0c7981 */ /* 0x000f22000c1e9900 */
[----:B---3--:R-:W-:-:S05]  /*0bd0*/  IMAD.WIDE R8, R20, 0x4, R8 ;  /* 0x0000000414087825 */ /* 0x008fca00078e0208 */
[----:B------:R-:W4:Y:S01]  /*0be0*/  LDG.E.CONSTANT R22, desc[UR6][R8.64] ;  /* 0x0000000608167981 */ /* 0x000f22000c1e9900 */
[----:B------:R-:W-:-:S05]  /*0bf0*/  LEA R19, R20, R17, 0x2 ;  /* 0x0000001114137211 */ /* 0x000fca00078e10ff */
[----:B------:R-:W0:Y:S02]  /*0c00*/  LDS R3, [R19] ;  /* 0x0000000013037984 */ /* 0x000e240000000800 */
[----:B0-----:R-:W-:-:S04]  /*0c10*/  HADD2 R3, R3, -R18.H0_H0 ;  /* 0xa000001203037230 */ /* 0x001fc80000000000 */
[----:B------:R-:W-:Y:S02]  /*0c20*/  HMUL2 R13, R3, R18.H1_H1 ;  /* 0x30000012030d7232 */ /* 0x000fe40000000000 */
[----:B-1----:R-:W-:-:S04]  /*0c30*/  IMAD.U32 R3, RZ, RZ, UR9 ;  /* 0x00000009ff037e24 */ /* 0x002fc8000f8e00ff */
[----:B------:R-:W-:Y:S02]  /*0c40*/  IMAD R21, R0, R3, R20 ;  /* 0x0000000300157224 */ /* 0x000fe400078e0214 */
[----:B----4-:R-:W-:-:S05]  /*0c50*/  HFMA2 R12, R13, R12, R22 ;  /* 0x0000000c0d0c7231 */ /* 0x010fca0000000016 */
[----:B------:R-:W-:Y:S01]  /*0c60*/  IMAD.MOV.U32 R22, RZ, RZ, R12 ;  /* 0x000000ffff167224 */ /* 0x000fe200078e000c */
        /* <DEDUP_REMOVED lines=9> */
.L_x_1674:
[----:B--2---:R-:W-:-:S09]  /*0d00*/  UISETP.NE.AND UP0, UPT, UR10, 0x2, UPT ;  /* 0x000000020a00788c */ /* 0x004fd2000bf05270 */
[----:B------:R-:W-:Y:S05]  /*0d10*/  BRA.U UP0, `(.L_x_1676) ;  /* 0x0000000100307547 */ /* 0x000fea000b800000 */
[----:B------:R-:W-:-:S05]  /*0d20*/  HADD2.F32 R13, -RZ, R12.H0_H0 ;  /* 0x2000000cff0d7230 */ /* 0x000fca0000004100 */
[----:B-----5:R-:W-:Y:S01]  /*0d30*/  FMUL.FTZ R22, R13, R2 ;  /* 0x000000020d167220 */ /* 0x020fe20000410000 */
        /* <DEDUP_REMOVED lines=9> */
[----:B------:R-:W-:Y:S05]  /*0dd0*/  BRA `(.L_x_1675) ;  /* 0x0000000000087947 */ /* 0x000fea0003800000 */
.L_x_1676:
[----:B------:R-:W-:-:S05]  /*0de0*/  IMAD.WIDE R12, R21, 0x4, R6 ;  /* 0x00000004150c7825 */ /* 0x000fca00078e0206 */
[----:B------:R0:W-:Y:S02]  /*0df0*/  STG.E desc[UR6][R12.64], R22 ;  /* 0x000000160c007986 */ /* 0x0001e4000c101906 */
.L_x_1675:
[----:B01----:R-:W-:-:S04]  /*0e00*/  IADD3 R12, PT, PT, R20, UR8, RZ ;  /* 0x00000008140c7c10 */ /* 0x003fc8000fffe0ff */
[----:B------:R-:W-:-:S13]  /*0e10*/  ISETP.GE.AND P1, PT, R12, R3, PT ;  /* 0x000000030c00720c */ /* 0x000fda0003f26270 */
[----:B------:R-:W-:Y:S05]  /*0e20*/  @P1 BRA `(.L_x_1673) ;  /* 0x0000000000a41947 */ /* 0x000fea0003800000 */
[----:B------:R-:W-:-:S06]  /*0e30*/  USHF.L.U32 UR4, UR8, 0x2, URZ ;  /* 0x0000000208047899 */ /* 0x000fcc00080006ff */
[----:B------:R-:W-:Y:S02]  /*0e40*/  IADD3 R10, P1, PT, R10, UR4, RZ ;  /* 0x000000040a0a7c10 */ /* 0x000fe4000ff3e0ff */
[----:B------:R-:W-:Y:S01]  /*0e50*/  IADD3 R8, P2, PT, R8, UR4, RZ ;  /* 0x0000000408087c10 */ /* 0x000fe2000ff5e0ff */
[----:B------:R-:W0:Y:S02]  /*0e60*/  LDS R13, [R19+UR4] ;  /* 0x00000004130d7984 */ /* 0x000e240008000800 */
[----:B------:R-:W-:Y:S02]  /*0e70*/  IMAD.X R11, RZ, RZ, R11, P1 ;  /* 0x000000ffff0b7224 */ /* 0x000fe400008e060b */
[----:B------:R-:W-:-:S03]  /*0e80*/  IMAD.X R9, RZ, RZ, R9, P2 ;  /* 0x000000ffff097224 */ /* 0x000fc600010e0609 */
[----:B------:R-:W3:Y:S04]  /*0e90*/  LDG.E.CONSTANT R10, desc[UR6][R10.64] ;  /* 0x000000060a0a7981 */ /* 0x000ee8000c1e9900 */
[----:B------:R0:W3:Y:S01]  /*0ea0*/  LDG.E.CONSTANT R8, desc[UR6][R8.64] ;  /* 0x0000000608087981 */ /* 0x0000e2000c1e9900 */
[----:B------:R-:W-:Y:S01]  /*0eb0*/  IADD3 R21, PT, PT, R21, UR8, RZ ;  /* 0x0000000815157c10 */ /* 0x000fe2000fffe0ff */
[----:B0-----:R-:W-:-:S04]  /*0ec0*/  HADD2 R9, R13, -R18.H0_H0 ;  /* 0xa00000120d097230 */ /* 0x001fc80000000000 */
[----:B------:R-:W-:-:S04]  /*0ed0*/  HMUL2 R9, R9, R18.H1_H1 ;  /* 0x3000001209097232 */ /* 0x000fc80000000000 */
[----:B---3--:R-:W-:Y:S01]  /*0ee0*/  HFMA2 R11, R9, R10, R8 ;  /* 0x0000000a090b7231 */ /* 0x008fe20000000008 */
[----:B------:R-:W-:Y:S06]  /*0ef0*/  @!P0 BRA `(.L_x_1677) ;  /* 0x0000000000208947 */ /* 0x000fec0003800000 */
[----:B------:R3:W-:Y:S01]  /*0f00*/  STS [R19+UR4], R11 ;  /* 0x0000000b13007988 */ /* 0x0007e20008000804 */
[C---:B------:R-:W-:Y:S01]  /*0f10*/  HADD2 R9, |R11|.reuse, -RZ.H0_H0 ;  /* 0xa00000ff0b097230 */ /* 0x040fe20000000200 */
[----:B------:R-:W-:-:S04]  /*0f20*/  HSETP2.GT.AND P1, PT, |R11|.H0_H0, |R11|.H1_H1, PT ;  /* 0x7000000b0b007234 */ /* 0x000fc80003f24a00 */
[----:B------:R-:W-:-:S04]  /*0f30*/  PRMT R8, R9, 0x7632, R8 ;  /* 0x0000763209087816 */ /* 0x000fc80000000008 */
[----:B------:R-:W-:-:S05]  /*0f40*/  SEL R9, R8, R9, !P1 ;  /* 0x0000000908097207 */ /* 0x000fca0004800000 */
[----:B------:R-:W-:-:S05]  /*0f50*/  HSETP2.GT.AND P1, PT, R9.H0_H0, R16.H0_H0, PT ;  /* 0x2000001009007234 */ /* 0x000fca0003f24800 */
[----:B------:R-:W-:Y:S01]  /*0f60*/  SEL R16, R16, R9, !P1 ;  /* 0x0000000910107207 */ /* 0x000fe20004800000 */
[----:B---3--:R-:W-:Y:S07]  /*0f70*/  BRA `(.L_x_1678) ;  /* 0x0000000000447947 */ /* 0x008fee0003800000 */
.L_x_1677:
[----:B------:R-:W0:Y:S02]  /*0f80*/  LDC R8, c[0x0][0x3f0] ;  /* 0x0000fc00ff087b82 */ /* 0x000e240000000800 */
[----:B0-----:R-:W-:-:S13]  /*0f90*/  ISETP.NE.AND P1, PT, R8, 0x2, PT ;  /* 0x000000020800780c */ /* 0x001fda0003f25270 */
[----:B------:R-:W0:Y:S02]  /*0fa0*/  @P1 LDC.64 R8, c[0x0][0x380] ;  /* 0x0000e000ff081b82 */ /* 0x000e240000000a00 */
[----:B0-----:R-:W-:-:S05]  /*0fb0*/  @P1 IMAD.WIDE R8, R21, 0x4, R8 ;  /* 0x0000000415081825 */ /* 0x001fca00078e0208 */
[----:B------:R0:W-:Y:S01]  /*0fc0*/  @P1 STG.E desc[UR6][R8.64], R11 ;  /* 0x0000000b08001986 */ /* 0x0001e2000c101906 */
[----:B------:R-:W-:Y:S05]  /*0fd0*/  @P1 BRA `(.L_x_1678) ;  /* 0x00000000002c1947 */ /* 0x000fea0003800000 */
[----:B0-----:R-:W-:-:S05]  /*0fe0*/  HADD2.F32 R9, -RZ, R11.H0_H0 ;  /* 0x2000000bff097230 */ /* 0x001fca0000004100 */
        /* <DEDUP_REMOVED lines=9> */
[----:B------:R1:W-:Y:S02]  /*1080*/  STG.E.U16 desc[UR6][R8.64], R13 ;  /* 0x0000000d08007986 */ /* 0x0003e4000c101506 */
.L_x_1678:
[----:B------:R-:W-:-:S05]  /*1090*/  VIADD R20, R12, UR8 ;  /* 0x000000080c147c36 */ /* 0x000fca0008000000 */
[----:B------:R-:W-:-:S13]  /*10a0*/  ISETP.GE.AND P1, PT, R20, R3, PT ;  /* 0x000000031400720c */ /* 0x000fda0003f26270 */
[----:B------:R-:W-:Y:S05]  /*10b0*/  @!P1 BRA `(.L_x_1679) ;  /* 0xfffffff800b49947 */ /* 0x000fea000383ffff */
.L_x_1673:
[----:B-12---:R-:W-:Y:S05]  /*10c0*/  BSYNC.RECONVERGENT B0 ;  /* 0x0000000000007941 */ /* 0x006fea0003800200 */
.L_x_1672:
[----:B------:R-:W1:Y:S02]  /*10d0*/  LDCU.64 UR4, c[0x0][0x3e8] ;  /* 0x00007d00ff0477ac */ /* 0x000e640008000a00 */
[----:B-1----:R-:W-:-:S04]  /*10e0*/  ISETP.NE.U32.AND P0, PT, RZ, UR4, PT ;  /* 0x00000004ff007c0c */ /* 0x002fc8000bf05070 */
[----:B------:R-:W-:-:S13]  /*10f0*/  ISETP.NE.AND.EX P0, PT, RZ, UR5, PT, P0 ;  /* 0x00000005ff007c0c */ /* 0x000fda000bf05300 */
[----:B------:R-:W-:Y:S05]  /*1100*/  @!P0 EXIT ;  /* 0x000000000000894d */ /* 0x000fea0003800000 */
[----:B------:R-:W-:Y:S01]  /*1110*/  HADD2.F32 R16, -RZ, R16.H0_H0 ;  /* 0x20000010ff107230 */ /* 0x000fe20000004100 */
[----:B------:R-:W-:Y:S01]  /*1120*/  ISETP.NE.AND P0, PT, R14, RZ, PT ;  /* 0x000000ff0e00720c */ /* 0x000fe20003f05270 */
[----:B------:R-:W-:Y:S01]  /*1130*/  BSSY.RECONVERGENT B0, `(.L_x_1680) ;  /* 0x000007b000007945 */ /* 0x000fe20003800200 */
[----:B0-----:R-:W-:Y:S02]  /*1140*/  I2FP.F32.U32 R8, R14 ;  /* 0x0000000e00087245 */ /* 0x001fe40000201000 */
[----:B------:R-:W0:Y:S02]  /*1150*/  SHFL.BFLY PT, R7, R16, 0x10, 0x1f ;  /* 0x0e001f0010077f89 */ /* 0x000e2400000e0000 */
[----:B------:R-:W-:-:S07]  /*1160*/  FSETP.GT.FTZ.AND P1, PT, R5, R8, PT ;  /* 0x000000080500720b */ /* 0x000fce0003f34000 */
[----:B------:R-:W1:Y:S06]  /*1170*/  @!P0 S2R R11, SR_CgaCtaId ;  /* 0x00000000000b8919 */ /* 0x000e6c0000008800 */
[----:B------:R-:W2:Y:S01]  /*1180*/  @P1 S2R R13, SR_CgaCtaId ;  /* 0x00000000000d1919 */ /* 0x000ea20000008800 */
[----:B------:R-:W-:-:S04]  /*1190*/  @P1 MOV R8, 0x400 ;  /* 0x0000040000081802 */ /* 0x000fc80000000f00 */
[----:B------:R-:W-:Y:S02]  /*11a0*/  @P1 IADD3 R8, PT, PT, R8, 0x8, RZ ;  /* 0x0000000808081810 */ /* 0x000fe40007ffe0ff */
[----:B0-----:R-:W-:-:S05]  /*11b0*/  FMNMX.FTZ R7, R16, R7, !PT ;  /* 0x0000000710077209 */ /* 0x001fca0007810000 */
[----:B-----5:R-:W0:Y:S01]  /*11c0*/  SHFL.BFLY PT, R2, R7, 0x8, 0x1f ;  /* 0x0d001f0007027f89 */ /* 0x020e2200000e0000 */
[----:B--2---:R-:W-:-:S05]  /*11d0*/  @P1 LEA R13, R13, R8, 0x18 ;  /* 0x000000080d0d1211 */ /* 0x004fca00078ec0ff */
[----:B------:R-:W-:Y:S01]  /*11e0*/  @P1 IMAD R14, R14, 0x4, R13 ;  /* 0x000000040e0e1824 */ /* 0x000fe200078e020d */
[----:B0-----:R-:W-:Y:S02]  /*11f0*/  FMNMX.FTZ R2, R7, R2, !PT ;  /* 0x0000000207027209 */ /* 0x001fe40007810000 */
[----:B------:R-:W-:-:S03]  /*1200*/  @!P0 MOV R7, 0x400 ;  /* 0x0000040000078802 */ /* 0x000fc60000000f00 */
[----:B------:R-:W0:Y:S02]  /*1210*/  SHFL.BFLY PT, R9, R2, 0x4, 0x1f ;  /* 0x0c801f0002097f89 */ /* 0x000e2400000e0000 */
[----:B0-----:R-:W-:Y:S01]  /*1220*/  FMNMX.FTZ R9, R2, R9, !PT ;  /* 0x0000000902097209 */ /* 0x001fe20007810000 */
[----:B------:R-:W-:Y:S01]  /*1230*/  @!P0 VIADD R2, R7, 0x8 ;  /* 0x0000000807028836 */ /* 0x000fe20000000000 */
[----:B------:R-:W-:-:S03]  /*1240*/  MOV R7, 0xe0ad78ec ;  /* 0xe0ad78ec00077802 */ /* 0x000fc60000000f00 */
[----:B------:R-:W0:Y:S01]  /*1250*/  SHFL.BFLY PT, R6, R9, 0x2, 0x1f ;  /* 0x0c401f0009067f89 */ /* 0x000e2200000e0000 */
[----:B-1----:R-:W-:-:S05]  /*1260*/  @!P0 LEA R2, R11, R2, 0x18 ;  /* 0x000000020b028211 */ /* 0x002fca00078ec0ff */
[----:B------:R-:W-:Y:S01]  /*1270*/  @!P0 IMAD R2, R15, 0x4, R2 ;  /* 0x000000040f028824 */ /* 0x000fe200078e0202 */
[----:B0-----:R-:W-:-:S05]  /*1280*/  FMNMX.FTZ R6, R9, R6, !PT ;  /* 0x0000000609067209 */ /* 0x001fca0007810000 */
[----:B------:R-:W0:Y:S02]  /*1290*/  SHFL.BFLY PT, R5, R6, 0x1, 0x1f ;  /* 0x0c201f0006057f89 */ /* 0x000e2400000e0000 */
        /* <DEDUP_REMOVED lines=65> */
[----:B------:R-:W-:Y:S05]  /*16b0*/  CALL.REL.NOINC `($__internal_38_$__cuda_sm20_div_rn_f64_full) ;  /* 0x0000000000b47944 */ /* 0x000fea0003c00000 */
.L_x_1683:
[----:B------:R-:W-:Y:S05]  /*16c0*/  BSYNC.RECONVERGENT B1 ;  /* 0x0000000000017941 */ /* 0x000fea0003800200 */
.L_x_1682:
        /* <DEDUP_REMOVED lines=16> */
.L_x_1684:
[----:B------:R-:W-:-:S06]  /*17d0*/  IMAD R10, R9, 0x4, R14 ;  /* 0x00000004090a7824 */ /* 0x000fcc00078e020e */
[----:B0-----:R-:W0:Y:S02]  /*17e0*/  LDS R10, [R10] ;  /* 0x000000000a0a7984 */ /* 0x001e240000000800 */
[----:B0-----:R-:W-:-:S05]  /*17f0*/  HADD2.F32 R3, -RZ, R10.H0_H0 ;  /* 0x2000000aff037230 */ /* 0x001fca0000004100 */
[----:B------:R-:W-:Y:S01]  /*1800*/  FMUL.FTZ R11, R8, R3 ;  /* 0x00000003080b7220 */ /* 0x000fe20000410000 */
[----:B------:R-:W-:-:S05]  /*1810*/  HADD2.F32 R3, -RZ, R10.H1_H1 ;  /* 0x3000000aff037230 */ /* 0x000fca0000004100 */
[----:B------:R-:W0:Y:S01]  /*1820*/  F2I.S8.NTZ R11, R11 ;  /* 0x0000000b000b7305 */ /* 0x000e220000202100 */
[----:B------:R-:W-:Y:S01]  /*1830*/  FMUL.FTZ R12, R8, R3 ;  /* 0x00000003080c7220 */ /* 0x000fe20000410000 */
[-C--:B------:R-:W-:Y:S02]  /*1840*/  IMAD R3, R0, R16.reuse, R9 ;  /* 0x0000001000037224 */ /* 0x080fe400078e0209 */
[----:B------:R-:W-:Y:S02]  /*1850*/  VIADD R9, R9, UR8 ;  /* 0x0000000809097c36 */ /* 0x000fe40008000000 */
[----:B------:R-:W-:Y:S02]  /*1860*/  IMAD.WIDE R2, R3, 0x2, R6 ;  /* 0x0000000203027825 */ /* 0x000fe400078e0206 */
[----:B------:R-:W1:Y:S01]  /*1870*/  F2I.S8.NTZ R12, R12 ;  /* 0x0000000c000c7305 */ /* 0x000e620000202100 */
[----:B------:R-:W-:Y:S02]  /*1880*/  ISETP.GE.AND P0, PT, R9, R16, PT ;  /* 0x000000100900720c */ /* 0x000fe40003f06270 */
[----:B0-----:R-:W-:-:S04]  /*1890*/  PRMT R13, R11, 0x8880, RZ ;  /* 0x000088800b0d7816 */ /* 0x001fc800000000ff */
[----:B------:R-:W-:-:S04]  /*18a0*/  PRMT R13, R13, 0x7710, RZ ;  /* 0x000077100d0d7816 */ /* 0x000fc800000000ff */
[----:B-1----:R-:W-:-:S05]  /*18b0*/  PRMT R13, R12, 0x7604, R13 ;  /* 0x000076040c0d7816 */ /* 0x002fca000000000d */
[----:B------:R0:W-:Y:S01]  /*18c0*/  STG.E.U16 desc[UR6][R2.64], R13 ;  /* 0x0000000d02007986 */ /* 0x0001e2000c101506 */
[----:B------:R-:W-:Y:S05]  /*18d0*/  @!P0 BRA `(.L_x_1684) ;  /* 0xfffffffc00bc8947 */ /* 0x000fea000383ffff */
.L_x_1681:
[----:B------:R-:W-:Y:S05]  /*18e0*/  BSYNC.RECONVERGENT B0 ;  /* 0x0000000000007941 */ /* 0x000fea0003800200 */
.L_x_1680:
        /* <DEDUP_REMOVED lines=10> */
        .weak           $__internal_38_$__cuda_sm20_div_rn_f64_full
        .type           $__internal_38_$__cuda_sm20_div_rn_f64_full,@function
        .size           $__internal_38_$__cuda_sm20_div_rn_f64_full,(.L_x_2516 - $__internal_38_$__cuda_sm20_div_rn_f64_full)
$__internal_38_$__cuda_sm20_div_rn_f64_full:
        /* <DEDUP_REMOVED lines=92> */
.L_x_1686:
        /* <DEDUP_REMOVED lines=15> */
.L_x_1688:
[----:B------:R-:W-:Y:S01]  /*2040*/  LOP3.LUT R11, R7, 0x80000, RZ, 0xfc, !PT ;  /* 0x00080000070b7812 */ /* 0x000fe200078efcff */
[----:B------:R-:W-:-:S07]  /*2050*/  IMAD.MOV.U32 R10, RZ, RZ, R6 ;  /* 0x000000ffff0a7224 */ /* 0x000fce00078e0006 */
.L_x_1687:
[----:B------:R-:W-:Y:S05]  /*2060*/  BSYNC.RECONVERGENT B2 ;  /* 0x0000000000027941 */ /* 0x000fea0003800200 */
.L_x_1685:
[----:B------:R-:W-:Y:S01]  /*2070*/  HFMA2 R9, -RZ, RZ, 0, 0 ;  /* 0x00000000ff097431 */ /* 0x000fe200000001ff */
[----:B------:R-:W-:Y:S01]  /*2080*/  MOV R2, R10 ;  /* 0x0000000a00027202 */ /* 0x000fe20000000f00 */
[----:B------:R-:W-:Y:S02]  /*2090*/  IMAD.MOV.U32 R3, RZ, RZ, R11 ;  /* 0x000000ffff037224 */ /* 0x000fe400078e000b */
[----:B------:R-:W-:Y:S05]  /*20a0*/  RET.REL.NODEC R8 `(_ZN17fastertransformer35generalAddBiasResidualLayerNormOpt2I7__half2Lb0ELb0ELi2ELb1ELi2EEEvPT_S3_PKS2_S5_S5_S5_S5_S5_fiiPKfS7_S7_Pfi) ;  /* 0xffffffdc08d47950 */ /* 0x000fea0003c3ffff */
.L_x_1689:
        /* <DEDUP_REMOVED lines=13> */
.L_x_2516:


//--------------------- .text._ZN17fastertransformer34generalAddBiasResidualLayerNormOptI7__half2Lb0ELb0ELi2ELb1ELi2EEEvPT_S3_PKS2_S5_S5_S5_S5_S5_fiiPKfS7_S7_Pfi --------------------------
	.section	.text._ZN17fastertransformer34generalAddBiasResidualLayerNormOptI7__half2Lb0ELb0ELi2ELb1ELi2EEEvPT_S3_PKS2_S5_S5_S5_S5_S5_fiiPKfS7_S7_Pfi,"ax",@progbits
	.align	128
        .global         _ZN17fastertransformer34generalAddBiasResidualLayerNormOptI7__half2Lb0ELb0ELi2ELb1ELi2EEEvPT_S3_PKS2_S5_S5_S5_S5_S5_fiiPKfS7_S7_Pfi
        .type           _ZN17fastertransformer34generalAddBiasResidualLayerNormOptI7__half2Lb0ELb0ELi2ELb1ELi2EEEvPT_S3_PKS2_S5_S5_S5_S5_S5_fiiPKfS7_S7_Pfi,@function
        .size           _ZN17fastertransformer34generalAddBiasResidualLayerNormOptI7__half2Lb0ELb0ELi2ELb1ELi2EEEvPT_S3_PKS2_S5_S5_S5_S5_S5_fiiPKfS7_S7_Pfi,(.L_x_2517 - _ZN17fastertransformer34generalAddBiasResidualLayerNormOptI7__half2Lb0ELb0ELi2ELb1ELi2EEEvPT_S3_PKS2_S5_S5_S5_S5_S5_fiiPKfS7_S7_Pfi)
        .other          _ZN17fastertransformer34generalAddBiasResidualLayerNormOptI7__half2Lb0ELb0ELi2ELb1ELi2EEEvPT_S3_PKS2_S5_S5_S5_S5_S5_fiiPKfS7_S7_Pfi,@"STO_CUDA_ENTRY STV_DEFAULT"
_ZN17fastertransformer34generalAddBiasResidualLayerNormOptI7__half2Lb0ELb0ELi2ELb1ELi2EEEvPT_S3_PKS2_S5_S5_S5_S5_S5_fiiPKfS7_S7_Pfi:
.text._ZN17fastertransformer34generalAddBiasResidualLayerNormOptI7__half2Lb0ELb0ELi2ELb1ELi2EEEvPT_S3_PKS2_S5_S5_S5_S5_S5_fiiPKfS7_S7_Pfi:
[----:B------:R-:W-:Y:S08]  /*0000*/  LDC R1, c[0x0][0x37c] ;  /* 0x0000df00ff017b82 */ /* 0x000ff00000000800 */
[----:B------:R-:W0:Y:S01]  /*0010*/  LDC R2, c[0x0][0x3f0] ;  /* 0x0000fc00ff027b82 */ /* 0x000e220000000800 */
[----:B------:R-:W1:Y:S01]  /*0020*/  LDCU.64 UR6, c[0x0][0x358] ;  /* 0x00006b00ff0677ac */ /* 0x000e620008000a00 */
[----:B------:R-:W-:Y:S01]  /*0030*/  IMAD.MOV.U32 R8, RZ, RZ, RZ ;  /* 0x000000ffff087224 */ /* 0x000fe200078e00ff */
[----:B------:R-:W2:Y:S01]  /*0040*/  S2R R0, SR_TID.X ;  /* 0x0000000000007919 */ /* 0x000ea20000002100 */
[----:B------:R-:W-:Y:S01]  /*0050*/  PRMT R12, RZ, 0x5410, RZ ;  /* 0x00005410ff0c7816 */ /* 0x000fe200000000ff */
[----:B------:R-:W3:Y:S01]  /*0060*/  LDCU UR4, c[0x0][0x3c8] ;  /* 0x00007900ff0477ac */ /* 0x000ee20008000800 */
[----:B------:R-:W-:Y:S01]  /*0070*/  BSSY.RECONVERGENT B0, `(.L_x_1690) ;  /* 0x0000020000007945 */ /* 0x000fe20003800200 */
[----:B---3--:R-:W-:Y:S01]  /*0080*/  IMAD.U32 R9, RZ, RZ, UR4 ;  /* 0x00000004ff097e24 */ /* 0x008fe2000f8e00ff */
[----:B0-----:R-:W-:-:S04]  /*0090*/  ISETP.NE.AND P1, PT, R2, 0x2, PT ;  /* 0x000000020200780c */ /* 0x001fc80003f25270 */
[----:B--2---:R-:W-:-:S09]  /*00a0*/  ISETP.GE.AND P0, PT, R0, R9, PT ;  /* 0x000000090000720c */ /* 0x004fd20003f06270 */
[----:B------:R-:W1:Y:S02]  /*00b0*/  @!P1 LDC.64 R2, c[0x0][0x3e0] ;  /* 0x0000f800ff029b82 */ /* 0x000e640000000a00 */
[----:B-1----:R0:W5:Y:S02]  /*00c0*/  @!P1 LDG.E R8, desc[UR6][R2.64] ;  /* 0x0000000602089981 */ /* 0x002164000c1e1900 */
[----:B------:R-:W-:Y:S05]  /*00d0*/  @P0 BRA `(.L_x_1691) ;  /* 0x0000000000640947 */ /* 0x000fea0003800000 */
[----:B------:R-:W1:Y:S01]  /*00e0*/  S2R R17, SR_CgaCtaId ;  /* 0x0000000000117919 */ /* 0x000e620000008800 */
[----:B------:R-:W2:Y:S01]  /*00f0*/  LDC R13, c[0x0][0x360] ;  /* 0x0000d800ff0d7b82 */ /* 0x000ea20000000800 */
[----:B------:R-:W-:Y:S01]  /*0100*/  MOV R10, 0x400 ;  /* 0x00000400000a7802 */ /* 0x000fe20000000f00 */
[----:B------:R-:W3:Y:S01]  /*0110*/  S2R R16, SR_CTAID.X ;  /* 0x0000000000107919 */ /* 0x000ee20000002500 */
[----:B------:R-:W-:-:S03]  /*0120*/  MOV R20, R0 ;  /* 0x0000000000147202 */ /* 0x000fc60000000f00 */
[----:B------:R-:W-:Y:S02]  /*0130*/  VIADD R10, R10, 0x110 ;  /* 0x000001100a0a7836 */ /* 0x000fe40000000000 */
[----:B------:R-:W4:Y:S08]  /*0140*/  LDC.64 R6, c[0x0][0x388] ;  /* 0x0000e200ff067b82 */ /* 0x000f300000000a00 */
[----:B------:R-:W2:Y:S08]  /*0150*/  LDC.64 R4, c[0x0][0x3a0] ;  /* 0x0000e800ff047b82 */ /* 0x000eb00000000a00 */
[----:B0-----:R-:W0:Y:S01]  /*0160*/  LDC.64 R2, c[0x0][0x3a8] ;  /* 0x0000ea00ff027b82 */ /* 0x001e220000000a00 */
[----:B-1----:R-:W-:-:S07]  /*0170*/  LEA R17, R17, R10, 0x18 ;  /* 0x0000000a11117211 */ /* 0x002fce00078ec0ff */
.L_x_1692:
[----:B-1-3--:R-:W-:-:S04]  /*0180*/  IMAD R15, R16, R9, R20 ;  /* 0x00000009100f7224 */ /* 0x00afc800078e0214 */
[----:B--2---:R-:W-:-:S04]  /*0190*/  IMAD.WIDE R18, R15, 0x4, R4 ;  /* 0x000000040f127825 */ /* 0x004fc800078e0204 */
[C---:B0-----:R-:W-:Y:S02]  /*01a0*/  IMAD.WIDE R10, R15.reuse, 0x4, R2 ;  /* 0x000000040f0a7825 */ /* 0x041fe400078e0202 */
[----:B------:R-:W2:Y:S04]  /*01b0*/  LDG.E.CONSTANT R18, desc[UR6][R18.64] ;  /* 0x0000000612127981 */ /* 0x000ea8000c1e9900 */
[----:B------:R2:W3:Y:S01]  /*01c0*/  LDG.E.CONSTANT R10, desc[UR6][R10.64] ;  /* 0x000000060a0a7981 */ /* 0x0004e2000c1e9900 */
[----:B----4-:R-:W-:-:S04]  /*01d0*/  IMAD.WIDE R14, R15, 0x4, R6 ;  /* 0x000000040f0e7825 */ /* 0x010fc800078e0206 */
[----:B------:R-:W-:Y:S02]  /*01e0*/  IMAD R22, R20, 0x4, R17 ;  /* 0x0000000414167824 */ /* 0x000fe400078e0211 */
        /* <DEDUP_REMOVED lines=8> */
.L_x_1691:
[----:B------:R-:W-:Y:S05]  /*0270*/  BSYNC.RECONVERGENT B0 ;  /* 0x0000000000007941 */ /* 0x000fea0003800200 */
.L_x_1690:
[----:B------:R-:W-:Y:S01]  /*0280*/  HADD2 R12, R12.H0_H0, R12.H1_H1 ;  /* 0x3000000c0c0c7230 */ /* 0x000fe20000000800 */
[----:B------:R-:W-:Y:S01]  /*0290*/  MOV R6, 0x400 ;  /* 0x0000040000067802 */ /* 0x000fe20000000f00 */
[----:B------:R-:W1:Y:S01]  /*02a0*/  LDCU UR8, c[0x0][0x360] ;  /* 0x00006c00ff0877ac */ /* 0x000e620008000800 */
[----:B------:R-:W-:Y:S01]  /*02b0*/  LOP3.LUT P1, R10, R0, 0x1f, RZ, 0xc0, !PT ;  /* 0x0000001f000a7812 */ /* 0x000fe2000782c0ff */
[----:B------:R-:W-:Y:S01]  /*02c0*/  BSSY.RECONVERGENT B0, `(.L_x_1693) ;  /* 0x000004e000007945 */ /* 0x000fe20003800200 */
[----:B------:R-:W-:Y:S01]  /*02d0*/  HADD2.F32 R12, -RZ, R12.H0_H0 ;  /* 0x2000000cff0c7230 */ /* 0x000fe20000004100 */
[----:B------:R-:W2:Y:S04]  /*02e0*/  LDCU UR4, c[0x0][0x3c8] ;  /* 0x00007900ff0477ac */ /* 0x000ea80008000800 */
[----:B0-----:R-:W0:Y:S01]  /*02f0*/  SHFL.BFLY PT, R3, R12, 0x10, 0x1f ;  /* 0x0e001f000c037f89 */ /* 0x001e2200000e0000 */
[----:B-1----:R-:W-:-:S05]  /*0300*/  I2FP.F32.U32 R11, UR8 ;  /* 0x00000008000b7c45 */ /* 0x002fca0008201000 */
[----:B------:R-:W-:Y:S01]  /*0310*/  FMUL.FTZ R11, R11, 0.03125 ;  /* 0x3d0000000b0b7820 */ /* 0x000fe20000410000 */
[----:B0-----:R-:W-:Y:S01]  /*0320*/  FADD.FTZ R3, R12, R3 ;  /* 0x000000030c037221 */ /* 0x001fe20000010000 */
[----:B------:R-:W-:-:S04]  /*0330*/  MOV R12, RZ ;  /* 0x000000ff000c7202 */ /* 0x000fc80000000f00 */
[----:B------:R-:W0:Y:S02]  /*0340*/  SHFL.BFLY PT, R2, R3, 0x8, 0x1f ;  /* 0x0d001f0003027f89 */ /* 0x000e2400000e0000 */
[----:B0-----:R-:W-:-:S05]  /*0350*/  FADD.FTZ R4, R3, R2 ;  /* 0x0000000203047221 */ /* 0x001fca0000010000 */
[----:B------:R-:W0:Y:S02]  /*0360*/  SHFL.BFLY PT, R5, R4, 0x4, 0x1f ;  /* 0x0c801f0004057f89 */ /* 0x000e2400000e0000 */
[----:B0-----:R-:W-:Y:S01]  /*0370*/  FADD.FTZ R7, R4, R5 ;  /* 0x0000000504077221 */ /* 0x001fe20000010000 */
[----:B------:R-:W-:Y:S01]  /*0380*/  VIADD R4, R6, 0x8 ;  /* 0x0000000806047836 */ /* 0x000fe20000000000 */
[----:B------:R-:W0:Y:S03]  /*0390*/  S2R R5, SR_CgaCtaId ;  /* 0x0000000000057919 */ /* 0x000e260000008800 */
[----:B------:R-:W1:Y:S02]  /*03a0*/  SHFL.BFLY PT, R2, R7, 0x2, 0x1f ;  /* 0x0c401f0007027f89 */ /* 0x000e6400000e0000 */
[----:B-1----:R-:W-:Y:S01]  /*03b0*/  FADD.FTZ R13, R7, R2 ;  /* 0x00000002070d7221 */ /* 0x002fe20000010000 */
[----:B------:R-:W-:-:S02]  /*03c0*/  I2FP.F32.U32 R2, R0 ;  /* 0x0000000000027245 */ /* 0x000fc40000201000 */
[----:B0-----:R-:W-:Y:S02]  /*03d0*/  LEA R7, R5, R4, 0x18 ;  /* 0x0000000405077211 */ /* 0x001fe400078ec0ff */
[----:B------:R-:W0:Y:S01]  /*03e0*/  SHFL.BFLY PT, R14, R13, 0x1, 0x1f ;  /* 0x0c201f000d0e7f89 */ /* 0x000e2200000e0000 */
[----:B------:R-:W-:Y:S02]  /*03f0*/  FSETP.GT.FTZ.AND P2, PT, R11, R2, PT ;  /* 0x000000020b00720b */ /* 0x000fe40003f54000 */
[----:B------:R-:W-:Y:S01]  /*0400*/  LEA.HI R3, R0, R7, RZ, 0x1d ;  /* 0x0000000700037211 */ /* 0x000fe200078fe8ff */
[----:B------:R-:W-:Y:S02]  /*0410*/  IMAD R4, R10, 0x4, R7 ;  /* 0x000000040a047824 */ /* 0x000fe400078e0207 */
[----:B0-----:R-:W-:-:S05]  /*0420*/  FADD.FTZ R18, R13, R14 ;  /* 0x0000000e0d127221 */ /* 0x001fca0000010000 */
[----:B------:R0:W-:Y:S01]  /*0430*/  @!P1 STS [R3], R18 ;  /* 0x0000001203009388 */ /* 0x0001e20000000800 */
[----:B------:R-:W-:Y:S01]  /*0440*/  BAR.SYNC.DEFER_BLOCKING 0x0 ;  /* 0x0000000000007b1d */ /* 0x000fe20000010000 */
[----:B------:R-:W-:-:S13]  /*0450*/  ISETP.NE.AND P1, PT, R0, RZ, PT ;  /* 0x000000ff0000720c */ /* 0x000fda0003f25270 */
[----:B------:R-:W-:Y:S02]  /*0460*/  @!P1 I2FP.F32.S32 R17, R9 ;  /* 0x0000000900119245 */ /* 0x000fe40000201400 */
[----:B0-----:R-:W-:-:S04]  /*0470*/  @!P1 LEA R18, R5, R6, 0x18 ;  /* 0x0000000605129211 */ /* 0x001fc800078ec0ff */
[----:B------:R-:W0:Y:S01]  /*0480*/  @!P1 MUFU.RCP R17, R17 ;  /* 0x0000001100119308 */ /* 0x000e220000001000 */
[----:B------:R-:W1:Y:S04]  /*0490*/  @P2 LDS R12, [R4] ;  /* 0x00000000040c2984 */ /* 0x000e680000000800 */
[----:B-1----:R-:W1:Y:S02]  /*04a0*/  SHFL.BFLY PT, R7, R12, 0x10, 0x1f ;  /* 0x0e001f000c077f89 */ /* 0x002e6400000e0000 */
        /* <DEDUP_REMOVED lines=9> */
[----:B0-----:R-:W-:Y:S01]  /*0540*/  @!P1 FMUL.FTZ.D2 R7, R12, R17 ;  /* 0x000000110c079220 */ /* 0x001fe20000310000 */
[----:B------:R-:W-:-:S04]  /*0550*/  IMAD.MOV.U32 R12, RZ, RZ, RZ ;  /* 0x000000ffff0c7224 */ /* 0x000fc800078e00ff */
[----:B------:R0:W-:Y:S01]  /*0560*/  @!P1 STS [R18], R7 ;  /* 0x0000000712009388 */ /* 0x0001e20000000800 */
[----:B------:R-:W-:Y:S06]  /*0570*/  BAR.SYNC.DEFER_BLOCKING 0x0 ;  /* 0x0000000000007b1d */ /* 0x000fec0000010000 */
[----:B--2---:R-:W-:Y:S05]  /*0580*/  @P0 BRA `(.L_x_1694) ;  /* 0x0000000000840947 */ /* 0x004fea0003800000 */
[----:B------:R-:W-:Y:S01]  /*0590*/  LEA R5, R5, R6, 0x18 ;  /* 0x0000000605057211 */ /* 0x000fe200078ec0ff */
[----:B------:R-:W1:Y:S01]  /*05a0*/  S2R R14, SR_CTAID.X ;  /* 0x00000000000e7919 */ /* 0x000e620000002500 */
[----:B0-----:R-:W0:Y:S01]  /*05b0*/  LDC.64 R6, c[0x0][0x390] ;  /* 0x0000e400ff067b82 */ /* 0x001e220000000a00 */
[----:B------:R-:W-:Y:S01]  /*05c0*/  IMAD.MOV.U32 R12, RZ, RZ, RZ ;  /* 0x000000ffff0c7224 */ /* 0x000fe200078e00ff */
[----:B------:R-:W-:Y:S02]  /*05d0*/  MOV R18, R0 ;  /* 0x0000000000127202 */ /* 0x000fe40000000f00 */
[----:B------:R-:W2:Y:S05]  /*05e0*/  LDS R5, [R5] ;  /* 0x0000000005057984 */ /* 0x000eaa0000000800 */
.L_x_1695:
[----:B------:R-:W-:-:S04]  /*05f0*/  IMAD.U32 R9, RZ, RZ, UR4 ;  /* 0x00000004ff097e24 */ /* 0x000fc8000f8e00ff */
[----:B-1----:R-:W-:-:S04]  /*0600*/  IMAD R15, R14, R9, R18 ;  /* 0x000000090e0f7224 */ /* 0x002fc800078e0212 */
[----:B0-----:R-:W-:-:S06]  /*0610*/  IMAD.WIDE.U32 R16, R15, 0x4, R6 ;  /* 0x000000040f107825 */ /* 0x001fcc00078e0006 */
[----:B------:R-:W3:Y:S01]  /*0620*/  LDG.E.CONSTANT R16, desc[UR6][R16.64] ;  /* 0x0000000610107981 */ /* 0x000ee2000c1e9900 */
[----:B------:R-:W-:-:S05]  /*0630*/  VIADD R24, R18, UR8 ;  /* 0x0000000812187c36 */ /* 0x000fca0008000000 */
        /* <DEDUP_REMOVED lines=9> */
[----:B------:R-:W-:-:S05]  /*06d0*/  IADD3 R17, PT, PT, R15, UR8, RZ ;  /* 0x000000080f117c10 */ /* 0x000fca000fffe0ff */
[----:B------:R-:W-:-:S06]  /*06e0*/  IMAD.WIDE.U32 R16, R17, 0x4, R6 ;  /* 0x0000000411107825 */ /* 0x000fcc00078e0006 */
[----:B------:R-:W2:Y:S02]  /*06f0*/  LDG.E.CONSTANT R16, desc[UR6][R16.64] ;  /* 0x0000000610107981 */ /* 0x000ea4000c1e9900 */
[--C-:B--2---:R-:W-:Y:S02]  /*0700*/  HADD2.F32 R18, -RZ, R16.reuse.H1_H1 ;  /* 0x30000010ff127230 */ /* 0x104fe40000004100 */
[----:B------:R-:W-:-:S03]  /*0710*/  HADD2.F32 R20, -RZ, R16.H0_H0 ;  /* 0x20000010ff147230 */ /* 0x000fc60000004100 */
[C---:B------:R-:W-:Y:S01]  /*0720*/  FADD.FTZ R13, -R5.reuse, R18 ;  /* 0x00000012050d7221 */ /* 0x040fe20000010100 */
[----:B------:R-:W-:Y:S02]  /*0730*/  VIADD R18, R24, UR8 ;  /* 0x0000000818127c36 */ /* 0x000fe40008000000 */
[----:B------:R-:W-:Y:S01]  /*0740*/  FADD.FTZ R20, -R5, R20 ;  /* 0x0000001405147221 */ /* 0x000fe20000010100 */
[----:B------:R-:W-:Y:S02]  /*0750*/  FMUL.FTZ R13, R13, R13 ;  /* 0x0000000d0d0d7220 */ /* 0x000fe40000410000 */
[----:B------:R-:W-:Y:S02]  /*0760*/  ISETP.GE.AND P0, PT, R18, R9, PT ;  /* 0x000000091200720c */ /* 0x000fe40003f06270 */
[----:B------:R-:W-:-:S04]  /*0770*/  FFMA.FTZ R13, R20, R20, R13 ;  /* 0x00000014140d7223 */ /* 0x000fc8000001000d */
[----:B------:R-:W-:-:S07]  /*0780*/  FADD.FTZ R12, R12, R13 ;  /* 0x0000000d0c0c7221 */ /* 0x000fce0000010000 */
[----:B------:R-:W-:Y:S05]  /*0790*/  @!P0 BRA `(.L_x_1695) ;  /* 0xfffffffc00948947 */ /* 0x000fea000383ffff */
.L_x_1694:
[----:B------:R-:W-:Y:S05]  /*07a0*/  BSYNC.RECONVERGENT B0 ;  /* 0x0000000000007941 */ /* 0x000fea0003800200 */
.L_x_1693:
        /* <DEDUP_REMOVED lines=31> */
[----:B------:R-:W-:-:S04]  /*09a0*/  UMOV UR4, 0x400 ;  /* 0x0000040000047882 */ /* 0x000fc80000000000 */
[----:B------:R-:W1:Y:S03]  /*09b0*/  MUFU.RCP R5, R5 ;  /* 0x0000000500057308 */ /* 0x000e660000001000 */
[----:B------:R-:W2:Y:S01]  /*09c0*/  S2UR UR5, SR_CgaCtaId ;  /* 0x00000000000579c3 */ /* 0x000ea20000008800 */
[----:B-1----:R-:W-:-:S04]  /*09d0*/  FMUL.FTZ R2, R4, R5 ;  /* 0x0000000504027220 */ /* 0x002fc80000410000 */
[----:B0-----:R-:W-:Y:S01]  /*09e0*/  FFMA.FTZ R2, R2, 0.5, R3 ;  /* 0x3f00000002027823 */ /* 0x001fe20000010003 */
[----:B--2---:R-:W-:-:S05]  /*09f0*/  ULEA UR4, UR5, UR4, 0x18 ;  /* 0x0000000405047291 */ /* 0x004fca000f8ec0ff */
[----:B------:R-:W0:Y:S04]  /*0a00*/  MUFU.RSQ R2, R2 ;  /* 0x0000000200027308 */ /* 0x000e280000001400 */
[----:B0-----:R0:W-:Y:S03]  /*0a10*/  STS [UR4+0x4], R2 ;  /* 0x00000402ff007988 */ /* 0x0011e60008000804 */
.L_x_1697:
[----:B------:R-:W-:Y:S05]  /*0a20*/  BSYNC.RECONVERGENT B0 ;  /* 0x0000000000007941 */ /* 0x000fea0003800200 */
.L_x_1696:
[----:B------:R-:W-:Y:S01]  /*0a30*/  BAR.SYNC.DEFER_BLOCKING 0x0 ;  /* 0x0000000000007b1d */ /* 0x000fe20000010000 */
[----:B------:R-:W-:Y:S01]  /*0a40*/  ISETP.GE.AND P0, PT, R0, R9, PT ;  /* 0x000000090000720c */ /* 0x000fe20003f06270 */
[----:B------:R-:W-:-:S04]  /*0a50*/  HFMA2 R14, -RZ, RZ, 0, 1.013278961181640625e-06 ;  /* 0x00000011ff0e7431 */ /* 0x000fc800000001ff */
[----:B------:R-:W1:Y:S01]  /*0a60*/  LDCU UR9, c[0x0][0x3c8] ;  /* 0x00007900ff0977ac */ /* 0x000e620008000800 */
[----:B------:R-:W-:Y:S01]  /*0a70*/  BSSY.RECONVERGENT B0, `(.L_x_1698) ;  /* 0x0000063000007945 */ /* 0x000fe20003800200 */
[----:B------:R-:W2:Y:S06]  /*0a80*/  LDCU UR10, c[0x0][0x3f0] ;  /* 0x00007e00ff0a77ac */ /* 0x000eac0008000800 */
[----:B------:R-:W-:Y:S05]  /*0a90*/  @P0 BRA `(.L_x_1699) ;  /* 0x0000000400800947 */ /* 0x000fea0003800000 */
[----:B------:R-:W3:Y:S01]  /*0aa0*/  S2R R17, SR_CgaCtaId ;  /* 0x0000000000117919 */ /* 0x000ee20000008800 */
[----:B------:R-:W-:Y:S01]  /*0ab0*/  MOV R4, 0x400 ;  /* 0x0000040000047802 */ /* 0x000fe20000000f00 */
[----:B------:R-:W4:Y:S01]  /*0ac0*/  LDCU.64 UR4, c[0x0][0x3e8] ;  /* 0x00007d00ff0477ac */ /* 0x000f220008000a00 */
[----:B------:R-:W1:Y:S01]  /*0ad0*/  LDC R15, c[0x0][0x3f0] ;  /* 0x0000fc00ff0f7b82 */ /* 0x000e620000000800 */
[----:B------:R-:W1:Y:S01]  /*0ae0*/  S2R R16, SR_CTAID.X ;  /* 0x0000000000107919 */ /* 0x000e620000002500 */
[----:B------:R-:W-:-:S06]  /*0af0*/  IMAD.MOV.U32 R20, RZ, RZ, R0 ;  /* 0x000000ffff147224 */ /* 0x000fcc00078e0000 */
[----:B0-----:R-:W0:Y:S01]  /*0b00*/  LDC.64 R2, c[0x0][0x380] ;  /* 0x0000e000ff027b82 */ /* 0x001e220000000a00 */
[----:B----4-:R-:W-:-:S04]  /*0b10*/  ISETP.NE.U32.AND P0, PT, RZ, UR4, PT ;  /* 0x00000004ff007c0c */ /* 0x010fc8000bf05070 */
[----:B------:R-:W-:Y:S02]  /*0b20*/  ISETP.NE.AND.EX P0, PT, RZ, UR5, PT, P0 ;  /* 0x00000005ff007c0c */ /* 0x000fe4000bf05300 */
[----:B---3--:R-:W-:Y:S01]  /*0b30*/  LEA R19, R17, R4, 0x18 ;  /* 0x0000000411137211 */ /* 0x008fe200078ec0ff */
[----:B------:R-:W-:-:S05]  /*0b40*/  VIADD R4, R4, 0x110 ;  /* 0x0000011004047836 */ /* 0x000fca0000000000 */
[----:B------:R-:W3:Y:S01]  /*0b50*/  LDS.64 R18, [R19] ;  /* 0x0000000013127984 */ /* 0x000ee20000000a00 */
[----:B------:R-:W-:Y:S02]  /*0b60*/  LEA R17, R17, R4, 0x18 ;  /* 0x0000000411117211 */ /* 0x000fe400078ec0ff */
[----:B01-3--:R-:W-:-:S07]  /*0b70*/  F2FP.F16.F32.PACK_AB R18, R19, R18 ;  /* 0x000000121312723e */ /* 0x00bfce00000000ff */
.L_x_1705:
[----:B0-----:R-:W0:Y:S08]  /*0b80*/  LDC.64 R6, c[0x0][0x3b0] ;  /* 0x0000ec00ff067b82 */ /* 0x001e300000000a00 */
[----:B-1----:R-:W1:Y:S01]  /*0b90*/  LDC.64 R4, c[0x0][0x3b8] ;  /* 0x0000ee00ff047b82 */ /* 0x002e620000000a00 */
[----:B0-----:R-:W-:-:S05]  /*0ba0*/  IMAD.WIDE R6, R20, 0x4, R6 ;  /* 0x0000000414067825 */ /* 0x001fca00078e0206 */
[----:B------:R-:W3:Y:S01]  /*0bb0*/  LDG.E.CONSTANT R12, desc[UR6][R6.64] ;  /* 0x00000006060c7981 */ /* 0x000ee2000c1e9900 */
[----:B-1----:R-:W-:-:S05]  /*0bc0*/  IMAD.WIDE R4, R20, 0x4, R4 ;  /* 0x0000000414047825 */ /* 0x002fca00078e0204 */
[----:B------:R-:W3:Y:S01]  /*0bd0*/  LDG.E.CONSTANT R22, desc[UR6][R4.64] ;  /* 0x0000000604167981 */ /* 0x000ee2000c1e9900 */
[----:B------:R-:W-:-:S05]  /*0be0*/  LEA R19, R20, R17, 0x2 ;  /* 0x0000001114137211 */ /* 0x000fca00078e10ff */
[----:B------:R-:W0:Y:S02]  /*0bf0*/  LDS R9, [R19] ;  /* 0x0000000013097984 */ /* 0x000e240000000800 */
[----:B0-----:R-:W-:-:S04]  /*0c00*/  HADD2 R9, R9, -R18.H0_H0 ;  /* 0xa000001209097230 */ /* 0x001fc80000000000 */
[----:B------:R-:W-:Y:S02]  /*0c10*/  HMUL2 R13, R9, R18.H1_H1 ;  /* 0x30000012090d7232 */ /* 0x000fe40000000000 */
[----:B------:R-:W-:-:S04]  /*0c20*/  IMAD.U32 R9, RZ, RZ, UR9 ;  /* 0x00000009ff097e24 */ /* 0x000fc8000f8e00ff */
[----:B------:R-:W-:Y:S02]  /*0c30*/  IMAD R21, R16, R9, R20 ;  /* 0x0000000910157224 */ /* 0x000fe400078e0214 */
[----:B---3--:R-:W-:-:S05]  /*0c40*/  HFMA2 R12, R13, R12, R22 ;  /* 0x0000000c0d0c7231 */ /* 0x008fca0000000016 */
        /* <DEDUP_REMOVED lines=9> */
[----:B---3--:R-:W-:Y:S07]  /*0ce0*/  BRA `(.L_x_1701) ;  /* 0x0000000000407947 */ /* 0x008fee0003800000 */
.L_x_1700:
        /* <DEDUP_REMOVED lines=14> */
.L_x_1702:
[----:B------:R-:W-:-:S05]  /*0dd0*/  IMAD.WIDE R12, R21, 0x4, R2 ;  /* 0x00000004150c7825 */ /* 0x000fca00078e0202 */
[----:B------:R0:W-:Y:S02]  /*0de0*/  STG.E desc[UR6][R12.64], R22 ;  /* 0x000000160c007986 */ /* 0x0001e4000c101906 */
.L_x_1701:
[----:B------:R-:W-:-:S04]  /*0df0*/  IADD3 R20, PT, PT, R20, UR8, RZ ;  /* 0x0000000814147c10 */ /* 0x000fc8000fffe0ff */
[----:B------:R-:W-:-:S13]  /*0e00*/  ISETP.GE.AND P1, PT, R20, R9, PT ;  /* 0x000000091400720c */ /* 0x000fda0003f26270 */
[----:B------:R-:W-:Y:S05]  /*0e10*/  @P1 BRA `(.L_x_1699) ;  /* 0x0000000000a01947 */ /* 0x000fea0003800000 */
[----:B------:R-:W-:-:S06]  /*0e20*/  USHF.L.U32 UR4, UR8, 0x2, URZ ;  /* 0x0000000208047899 */ /* 0x000fcc00080006ff */
[----:B------:R-:W-:Y:S02]  /*0e30*/  IADD3 R6, P1, PT, R6, UR4, RZ ;  /* 0x0000000406067c10 */ /* 0x000fe4000ff3e0ff */
[----:B------:R-:W-:Y:S01]  /*0e40*/  IADD3 R4, P2, PT, R4, UR4, RZ ;  /* 0x0000000404047c10 */ /* 0x000fe2000ff5e0ff */
[----:B01----:R-:W0:Y:S02]  /*0e50*/  LDS R13, [R19+UR4] ;  /* 0x00000004130d7984 */ /* 0x003e240008000800 */
[----:B------:R-:W-:Y:S02]  /*0e60*/  IMAD.X R7, RZ, RZ, R7, P1 ;  /* 0x000000ffff077224 */ /* 0x000fe400008e0607 */
[----:B------:R-:W-:-:S03]  /*0e70*/  IMAD.X R5, RZ, RZ, R5, P2 ;  /* 0x000000ffff057224 */ /* 0x000fc600010e0605 */
[----:B------:R-:W3:Y:S04]  /*0e80*/  LDG.E.CONSTANT R6, desc[UR6][R6.64] ;  /* 0x0000000606067981 */ /* 0x000ee8000c1e9900 */
[----:B------:R-:W3:Y:S01]  /*0e90*/  LDG.E.CONSTANT R4, desc[UR6][R4.64] ;  /* 0x0000000604047981 */ /* 0x000ee2000c1e9900 */
        /* <DEDUP_REMOVED lines=13> */
.L_x_1703:
[----:B------:R-:W-:-:S13]  /*0f70*/  ISETP.NE.AND P1, PT, R15, 0x2, PT ;  /* 0x000000020f00780c */ /* 0x000fda0003f25270 */
        /* <DEDUP_REMOVED lines=15> */
.L_x_1704:
[----:B------:R-:W-:-:S05]  /*1070*/  VIADD R20, R20, UR8 ;  /* 0x0000000814147c36 */ /* 0x000fca0008000000 */
[----:B------:R-:W-:-:S13]  /*1080*/  ISETP.GE.AND P1, PT, R20, R9, PT ;  /* 0x000000091400720c */ /* 0x000fda0003f26270 */
[----:B------:R-:W-:Y:S05]  /*1090*/  @!P1 BRA `(.L_x_1705) ;  /* 0xfffffff800b89947 */ /* 0x000fea000383ffff */
.L_x_1699:
[----:B-12---:R-:W-:Y:S05]  /*10a0*/  BSYNC.RECONVERGENT B0 ;  /* 0x0000000000007941 */ /* 0x006fea0003800200 */
.L_x_1698:
        /* <DEDUP_REMOVED lines=13> */
[----:B-----5:R-:W-:-:S04]  /*1180*/  @P0 MOV R8, 0x400 ;  /* 0x0000040000080802 */ /* 0x020fc80000000f00 */
[----:B------:R-:W-:Y:S02]  /*1190*/  @P0 IADD3 R8, PT, PT, R8, 0x88, RZ ;  /* 0x0000008808080810 */ /* 0x000fe40007ffe0ff */
[----:B-1----:R-:W-:-:S05]  /*11a0*/  FMNMX.FTZ R3, R14, R3, !PT ;  /* 0x000000030e037209 */ /* 0x002fca0007810000 */
[----:B0-----:R-:W0:Y:S01]  /*11b0*/  SHFL.BFLY PT, R2, R3, 0x8, 0x1f ;  /* 0x0d001f0003027f89 */ /* 0x001e2200000e0000 */
[----:B---3--:R-:W-:-:S05]  /*11c0*/  @P0 LEA R11, R11, R8, 0x18 ;  /* 0x000000080b0b0211 */ /* 0x008fca00078ec0ff */
[----:B------:R-:W-:Y:S01]  /*11d0*/  @P0 IMAD R10, R10, 0x4, R11 ;  /* 0x000000040a0a0824 */ /* 0x000fe200078e020b */
[----:B0-----:R-:W-:-:S05]  /*11e0*/  FMNMX.FTZ R2, R3, R2, !PT ;  /* 0x0000000203027209 */ /* 0x001fca0007810000 */
[----:B------:R-:W0:Y:S02]  /*11f0*/  SHFL.BFLY PT, R5, R2, 0x4, 0x1f ;  /* 0x0c801f0002057f89 */ /* 0x000e2400000e0000 */
[----:B0-----:R-:W-:Y:S01]  /*1200*/  FMNMX.FTZ R5, R2, R5, !PT ;  /* 0x0000000502057209 */ /* 0x001fe20007810000 */
[----:B------:R-:W-:-:S04]  /*1210*/  @!P1 VIADD R2, R6, 0x88 ;  /* 0x0000008806029836 */ /* 0x000fc80000000000 */
[----:B------:R-:W0:Y:S02]  /*1220*/  SHFL.BFLY PT, R4, R5, 0x2, 0x1f ;  /* 0x0c401f0005047f89 */ /* 0x000e2400000e0000 */
[----:B0-----:R-:W-:Y:S02]  /*1230*/  FMNMX.FTZ R4, R5, R4, !PT ;  /* 0x0000000405047209 */ /* 0x001fe40007810000 */
[----:B--2---:R-:W-:Y:S01]  /*1240*/  @!P1 LEA R5, R7, R2, 0x18 ;  /* 0x0000000207059211 */ /* 0x004fe200078ec0ff */
[----:B------:R-:W-:Y:S02]  /*1250*/  IMAD.MOV.U32 R2, RZ, RZ, -0x1f528714 ;  /* 0xe0ad78ecff027424 */ /* 0x000fe400078e00ff */
[----:B------:R-:W0:Y:S01]  /*1260*/  SHFL.BFLY PT, R3, R4, 0x1, 0x1f ;  /* 0x0c201f0004037f89 */ /* 0x000e2200000e0000 */
[----:B------:R-:W-:Y:S02]  /*1270*/  @!P1 LEA.HI R5, R0, R5, RZ, 0x1d ;  /* 0x0000000500059211 */ /* 0x000fe400078fe8ff */
        /* <DEDUP_REMOVED lines=65> */
[----:B------:R-:W-:Y:S05]  /*1690*/  CALL.REL.NOINC `($__internal_39_$__cuda_sm20_div_rn_f64_full) ;  /* 0x0000000000bc7944 */ /* 0x000fea0003c00000 */
.L_x_1709:
[----:B------:R-:W-:Y:S05]  /*16a0*/  BSYNC.RECONVERGENT B1 ;  /* 0x0000000000017941 */ /* 0x000fea0003800200 */
.L_x_1708:
        /* <DEDUP_REMOVED lines=15> */
[----:B0-----:R-:W-:Y:S01]  /*17a0*/  LEA R15, R9, R8, 0x18 ;  /* 0x00000008090f7211 */ /* 0x001fe200078ec0ff */
[----:B-12-4-:R-:W-:-:S07]  /*17b0*/  IMAD.MOV.U32 R8, RZ, RZ, R0 ;  /* 0x000000ffff087224 */ /* 0x016fce00078e0000 */
.L_x_1710:
[C---:B0-----:R-:W-:Y:S01]  /*17c0*/  LEA R9, R8.reuse, R15, 0x2 ;  /* 0x0000000f08097211 */ /* 0x041fe200078e10ff */
[----:B------:R-:W-:Y:S02]  /*17d0*/  IMAD R3, R13, R17, R8 ;  /* 0x000000110d037224 */ /* 0x000fe400078e0208 */
[----:B------:R-:W-:-:S03]  /*17e0*/  VIADD R8, R8, UR8 ;  /* 0x0000000808087c36 */ /* 0x000fc60008000000 */
[----:B------:R-:W0:Y:S02]  /*17f0*/  LDS R9, [R9] ;  /* 0x0000000009097984 */ /* 0x000e240000000800 */
        /* <DEDUP_REMOVED lines=13> */
.L_x_1707:
[----:B------:R-:W-:Y:S05]  /*18d0*/  BSYNC.RECONVERGENT B0 ;  /* 0x0000000000007941 */ /* 0x000fea0003800200 */
.L_x_1706:
        /* <DEDUP_REMOVED lines=11> */
        .weak           $__internal_39_$__cuda_sm20_div_rn_f64_full
        .type           $__internal_39_$__cuda_sm20_div_rn_f64_full,@function
        .size           $__internal_39_$__cuda_sm20_div_rn_f64_full,(.L_x_2517 - $__internal_39_$__cuda_sm20_div_rn_f64_full)
$__internal_39_$__cuda_sm20_div_rn_f64_full:
        /* <DEDUP_REMOVED lines=92> */
.L_x_1712:
        /* <DEDUP_REMOVED lines=15> */
.L_x_1714:
[----:B------:R-:W-:Y:S01]  /*2040*/  LOP3.LUT R11, R7, 0x80000, RZ, 0xfc, !PT ;  /* 0x00080000070b7812 */ /* 0x000fe200078efcff */
[----:B------:R-:W-:-:S07]  /*2050*/  IMAD.MOV.U32 R10, RZ, RZ, R6 ;  /* 0x000000ffff0a7224 */ /* 0x000fce00078e0006 */
.L_x_1713:
[----:B------:R-:W-:Y:S05]  /*2060*/  BSYNC.RECONVERGENT B2 ;  /* 0x0000000000027941 */ /* 0x000fea0003800200 */
.L_x_1711:
[----:B------:R-:W-:Y:S01]  /*2070*/  IMAD.MOV.U32 R9, RZ, RZ, 0x0 ;  /* 0x00000000ff097424 */ /* 0x000fe200078e00ff */
[----:B------:R-:W-:Y:S01]  /*2080*/  MOV R3, R11 ;  /* 0x0000000b00037202 */ /* 0x000fe20000000f00 */
[----:B------:R-:W-:Y:S02]  /*2090*/  IMAD.MOV.U32 R2, RZ, RZ, R10 ;  /* 0x000000ffff027224 */ /* 0x000fe400078e000a */
[----:B------:R-:W-:Y:S05]  /*20a0*/  RET.REL.NODEC R8 `(_ZN17fastertransformer34generalAddBiasResidualLayerNormOptI7__half2Lb0ELb0ELi2ELb1ELi2EEEvPT_S3_PKS2_S5_S5_S5_S5_S5_fiiPKfS7_S7_Pfi) ;  /* 0xffffffdc08d47950 */ /* 0x000fea0003c3ffff */
.L_x_1715:
        /* <DEDUP_REMOVED lines=13> */
.L_x_2517:


//--------------------- .text._ZN17fastertransformer35generalAddBiasResidualLayerNormOpt2I7__half2Lb1ELb0ELi2ELb1ELi2EEEvPT_S3_PKS2_S5_S5_S5_S5_S5_fiiPKfS7_S7_Pfi --------------------------
	.section	.text._ZN17fastertransformer35generalAddBiasResidualLayerNormOpt2I7__half2Lb1ELb0ELi2ELb1ELi2EEEvPT_S3_PKS2_S5_S5_S5_S5_S5_fiiPKfS7_S7_Pfi,"ax",@progbits
	.align	128
        .global         _ZN17fastertransformer35generalAddBiasResidualLayerNormOpt2I7__half2Lb1ELb0ELi2ELb1ELi2EEEvPT_S3_PKS2_S5_S5_S5_S5_S5_fiiPKfS7_S7_Pfi
        .type           _ZN17fastertransformer35generalAddBiasResidualLayerNormOpt2I7__half2Lb1ELb0ELi2ELb1ELi2EEEvPT_S3_PKS2_S5_S5_S5_S5_S5_fiiPKfS7_S7_Pfi,@function
        .size           _ZN17fastertransformer35generalAddBiasResidualLayerNormOpt2I7__half2Lb1ELb0ELi2ELb1ELi2EEEvPT_S3_PKS2_S5_S5_S5_S5_S5_fiiPKfS7_S7_Pfi,(.L_x_2518 - _ZN17fastertransformer35generalAddBiasResidualLayerNormOpt2I7__half2Lb1ELb0ELi2ELb1ELi2EEEvPT_S3_PKS2_S5_S5_S5_S5_S5_fiiPKfS7_S7_Pfi)
        .other          _ZN17fastertransformer35generalAddBiasResidualLayerNormOpt2I7__half2Lb1ELb0ELi2ELb1ELi2EEEvPT_S3_PKS2_S5_S5_S5_S5_S5_fiiPKfS7_S7_Pfi,@"STO_CUDA_ENTRY STV_DEFAULT"
_ZN17fastertransformer35generalAddBiasResidualLayerNormOpt2I7__half2Lb1ELb0ELi2ELb1ELi2EEEvPT_S3_PKS2_S5_S5_S5_S5_S5_fiiPKfS7_S7_Pfi:
.text._ZN17fastertransformer35generalAddBiasResidualLayerNormOpt2I7__half2Lb1ELb0ELi2ELb1ELi2EEEvPT_S3_PKS2_S5_S5_S5_S5_S5_fiiPKfS7_S7_Pfi:
        /* <DEDUP_REMOVED lines=34> */
[----:B------:R-:W-:Y:S02]  /*0220*/  VIADD R0, R0, 0x190 ;  /* 0x0000019000007836 */ /* 0x000fe40000000000 */
[----:B------:R-:W0:Y:S03]  /*0230*/  LDC.64 R10, c[0x0][0x388] ;  /* 0x0000e200ff0a7b82 */ /* 0x000e260000000a00 */
[----:B-1----:R-:W-:Y:S02]  /*0240*/  LEA R0, R5, R0, 0x18 ;  /* 0x0000000005007211 */ /* 0x002fe400078ec0ff */
[----:B------:R-:W-:-:S07]  /*0250*/  CS2R R4, SRZ ;  /* 0x0000000000047805 */ /* 0x000fce000001ff00 */
.L_x_1719:
[----:B-1----:R-:W1:Y:S01]  /*0260*/  LDC.64 R18, c[0x0][0x3a0] ;  /* 0x0000e800ff127b82 */ /* 0x002e620000000a00 */
[----:B------:R-:W-:-:S05]  /*0270*/  MOV R7, UR5 ;  /* 0x0000000500077c02 */ /* 0x000fca0008000f00 */
[----:B------:R-:W-:Y:S02]  /*0280*/  IMAD R17, R8, R7, R6 ;  /* 0x0000000708117224 */ /* 0x000fe400078e0206 */
[----:B------:R-:W3:Y:S02]  /*0290*/  LDC.64 R20, c[0x0][0x3a8] ;  /* 0x0000ea00ff147b82 */ /* 0x000ee40000000a00 */
[----:B--2---:R-:W-:-:S05]  /*02a0*/  IMAD.WIDE R14, R17, 0x4, R12 ;  /* 0x00000004110e7825 */ /* 0x004fca00078e020c */
[----:B------:R-:W2:Y:S01]  /*02b0*/  LDG.E.CONSTANT R2, desc[UR6][R14.64] ;  /* 0x000000060e027981 */ /* 0x000ea2000c1e9900 */
[----:B-1----:R-:W-:-:S05]  /*02c0*/  IMAD.WIDE R18, R17, 0x4, R18 ;  /* 0x0000000411127825 */ /* 0x002fca00078e0212 */
[----:B------:R-:W4:Y:S01]  /*02d0*/  LDG.E.CONSTANT R16, desc[UR6][R18.64] ;  /* 0x0000000612107981 */ /* 0x000f22000c1e9900 */
[----:B---3--:R-:W-:-:S05]  /*02e0*/  IMAD.WIDE R20, R17, 0x4, R20 ;  /* 0x0000000411147825 */ /* 0x008fca00078e0214 */
[----:B------:R-:W3:Y:S01]  /*02f0*/  LDG.E.CONSTANT R24, desc[UR6][R20.64] ;  /* 0x0000000614187981 */ /* 0x000ee2000c1e9900 */
[--C-:B----4-:R-:W-:Y:S02]  /*0300*/  HADD2.F32 R25, -RZ, R16.reuse.H0_H0 ;  /* 0x20000010ff197230 */ /* 0x110fe40000004100 */
[----:B------:R-:W-:Y:S02]  /*0310*/  HADD2.F32 R16, -RZ, R16.H1_H1 ;  /* 0x30000010ff107230 */ /* 0x000fe40000004100 */
[--C-:B---3--:R-:W-:Y:S02]  /*0320*/  HADD2.F32 R27, -RZ, R24.reuse.H1_H1 ;  /* 0x30000018ff1b7230 */ /* 0x108fe40000004100 */
[----:B------:R-:W-:-:S03]  /*0330*/  HADD2.F32 R24, -RZ, R24.H0_H0 ;  /* 0x20000018ff187230 */ /* 0x000fc60000004100 */
[----:B------:R-:W-:Y:S01]  /*0340*/  FADD.FTZ R16, R16, R27 ;  /* 0x0000001b10107221 */ /* 0x000fe20000010000 */
[--C-:B--2---:R-:W-:Y:S02]  /*0350*/  HADD2.F32 R27, -RZ, R2.reuse.H1_H1 ;  /* 0x30000002ff1b7230 */ /* 0x104fe40000004100 */
[----:B------:R-:W-:Y:S01]  /*0360*/  FADD.FTZ R24, R25, R24 ;  /* 0x0000001819187221 */ /* 0x000fe20000010000 */
[----:B------:R-:W-:Y:S02]  /*0370*/  HADD2.F32 R25, -RZ, R2.H0_H0 ;  /* 0x20000002ff197230 */ /* 0x000fe40000004100 */
[----:B------:R-:W-:Y:S01]  /*0380*/  FADD.FTZ R16, RZ, R16 ;  /* 0x00000010ff107221 */ /* 0x000fe20000010000 */
[----:B------:R-:W-:-:S03]  /*0390*/  FADD.FTZ R24, RZ, R24 ;  /* 0x00000018ff187221 */ /* 0x000fc60000010000 */
[----:B------:R-:W-:Y:S01]  /*03a0*/  FADD.FTZ R16, R16, R27 ;  /* 0x0000001b10107221 */ /* 0x000fe20000010000 */
[----:B------:R-:W-:-:S03]  /*03b0*/  FADD.FTZ R25, R24, R25 ;  /* 0x0000001918197221 */ /* 0x000fc60000010000 */
[C---:B------:R-:W-:Y:S01]  /*03c0*/  FMUL.FTZ R2, R16.reuse, R16 ;  /* 0x0000001010027220 */ /* 0x040fe20000410000 */
[C---:B------:R-:W-:Y:S01]  /*03d0*/  FADD.FTZ R24, R25.reuse, R16 ;  /* 0x0000001019187221 */ /* 0x040fe20000010000 */
[-C--:B------:R-:W-:Y:S02]  /*03e0*/  F2FP.F16.F32.PACK_AB R27, R16, R25.reuse ;  /* 0x00000019101b723e */ /* 0x080fe400000000ff */
[----:B------:R-:W-:Y:S01]  /*03f0*/  FFMA.FTZ R25, R25, R25, R2 ;  /* 0x0000001919197223 */ /* 0x000fe20000010002 */
[----:B------:R-:W-:Y:S02]  /*0400*/  IMAD R2, R6, 0x4, R0 ;  /* 0x0000000406027824 */ /* 0x000fe400078e0200 */
[----:B0-----:R-:W-:Y:S01]  /*0410*/  IMAD.WIDE R16, R17, 0x4, R10 ;  /* 0x0000000411107825 */ /* 0x001fe200078e020a */
[----:B------:R-:W-:Y:S02]  /*0420*/  IADD3 R6, PT, PT, R3, R6, RZ ;  /* 0x0000000603067210 */ /* 0x000fe40007ffe0ff */
[----:B------:R0:W-:Y:S04]  /*0430*/  STS [R2], R27 ;  /* 0x0000001b02007388 */ /* 0x0001e80000000800 */
[----:B------:R0:W-:Y:S01]  /*0440*/  STG.E desc[UR6][R16.64], R27 ;  /* 0x0000001b10007986 */ /* 0x0001e2000c101906 */
[----:B------:R-:W-:Y:S01]  /*0450*/  ISETP.GE.AND P0, PT, R6, R7, PT ;  /* 0x000000070600720c */ /* 0x000fe20003f06270 */
[----:B------:R-:W-:Y:S01]  /*0460*/  FADD.FTZ R5, R24, R5 ;  /* 0x0000000518057221 */ /* 0x000fe20000010000 */
[----:B------:R-:W-:-:S11]  /*0470*/  FADD.FTZ R4, R25, R4 ;  /* 0x0000000419047221 */ /* 0x000fd60000010000 */
        /* <DEDUP_REMOVED lines=8> */
[----:B------:R-:W-:-:S05]  /*0500*/  IMAD.X R15, RZ, RZ, R15, P0 ;  /* 0x000000ffff0f7224 */ /* 0x000fca00000e060f */
[----:B------:R-:W4:Y:S01]  /*0510*/  LDG.E.CONSTANT R14, desc[UR6][R14.64] ;  /* 0x000000060e0e7981 */ /* 0x000f22000c1e9900 */
[----:B------:R-:W-:Y:S01]  /*0520*/  IMAD.IADD R2, R23, 0x1, R2 ;  /* 0x0000000117027824 */ /* 0x000fe200078e0202 */
[----:B------:R-:W-:Y:S01]  /*0530*/  IADD3 R6, PT, PT, R6, R3, RZ ;  /* 0x0000000306067210 */ /* 0x000fe20007ffe0ff */
[--C-:B--2---:R-:W-:Y:S02]  /*0540*/  HADD2.F32 R24, -RZ, R18.reuse.H0_H0 ;  /* 0x20000012ff187230 */ /* 0x104fe40000004100 */
[----:B------:R-:W-:Y:S02]  /*0550*/  HADD2.F32 R26, -RZ, R18.H1_H1 ;  /* 0x30000012ff1a7230 */ /* 0x000fe40000004100 */
[--C-:B---3--:R-:W-:Y:S02]  /*0560*/  HADD2.F32 R25, -RZ, R20.reuse.H0_H0 ;  /* 0x20000014ff197230 */ /* 0x108fe40000004100 */
[----:B------:R-:W-:-:S03]  /*0570*/  HADD2.F32 R27, -RZ, R20.H1_H1 ;  /* 0x30000014ff1b7230 */ /* 0x000fc60000004100 */
[----:B------:R-:W-:Y:S01]  /*0580*/  FADD.FTZ R24, R24, R25 ;  /* 0x0000001918187221 */ /* 0x000fe20000010000 */
[--C-:B----4-:R-:W-:Y:S02]  /*0590*/  HADD2.F32 R25, -RZ, R14.reuse.H0_H0 ;  /* 0x2000000eff197230 */ /* 0x110fe40000004100 */
[----:B------:R-:W-:Y:S01]  /*05a0*/  FADD.FTZ R26, R26, R27 ;  /* 0x0000001b1a1a7221 */ /* 0x000fe20000010000 */
[----:B------:R-:W-:Y:S02]  /*05b0*/  HADD2.F32 R19, -RZ, R14.H1_H1 ;  /* 0x3000000eff137230 */ /* 0x000fe40000004100 */
[----:B------:R-:W-:Y:S01]  /*05c0*/  FADD.FTZ R24, RZ, R24 ;  /* 0x00000018ff187221 */ /* 0x000fe20000010000 */
[----:B------:R-:W-:Y:S01]  /*05d0*/  IADD3 R14, P0, PT, R23, R16, RZ ;  /* 0x00000010170e7210 */ /* 0x000fe20007f1e0ff */
[----:B------:R-:W-:Y:S02]  /*05e0*/  FADD.FTZ R26, RZ, R26 ;  /* 0x0000001aff1a7221 */ /* 0x000fe40000010000 */
[----:B------:R-:W-:Y:S01]  /*05f0*/  FADD.FTZ R24, R24, R25 ;  /* 0x0000001918187221 */ /* 0x000fe20000010000 */
[----:B------:R-:W-:Y:S01]  /*0600*/  IADD3.X R15, PT, PT, RZ, R17, RZ, P0, !PT ;  /* 0x00000011ff0f7210 */ /* 0x000fe200007fe4ff */
[----:B------:R-:W-:Y:S01]  /*0610*/  FADD.FTZ R19, R26, R19 ;  /* 0x000000131a137221 */ /* 0x000fe20000010000 */
[----:B------:R-:W-:-:S03]  /*0620*/  ISETP.GE.AND P0, PT, R6, R7, PT ;  /* 0x000000070600720c */ /* 0x000fc60003f06270 */
        /* <DEDUP_REMOVED lines=10> */
.L_x_1718:
[----:B------:R-:W1:Y:S01]  /*06d0*/  S2R R5, SR_CgaCtaId ;  /* 0x0000000000057919 */ /* 0x000e620000008800 */
[----:B------:R-:W2:Y:S01]  /*06e0*/  LDC.64 R10, c[0x0][0x390] ;  /* 0x0000e400ff0a7b82 */ /* 0x000ea20000000a00 */
[----:B------:R-:W-:Y:S02]  /*06f0*/  MOV R0, 0x400 ;  /* 0x0000040000007802 */ /* 0x000fe40000000f00 */
[----:B------:R-:W-:-:S03]  /*0700*/  MOV R24, R22 ;  /* 0x0000001600187202 */ /* 0x000fc60000000f00 */
[----:B------:R-:W-:Y:S02]  /*0710*/  VIADD R0, R0, 0x190 ;  /* 0x0000019000007836 */ /* 0x000fe40000000000 */
[----:B------:R-:W3:Y:S03]  /*0720*/  LDC.64 R12, c[0x0][0x388] ;  /* 0x0000e200ff0c7b82 */ /* 0x000ee60000000a00 */
[----:B-1----:R-:W-:Y:S02]  /*0730*/  LEA R2, R5, R0, 0x18 ;  /* 0x0000000005027211 */ /* 0x002fe400078ec0ff */
[----:B------:R-:W-:Y:S01]  /*0740*/  CS2R R4, SRZ ;  /* 0x0000000000047805 */ /* 0x000fe2000001ff00 */
[----:B0-----:R-:W-:-:S07]  /*0750*/  IMAD.SHL.U32 R0, R3, 0x4, RZ ;  /* 0x0000000403007824 */ /* 0x001fce00078e00ff */
.L_x_1720:
[----:B------:R-:W0:Y:S01]  /*0760*/  LDC.64 R14, c[0x0][0x3a0] ;  /* 0x0000e800ff0e7b82 */ /* 0x000e220000000a00 */
[----:B------:R-:W-:-:S05]  /*0770*/  MOV R7, UR8 ;  /* 0x0000000800077c02 */ /* 0x000fca0008000f00 */
[----:B------:R-:W-:Y:S02]  /*0780*/  IMAD R25, R8, R7, R24 ;  /* 0x0000000708197224 */ /* 0x000fe400078e0218 */
[----:B------:R-:W1:Y:S02]  /*0790*/  LDC.64 R16, c[0x0][0x3a8] ;  /* 0x0000ea00ff107b82 */ /* 0x000e640000000a00 */
[----:B--2---:R-:W-:-:S05]  /*07a0*/  IMAD.WIDE R18, R25, 0x8, R10 ;  /* 0x0000000819127825 */ /* 0x004fca00078e020a */
[----:B------:R-:W2:Y:S01]  /*07b0*/  LDG.E.64 R20, desc[UR6][R18.64] ;  /* 0x0000000612147981 */ /* 0x000ea2000c1e1b00 */
[----:B0-----:R-:W-:-:S05]  /*07c0*/  IMAD.WIDE R14, R25, 0x4, R14 ;  /* 0x00000004190e7825 */ /* 0x001fca00078e020e */
[----:B------:R-:W4:Y:S01]  /*07d0*/  LDG.E.CONSTANT R27, desc[UR6][R14.64] ;  /* 0x000000060e1b7981 */ /* 0x000f22000c1e9900 */
[----:B-1----:R-:W-:-:S05]  /*07e0*/  IMAD.WIDE R16, R25, 0x4, R16 ;  /* 0x0000000419107825 */ /* 0x002fca00078e0210 */
[----:B------:R-:W3:Y:S01]  /*07f0*/  LDG.E.CONSTANT R23, desc[UR6][R16.64] ;  /* 0x0000000610177981 */ /* 0x000ee2000c1e9900 */
[----:B--2---:R-:W-:Y:S01]  /*0800*/  I2FP.F32.S32 R21, R21 ;  /* 0x0000001500157245 */ /* 0x004fe20000201400 */
[--C-:B----4-:R-:W-:Y:S02]  /*0810*/  HADD2.F32 R26, -RZ, R27.reuse.H0_H0 ;  /* 0x2000001bff1a7230 */ /* 0x110fe40000004100 */
[----:B------:R-:W-:Y:S02]  /*0820*/  HADD2.F32 R27, -RZ, R27.H1_H1 ;  /* 0x3000001bff1b7230 */ /* 0x000fe40000004100 */
[--C-:B---3--:R-:W-:Y:S02]  /*0830*/  HADD2.F32 R28, -RZ, R23.reuse.H1_H1 ;  /* 0x30000017ff1c7230 */ /* 0x108fe40000004100 */
[----:B------:R-:W-:-:S03]  /*0840*/  HADD2.F32 R29, -RZ, R23.H0_H0 ;  /* 0x20000017ff1d7230 */ /* 0x000fc60000004100 */
[----:B------:R-:W-:Y:S01]  /*0850*/  FADD.FTZ R23, R27, R28 ;  /* 0x0000001c1b177221 */ /* 0x000fe20000010000 */
[----:B------:R-:W-:Y:S01]  /*0860*/  I2FP.F32.S32 R27, R20 ;  /* 0x00000014001b7245 */ /* 0x000fe20000201400 */
[----:B------:R-:W-:-:S04]  /*0870*/  FMUL.FTZ R20, R21, R6 ;  /* 0x0000000615147220 */ /* 0x000fc80000410000 */
[----:B------:R-:W-:Y:S01]  /*0880*/  FMUL.FTZ R27, R27, R6 ;  /* 0x000000061b1b7220 */ /* 0x000fe20000410000 */
[----:B------:R-:W-:-:S04]  /*0890*/  FADD.FTZ R26, R26, R29 ;  /* 0x0000001d1a1a7221 */ /* 0x000fc80000010000 */
[----:B------:R-:W-:Y:S01]  /*08a0*/  F2FP.F16.F32.PACK_AB R20, R20, R27 ;  /* 0x0000001b1414723e */ /* 0x000fe200000000ff */
[----:B------:R-:W-:Y:S01]  /*08b0*/  FADD.FTZ R23, RZ, R23 ;  /* 0x00000017ff177221 */ /* 0x000fe20000010000 */
[----:B------:R-:W-:-:S03]  /*08c0*/  FADD.FTZ R26, RZ, R26 ;  /* 0x0000001aff1a7221 */ /* 0x000fc60000010000 */
[--C-:B------:R-:W-:Y:S02]  /*08d0*/  HADD2.F32 R28, -RZ, R20.reuse.H1_H1 ;  /* 0x30000014ff1c7230 */ /* 0x100fe40000004100 */
[----:B------:R-:W-:-:S03]  /*08e0*/  HADD2.F32 R21, -RZ, R20.H0_H0 ;  /* 0x20000014ff157230 */ /* 0x000fc60000004100 */
[----:B------:R-:W-:Y:S02]  /*08f0*/  FADD.FTZ R28, R23, R28 ;  /* 0x0000001c171c7221 */ /* 0x000fe40000010000 */
[----:B------:R-:W-:-:S04]  /*0900*/  FADD.FTZ R21, R26, R21 ;  /* 0x000000151a157221 */ /* 0x000fc80000010000 */
[----:B------:R-:W-:-:S04]  /*0910*/  FADD.FTZ R20, R21, R28 ;  /* 0x0000001c15147221 */ /* 0x000fc80000010000 */
[----:B------:R-:W-:Y:S01]  /*0920*/  FADD.FTZ R5, R20, R5 ;  /* 0x0000000514057221 */ /* 0x000fe20000010000 */
[C---:B------:R-:W-:Y:S01]  /*0930*/  FMUL.FTZ R20, R28.reuse, R28 ;  /* 0x0000001c1c147220 */ /* 0x040fe20000410000 */
[-C--:B------:R-:W-:Y:S01]  /*0940*/  F2FP.F16.F32.PACK_AB R28, R28, R21.reuse ;  /* 0x000000151c1c723e */ /* 0x080fe200000000ff */
[----:B------:R-:W-:Y:S02]  /*0950*/  IMAD R23, R24, 0x4, R2 ;  /* 0x0000000418177824 */ /* 0x000fe400078e0202 */
[----:B------:R-:W-:Y:S01]  /*0960*/  FFMA.FTZ R27, R21, R21, R20 ;  /* 0x00000015151b7223 */ /* 0x000fe20000010014 */
[----:B------:R-:W-:Y:S01]  /*0970*/  IMAD.WIDE R20, R25, 0x4, R12 ;  /* 0x0000000419147825 */ /* 0x000fe200078e020c */
[----:B------:R-:W-:Y:S01]  /*0980*/  IADD3 R24, PT, PT, R3, R24, RZ ;  /* 0x0000001803187210 */ /* 0x000fe20007ffe0ff */
[----:B------:R0:W-:Y:S04]  /*0990*/  STS [R23], R28 ;  /* 0x0000001c17007388 */ /* 0x0001e80000000800 */
[----:B------:R0:W-:Y:S01]  /*09a0*/  STG.E desc[UR6][R20.64], R28 ;  /* 0x0000001c14007986 */ /* 0x0001e2000c101906 */
[----:B------:R-:W-:Y:S01]  /*09b0*/  ISETP.GE.AND P0, PT, R24, R7, PT ;  /* 0x000000071800720c */ /* 0x000fe20003f06270 */
[----:B------:R-:W-:-:S12]  /*09c0*/  FADD.FTZ R4, R27, R4 ;  /* 0x000000041b047221 */ /* 0x000fd80000010000 */
[----:B0-----:R-:W-:Y:S05]  /*09d0*/  @P0 BRA `(.L_x_1717) ;  /* 0x0000000000a00947 */ /* 0x001fea0003800000 */
[----:B------:R-:W-:-:S05]  /*09e0*/  LEA R18, P0, R3, R18, 0x3 ;  /* 0x0000001203127211 */ /* 0x000fca00078018ff */
[----:B------:R-:W-:Y:S01]  /*09f0*/  IMAD.X R19, RZ, RZ, R19, P0 ;  /* 0x000000ffff137224 */ /* 0x000fe200000e0613 */
[----:B------:R-:W-:-:S04]  /*0a00*/  IADD3 R14, P0, PT, R0, R14, RZ ;  /* 0x0000000e000e7210 */ /* 0x000fc80007f1e0ff */
[----:B------:R-:W-:Y:S01]  /*0a10*/  IADD3.X R15, PT, PT, RZ, R15, RZ, P0, !PT ;  /* 0x0000000fff0f7210 */ /* 0x000fe200007fe4ff */
[----:B------:R-:W2:Y:S01]  /*0a20*/  LDG.E.64 R18, desc[UR6][R18.64] ;  /* 0x0000000612127981 */ /* 0x000ea2000c1e1b00 */
[----:B------:R-:W-:-:S03]  /*0a30*/  IADD3 R16, P0, PT, R0, R16, RZ ;  /* 0x0000001000107210 */ /* 0x000fc60007f1e0ff */
[----:B------:R-:W3:Y:S02]  /*0a40*/  LDG.E.CONSTANT R14, desc[UR6][R14.64] ;  /* 0x000000060e0e7981 */ /* 0x000ee4000c1e9900 */
[----:B------:R-:W-:-:S05]  /*0a50*/  IMAD.X R17, RZ, RZ, R17, P0 ;  /* 0x000000ffff117224 */ /* 0x000fca00000e0611 */
[----:B------:R-:W4:Y:S01]  /*0a60*/  LDG.E.CONSTANT R16, desc[UR6][R16.64] ;  /* 0x0000000610107981 */ /* 0x000f22000c1e9900 */
[----:B------:R-:W-:Y:S01]  /*0a70*/  IMAD.IADD R23, R0, 0x1, R23 ;  /* 0x0000000100177824 */ /* 0x000fe200078e0217 */
[----:B------:R-:W-:Y:S02]  /*0a80*/  IADD3 R24, PT, PT, R24, R3, RZ ;  /* 0x0000000318187210 */ /* 0x000fe40007ffe0ff */
[----:B--2---:R-:W-:Y:S02]  /*0a90*/  I2FP.F32.S32 R25, R18 ;  /* 0x0000001200197245 */ /* 0x004fe40000201400 */
[----:B------:R-:W-:-:S03]  /*0aa0*/  I2FP.F32.S32 R27, R19 ;  /* 0x00000013001b7245 */ /* 0x000fc60000201400 */
[-C--:B------:R-:W-:Y:S02]  /*0ab0*/  FMUL.FTZ R28, R25, R6.reuse ;  /* 0x00000006191c7220 */ /* 0x080fe40000410000 */
[----:B------:R-:W-:Y:S01]  /*0ac0*/  FMUL.FTZ R29, R27, R6 ;  /* 0x000000061b1d7220 */ /* 0x000fe20000410000 */
[--C-:B---3--:R-:W-:Y:S02]  /*0ad0*/  HADD2.F32 R26, -RZ, R14.reuse.H1_H1 ;  /* 0x3000000eff1a7230 */ /* 0x108fe40000004100 */
[----:B------:R-:W-:Y:S02]  /*0ae0*/  HADD2.F32 R25, -RZ, R14.H0_H0 ;  /* 0x2000000eff197230 */ /* 0x000fe40000004100 */
[--C-:B----4-:R-:W-:Y:S02]  /*0af0*/  HADD2.F32 R27, -RZ, R16.reuse.H1_H1 ;  /* 0x30000010ff1b7230 */ /* 0x110fe40000004100 */
[----:B------:R-:W-:Y:S01]  /*0b00*/  HADD2.F32 R18, -RZ, R16.H0_H0 ;  /* 0x20000010ff127230 */ /* 0x000fe20000004100 */
[----:B------:R-:W-:-:S02]  /*0b10*/  F2FP.F16.F32.PACK_AB R28, R29, R28 ;  /* 0x0000001c1d1c723e */ /* 0x000fc400000000ff */
[----:B------:R-:W-:Y:S02]  /*0b20*/  FADD.FTZ R26, R26, R27 ;  /* 0x0000001b1a1a7221 */ /* 0x000fe40000010000 */
[----:B------:R-:W-:Y:S01]  /*0b30*/  FADD.FTZ R18, R25, R18 ;  /* 0x0000001219127221 */ /* 0x000fe20000010000 */
[--C-:B------:R-:W-:Y:S02]  /*0b40*/  HADD2.F32 R17, -RZ, R28.reuse.H1_H1 ;  /* 0x3000001cff117230 */ /* 0x100fe40000004100 */
[----:B------:R-:W-:Y:S01]  /*0b50*/  FADD.FTZ R26, RZ, R26 ;  /* 0x0000001aff1a7221 */ /* 0x000fe20000010000 */
[----:B------:R-:W-:Y:S02]  /*0b60*/  HADD2.F32 R15, -RZ, R28.H0_H0 ;  /* 0x2000001cff0f7230 */ /* 0x000fe40000004100 */
[----:B------:R-:W-:Y:S01]  /*0b70*/  FADD.FTZ R18, RZ, R18 ;  /* 0x00000012ff127221 */ /* 0x000fe20000010000 */
[----:B------:R-:W-:Y:S01]  /*0b80*/  IADD3 R14, P0, PT, R0, R20, RZ ;  /* 0x00000014000e7210 */ /* 0x000fe20007f1e0ff */
[----:B------:R-:W-:-:S02]  /*0b90*/  FADD.FTZ R17, R26, R17 ;  /* 0x000000111a117221 */ /* 0x000fc40000010000 */
[----:B------:R-:W-:Y:S01]  /*0ba0*/  FADD.FTZ R18, R18, R15 ;  /* 0x0000000f12127221 */ /* 0x000fe20000010000 */
[----:B------:R-:W-:-:S04]  /*0bb0*/  IADD3.X R15, PT, PT, RZ, R21, RZ, P0, !PT ;  /* 0x00000015ff0f7210 */ /* 0x000fc800007fe4ff */
        /* <DEDUP_REMOVED lines=10> */
.L_x_1717:
[----:B------:R-:W-:Y:S05]  /*0c60*/  BSYNC.RECONVERGENT B0 ;  /* 0x0000000000007941 */ /* 0x000fea0003800200 */
.L_x_1716:
[----:B------:R-:W0:Y:S01]  /*0c70*/  SHFL.BFLY PT, R0, R5, 0x10, 0x1f ;  /* 0x0e001f0005007f89 */ /* 0x000e2200000e0000 */
[----:B------:R-:W2:Y:S01]  /*0c80*/  LDCU UR8, c[0x0][0x360] ;  /* 0x00006c00ff0877ac */ /* 0x000ea20008000800 */
[----:B-1----:R-:W-:Y:S01]  /*0c90*/  I2FP.F32.U32 R15, R22 ;  /* 0x00000016000f7245 */ /* 0x002fe20000201000 */
[----:B------:R-:W-:Y:S01]  /*0ca0*/  BSSY.RECONVERGENT B0, `(.L_x_1721) ;  /* 0x000004d000007945 */ /* 0x000fe20003800200 */
[----:B------:R-:W1:Y:S01]  /*0cb0*/  SHFL.BFLY PT, R3, R4, 0x10, 0x1f ;  /* 0x0e001f0004037f89 */ /* 0x000e6200000e0000 */
[----:B------:R-:W-:Y:S01]  /*0cc0*/  SHF.R.U32.HI R14, RZ, 0x5, R22 ;  /* 0x00000005ff0e7819 */ /* 0x000fe20000011616 */
[----:B0-----:R-:W-:Y:S01]  /*0cd0*/  FADD.FTZ R0, R0, R5 ;  /* 0x0000000500007221 */ /* 0x001fe20000010000 */
[----:B-1----:R-:W-:Y:S01]  /*0ce0*/  FADD.FTZ R6, R3, R4 ;  /* 0x0000000403067221 */ /* 0x002fe20000010000 */
[----:B--2---:R-:W-:-:S03]  /*0cf0*/  I2FP.F32.U32 R4, UR8 ;  /* 0x0000000800047c45 */ /* 0x004fc60008201000 */
        /* <DEDUP_REMOVED lines=9> */
[----:B------:R-:W2:Y:S01]  /*0d90*/  @!P0 S2R R12, SR_CgaCtaId ;  /* 0x00000000000c8919 */ /* 0x000ea20000008800 */
[----:B0-----:R-:W-:Y:S01]  /*0da0*/  FADD.FTZ R2, R3, R2 ;  /* 0x0000000203027221 */ /* 0x001fe20000010000 */
[----:B------:R-:W-:Y:S01]  /*0db0*/  @!P0 MOV R3, 0x400 ;  /* 0x0000040000038802 */ /* 0x000fe20000000f00 */
[----:B-1----:R-:W-:-:S03]  /*0dc0*/  FADD.FTZ R10, R11, R10 ;  /* 0x0000000a0b0a7221 */ /* 0x002fc60000010000 */
[----:B------:R-:W0:Y:S01]  /*0dd0*/  SHFL.BFLY PT, R5, R2, 0x2, 0x1f ;  /* 0x0c401f0002057f89 */ /* 0x000e2200000e0000 */
[----:B------:R-:W-:-:S03]  /*0de0*/  @!P0 VIADD R3, R3, 0x88 ;  /* 0x0000008803038836 */ /* 0x000fc60000000000 */
[----:B------:R-:W1:Y:S01]  /*0df0*/  SHFL.BFLY PT, R13, R10, 0x2, 0x1f ;  /* 0x0c401f000a0d7f89 */ /* 0x000e6200000e0000 */
[----:B------:R-:W3:Y:S01]  /*0e00*/  @P1 S2R R11, SR_CgaCtaId ;  /* 0x00000000000b1919 */ /* 0x000ee20000008800 */
[----:B--2---:R-:W-:-:S05]  /*0e10*/  @!P0 LEA R3, R12, R3, 0x18 ;  /* 0x000000030c038211 */ /* 0x004fca00078ec0ff */
[----:B------:R-:W-:Y:S02]  /*0e20*/  @!P0 IMAD R3, R14, 0x4, R3 ;  /* 0x000000040e038824 */ /* 0x000fe400078e0203 */
[----:B0-----:R-:W-:Y:S01]  /*0e30*/  FADD.FTZ R5, R2, R5 ;  /* 0x0000000502057221 */ /* 0x001fe20000010000 */
[----:B-1----:R-:W-:-:S04]  /*0e40*/  FADD.FTZ R13, R10, R13 ;  /* 0x0000000d0a0d7221 */ /* 0x002fc80000010000 */
[----:B------:R-:W0:Y:S01]  /*0e50*/  SHFL.BFLY PT, R4, R5, 0x1, 0x1f ;  /* 0x0c201f0005047f89 */ /* 0x000e2200000e0000 */
[----:B------:R-:W-:-:S03]  /*0e60*/  @P1 MOV R10, 0x400 ;  /* 0x00000400000a1802 */ /* 0x000fc60000000f00 */
[----:B------:R-:W1:Y:S01]  /*0e70*/  SHFL.BFLY PT, R2, R13, 0x1, 0x1f ;  /* 0x0c201f000d027f89 */ /* 0x000e6200000e0000 */
[----:B------:R-:W-:-:S04]  /*0e80*/  @P1 IADD3 R10, PT, PT, R10, 0x88, RZ ;  /* 0x000000880a0a1810 */ /* 0x000fc80007ffe0ff */
[----:B---3--:R-:W-:Y:S01]  /*0e90*/  @P1 LEA R11, R11, R10, 0x18 ;  /* 0x0000000a0b0b1211 */ /* 0x008fe200078ec0ff */
[----:B0-----:R-:W-:Y:S01]  /*0ea0*/  FADD.FTZ R16, R5, R4 ;  /* 0x0000000405107221 */ /* 0x001fe20000010000 */
[----:B------:R-:W-:-:S03]  /*0eb0*/  MOV R4, RZ ;  /* 0x000000ff00047202 */ /* 0x000fc60000000f00 */
[----:B------:R-:W-:Y:S02]  /*0ec0*/  @P1 IMAD R5, R6, 0x4, R11 ;  /* 0x0000000406051824 */ /* 0x000fe400078e020b */
        /* <DEDUP_REMOVED lines=42> */
.L_x_1722:
[----:B------:R-:W-:Y:S05]  /*1170*/  BSYNC.RECONVERGENT B0 ;  /* 0x0000000000007941 */ /* 0x000fea0003800200 */
.L_x_1721:
        /* <DEDUP_REMOVED lines=11> */
[----:B------:R-:W1:Y:S01]  /*1230*/  LDC.64 R2, c[0x0][0x380] ;  /* 0x0000e000ff027b82 */ /* 0x000e620000000a00 */
        /* <DEDUP_REMOVED lines=8> */
[----:B01----:R-:W-:-:S07]  /*12c0*/  F2FP.F16.F32.PACK_AB R17, R5, R4 ;  /* 0x000000040511723e */ /* 0x003fce00000000ff */
.L_x_1730:
[----:B0-----:R-:W0:Y:S08]  /*12d0*/  LDC.64 R10, c[0x0][0x3b0] ;  /* 0x0000ec00ff0a7b82 */ /* 0x001e300000000a00 */
[----:B-1----:R-:W1:Y:S01]  /*12e0*/  LDC.64 R4, c[0x0][0x3b8] ;  /* 0x0000ee00ff047b82 */ /* 0x002e620000000a00 */
[----:B0-----:R-:W-:-:S05]  /*12f0*/  IMAD.WIDE R10, R19, 0x4, R10 ;  /* 0x00000004130a7825 */ /* 0x001fca00078e020a */
[----:B------:R-:W4:Y:S01]  /*1300*/  LDG.E.CONSTANT R7, desc[UR6][R10.64] ;  /* 0x000000060a077981 */ /* 0x000f22000c1e9900 */
[----:B-1----:R-:W-:-:S05]  /*1310*/  IMAD.WIDE R4, R19, 0x4, R4 ;  /* 0x0000000413047825 */ /* 0x002fca00078e0204 */
[----:B------:R-:W4:Y:S01]  /*1320*/  LDG.E.CONSTANT R13, desc[UR6][R4.64] ;  /* 0x00000006040d7981 */ /* 0x000f22000c1e9900 */
[----:B------:R-:W-:-:S05]  /*1330*/  LEA R18, R19, R16, 0x2 ;  /* 0x0000001013127211 */ /* 0x000fca00078e10ff */
[----:B------:R-:W0:Y:S01]  /*1340*/  LDS R12, [R18] ;  /* 0x00000000120c7984 */ /* 0x000e220000000800 */
[----:B------:R-:W-:Y:S01]  /*1350*/  BSSY.RECONVERGENT B1, `(.L_x_1725) ;  /* 0x0000020000017945 */ /* 0x000fe20003800200 */
[----:B0-----:R-:W-:-:S04]  /*1360*/  HADD2 R12, R12, -R17.H0_H0 ;  /* 0xa00000110c0c7230 */ /* 0x001fc80000000000 */
[----:B------:R-:W-:-:S04]  /*1370*/  HMUL2 R12, R12, R17.H1_H1 ;  /* 0x300000110c0c7232 */ /* 0x000fc80000000000 */
[----:B----4-:R-:W-:-:S05]  /*1380*/  HFMA2 R13, R12, R7, R13 ;  /* 0x000000070c0d7231 */ /* 0x010fca000000000d */
[----:B------:R-:W-:Y:S01]  /*1390*/  IMAD.MOV.U32 R23, RZ, RZ, R13 ;  /* 0x000000ffff177224 */ /* 0x000fe200078e000d */
[----:B------:R-:W-:-:S04]  /*13a0*/  @P0 HSETP2.GT.AND P1, PT, |R13|.H0_H0, |R13|.H1_H1, PT ;  /* 0x7000000d0d000234 */ /* 0x000fc80003f24a00 */
[----:B------:R-:W-:Y:S01]  /*13b0*/  @P0 HADD2 R12, |R23|, -RZ.H0_H0 ;  /* 0xa00000ff170c0230 */ /* 0x000fe20000000200 */
[----:B------:R0:W-:Y:S04]  /*13c0*/  @P0 STS [R18], R23 ;  /* 0x0000001712000388 */ /* 0x0001e80000000800 */
        /* <DEDUP_REMOVED lines=22> */
.L_x_1727:
[----:B------:R-:W-:-:S05]  /*1530*/  IMAD.WIDE R12, R21, 0x4, R2 ;  /* 0x00000004150c7825 */ /* 0x000fca00078e0202 */
[----:B------:R0:W-:Y:S02]  /*1540*/  STG.E desc[UR6][R12.64], R23 ;  /* 0x000000170c007986 */ /* 0x0001e4000c101906 */
.L_x_1726:
[----:B--23--:R-:W-:Y:S05]  /*1550*/  BSYNC.RECONVERGENT B1 ;  /* 0x0000000000017941 */ /* 0x00cfea0003800200 */
.L_x_1725:
[----:B01----:R-:W-:-:S05]  /*1560*/  VIADD R12, R19, UR8 ;  /* 0x00000008130c7c36 */ /* 0x003fca0008000000 */
[----:B------:R-:W-:-:S13]  /*1570*/  ISETP.GE.AND P0, PT, R12, R7, PT ;  /* 0x000000070c00720c */ /* 0x000fda0003f06270 */
[----:B------:R-:W-:Y:S05]  /*1580*/  @P0 BRA `(.L_x_1724) ;  /* 0x0000000000b00947 */ /* 0x000fea0003800000 */
[----:B------:R-:W-:-:S06]  /*1590*/  USHF.L.U32 UR4, UR8, 0x2, URZ ;  /* 0x0000000208047899 */ /* 0x000fcc00080006ff */
[----:B------:R-:W-:Y:S02]  /*15a0*/  IADD3 R4, P1, PT, R4, UR4, RZ ;  /* 0x0000000404047c10 */ /* 0x000fe4000ff3e0ff */
[----:B------:R-:W-:Y:S01]  /*15b0*/  IADD3 R10, P0, PT, R10, UR4, RZ ;  /* 0x000000040a0a7c10 */ /* 0x000fe2000ff1e0ff */
[----:B------:R-:W0:Y:S02]  /*15c0*/  LDS R20, [R18+UR4] ;  /* 0x0000000412147984 */ /* 0x000e240008000800 */
[----:B------:R-:W-:Y:S01]  /*15d0*/  IMAD.X R5, RZ, RZ, R5, P1 ;  /* 0x000000ffff057224 */ /* 0x000fe200008e0605 */
[----:B------:R-:W-:-:S04]  /*15e0*/  IADD3.X R11, PT, PT, RZ, R11, RZ, P0, !PT ;  /* 0x0000000bff0b7210 */ /* 0x000fc800007fe4ff */
[----:B------:R1:W2:Y:S04]  /*15f0*/  LDG.E.CONSTANT R4, desc[UR6][R4.64] ;  /* 0x0000000604047981 */ /* 0x0002a8000c1e9900 */
[----:B------:R-:W2:Y:S01]  /*1600*/  LDG.E.CONSTANT R10, desc[UR6][R10.64] ;  /* 0x000000060a0a7981 */ /* 0x000ea2000c1e9900 */
[----:B------:R-:W-:-:S04]  /*1610*/  UISETP.NE.U32.AND UP0, UPT, UR12, URZ, UPT ;  /* 0x000000ff0c00728c */ /* 0x000fc8000bf05070 */
[----:B------:R-:W-:-:S06]  /*1620*/  UISETP.NE.AND.EX UP0, UPT, UR13, URZ, UPT, UP0 ;  /* 0x000000ff0d00728c */ /* 0x000fcc000bf05300 */
[----:B------:R-:W-:Y:S02]  /*1630*/  PLOP3.LUT P0, PT, PT, PT, UP0, 0x80, 0x8 ;  /* 0x000000000008781c */ /* 0x000fe40003f0f008 */
[----:B------:R-:W-:Y:S01]  /*1640*/  IADD3 R21, PT, PT, R21, UR8, RZ ;  /* 0x0000000815157c10 */ /* 0x000fe2000fffe0ff */
[----:B0-----:R-:W-:-:S04]  /*1650*/  HADD2 R20, R20, -R17.H0_H0 ;  /* 0xa000001114147230 */ /* 0x001fc80000000000 */
[----:B-1----:R-:W-:-:S04]  /*1660*/  HMUL2 R5, R20, R17.H1_H1 ;  /* 0x3000001114057232 */ /* 0x002fc80000000000 */
[----:B--2---:R-:W-:Y:S02]  /*1670*/  HFMA2 R11, R5, R10, R4 ;  /* 0x0000000a050b7231 */ /* 0x004fe40000000004 */
[----:B------:R-:W-:Y:S05]  /*1680*/  @!P0 BRA `(.L_x_1728) ;  /* 0x0000000000208947 */ /* 0x000fea0003800000 */
[----:B------:R0:W-:Y:S01]  /*1690*/  STS [R18+UR4], R11 ;  /* 0x0000000b12007988 */ /* 0x0001e20008000804 */
[C---:B------:R-:W-:Y:S01]  /*16a0*/  HADD2 R4, |R11|.reuse, -RZ.H0_H0 ;  /* 0xa00000ff0b047230 */ /* 0x040fe20000000200 */
[----:B------:R-:W-:-:S04]  /*16b0*/  HSETP2.GT.AND P1, PT, |R11|.H0_H0, |R11|.H1_H1, PT ;  /* 0x7000000b0b007234 */ /* 0x000fc80003f24a00 */
[----:B------:R-:W-:-:S04]  /*16c0*/  PRMT R5, R4, 0x7632, R5 ;  /* 0x0000763204057816 */ /* 0x000fc80000000005 */
[----:B------:R-:W-:-:S05]  /*16d0*/  SEL R4, R5, R4, !P1 ;  /* 0x0000000405047207 */ /* 0x000fca0004800000 */
[----:B------:R-:W-:-:S05]  /*16e0*/  HSETP2.GT.AND P1, PT, R4.H0_H0, R15.H0_H0, PT ;  /* 0x2000000f04007234 */ /* 0x000fca0003f24800 */
[----:B------:R-:W-:Y:S01]  /*16f0*/  SEL R15, R15, R4, !P1 ;  /* 0x000000040f0f7207 */ /* 0x000fe20004800000 */
[----:B0-----:R-:W-:Y:S07]  /*1700*/  BRA `(.L_x_1729) ;  /* 0x0000000000447947 */ /* 0x001fee0003800000 */
.L_x_1728:
        /* <DEDUP_REMOVED lines=17> */
.L_x_1729:
[----:B------:R-:W-:-:S05]  /*1820*/  VIADD R19, R12, UR8 ;  /* 0x000000080c137c36 */ /* 0x000fca0008000000 */
[----:B------:R-:W-:-:S13]  /*1830*/  ISETP.GE.AND P1, PT, R19, R7, PT ;  /* 0x000000071300720c */ /* 0x000fda0003f26270 */
[----:B------:R-:W-:Y:S05]  /*1840*/  @!P1 BRA `(.L_x_1730) ;  /* 0xfffffff800a09947 */ /* 0x000fea000383ffff */
.L_x_1724:
[----:B-123--:R-:W-:Y:S05]  /*1850*/  BSYNC.RECONVERGENT B0 ;  /* 0x0000000000007941 */ /* 0x00efea0003800200 */
.L_x_1723:
[----:B------:R-:W1:Y:S02]  /*1860*/  LDCU.64 UR4, c[0x0][0x3e8] ;  /* 0x00007d00ff0477ac */ /* 0x000e640008000a00 */
[----:B-1----:R-:W-:-:S04]  /*1870*/  ISETP.NE.U32.AND P0, PT, RZ, UR4, PT ;  /* 0x00000004ff007c0c */ /* 0x002fc8000bf05070 */
[----:B------:R-:W-:-:S13]  /*1880*/  ISETP.NE.AND.EX P0, PT, RZ, UR5, PT, P0 ;  /* 0x00000005ff007c0c */ /* 0x000fda000bf05300 */
[----:B------:R-:W-:Y:S05]  /*1890*/  @!P0 EXIT ;  /* 0x000000000000894d */ /* 0x000fea0003800000 */
[----:B------:R-:W-:Y:S01]  /*18a0*/  HADD2.F32 R15, -RZ, R15.H0_H0 ;  /* 0x2000000fff0f7230 */ /* 0x000fe20000004100 */
[----:B------:R-:W-:Y:S01]  /*18b0*/  ISETP.NE.AND P0, PT, R6, RZ, PT ;  /* 0x000000ff0600720c */ /* 0x000fe20003f05270 */
[----:B------:R-:W-:Y:S01]  /*18c0*/  BSSY.RECONVERGENT B0, `(.L_x_1731) ;  /* 0x000007b000007945 */ /* 0x000fe20003800200 */
[----:B-----5:R-:W-:Y:S02]  /*18d0*/  I2FP.F32.U32 R9, R6 ;  /* 0x0000000600097245 */ /* 0x020fe40000201000 */
[----:B------:R-:W1:Y:S02]  /*18e0*/  SHFL.BFLY PT, R2, R15, 0x10, 0x1f ;  /* 0x0e001f000f027f89 */ /* 0x000e6400000e0000 */
[----:B------:R-:W-:-:S07]  /*18f0*/  FSETP.GT.FTZ.AND P1, PT, R0, R9, PT ;  /* 0x000000090000720b */ /* 0x000fce0003f34000 */
[----:B------:R-:W2:Y:S06]  /*1900*/  @!P0 S2R R9, SR_CgaCtaId ;  /* 0x0000000000098919 */ /* 0x000eac0000008800 */
[----:B0-----:R-:W0:Y:S01]  /*1910*/  @P1 S2R R11, SR_CgaCtaId ;  /* 0x00000000000b1919 */ /* 0x001e220000008800 */
[----:B-1----:R-:W-:-:S05]  /*1920*/  FMNMX.FTZ R2, R15, R2, !PT ;  /* 0x000000020f027209 */ /* 0x002fca0007810000 */
[----:B------:R-:W1:Y:S02]  /*1930*/  SHFL.BFLY PT, R3, R2, 0x8, 0x1f ;  /* 0x0d001f0002037f89 */ /* 0x000e6400000e0000 */
[----:B-1----:R-:W-:Y:S02]  /*1940*/  FMNMX.FTZ R3, R2, R3, !PT ;  /* 0x0000000302037209 */ /* 0x002fe40007810000 */
[----:B------:R-:W-:-:S03]  /*1950*/  @!P0 MOV R2, 0x400 ;  /* 0x0000040000028802 */ /* 0x000fc60000000f00 */
[----:B------:R-:W1:Y:S01]  /*1960*/  SHFL.BFLY PT, R4, R3, 0x4, 0x1f ;  /* 0x0c801f0003047f89 */ /* 0x000e6200000e0000 */
[----:B------:R-:W-:Y:S02]  /*1970*/  @!P0 IADD3 R2, PT, PT, R2, 0x8, RZ ;  /* 0x0000000802028810 */ /* 0x000fe40007ffe0ff */
[----:B-1----:R-:W-:Y:S02]  /*1980*/  FMNMX.FTZ R4, R3, R4, !PT ;  /* 0x0000000403047209 */ /* 0x002fe40007810000 */
[----:B------:R-:W-:-:S03]  /*1990*/  @P1 MOV R3, 0x400 ;  /* 0x0000040000031802 */ /* 0x000fc60000000f00 */
[----:B------:R-:W1:Y:S02]  /*19a0*/  SHFL.BFLY PT, R5, R4, 0x2, 0x1f ;  /* 0x0c401f0004057f89 */ /* 0x000e6400000e0000 */
[----:B-1----:R-:W-:Y:S01]  /*19b0*/  FMNMX.FTZ R5, R4, R5, !PT ;  /* 0x0000000504057209 */ /* 0x002fe20007810000 */
[----:B------:R-:W-:Y:S01]  /*19c0*/  @P1 VIADD R4, R3, 0x8 ;  /* 0x0000000803041836 */ /* 0x000fe20000000000 */
[----:B--2---:R-:W-:Y:S01]  /*19d0*/  @!P0 LEA R3, R9, R2, 0x18 ;  /* 0x0000000209038211 */ /* 0x004fe200078ec0ff */
[----:B------:R-:W-:Y:S02]  /*19e0*/  IMAD.MOV.U32 R2, RZ, RZ, -0x1f528714 ;  /* 0xe0ad78ecff027424 */ /* 0x000fe400078e00ff */
[----:B------:R-:W1:Y:S01]  /*19f0*/  SHFL.BFLY PT, R0, R5, 0x1, 0x1f ;  /* 0x0c201f0005007f89 */ /* 0x000e6200000e0000 */
[----:B------:R-:W-:Y:S02]  /*1a00*/  @!P0 LEA R3, R14, R3, 0x2 ;  /* 0x000000030e038211 */ /* 0x000fe400078e10ff */
[----:B0-----:R-:W-:-:S04]  /*1a10*/  @P1 LEA R11, R11, R4, 0x18 ;  /* 0x000000040b0b1211 */ /* 0x001fc800078ec0ff */
[----:B------:R-:W-:Y:S02]  /*1a20*/  @P1 LEA R6, R6, R11, 0x2 ;  /* 0x0000000b06061211 */ /* 0x000fe400078e10ff */
[----:B-1----:R-:W-:-:S05]  /*1a30*/  FMNMX.FTZ R12, R5, R0, !PT ;  /* 0x00000000050c7209 */ /* 0x002fca0007810000 */
        /* <DEDUP_REMOVED lines=64> */
[----:B------:R-:W-:Y:S05]  /*1e40*/  CALL.REL.NOINC `($__internal_40_$__cuda_sm20_div_rn_f64_full) ;  /* 0x0000000000b47944 */ /* 0x000fea0003c00000 */
.L_x_1734:
[----:B------:R-:W-:Y:S05]  /*1e50*/  BSYNC.RECONVERGENT B1 ;  /* 0x0000000000017941 */ /* 0x000fea0003800200 */
.L_x_1733:
        /* <DEDUP_REMOVED lines=16> */
.L_x_1735:
        /* <DEDUP_REMOVED lines=17> */
.L_x_1732:
[----:B------:R-:W-:Y:S05]  /*2070*/  BSYNC.RECONVERGENT B0 ;  /* 0x0000000000007941 */ /* 0x000fea0003800200 */
.L_x_1731:
        /* <DEDUP_REMOVED lines=10> */
        .weak           $__internal_40_$__cuda_sm20_div_rn_f64_full
        .type           $__internal_40_$__cuda_sm20_div_rn_f64_full,@function
        .size           $__internal_40_$__cuda_sm20_div_rn_f64_full,(.L_x_2518 - $__internal_40_$__cuda_sm20_div_rn_f64_full)
$__internal_40_$__cuda_sm20_div_rn_f64_full:
        /* <DEDUP_REMOVED lines=92> */
.L_x_1737:
        /* <DEDUP_REMOVED lines=15> */
.L_x_1739:
[----:B------:R-:W-:Y:S02]  /*27d0*/  LOP3.LUT R11, R5, 0x80000, RZ, 0xfc, !PT ;  /* 0x00080000050b7812 */ /* 0x000fe400078efcff */
[----:B------:R-:W-:-:S07]  /*27e0*/  MOV R10, R4 ;  /* 0x00000004000a7202 */ /* 0x000fce0000000f00 */
.L_x_1738:
[----:B------:R-:W-:Y:S05]  /*27f0*/  BSYNC.RECONVERGENT B2 ;  /* 0x0000000000027941 */ /* 0x000fea0003800200 */
.L_x_1736:
[----:B------:R-:W-:Y:S02]  /*2800*/  HFMA2 R7, -RZ, RZ, 0, 0 ;  /* 0x00000000ff077431 */ /* 0x000fe400000001ff */
[----:B------:R-:W-:Y:S01]  /*2810*/  IMAD.MOV.U32 R2, RZ, RZ, R10 ;  /* 0x000000ffff027224 */ /* 0x000fe200078e000a */
[----:B------:R-:W-:Y:S01]  /*2820*/  MOV R3, R11 ;  /* 0x0000000b00037202 */ /* 0x000fe20000000f00 */
[----:B------:R-:W-:Y:S06]  /*2830*/  RET.REL.NODEC R6 `(_ZN17fastertransformer35generalAddBiasResidualLayerNormOpt2I7__half2Lb1ELb0ELi2ELb1ELi2EEEvPT_S3_PKS2_S5_S5_S5_S5_S5_fiiPKfS7_S7_Pfi) ;  /* 0xffffffd406f07950 */ /* 0x000fec0003c3ffff */
.L_x_1740:
        /* <DEDUP_REMOVED lines=12> */
.L_x_2518:


//--------------------- .text._ZN17fastertransformer34generalAddBiasResidualLayerNormOptI7__half2Lb1ELb0ELi2ELb1ELi2EEEvPT_S3_PKS2_S5_S5_S5_S5_S5_fiiPKfS7_S7_Pfi --------------------------
	.section	.text._ZN17fastertransformer34generalAddBiasResidualLayerNormOptI7__half2Lb1ELb0ELi2ELb1ELi2EEEvPT_S3_PKS2_S5_S5_S5_S5_S5_fiiPKfS7_S7_Pfi,"ax",@progbits
	.align	128
        .global         _ZN17fastertransformer34generalAddBiasResidualLayerNormOptI7__half2Lb1ELb0ELi2ELb1ELi2EEEvPT_S3_PKS2_S5_S5_S5_S5_S5_fiiPKfS7_S7_Pfi
        .type           _ZN17fastertransformer34generalAddBiasResidualLayerNormOptI7__half2Lb1ELb0ELi2ELb1ELi2EEEvPT_S3_PKS2_S5_S5_S5_S5_S5_fiiPKfS7_S7_Pfi,@function
        .size           _ZN17fastertransformer34generalAddBiasResidualLayerNormOptI7__half2Lb1ELb0ELi2ELb1ELi2EEEvPT_S3_PKS2_S5_S5_S5_S5_S5_fiiPKfS7_S7_Pfi,(.L_x_2519 - _ZN17fastertransformer34generalAddBiasResidualLayerNormOptI7__half2Lb1ELb0ELi2ELb1ELi2EEEvPT_S3_PKS2_S5_S5_S5_S5_S5_fiiPKfS7_S7_Pfi)
        .other          _ZN17fastertransformer34generalAddBiasResidualLayerNormOptI7__half2Lb1ELb0ELi2ELb1ELi2EEEvPT_S3_PKS2_S5_S5_S5_S5_S5_fiiPKfS7_S7_Pfi,@"STO_CUDA_ENTRY STV_DEFAULT"
_ZN17fastertransformer34generalAddBiasResidualLayerNormOptI7__half2Lb1ELb0ELi2ELb1ELi2EEEvPT_S3_PKS2_S5_S5_S5_S5_S5_fiiPKfS7_S7_Pfi:
.text._ZN17fastertransformer34generalAddBiasResidualLayerNormOptI7__half2Lb1ELb0ELi2ELb1ELi2EEEvPT_S3_PKS2_S5_S5_S5_S5_S5_fiiPKfS7_S7_Pfi:
        /* <DEDUP_REMOVED lines=36> */
.L_x_1744:
        /* <DEDUP_REMOVED lines=19> */
.L_x_1743:
        /* <DEDUP_REMOVED lines=9> */
.L_x_1745:
        /* <DEDUP_REMOVED lines=23> */
.L_x_1742:
[----:B------:R-:W-:Y:S05]  /*0570*/  BSYNC.RECONVERGENT B0 ;  /* 0x0000000000007941 */ /* 0x000fea0003800200 */
.L_x_1741:
[----:B------:R-:W-:Y:S01]  /*0580*/  HADD2 R5, R5.H0_H0, R5.H1_H1 ;  /* 0x3000000505057230 */ /* 0x000fe20000000800 */
[----:B------:R-:W1:Y:S01]  /*0590*/  LDCU UR8, c[0x0][0x360] ;  /* 0x00006c00ff0877ac */ /* 0x000e620008000800 */
[----:B------:R-:W-:Y:S01]  /*05a0*/  LOP3.LUT P0, R10, R0, 0x1f, RZ, 0xc0, !PT ;  /* 0x0000001f000a7812 */ /* 0x000fe2000780c0ff */
[----:B------:R-:W-:Y:S02]  /*05b0*/  BSSY.RECONVERGENT B0, `(.L_x_1746) ;  /* 0x000004f000007945 */ /* 0x000fe40003800200 */
[----:B------:R-:W-:Y:S01]  /*05c0*/  HADD2.F32 R5, -RZ, R5.H0_H0 ;  /* 0x20000005ff057230 */ /* 0x000fe20000004100 */
[----:B------:R-:W3:Y:S04]  /*05d0*/  LDCU UR4, c[0x0][0x3c8] ;  /* 0x00007900ff0477ac */ /* 0x000ee80008000800 */
[----:B------:R-:W4:Y:S01]  /*05e0*/  SHFL.BFLY PT, R4, R5, 0x10, 0x1f ;  /* 0x0e001f0005047f89 */ /* 0x000f2200000e0000 */
[----:B-1----:R-:W-:-:S05]  /*05f0*/  I2FP.F32.U32 R11, UR8 ;  /* 0x00000008000b7c45 */ /* 0x002fca0008201000 */
[----:B------:R-:W-:Y:S01]  /*0600*/  FMUL.FTZ R11, R11, 0.03125 ;  /* 0x3d0000000b0b7820 */ /* 0x000fe20000410000 */
[----:B----4-:R-:W-:-:S05]  /*0610*/  FADD.FTZ R4, R5, R4 ;  /* 0x0000000405047221 */ /* 0x010fca0000010000 */
[----:B------:R-:W1:Y:S02]  /*0620*/  SHFL.BFLY PT, R7, R4, 0x8, 0x1f ;  /* 0x0d001f0004077f89 */ /* 0x000e6400000e0000 */
[----:B-1----:R-:W-:Y:S01]  /*0630*/  FADD.FTZ R6, R4, R7 ;  /* 0x0000000704067221 */ /* 0x002fe20000010000 */
[----:B------:R-:W-:-:S04]  /*0640*/  I2FP.F32.U32 R4, R0 ;  /* 0x0000000000047245 */ /* 0x000fc80000201000 */
[----:B------:R-:W1:Y:S01]  /*0650*/  SHFL.BFLY PT, R7, R6, 0x4, 0x1f ;  /* 0x0c801f0006077f89 */ /* 0x000e6200000e0000 */
[----:B------:R-:W-:Y:S01]  /*0660*/  FSETP.GT.FTZ.AND P2, PT, R11, R4, PT ;  /* 0x000000040b00720b */ /* 0x000fe20003f54000 */
[----:B-1----:R-:W-:Y:S02]  /*0670*/  FADD.FTZ R9, R6, R7 ;  /* 0x0000000706097221 */ /* 0x002fe40000010000 */
[----:B------:R-:W1:Y:S03]  /*0680*/  S2R R7, SR_CgaCtaId ;  /* 0x0000000000077919 */ /* 0x000e660000008800 */
[----:B------:R-:W4:Y:S02]  /*0690*/  SHFL.BFLY PT, R8, R9, 0x2, 0x1f ;  /* 0x0c401f0009087f89 */ /* 0x000f2400000e0000 */
[----:B----4-:R-:W-:Y:S01]  /*06a0*/  FADD.FTZ R12, R9, R8 ;  /* 0x00000008090c7221 */ /* 0x010fe20000010000 */
[----:B------:R-:W-:-:S04]  /*06b0*/  MOV R8, 0x400 ;  /* 0x0000040000087802 */ /* 0x000fc80000000f00 */
[----:B------:R-:W4:Y:S01]  /*06c0*/  SHFL.BFLY PT, R13, R12, 0x1, 0x1f ;  /* 0x0c201f000c0d7f89 */ /* 0x000f2200000e0000 */
[----:B------:R-:W-:-:S04]  /*06d0*/  IADD3 R6, PT, PT, R8, 0x8, RZ ;  /* 0x0000000808067810 */ /* 0x000fc80007ffe0ff */
[----:B-1----:R-:W-:-:S04]  /*06e0*/  LEA R9, R7, R6, 0x18 ;  /* 0x0000000607097211 */ /* 0x002fc800078ec0ff */
[----:B------:R-:W-:Y:S01]  /*06f0*/  LEA.HI R5, R0, R9, RZ, 0x1d ;  /* 0x0000000900057211 */ /* 0x000fe200078fe8ff */
[----:B------:R-:W-:Y:S02]  /*0700*/  IMAD R6, R10, 0x4, R9 ;  /* 0x000000040a067824 */ /* 0x000fe400078e0209 */
[----:B----4-:R-:W-:Y:S01]  /*0710*/  FADD.FTZ R18, R12, R13 ;  /* 0x0000000d0c127221 */ /* 0x010fe20000010000 */
[----:B------:R-:W-:-:S04]  /*0720*/  IMAD.MOV.U32 R12, RZ, RZ, RZ ;  /* 0x000000ffff0c7224 */ /* 0x000fc800078e00ff */
[----:B------:R1:W-:Y:S01]  /*0730*/  @!P0 STS [R5], R18 ;  /* 0x0000001205008388 */ /* 0x0003e20000000800 */
[----:B------:R-:W-:Y:S01]  /*0740*/  BAR.SYNC.DEFER_BLOCKING 0x0 ;  /* 0x0000000000007b1d */ /* 0x000fe20000010000 */
[----:B------:R-:W-:-:S13]  /*0750*/  ISETP.NE.AND P0, PT, R0, RZ, PT ;  /* 0x000000ff0000720c */ /* 0x000fda0003f05270 */
[----:B0-2---:R-:W-:Y:S02]  /*0760*/  @!P0 I2FP.F32.S32 R17, R3 ;  /* 0x0000000300118245 */ /* 0x005fe40000201400 */
[----:B-1----:R-:W-:-:S04]  /*0770*/  @!P0 LEA R18, R7, R8, 0x18 ;  /* 0x0000000807128211 */ /* 0x002fc800078ec0ff */
        /* <DEDUP_REMOVED lines=13> */
[----:B------:R-:W-:-:S04]  /*0850*/  MOV R12, RZ ;  /* 0x000000ff000c7202 */ /* 0x000fc80000000f00 */
[----:B------:R0:W-:Y:S01]  /*0860*/  @!P0 STS [R18], R9 ;  /* 0x0000000912008388 */ /* 0x0001e20000000800 */
[----:B------:R-:W-:Y:S06]  /*0870*/  BAR.SYNC.DEFER_BLOCKING 0x0 ;  /* 0x0000000000007b1d */ /* 0x000fec0000010000 */
[----:B---3--:R-:W-:Y:S05]  /*0880*/  @P1 BRA `(.L_x_1747) ;  /* 0x0000000000841947 */ /* 0x008fea0003800000 */
[----:B------:R-:W-:Y:S01]  /*0890*/  LEA R7, R7, R8, 0x18 ;  /* 0x0000000807077211 */ /* 0x000fe200078ec0ff */
[----:B------:R-:W1:Y:S01]  /*08a0*/  S2R R14, SR_CTAID.X ;  /* 0x00000000000e7919 */ /* 0x000e620000002500 */
[----:B0-----:R-:W0:Y:S01]  /*08b0*/  LDC.64 R8, c[0x0][0x390] ;  /* 0x0000e400ff087b82 */ /* 0x001e220000000a00 */
[----:B------:R-:W-:Y:S02]  /*08c0*/  IMAD.MOV.U32 R12, RZ, RZ, RZ ;  /* 0x000000ffff0c7224 */ /* 0x000fe400078e00ff */
[----:B------:R-:W-:Y:S01]  /*08d0*/  IMAD.MOV.U32 R18, RZ, RZ, R0 ;  /* 0x000000ffff127224 */ /* 0x000fe200078e0000 */
[----:B------:R-:W2:Y:S06]  /*08e0*/  LDS R7, [R7] ;  /* 0x0000000007077984 */ /* 0x000eac0000000800 */
.L_x_1748:
[----:B------:R-:W-:-:S05]  /*08f0*/  MOV R3, UR4 ;  /* 0x0000000400037c02 */ /* 0x000fca0008000f00 */
        /* <DEDUP_REMOVED lines=13> */
[----:B------:R-:W-:-:S04]  /*09d0*/  VIADD R17, R15, UR8 ;  /* 0x000000080f117c36 */ /* 0x000fc80008000000 */
[----:B------:R-:W-:-:S06]  /*09e0*/  IMAD.WIDE.U32 R16, R17, 0x4, R8 ;  /* 0x0000000411107825 */ /* 0x000fcc00078e0008 */
[----:B------:R-:W2:Y:S02]  /*09f0*/  LDG.E.CONSTANT R16, desc[UR6][R16.64] ;  /* 0x0000000610107981 */ /* 0x000ea4000c1e9900 */
[--C-:B--2---:R-:W-:Y:S02]  /*0a00*/  HADD2.F32 R18, -RZ, R16.reuse.H1_H1 ;  /* 0x30000010ff127230 */ /* 0x104fe40000004100 */
[----:B------:R-:W-:-:S03]  /*0a10*/  HADD2.F32 R20, -RZ, R16.H0_H0 ;  /* 0x20000010ff147230 */ /* 0x000fc60000004100 */
[C---:B------:R-:W-:Y:S01]  /*0a20*/  FADD.FTZ R13, -R7.reuse, R18 ;  /* 0x00000012070d7221 */ /* 0x040fe20000010100 */
[----:B------:R-:W-:Y:S01]  /*0a30*/  IADD3 R18, PT, PT, R24, UR8, RZ ;  /* 0x0000000818127c10 */ /* 0x000fe2000fffe0ff */
[----:B------:R-:W-:Y:S02]  /*0a40*/  FADD.FTZ R20, -R7, R20 ;  /* 0x0000001407147221 */ /* 0x000fe40000010100 */
[----:B------:R-:W-:Y:S01]  /*0a50*/  FMUL.FTZ R13, R13, R13 ;  /* 0x0000000d0d0d7220 */ /* 0x000fe20000410000 */
[----:B------:R-:W-:-:S03]  /*0a60*/  ISETP.GE.AND P0, PT, R18, R3, PT ;  /* 0x000000031200720c */ /* 0x000fc60003f06270 */
[----:B------:R-:W-:-:S04]  /*0a70*/  FFMA.FTZ R13, R20, R20, R13 ;  /* 0x00000014140d7223 */ /* 0x000fc8000001000d */
[----:B------:R-:W-:-:S06]  /*0a80*/  FADD.FTZ R12, R12, R13 ;  /* 0x0000000d0c0c7221 */ /* 0x000fcc0000010000 */
[----:B------:R-:W-:Y:S05]  /*0a90*/  @!P0 BRA `(.L_x_1748) ;  /* 0xfffffffc00948947 */ /* 0x000fea000383ffff */
.L_x_1747:
[----:B------:R-:W-:Y:S05]  /*0aa0*/  BSYNC.RECONVERGENT B0 ;  /* 0x0000000000007941 */ /* 0x000fea0003800200 */
.L_x_1746:
        /* <DEDUP_REMOVED lines=39> */
.L_x_1750:
[----:B------:R-:W-:Y:S05]  /*0d20*/  BSYNC.RECONVERGENT B0 ;  /* 0x0000000000007941 */ /* 0x000fea0003800200 */
.L_x_1749:
[----:B------:R-:W-:Y:S01]  /*0d30*/  BAR.SYNC.DEFER_BLOCKING 0x0 ;  /* 0x0000000000007b1d */ /* 0x000fe20000010000 */
[----:B------:R-:W-:Y:S01]  /*0d40*/  ISETP.GE.AND P0, PT, R0, R3, PT ;  /* 0x000000030000720c */ /* 0x000fe20003f06270 */
[----:B------:R-:W-:-:S04]  /*0d50*/  IMAD.MOV.U32 R14, RZ, RZ, 0x11 ;  /* 0x00000011ff0e7424 */ /* 0x000fc800078e00ff */
        /* <DEDUP_REMOVED lines=9> */
[----:B------:R-:W-:Y:S01]  /*0df0*/  IADD3 R17, PT, PT, R3, 0x110, RZ ;  /* 0x0000011003117810 */ /* 0x000fe20007ffe0ff */
[----:B------:R-:W-:-:S05]  /*0e00*/  IMAD.MOV.U32 R20, RZ, RZ, R0 ;  /* 0x000000ffff147224 */ /* 0x000fca00078e0000 */
[----:B0-----:R-:W0:Y:S01]  /*0e10*/  LDC.64 R4, c[0x0][0x380] ;  /* 0x0000e000ff047b82 */ /* 0x001e220000000a00 */
[----:B----4-:R-:W-:-:S04]  /*0e20*/  ISETP.NE.U32.AND P0, PT, RZ, UR4, PT ;  /* 0x00000004ff007c0c */ /* 0x010fc8000bf05070 */
[----:B------:R-:W-:Y:S02]  /*0e30*/  ISETP.NE.AND.EX P0, PT, RZ, UR5, PT, P0 ;  /* 0x00000005ff007c0c */ /* 0x000fe4000bf05300 */
[C---:B---3--:R-:W-:Y:S02]  /*0e40*/  LEA R19, R6.reuse, R3, 0x18 ;  /* 0x0000000306137211 */ /* 0x048fe400078ec0ff */
[----:B------:R-:W-:-:S04]  /*0e50*/  LEA R17, R6, R17, 0x18 ;  /* 0x0000001106117211 */ /* 0x000fc800078ec0ff */
[----:B------:R-:W3:Y:S02]  /*0e60*/  LDS.64 R18, [R19] ;  /* 0x0000000013127984 */ /* 0x000ee40000000a00 */
[----:B01-3--:R-:W-:-:S07]  /*0e70*/  F2FP.F16.F32.PACK_AB R18, R19, R18 ;  /* 0x000000121312723e */ /* 0x00bfce00000000ff */
.L_x_1758:
[----:B0-----:R-:W0:Y:S08]  /*0e80*/  LDC.64 R8, c[0x0][0x3b0] ;  /* 0x0000ec00ff087b82 */ /* 0x001e300000000a00 */
[----:B-1----:R-:W1:Y:S01]  /*0e90*/  LDC.64 R6, c[0x0][0x3b8] ;  /* 0x0000ee00ff067b82 */ /* 0x002e620000000a00 */
[----:B0-----:R-:W-:-:S05]  /*0ea0*/  IMAD.WIDE R8, R20, 0x4, R8 ;  /* 0x0000000414087825 */ /* 0x001fca00078e0208 */
[----:B------:R-:W3:Y:S01]  /*0eb0*/  LDG.E.CONSTANT R12, desc[UR6][R8.64] ;  /* 0x00000006080c7981 */ /* 0x000ee2000c1e9900 */
[----:B-1----:R-:W-:-:S05]  /*0ec0*/  IMAD.WIDE R6, R20, 0x4, R6 ;  /* 0x0000000414067825 */ /* 0x002fca00078e0206 */
[----:B------:R-:W3:Y:S01]  /*0ed0*/  LDG.E.CONSTANT R22, desc[UR6][R6.64] ;  /* 0x0000000606167981 */ /* 0x000ee2000c1e9900 */
[----:B------:R-:W-:-:S05]  /*0ee0*/  IMAD R19, R20, 0x4, R17 ;  /* 0x0000000414137824 */ /* 0x000fca00078e0211 */
[----:B------:R-:W0:Y:S02]  /*0ef0*/  LDS R3, [R19] ;  /* 0x0000000013037984 */ /* 0x000e240000000800 */
[----:B0-----:R-:W-:-:S04]  /*0f00*/  HADD2 R3, R3, -R18.H0_H0 ;  /* 0xa000001203037230 */ /* 0x001fc80000000000 */
[----:B------:R-:W-:Y:S01]  /*0f10*/  HMUL2 R13, R3, R18.H1_H1 ;  /* 0x30000012030d7232 */ /* 0x000fe20000000000 */
[----:B------:R-:W-:-:S05]  /*0f20*/  MOV R3, UR9 ;  /* 0x0000000900037c02 */ /* 0x000fca0008000f00 */
        /* <DEDUP_REMOVED lines=12> */
.L_x_1753:
        /* <DEDUP_REMOVED lines=14> */
.L_x_1755:
[----:B------:R-:W-:-:S05]  /*10d0*/  IMAD.WIDE R12, R21, 0x4, R4 ;  /* 0x00000004150c7825 */ /* 0x000fca00078e0204 */
[----:B------:R0:W-:Y:S02]  /*10e0*/  STG.E desc[UR6][R12.64], R22 ;  /* 0x000000160c007986 */ /* 0x0001e4000c101906 */
.L_x_1754:
[----:B------:R-:W-:-:S05]  /*10f0*/  VIADD R20, R20, UR8 ;  /* 0x0000000814147c36 */ /* 0x000fca0008000000 */
[----:B------:R-:W-:-:S13]  /*1100*/  ISETP.GE.AND P1, PT, R20, R3, PT ;  /* 0x000000031400720c */ /* 0x000fda0003f26270 */
[----:B------:R-:W-:Y:S05]  /*1110*/  @P1 BRA `(.L_x_1752) ;  /* 0x0000000000a01947 */ /* 0x000fea0003800000 */
[----:B------:R-:W-:-:S06]  /*1120*/  USHF.L.U32 UR4, UR8, 0x2, URZ ;  /* 0x0000000208047899 */ /* 0x000fcc00080006ff */
[----:B------:R-:W-:Y:S02]  /*1130*/  IADD3 R6, P2, PT, R6, UR4, RZ ;  /* 0x0000000406067c10 */ /* 0x000fe4000ff5e0ff */
[----:B------:R-:W-:Y:S01]  /*1140*/  IADD3 R8, P1, PT, R8, UR4, RZ ;  /* 0x0000000408087c10 */ /* 0x000fe2000ff3e0ff */
[----:B01----:R-:W0:Y:S02]  /*1150*/  LDS R13, [R19+UR4] ;  /* 0x00000004130d7984 */ /* 0x003e240008000800 */
[----:B------:R-:W-:Y:S01]  /*1160*/  IMAD.X R7, RZ, RZ, R7, P2 ;  /* 0x000000ffff077224 */ /* 0x000fe200010e0607 */
[----:B------:R-:W-:-:S04]  /*1170*/  IADD3.X R9, PT, PT, RZ, R9, RZ, P1, !PT ;  /* 0x00000009ff097210 */ /* 0x000fc80000ffe4ff */
[----:B------:R-:W3:Y:S04]  /*1180*/  LDG.E.CONSTANT R6, desc[UR6][R6.64] ;  /* 0x0000000606067981 */ /* 0x000ee8000c1e9900 */
[----:B------:R0:W3:Y:S01]  /*1190*/  LDG.E.CONSTANT R8, desc[UR6][R8.64] ;  /* 0x0000000608087981 */ /* 0x0000e2000c1e9900 */
[----:B------:R-:W-:Y:S02]  /*11a0*/  VIADD R21, R21, UR8 ;  /* 0x0000000815157c36 */ /* 0x000fe40008000000 */
        /* <DEDUP_REMOVED lines=12> */
.L_x_1756:
        /* <DEDUP_REMOVED lines=16> */
.L_x_1757:
[----:B------:R-:W-:-:S04]  /*1370*/  IADD3 R20, PT, PT, R20, UR8, RZ ;  /* 0x0000000814147c10 */ /* 0x000fc8000fffe0ff */
[----:B------:R-:W-:-:S13]  /*1380*/  ISETP.GE.AND P1, PT, R20, R3, PT ;  /* 0x000000031400720c */ /* 0x000fda0003f26270 */
[----:B------:R-:W-:Y:S05]  /*1390*/  @!P1 BRA `(.L_x_1758) ;  /* 0xfffffff800b89947 */ /* 0x000fea000383ffff */
.L_x_1752:
[----:B-12---:R-:W-:Y:S05]  /*13a0*/  BSYNC.RECONVERGENT B0 ;  /* 0x0000000000007941 */ /* 0x006fea0003800200 */
.L_x_1751:
        /* <DEDUP_REMOVED lines=10> */
[----:B------:R-:W1:Y:S01]  /*1450*/  @!P1 S2R R9, SR_CgaCtaId ;  /* 0x0000000000099919 */ /* 0x000e620000008800 */
[----:B------:R-:W-:-:S05]  /*1460*/  @!P1 MOV R6, 0x400 ;  /* 0x0000040000069802 */ /* 0x000fca0000000f00 */
[----:B------:R-:W2:Y:S01]  /*1470*/  @P0 S2R R11, SR_CgaCtaId ;  /* 0x00000000000b0919 */ /* 0x000ea20000008800 */
[----:B------:R-:W-:-:S05]  /*1480*/  @P0 MOV R8, 0x400 ;  /* 0x0000040000080802 */ /* 0x000fca0000000f00 */
[----:B------:R-:W-:Y:S01]  /*1490*/  @P0 VIADD R8, R8, 0x88 ;  /* 0x0000008808080836 */ /* 0x000fe20000000000 */
[----:B0-----:R-:W-:-:S05]  /*14a0*/  FMNMX.FTZ R5, R14, R5, !PT ;  /* 0x000000050e057209 */ /* 0x001fca0007810000 */
[----:B-----5:R-:W0:Y:S01]  /*14b0*/  SHFL.BFLY PT, R2, R5, 0x8, 0x1f ;  /* 0x0d001f0005027f89 */ /* 0x020e2200000e0000 */
[----:B--2---:R-:W-:-:S04]  /*14c0*/  @P0 LEA R11, R11, R8, 0x18 ;  /* 0x000000080b0b0211 */ /* 0x004fc800078ec0ff */
[----:B------:R-:W-:Y:S02]  /*14d0*/  @P0 LEA R10, R10, R11, 0x2 ;  /* 0x0000000b0a0a0211 */ /* 0x000fe400078e10ff */
[----:B0-----:R-:W-:-:S05]  /*14e0*/  FMNMX.FTZ R2, R5, R2, !PT ;  /* 0x0000000205027209 */ /* 0x001fca0007810000 */
[----:B------:R-:W0:Y:S02]  /*14f0*/  SHFL.BFLY PT, R7, R2, 0x4, 0x1f ;  /* 0x0c801f0002077f89 */ /* 0x000e2400000e0000 */
[----:B0-----:R-:W-:Y:S01]  /*1500*/  FMNMX.FTZ R7, R2, R7, !PT ;  /* 0x0000000702077209 */ /* 0x001fe20007810000 */
[----:B------:R-:W-:-:S04]  /*1510*/  @!P1 VIADD R2, R6, 0x88 ;  /* 0x0000008806029836 */ /* 0x000fc80000000000 */
[----:B------:R-:W0:Y:S02]  /*1520*/  SHFL.BFLY PT, R4, R7, 0x2, 0x1f ;  /* 0x0c401f0007047f89 */ /* 0x000e2400000e0000 */
[----:B0-----:R-:W-:Y:S02]  /*1530*/  FMNMX.FTZ R4, R7, R4, !PT ;  /* 0x0000000407047209 */ /* 0x001fe40007810000 */
[----:B-1----:R-:W-:Y:S01]  /*1540*/  @!P1 LEA R7, R9, R2, 0x18 ;  /* 0x0000000209079211 */ /* 0x002fe200078ec0ff */
        /* <DEDUP_REMOVED lines=68> */
[----:B------:R-:W-:Y:S05]  /*1990*/  CALL.REL.NOINC `($__internal_41_$__cuda_sm20_div_rn_f64_full) ;  /* 0x0000000000bc7944 */ /* 0x000fea0003c00000 */
.L_x_1762:
[----:B------:R-:W-:Y:S05]  /*19a0*/  BSYNC.RECONVERGENT B1 ;  /* 0x0000000000017941 */ /* 0x000fea0003800200 */
.L_x_1761:
        /* <DEDUP_REMOVED lines=17> */
.L_x_1763:
[C---:B0-----:R-:W-:Y:S02]  /*1ac0*/  IMAD R9, R8.reuse, 0x4, R15 ;  /* 0x0000000408097824 */ /* 0x041fe400078e020f */
[----:B------:R-:W-:Y:S01]  /*1ad0*/  IMAD R3, R13, R17, R8 ;  /* 0x000000110d037224 */ /* 0x000fe200078e0208 */
[----:B------:R-:W-:-:S03]  /*1ae0*/  IADD3 R8, PT, PT, R8, UR8, RZ ;  /* 0x0000000808087c10 */ /* 0x000fc6000fffe0ff */
        /* <DEDUP_REMOVED lines=14> */
.L_x_1760:
[----:B------:R-:W-:Y:S05]  /*1bd0*/  BSYNC.RECONVERGENT B0 ;  /* 0x0000000000007941 */ /* 0x000fea0003800200 */
.L_x_1759:
        /* <DEDUP_REMOVED lines=11> */
        .weak           $__internal_41_$__cuda_sm20_div_rn_f64_full
        .type           $__internal_41_$__cuda_sm20_div_rn_f64_full,@function
        .size           $__internal_41_$__cuda_sm20_div_rn_f64_full,(.L_x_2519 - $__internal_41_$__cuda_sm20_div_rn_f64_full)
$__internal_41_$__cuda_sm20_div_rn_f64_full:
        /* <DEDUP_REMOVED lines=68> */
[----:B------:R-:W-:-:S04]  /*20d0*/  IMAD.IADD R5, R5, 0x1, -R10 ;  /* 0x0000000105057824 */ /* 0x000fc800078e0a0a */
        /* <DEDUP_REMOVED lines=23> */
.L_x_1765:
        /* <DEDUP_REMOVED lines=15> */
.L_x_1767:
[----:B------:R-:W-:Y:S01]  /*2340*/  LOP3.LUT R11, R7, 0x80000, RZ, 0xfc, !PT ;  /* 0x00080000070b7812 */ /* 0x000fe200078efcff */
[----:B------:R-:W-:-:S07]  /*2350*/  IMAD.MOV.U32 R10, RZ, RZ, R6 ;  /* 0x000000ffff0a7224 */ /* 0x000fce00078e0006 */
.L_x_1766:
[----:B------:R-:W-:Y:S05]  /*2360*/  BSYNC.RECONVERGENT B2 ;  /* 0x0000000000027941 */ /* 0x000fea0003800200 */
.L_x_1764:
[----:B------:R-:W-:Y:S01]  /*2370*/  HFMA2 R9, -RZ, RZ, 0, 0 ;  /* 0x00000000ff097431 */ /* 0x000fe200000001ff */
[----:B------:R-:W-:Y:S01]  /*2380*/  MOV R2, R10 ;  /* 0x0000000a00027202 */ /* 0x000fe20000000f00 */
[----:B------:R-:W-:Y:S02]  /*2390*/  IMAD.MOV.U32 R3, RZ, RZ, R11 ;  /* 0x000000ffff037224 */ /* 0x000fe400078e000b */
[----:B------:R-:W-:Y:S05]  /*23a0*/  RET.REL.NODEC R8 `(_ZN17fastertransformer34generalAddBiasResidualLayerNormOptI7__half2Lb1ELb0ELi2ELb1ELi2EEEvPT_S3_PKS2_S5_S5_S5_S5_S5_fiiPKfS7_S7_Pfi) ;  /* 0xffffffdc08147950 */ /* 0x000fea0003c3ffff */
.L_x_1768:
        /* <DEDUP_REMOVED lines=13> */
.L_x_2519:


//--------------------- .text._ZN17fastertransformer35generalAddBiasResidualLayerNormOpt2I7__half2Lb0ELb1ELi2ELb1ELi2EEEvPT_S3_PKS2_S5_S5_S5_S5_S5_fiiPKfS7_S7_Pfi --------------------------
	.section	.text._ZN17fastertransformer35generalAddBiasResidualLayerNormOpt2I7__half2Lb0ELb1ELi2ELb1ELi2EEEvPT_S3_PKS2_S5_S5_S5_S5_S5_fiiPKfS7_S7_Pfi,"ax",@progbits
	.align	128
        .global         _ZN17fastertransformer35generalAddBiasResidualLayerNormOpt2I7__half2Lb0ELb1ELi2ELb1ELi2EEEvPT_S3_PKS2_S5_S5_S5_S5_S5_fiiPKfS7_S7_Pfi
        .type           _ZN17fastertransformer35generalAddBiasResidualLayerNormOpt2I7__half2Lb0ELb1ELi2ELb1ELi2EEEvPT_S3_PKS2_S5_S5_S5_S5_S5_fiiPKfS7_S7_Pfi,@function
        .size           _ZN17fastertransformer35generalAddBiasResidualLayerNormOpt2I7__half2Lb0ELb1ELi2ELb1ELi2EEEvPT_S3_PKS2_S5_S5_S5_S5_S5_fiiPKfS7_S7_Pfi,(.L_x_2520 - _ZN17fastertransformer35generalAddBiasResidualLayerNormOpt2I7__half2Lb0ELb1ELi2ELb1ELi2EEEvPT_S3_PKS2_S5_S5_S5_S5_S5_fiiPKfS7_S7_Pfi)
        .other          _ZN17fastertransformer35generalAddBiasResidualLayerNormOpt2I7__half2Lb0ELb1ELi2ELb1ELi2EEEvPT_S3_PKS2_S5_S5_S5_S5_S5_fiiPKfS7_S7_Pfi,@"STO_CUDA_ENTRY STV_DEFAULT"
_ZN17fastertransformer35generalAddBiasResidualLayerNormOpt2I7__half2Lb0ELb1ELi2ELb1ELi2EEEvPT_S3_PKS2_S5_S5_S5_S5_S5_fiiPKfS7_S7_Pfi:
.text._ZN17fastertransformer35generalAddBiasResidualLayerNormOpt2I7__half2Lb0ELb1ELi2ELb1ELi2EEEvPT_S3_PKS2_S5_S5_S5_S5_S5_fiiPKfS7_S7_Pfi:
[----:B------:R-:W-:Y:S08]  /*0000*/  LDC R1, c[0x0][0x37c] ;  /* 0x0000df00ff017b82 */ /* 0x000ff00000000800 */
[----:B------:R-:W0:Y:S01]  /*0010*/  LDC R0, c[0x0][0x3f0] ;  /* 0x0000fc00ff007b82 */ /* 0x000e220000000800 */
[----:B------:R-:W1:Y:S01]  /*0020*/  LDCU UR4, c[0x0][0x3c8] ;  /* 0x00007900ff0477ac */ /* 0x000e620008000800 */
[----:B------:R-:W-:Y:S01]  /*0030*/  IMAD.MOV.U32 R20, RZ, RZ, RZ ;  /* 0x000000ffff147224 */ /* 0x000fe200078e00ff */
[----:B------:R-:W2:Y:S01]  /*0040*/  LDCU.64 UR6, c[0x0][0x358] ;  /* 0x00006b00ff0677ac */ /* 0x000ea20008000a00 */
[----:B------:R-:W3:Y:S01]  /*0050*/  S2R R14, SR_CTAID.X ;  /* 0x00000000000e7919 */ /* 0x000ee20000002500 */
[----:B------:R-:W4:Y:S01]  /*0060*/  LDCU UR5, c[0x0][0x3c8] ;  /* 0x00007900ff0577ac */ /* 0x000f220008000800 */
[----:B0-----:R-:W-:-:S02]  /*0070*/  ISETP.NE.AND P0, PT, R0, 0x2, PT ;  /* 0x000000020000780c */ /* 0x001fc40003f05270 */
[----:B------:R-:W0:Y:S11]  /*0080*/  S2R R0, SR_TID.X ;  /* 0x0000000000007919 */ /* 0x000e360000002100 */
[----:B------:R-:W2:Y:S01]  /*0090*/  @!P0 LDC.64 R2, c[0x0][0x3e0] ;  /* 0x0000f800ff028b82 */ /* 0x000ea20000000a00 */
[----:B-1----:R-:W-:Y:S01]  /*00a0*/  IMAD.U32 R21, RZ, RZ, UR4 ;  /* 0x00000004ff157e24 */ /* 0x002fe2000f8e00ff */
[----:B------:R-:W-:Y:S01]  /*00b0*/  BSSY.RECONVERGENT B0, `(.L_x_1769) ;  /* 0x0000055000007945 */ /* 0x000fe20003800200 */
[----:B------:R-:W-:Y:S01]  /*00c0*/  CS2R R18, SRZ ;  /* 0x0000000000127805 */ /* 0x000fe2000001ff00 */
[----:B--2---:R1:W5:Y:S02]  /*00d0*/  @!P0 LDG.E R20, desc[UR6][R2.64] ;  /* 0x0000000602148981 */ /* 0x004364000c1e1900 */
[----:B0-----:R-:W-:-:S13]  /*00e0*/  ISETP.GE.AND P0, PT, R0, R21, PT ;  /* 0x000000150000720c */ /* 0x001fda0003f06270 */
[----:B-1-34-:R-:W-:Y:S05]  /*00f0*/  @P0 BRA `(.L_x_1770) ;  /* 0x0000000400400947 */ /* 0x01afea0003800000 */
[----:B------:R-:W0:Y:S01]  /*0100*/  S2R R7, SR_CgaCtaId ;  /* 0x0000000000077919 */ /* 0x000e220000008800 */
[----:B------:R-:W1:Y:S01]  /*0110*/  LDC R17, c[0x0][0x360] ;  /* 0x0000d800ff117b82 */ /* 0x000e620000000800 */
[----:B------:R-:W-:Y:S02]  /*0120*/  MOV R6, 0x400 ;  /* 0x0000040000067802 */ /* 0x000fe40000000f00 */
[----:B------:R-:W-:Y:S01]  /*0130*/  CS2R R18, SRZ ;  /* 0x0000000000127805 */ /* 0x000fe2000001ff00 */
[----:B------:R-:W-:Y:S01]  /*0140*/  IMAD.MOV.U32 R23, RZ, RZ, R0 ;  /* 0x000000ffff177224 */ /* 0x000fe200078e0000 */
[----:B------:R-:W-:-:S03]  /*0150*/  IADD3 R6, PT, PT, R6, 0x190, RZ ;  /* 0x0000019006067810 */ /* 0x000fc60007ffe0ff */
[----:B------:R-:W2:Y:S08]  /*0160*/  LDC.64 R2, c[0x0][0x398] ;  /* 0x0000e600ff027b82 */ /* 0x000eb00000000a00 */
[----:B------:R-:W3:Y:S01]  /*0170*/  LDC.64 R4, c[0x0][0x388] ;  /* 0x0000e200ff047b82 */ /* 0x000ee20000000a00 */
[----:B-1----:R-:W-:Y:S01]  /*0180*/  IMAD.SHL.U32 R15, R17, 0x4, RZ ;  /* 0x00000004110f7824 */ /* 0x002fe200078e00ff */
[----:B0-----:R-:W-:-:S07]  /*0190*/  LEA R16, R7, R6, 0x18 ;  /* 0x0000000607107211 */ /* 0x001fce00078ec0ff */
.L_x_1771:
[----:B------:R-:W0:Y:S01]  /*01a0*/  LDC.64 R12, c[0x0][0x3a0] ;  /* 0x0000e800ff0c7b82 */ /* 0x000e220000000a00 */
[----:B------:R-:W-:-:S05]  /*01b0*/  MOV R21, UR5 ;  /* 0x0000000500157c02 */ /* 0x000fca0008000f00 */
[----:B------:R-:W-:Y:S02]  /*01c0*/  IMAD R7, R14, R21, R23 ;  /* 0x000000150e077224 */ /* 0x000fe400078e0217 */
[----:B------:R-:W1:Y:S01]  /*01d0*/  LDC.64 R8, c[0x0][0x3a8] ;  /* 0x0000ea00ff087b82 */ /* 0x000e620000000a00 */
[----:B--2---:R-:W-:-:S05]  /*01e0*/  IMAD.WIDE R10, R23, 0x4, R2 ;  /* 0x00000004170a7825 */ /* 0x004fca00078e0202 */
[----:B------:R-:W2:Y:S01]  /*01f0*/  LDG.E.CONSTANT R6, desc[UR6][R10.64] ;  /* 0x000000060a067981 */ /* 0x000ea2000c1e9900 */
[----:B0-----:R-:W-:-:S05]  /*0200*/  IMAD.WIDE R12, R7, 0x4, R12 ;  /* 0x00000004070c7825 */ /* 0x001fca00078e020c */
[----:B------:R-:W4:Y:S01]  /*0210*/  LDG.E.CONSTANT R22, desc[UR6][R12.64] ;  /* 0x000000060c167981 */ /* 0x000f22000c1e9900 */
[----:B-1----:R-:W-:-:S05]  /*0220*/  IMAD.WIDE R8, R7, 0x4, R8 ;  /* 0x0000000407087825 */ /* 0x002fca00078e0208 */
[----:B------:R-:W3:Y:S01]  /*0230*/  LDG.E.CONSTANT R24, desc[UR6][R8.64] ;  /* 0x0000000608187981 */ /* 0x000ee2000c1e9900 */
[--C-:B----4-:R-:W-:Y:S02]  /*0240*/  HADD2.F32 R25, -RZ, R22.reuse.H0_H0 ;  /* 0x20000016ff197230 */ /* 0x110fe40000004100 */
[----:B------:R-:W-:Y:S02]  /*0250*/  HADD2.F32 R26, -RZ, R22.H1_H1 ;  /* 0x30000016ff1a7230 */ /* 0x000fe40000004100 */
[--C-:B---3--:R-:W-:Y:S02]  /*0260*/  HADD2.F32 R22, -RZ, R24.reuse.H0_H0 ;  /* 0x20000018ff167230 */ /* 0x108fe40000004100 */
[----:B------:R-:W-:Y:S02]  /*0270*/  HADD2.F32 R27, -RZ, R24.H1_H1 ;  /* 0x30000018ff1b7230 */ /* 0x000fe40000004100 */
[--C-:B--2---:R-:W-:Y:S02]  /*0280*/  HADD2.F32 R24, -RZ, R6.reuse.H1_H1 ;  /* 0x30000006ff187230 */ /* 0x104fe40000004100 */
[----:B------:R-:W-:-:S02]  /*0290*/  HADD2.F32 R6, -RZ, R6.H0_H0 ;  /* 0x20000006ff067230 */ /* 0x000fc40000004100 */
[----:B------:R-:W-:Y:S01]  /*02a0*/  FADD.FTZ R27, R26, R27 ;  /* 0x0000001b1a1b7221 */ /* 0x000fe20000010000 */
[----:B------:R-:W-:Y:S01]  /*02b0*/  FADD.FTZ R24, RZ, R24 ;  /* 0x00000018ff187221 */ /* 0x000fe20000010000 */
[----:B------:R-:W-:Y:S01]  /*02c0*/  FADD.FTZ R22, R25, R22 ;  /* 0x0000001619167221 */ /* 0x000fe20000010000 */
[----:B------:R-:W-:Y:S02]  /*02d0*/  FADD.FTZ R25, RZ, R6 ;  /* 0x00000006ff197221 */ /* 0x000fe40000010000 */
[----:B------:R-:W-:Y:S02]  /*02e0*/  FADD.FTZ R27, R24, R27 ;  /* 0x0000001b181b7221 */ /* 0x000fe40000010000 */
[----:B------:R-:W-:Y:S02]  /*02f0*/  FADD.FTZ R22, R25, R22 ;  /* 0x0000001619167221 */ /* 0x000fe40000010000 */
[C---:B------:R-:W-:Y:S02]  /*0300*/  FMUL.FTZ R25, R27.reuse, R27 ;  /* 0x0000001b1b197220 */ /* 0x040fe40000410000 */
[C---:B------:R-:W-:Y:S01]  /*0310*/  FADD.FTZ R26, R22.reuse, R27 ;  /* 0x0000001b161a7221 */ /* 0x040fe20000010000 */
[-C--:B------:R-:W-:Y:S01]  /*0320*/  F2FP.F16.F32.PACK_AB R27, R27, R22.reuse ;  /* 0x000000161b1b723e */ /* 0x080fe200000000ff */
[----:B------:R-:W-:Y:S01]  /*0330*/  FFMA.FTZ R25, R22, R22, R25 ;  /* 0x0000001616197223 */ /* 0x000fe20000010019 */
[----:B------:R-:W-:-:S02]  /*0340*/  IMAD R22, R23, 0x4, R16 ;  /* 0x0000000417167824 */ /* 0x000fc400078e0210 */
[----:B------:R-:W-:-:S03]  /*0350*/  IMAD.WIDE R6, R7, 0x4, R4 ;  /* 0x0000000407067825 */ /* 0x000fc600078e0204 */
[----:B------:R0:W-:Y:S01]  /*0360*/  STS [R22], R27 ;  /* 0x0000001b16007388 */ /* 0x0001e20000000800 */
[----:B------:R-:W-:-:S03]  /*0370*/  IMAD.IADD R24, R17, 0x1, R23 ;  /* 0x0000000111187824 */ /* 0x000fc600078e0217 */
[----:B------:R0:W-:Y:S02]  /*0380*/  STG.E desc[UR6][R6.64], R27 ;  /* 0x0000001b06007986 */ /* 0x0001e4000c101906 */
[----:B------:R-:W-:Y:S01]  /*0390*/  ISETP.GE.AND P0, PT, R24, R21, PT ;  /* 0x000000151800720c */ /* 0x000fe20003f06270 */
[----:B------:R-:W-:Y:S01]  /*03a0*/  FADD.FTZ R19, R26, R19 ;  /* 0x000000131a137221 */ /* 0x000fe20000010000 */
[----:B------:R-:W-:-:S11]  /*03b0*/  FADD.FTZ R18, R25, R18 ;  /* 0x0000001219127221 */ /* 0x000fd60000010000 */
[----:B0-----:R-:W-:Y:S05]  /*03c0*/  @P0 BRA `(.L_x_1770) ;  /* 0x00000000008c0947 */ /* 0x001fea0003800000 */
[-C--:B------:R-:W-:Y:S02]  /*03d0*/  IADD3 R10, P0, PT, R10, R15.reuse, RZ ;  /* 0x0000000f0a0a7210 */ /* 0x080fe40007f1e0ff */
[----:B------:R-:W-:Y:S02]  /*03e0*/  IADD3 R8, P1, PT, R8, R15, RZ ;  /* 0x0000000f08087210 */ /* 0x000fe40007f3e0ff */
[----:B------:R-:W-:Y:S02]  /*03f0*/  IADD3.X R11, PT, PT, RZ, R11, RZ, P0, !PT ;  /* 0x0000000bff0b7210 */ /* 0x000fe400007fe4ff */
[----:B------:R-:W-:Y:S01]  /*0400*/  IADD3 R12, P0, PT, R12, R15, RZ ;  /* 0x0000000f0c0c7210 */ /* 0x000fe20007f1e0ff */
[----:B------:R-:W-:Y:S02]  /*0410*/  IMAD.X R9, RZ, RZ, R9, P1 ;  /* 0x000000ffff097224 */ /* 0x000fe400008e0609 */
[----:B------:R-:W2:Y:S02]  /*0420*/  LDG.E.CONSTANT R10, desc[UR6][R10.64] ;  /* 0x000000060a0a7981 */ /* 0x000ea4000c1e9900 */
[----:B------:R-:W-:-:S02]  /*0430*/  IMAD.X R13, RZ, RZ, R13, P0 ;  /* 0x000000ffff0d7224 */ /* 0x000fc400000e060d */
[----:B------:R-:W3:Y:S04]  /*0440*/  LDG.E.CONSTANT R8, desc[UR6][R8.64] ;  /* 0x0000000608087981 */ /* 0x000ee8000c1e9900 */
[----:B------:R-:W4:Y:S01]  /*0450*/  LDG.E.CONSTANT R12, desc[UR6][R12.64] ;  /* 0x000000060c0c7981 */ /* 0x000f22000c1e9900 */
[----:B------:R-:W-:Y:S01]  /*0460*/  IADD3 R6, P0, PT, R6, R15, RZ ;  /* 0x0000000f06067210 */ /* 0x000fe20007f1e0ff */
[----:B------:R-:W-:-:S03]  /*0470*/  IMAD.IADD R22, R22, 0x1, R15 ;  /* 0x0000000116167824 */ /* 0x000fc600078e020f */
[----:B------:R-:W-:Y:S01]  /*0480*/  IADD3.X R7, PT, PT, RZ, R7, RZ, P0, !PT ;  /* 0x00000007ff077210 */ /* 0x000fe200007fe4ff */
        /* <DEDUP_REMOVED lines=9> */
[----:B------:R-:W-:-:S03]  /*0520*/  FADD.FTZ R28, R28, R29 ;  /* 0x0000001d1c1c7221 */ /* 0x000fc60000010000 */
[----:B------:R-:W-:Y:S01]  /*0530*/  FADD.FTZ R26, R23, R26 ;  /* 0x0000001a171a7221 */ /* 0x000fe20000010000 */
[----:B------:R-:W-:-:S05]  /*0540*/  FADD.FTZ R25, R25, R28 ;  /* 0x0000001c19197221 */ /* 0x000fca0000010000 */
[----:B------:R-:W-:Y:S01]  /*0550*/  F2FP.F16.F32.PACK_AB R9, R25, R26 ;  /* 0x0000001a1909723e */ /* 0x000fe200000000ff */
[----:B------:R-:W-:-:S04]  /*0560*/  IMAD.IADD R23, R24, 0x1, R17 ;  /* 0x0000000118177824 */ /* 0x000fc800078e0211 */
        /* <DEDUP_REMOVED lines=9> */
.L_x_1770:
[----:B------:R-:W-:Y:S05]  /*0600*/  BSYNC.RECONVERGENT B0 ;  /* 0x0000000000007941 */ /* 0x000fea0003800200 */
.L_x_1769:
[----:B------:R-:W0:Y:S01]  /*0610*/  SHFL.BFLY PT, R2, R19, 0x10, 0x1f ;  /* 0x0e001f0013027f89 */ /* 0x000e2200000e0000 */
[----:B------:R-:W1:Y:S01]  /*0620*/  LDCU UR8, c[0x0][0x360] ;  /* 0x00006c00ff0877ac */ /* 0x000e620008000800 */
[----:B------:R-:W-:Y:S01]  /*0630*/  I2FP.F32.U32 R13, R0 ;  /* 0x00000000000d7245 */ /* 0x000fe20000201000 */
[----:B------:R-:W-:Y:S01]  /*0640*/  BSSY.RECONVERGENT B0, `(.L_x_1772) ;  /* 0x000004d000007945 */ /* 0x000fe20003800200 */
[----:B------:R-:W2:Y:S01]  /*0650*/  SHFL.BFLY PT, R3, R18, 0x10, 0x1f ;  /* 0x0e001f0012037f89 */ /* 0x000ea200000e0000 */
[----:B------:R-:W-:Y:S02]  /*0660*/  LOP3.LUT P0, R11, R0, 0x1f, RZ, 0xc0, !PT ;  /* 0x0000001f000b7812 */ /* 0x000fe4000780c0ff */
[----:B------:R-:W-:Y:S02]  /*0670*/  SHF.R.U32.HI R12, RZ, 0x5, R0 ;  /* 0x00000005ff0c7819 */ /* 0x000fe40000011600 */
[----:B-1----:R-:W-:Y:S01]  /*0680*/  I2FP.F32.U32 R10, UR8 ;  /* 0x00000008000a7c45 */ /* 0x002fe20008201000 */
[----:B0-----:R-:W-:-:S04]  /*0690*/  FADD.FTZ R2, R2, R19 ;  /* 0x0000001302027221 */ /* 0x001fc80000010000 */
[----:B------:R-:W-:Y:S01]  /*06a0*/  FMUL.FTZ R10, R10, 0.03125 ;  /* 0x3d0000000a0a7820 */ /* 0x000fe20000410000 */
[----:B--2---:R-:W-:Y:S02]  /*06b0*/  FADD.FTZ R6, R3, R18 ;  /* 0x0000001203067221 */ /* 0x004fe40000010000 */
[----:B------:R-:W0:Y:S02]  /*06c0*/  SHFL.BFLY PT, R3, R2, 0x8, 0x1f ;  /* 0x0d001f0002037f89 */ /* 0x000e2400000e0000 */
[----:B------:R-:W-:Y:S02]  /*06d0*/  FSETP.GT.FTZ.AND P1, PT, R10, R13, PT ;  /* 0x0000000d0a00720b */ /* 0x000fe40003f34000 */
[----:B------:R-:W1:Y:S11]  /*06e0*/  SHFL.BFLY PT, R5, R6, 0x8, 0x1f ;  /* 0x0d001f0006057f89 */ /* 0x000e7600000e0000 */
[----:B------:R-:W2:Y:S01]  /*06f0*/  @P1 S2R R16, SR_CgaCtaId ;  /* 0x0000000000101919 */ /* 0x000ea20000008800 */
[----:B0-----:R-:W-:Y:S01]  /*0700*/  FADD.FTZ R3, R2, R3 ;  /* 0x0000000302037221 */ /* 0x001fe20000010000 */
[----:B-1----:R-:W-:-:S04]  /*0710*/  FADD.FTZ R7, R6, R5 ;  /* 0x0000000506077221 */ /* 0x002fc80000010000 */
[----:B------:R-:W0:Y:S04]  /*0720*/  SHFL.BFLY PT, R4, R3, 0x4, 0x1f ;  /* 0x0c801f0003047f89 */ /* 0x000e2800000e0000 */
[----:B------:R-:W1:Y:S01]  /*0730*/  SHFL.BFLY PT, R8, R7, 0x4, 0x1f ;  /* 0x0c801f0007087f89 */ /* 0x000e6200000e0000 */
[----:B------:R-:W3:Y:S01]  /*0740*/  @!P0 S2R R6, SR_CgaCtaId ;  /* 0x0000000000068919 */ /* 0x000ee20000008800 */
        /* <DEDUP_REMOVED lines=8> */
[----:B---3--:R-:W-:-:S04]  /*07d0*/  @!P0 LEA R3, R6, R3, 0x18 ;  /* 0x0000000306038211 */ /* 0x008fc800078ec0ff */
[----:B--2---:R-:W-:Y:S01]  /*07e0*/  @P1 LEA R6, R16, R7, 0x18 ;  /* 0x0000000710061211 */ /* 0x004fe200078ec0ff */
[----:B------:R-:W-:Y:S02]  /*07f0*/  @!P0 IMAD R3, R12, 0x4, R3 ;  /* 0x000000040c038824 */ /* 0x000fe400078e0203 */
[----:B0-----:R-:W-:Y:S01]  /*0800*/  FADD.FTZ R5, R4, R5 ;  /* 0x0000000504057221 */ /* 0x001fe20000010000 */
[----:B-1----:R-:W-:-:S04]  /*0810*/  FADD.FTZ R9, R8, R9 ;  /* 0x0000000908097221 */ /* 0x002fc80000010000 */
[----:B------:R-:W0:Y:S04]  /*0820*/  SHFL.BFLY PT, R2, R5, 0x1, 0x1f ;  /* 0x0c201f0005027f89 */ /* 0x000e2800000e0000 */
[----:B------:R-:W1:Y:S01]  /*0830*/  SHFL.BFLY PT, R4, R9, 0x1, 0x1f ;  /* 0x0c201f0009047f89 */ /* 0x000e6200000e0000 */
[----:B0-----:R-:W-:Y:S01]  /*0840*/  FADD.FTZ R16, R5, R2 ;  /* 0x0000000205107221 */ /* 0x001fe20000010000 */
[----:B------:R-:W-:Y:S02]  /*0850*/  HFMA2 R2, -RZ, RZ, 0, 0 ;  /* 0x00000000ff027431 */ /* 0x000fe400000001ff */
[----:B------:R-:W-:Y:S02]  /*0860*/  @P1 IMAD R5, R11, 0x4, R6 ;  /* 0x000000040b051824 */ /* 0x000fe400078e0206 */
[----:B-1----:R-:W-:Y:S01]  /*0870*/  FADD.FTZ R18, R9, R4 ;  /* 0x0000000409127221 */ /* 0x002fe20000010000 */
[----:B------:R-:W-:Y:S01]  /*0880*/  @!P0 STS [R3], R16 ;  /* 0x0000001003008388 */ /* 0x000fe20000000800 */
[----:B------:R-:W-:-:S03]  /*0890*/  IMAD.MOV.U32 R4, RZ, RZ, RZ ;  /* 0x000000ffff047224 */ /* 0x000fc600078e00ff */
        /* <DEDUP_REMOVED lines=39> */
.L_x_1773:
[----:B------:R-:W-:Y:S05]  /*0b10*/  BSYNC.RECONVERGENT B0 ;  /* 0x0000000000007941 */ /* 0x000fea0003800200 */
.L_x_1772:
[----:B------:R-:W-:Y:S01]  /*0b20*/  BAR.SYNC.DEFER_BLOCKING 0x0 ;  /* 0x0000000000007b1d */ /* 0x000fe20000010000 */
[----:B------:R-:W-:Y:S02]  /*0b30*/  ISETP.GE.AND P0, PT, R0, R21, PT ;  /* 0x000000150000720c */ /* 0x000fe40003f06270 */
[----:B------:R-:W-:-:S03]  /*0b40*/  MOV R13, 0x11 ;  /* 0x00000011000d7802 */ /* 0x000fc60000000f00 */
[----:B------:R-:W1:Y:S01]  /*0b50*/  LDCU UR9, c[0x0][0x3c8] ;  /* 0x00007900ff0977ac */ /* 0x000e620008000800 */
[----:B------:R-:W-:Y:S01]  /*0b60*/  BSSY.RECONVERGENT B0, `(.L_x_1774) ;  /* 0x0000063000007945 */ /* 0x000fe20003800200 */
[----:B------:R-:W2:Y:S06]  /*0b70*/  LDCU UR10, c[0x0][0x3f0] ;  /* 0x00007e00ff0a77ac */ /* 0x000eac0008000800 */
[----:B------:R-:W-:Y:S05]  /*0b80*/  @P0 BRA `(.L_x_1775) ;  /* 0x0000000400800947 */ /* 0x000fea0003800000 */
[----:B------:R-:W3:Y:S01]  /*0b90*/  S2R R15, SR_CgaCtaId ;  /* 0x00000000000f7919 */ /* 0x000ee20000008800 */
[----:B0-----:R-:W-:Y:S01]  /*0ba0*/  MOV R4, 0x400 ;  /* 0x0000040000047802 */ /* 0x001fe20000000f00 */
[----:B------:R-:W0:Y:S01]  /*0bb0*/  LDCU.64 UR4, c[0x0][0x3e8] ;  /* 0x00007d00ff0477ac */ /* 0x000e220008000a00 */
[----:B------:R-:W4:Y:S01]  /*0bc0*/  LDC.64 R2, c[0x0][0x380] ;  /* 0x0000e000ff027b82 */ /* 0x000f220000000a00 */
[----:B------:R-:W-:Y:S01]  /*0bd0*/  IMAD.MOV.U32 R18, RZ, RZ, R0 ;  /* 0x000000ffff127224 */ /* 0x000fe200078e0000 */
[----:B0-----:R-:W-:-:S04]  /*0be0*/  ISETP.NE.U32.AND P0, PT, RZ, UR4, PT ;  /* 0x00000004ff007c0c */ /* 0x001fc8000bf05070 */
[----:B------:R-:W-:Y:S02]  /*0bf0*/  ISETP.NE.AND.EX P0, PT, RZ, UR5, PT, P0 ;  /* 0x00000005ff007c0c */ /* 0x000fe4000bf05300 */
[----:B---3--:R-:W-:Y:S01]  /*0c00*/  LEA R17, R15, R4, 0x18 ;  /* 0x000000040f117211 */ /* 0x008fe200078ec0ff */
[----:B------:R-:W-:-:S05]  /*0c10*/  VIADD R4, R4, 0x190 ;  /* 0x0000019004047836 */ /* 0x000fca0000000000 */
[----:B------:R-:W0:Y:S01]  /*0c20*/  LDS.64 R16, [R17] ;  /* 0x0000000011107984 */ /* 0x000e220000000a00 */
[----:B------:R-:W-:Y:S02]  /*0c30*/  LEA R15, R15, R4, 0x18 ;  /* 0x000000040f0f7211 */ /* 0x000fe400078ec0ff */
[----:B0---4-:R-:W-:-:S07]  /*0c40*/  F2FP.F16.F32.PACK_AB R16, R17, R16 ;  /* 0x000000101110723e */ /* 0x011fce00000000ff */
.L_x_1781:
        /* <DEDUP_REMOVED lines=8> */
[----:B-1----:R-:W-:Y:S02]  /*0cd0*/  IMAD.U32 R21, RZ, RZ, UR9 ;  /* 0x00000009ff157e24 */ /* 0x002fe4000f8e00ff */
[----:B0-----:R-:W-:-:S04]  /*0ce0*/  HADD2 R8, R9, -R16.H0_H0 ;  /* 0xa000001009087230 */ /* 0x001fc80000000000 */
[----:B------:R-:W-:-:S04]  /*0cf0*/  HMUL2 R8, R8, R16.H1_H1 ;  /* 0x3000001008087232 */ /* 0x000fc80000000000 */
[----:B----4-:R-:W-:Y:S02]  /*0d00*/  HFMA2 R8, R8, R19, R23 ;  /* 0x0000001308087231 */ /* 0x010fe40000000017 */
[----:B------:R-:W-:-:S03]  /*0d10*/  IMAD R19, R14, R21, R18 ;  /* 0x000000150e137224 */ /* 0x000fc600078e0212 */
        /* <DEDUP_REMOVED lines=11> */
.L_x_1776:
        /* <DEDUP_REMOVED lines=14> */
.L_x_1778:
[----:B------:R-:W-:-:S05]  /*0eb0*/  IMAD.WIDE R8, R19, 0x4, R2 ;  /* 0x0000000413087825 */ /* 0x000fca00078e0202 */
[----:B------:R0:W-:Y:S02]  /*0ec0*/  STG.E desc[UR6][R8.64], R22 ;  /* 0x0000001608007986 */ /* 0x0001e4000c101906 */
.L_x_1777:
        /* <DEDUP_REMOVED lines=24> */
.L_x_1779:
        /* <DEDUP_REMOVED lines=17> */
.L_x_1780:
[----:B------:R-:W-:-:S05]  /*1160*/  VIADD R18, R8, UR8 ;  /* 0x0000000808127c36 */ /* 0x000fca0008000000 */
[----:B------:R-:W-:-:S13]  /*1170*/  ISETP.GE.AND P1, PT, R18, R21, PT ;  /* 0x000000151200720c */ /* 0x000fda0003f26270 */
[----:B------:R-:W-:Y:S05]  /*1180*/  @!P1 BRA `(.L_x_1781) ;  /* 0xfffffff800b09947 */ /* 0x000fea000383ffff */
.L_x_1775:
[----:B-12---:R-:W-:Y:S05]  /*1190*/  BSYNC.RECONVERGENT B0 ;  /* 0x0000000000007941 */ /* 0x006fea0003800200 */
.L_x_1774:
[----:B------:R-:W1:Y:S02]  /*11a0*/  LDCU.64 UR4, c[0x0][0x3e8] ;  /* 0x00007d00ff0477ac */ /* 0x000e640008000a00 */
[----:B-1----:R-:W-:-:S04]  /*11b0*/  ISETP.NE.U32.AND P0, PT, RZ, UR4, PT ;  /* 0x00000004ff007c0c */ /* 0x002fc8000bf05070 */
[----:B------:R-:W-:-:S13]  /*11c0*/  ISETP.NE.AND.EX P0, PT, RZ, UR5, PT, P0 ;  /* 0x00000005ff007c0c */ /* 0x000fda000bf05300 */
[----:B------:R-:W-:Y:S05]  /*11d0*/  @!P0 EXIT ;  /* 0x000000000000894d */ /* 0x000fea0003800000 */
[----:B------:R-:W-:Y:S01]  /*11e0*/  HADD2.F32 R13, -RZ, R13.H0_H0 ;  /* 0x2000000dff0d7230 */ /* 0x000fe20000004100 */
[----:B------:R-:W-:Y:S01]  /*11f0*/  I2FP.F32.U32 R7, R11 ;  /* 0x0000000b00077245 */ /* 0x000fe20000201000 */
[----:B------:R-:W-:Y:S01]  /*1200*/  BSSY.RECONVERGENT B0, `(.L_x_1782) ;  /* 0x000007b000007945 */ /* 0x000fe20003800200 */
[----:B------:R-:W-:Y:S02]  /*1210*/  ISETP.NE.AND P0, PT, R11, RZ, PT ;  /* 0x000000ff0b00720c */ /* 0x000fe40003f05270 */
[----:B------:R-:W1:Y:S01]  /*1220*/  SHFL.BFLY PT, R2, R13, 0x10, 0x1f ;  /* 0x0e001f000d027f89 */ /* 0x000e6200000e0000 */
[----:B------:R-:W-:-:S10]  /*1230*/  FSETP.GT.FTZ.AND P1, PT, R10, R7, PT ;  /* 0x000000070a00720b */ /* 0x000fd40003f34000 */
[----:B------:R-:W2:Y:S01]  /*1240*/  @!P0 S2R R8, SR_CgaCtaId ;  /* 0x0000000000088919 */ /* 0x000ea20000008800 */
[----:B------:R-:W-:Y:S02]  /*1250*/  @!P0 MOV R6, 0x400 ;  /* 0x0000040000068802 */ /* 0x000fe40000000f00 */
[----:B------:R-:W-:Y:S01]  /*1260*/  @P1 MOV R7, 0x400 ;  /* 0x0000040000071802 */ /* 0x000fe20000000f00 */
[----:B------:R-:W3:Y:S03]  /*1270*/  @P1 S2R R10, SR_CgaCtaId ;  /* 0x00000000000a1919 */ /* 0x000ee60000008800 */
[----:B------:R-:W-:Y:S02]  /*1280*/  @P1 IADD3 R7, PT, PT, R7, 0x8, RZ ;  /* 0x0000000807071810 */ /* 0x000fe40007ffe0ff */
[----:B-1----:R-:W-:-:S05]  /*1290*/  FMNMX.FTZ R2, R13, R2, !PT ;  /* 0x000000020d027209 */ /* 0x002fca0007810000 */
[----:B------:R-:W1:Y:S02]  /*12a0*/  SHFL.BFLY PT, R3, R2, 0x8, 0x1f ;  /* 0x0d001f0002037f89 */ /* 0x000e6400000e0000 */
[----:B-1----:R-:W-:-:S05]  /*12b0*/  FMNMX.FTZ R3, R2, R3, !PT ;  /* 0x0000000302037209 */ /* 0x002fca0007810000 */
[----:B0-----:R-:W0:Y:S02]  /*12c0*/  SHFL.BFLY PT, R4, R3, 0x4, 0x1f ;  /* 0x0c801f0003047f89 */ /* 0x001e2400000e0000 */
[----:B0-----:R-:W-:Y:S01]  /*12d0*/  FMNMX.FTZ R4, R3, R4, !PT ;  /* 0x0000000403047209 */ /* 0x001fe20007810000 */
[----:B------:R-:W-:-:S04]  /*12e0*/  @!P0 VIADD R3, R6, 0x8 ;  /* 0x0000000806038836 */ /* 0x000fc80000000000 */
[----:B------:R-:W0:Y:S01]  /*12f0*/  SHFL.BFLY PT, R5, R4, 0x2, 0x1f ;  /* 0x0c401f0004057f89 */ /* 0x000e2200000e0000 */
[----:B--2---:R-:W-:-:S05]  /*1300*/  @!P0 LEA R3, R8, R3, 0x18 ;  /* 0x0000000308038211 */ /* 0x004fca00078ec0ff */
[----:B------:R-:W-:Y:S01]  /*1310*/  @!P0 IMAD R3, R12, 0x4, R3 ;  /* 0x000000040c038824 */ /* 0x000fe200078e0203 */
[----:B0-----:R-:W-:Y:S02]  /*1320*/  FMNMX.FTZ R5, R4, R5, !PT ;  /* 0x0000000504057209 */ /* 0x001fe40007810000 */
[----:B---3--:R-:W-:-:S03]  /*1330*/  @P1 LEA R4, R10, R7, 0x18 ;  /* 0x000000070a041211 */ /* 0x008fc600078ec0ff */
[----:B------:R-:W0:Y:S01]  /*1340*/  SHFL.BFLY PT, R2, R5, 0x1, 0x1f ;  /* 0x0c201f0005027f89 */ /* 0x000e2200000e0000 */
[----:B------:R-:W-:Y:S02]  /*1350*/  @P1 LEA R11, R11, R4, 0x2 ;  /* 0x000000040b0b1211 */ /* 0x000fe400078e10ff */
        /* <DEDUP_REMOVED lines=66> */
[----:B-----5:R-:W-:Y:S05]  /*1780*/  CALL.REL.NOINC `($__internal_42_$__cuda_sm20_div_rn_f64_full) ;  /* 0x0000000000b47944 */ /* 0x020fea0003c00000 */
.L_x_1785:
[----:B------:R-:W-:Y:S05]  /*1790*/  BSYNC.RECONVERGENT B1 ;  /* 0x0000000000017941 */ /* 0x000fea0003800200 */
.L_x_1784:
        /* <DEDUP_REMOVED lines=16> */
.L_x_1786:
[C---:B------:R-:W-:Y:S02]  /*18a0*/  IMAD R8, R9.reuse, 0x4, R16 ;  /* 0x0000000409087824 */ /* 0x040fe400078e0210 */
[----:B0-----:R-:W-:Y:S01]  /*18b0*/  IMAD R3, R14, R18, R9 ;  /* 0x000000120e037224 */ /* 0x001fe200078e0209 */
        /* <DEDUP_REMOVED lines=15> */
.L_x_1783:
[----:B------:R-:W-:Y:S05]  /*19b0*/  BSYNC.RECONVERGENT B0 ;  /* 0x0000000000007941 */ /* 0x000fea0003800200 */
.L_x_1782:
        /* <DEDUP_REMOVED lines=10> */
        .weak           $__internal_42_$__cuda_sm20_div_rn_f64_full
        .type           $__internal_42_$__cuda_sm20_div_rn_f64_full,@function
        .size           $__internal_42_$__cuda_sm20_div_rn_f64_full,(.L_x_2520 - $__internal_42_$__cuda_sm20_div_rn_f64_full)
$__internal_42_$__cuda_sm20_div_rn_f64_full:
        /* <DEDUP_REMOVED lines=92> */
.L_x_1788:
        /* <DEDUP_REMOVED lines=15> */
.L_x_1790:
[----:B------:R-:W-:Y:S01]  /*2110*/  LOP3.LUT R11, R7, 0x80000, RZ, 0xfc, !PT ;  /* 0x00080000070b7812 */ /* 0x000fe200078efcff */
[----:B------:R-:W-:-:S07]  /*2120*/  IMAD.MOV.U32 R10, RZ, RZ, R6 ;  /* 0x000000ffff0a7224 */ /* 0x000fce00078e0006 */
.L_x_1789:
[----:B------:R-:W-:Y:S05]  /*2130*/  BSYNC.RECONVERGENT B2 ;  /* 0x0000000000027941 */ /* 0x000fea0003800200 */
.L_x_1787:
[----:B------:R-:W-:Y:S01]  /*2140*/  HFMA2 R9, -RZ, RZ, 0, 0 ;  /* 0x00000000ff097431 */ /* 0x000fe200000001ff */
[----:B------:R-:W-:Y:S01]  /*2150*/  MOV R2, R10 ;  /* 0x0000000a00027202 */ /* 0x000fe20000000f00 */
[----:B------:R-:W-:Y:S02]  /*2160*/  IMAD.MOV.U32 R3, RZ, RZ, R11 ;  /* 0x000000ffff037224 */ /* 0x000fe400078e000b */
[----:B------:R-:W-:Y:S05]  /*2170*/  RET.REL.NODEC R8 `(_ZN17fastertransformer35generalAddBiasResidualLayerNormOpt2I7__half2Lb0ELb1ELi2ELb1ELi2EEEvPT_S3_PKS2_S5_S5_S5_S5_S5_fiiPKfS7_S7_Pfi) ;  /* 0xffffffdc08a07950 */ /* 0x000fea0003c3ffff */
.L_x_1791:
        /* <DEDUP_REMOVED lines=16> */
.L_x_2520:


//--------------------- .text._ZN17fastertransformer34generalAddBiasResidualLayerNormOptI7__half2Lb0ELb1ELi2ELb1ELi2EEEvPT_S3_PKS2_S5_S5_S5_S5_S5_fiiPKfS7_S7_Pfi --------------------------
	.section	.text._ZN17fastertransformer34generalAddBiasResidualLayerNormOptI7__half2Lb0ELb1ELi2ELb1ELi2EEEvPT_S3_PKS2_S5_S5_S5_S5_S5_fiiPKfS7_S7_Pfi,"ax",@progbits
	.align	128
        .global         _ZN17fastertransformer34generalAddBiasResidualLayerNormOptI7__half2Lb0ELb1ELi2ELb1ELi2EEEvPT_S3_PKS2_S5_S5_S5_S5_S5_fiiPKfS7_S7_Pfi
        .type           _ZN17fastertransformer34generalAddBiasResidualLayerNormOptI7__half2Lb0ELb1ELi2ELb1ELi2EEEvPT_S3_PKS2_S5_S5_S5_S5_S5_fiiPKfS7_S7_Pfi,@function
        .size           _ZN17fastertransformer34generalAddBiasResidualLayerNormOptI7__half2Lb0ELb1ELi2ELb1ELi2EEEvPT_S3_PKS2_S5_S5_S5_S5_S5_fiiPKfS7_S7_Pfi,(.L_x_2521 - _ZN17fastertransformer34generalAddBiasResidualLayerNormOptI7__half2Lb0ELb1ELi2ELb1ELi2EEEvPT_S3_PKS2_S5_S5_S5_S5_S5_fiiPKfS7_S7_Pfi)
        .other          _ZN17fastertransformer34generalAddBiasResidualLayerNormOptI7__half2Lb0ELb1ELi2ELb1ELi2EEEvPT_S3_PKS2_S5_S5_S5_S5_S5_fiiPKfS7_S7_Pfi,@"STO_CUDA_ENTRY STV_DEFAULT"
_ZN17fastertransformer34generalAddBiasResidualLayerNormOptI7__half2Lb0ELb1ELi2ELb1ELi2EEEvPT_S3_PKS2_S5_S5_S5_S5_S5_fiiPKfS7_S7_Pfi:
.text._ZN17fastertransformer34generalAddBiasResidualLayerNormOptI7__half2Lb0ELb1ELi2ELb1ELi2EEEvPT_S3_PKS2_S5_S5_S5_S5_S5_fiiPKfS7_S7_Pfi:
        /* <DEDUP_REMOVED lines=22> */
[----:B------:R-:W2:Y:S01]  /*0160*/  LDC.64 R6, c[0x0][0x3a0] ;  /* 0x0000e800ff067b82 */ /* 0x000ea20000000a00 */
[----:B-1----:R-:W-:-:S07]  /*0170*/  LEA R21, R21, R12, 0x18 ;  /* 0x0000000c15157211 */ /* 0x002fce00078ec0ff */
[----:B0--3--:R-:W0:Y:S02]  /*0180*/  LDC.64 R4, c[0x0][0x3a8] ;  /* 0x0000ea00ff047b82 */ /* 0x009e240000000a00 */
.L_x_1794:
        /* <DEDUP_REMOVED lines=8> */
[----:B------:R-:W-:Y:S02]  /*0210*/  IMAD R26, R22, 0x4, R21 ;  /* 0x00000004161a7824 */ /* 0x000fe400078e0215 */
        /* <DEDUP_REMOVED lines=9> */
.L_x_1793:
[----:B------:R-:W-:Y:S05]  /*02b0*/  BSYNC.RECONVERGENT B0 ;  /* 0x0000000000007941 */ /* 0x000fea0003800200 */
.L_x_1792:
[----:B------:R-:W-:Y:S01]  /*02c0*/  HADD2 R18, R18.H0_H0, R18.H1_H1 ;  /* 0x3000001212127230 */ /* 0x000fe20000000800 */
[----:B------:R-:W-:Y:S01]  /*02d0*/  MOV R8, 0x400 ;  /* 0x0000040000087802 */ /* 0x000fe20000000f00 */
[----:B------:R-:W2:Y:S01]  /*02e0*/  LDCU UR8, c[0x0][0x360] ;  /* 0x00006c00ff0877ac */ /* 0x000ea20008000800 */
[----:B------:R-:W-:Y:S01]  /*02f0*/  LOP3.LUT P1, R10, R0, 0x1f, RZ, 0xc0, !PT ;  /* 0x0000001f000a7812 */ /* 0x000fe2000782c0ff */
[----:B------:R-:W-:Y:S01]  /*0300*/  BSSY.RECONVERGENT B0, `(.L_x_1795) ;  /* 0x000004e000007945 */ /* 0x000fe20003800200 */
[----:B------:R-:W-:Y:S01]  /*0310*/  HADD2.F32 R18, -RZ, R18.H0_H0 ;  /* 0x20000012ff127230 */ /* 0x000fe20000004100 */
[----:B------:R-:W3:Y:S04]  /*0320*/  LDCU UR4, c[0x0][0x3c8] ;  /* 0x00007900ff0477ac */ /* 0x000ee80008000800 */
[----:B0-----:R-:W0:Y:S01]  /*0330*/  SHFL.BFLY PT, R5, R18, 0x10, 0x1f ;  /* 0x0e001f0012057f89 */ /* 0x001e2200000e0000 */
[----:B--2---:R-:W-:-:S05]  /*0340*/  I2FP.F32.U32 R11, UR8 ;  /* 0x00000008000b7c45 */ /* 0x004fca0008201000 */
[----:B------:R-:W-:Y:S01]  /*0350*/  FMUL.FTZ R11, R11, 0.03125 ;  /* 0x3d0000000b0b7820 */ /* 0x000fe20000410000 */
[----:B0-----:R-:W-:-:S05]  /*0360*/  FADD.FTZ R5, R18, R5 ;  /* 0x0000000512057221 */ /* 0x001fca0000010000 */
[----:B------:R-:W0:Y:S02]  /*0370*/  SHFL.BFLY PT, R4, R5, 0x8, 0x1f ;  /* 0x0d001f0005047f89 */ /* 0x000e2400000e0000 */
[----:B0-----:R-:W-:-:S05]  /*0380*/  FADD.FTZ R6, R5, R4 ;  /* 0x0000000405067221 */ /* 0x001fca0000010000 */
[----:B------:R-:W0:Y:S02]  /*0390*/  SHFL.BFLY PT, R7, R6, 0x4, 0x1f ;  /* 0x0c801f0006077f89 */ /* 0x000e2400000e0000 */
[----:B0-----:R-:W-:Y:S01]  /*03a0*/  FADD.FTZ R9, R6, R7 ;  /* 0x0000000706097221 */ /* 0x001fe20000010000 */
[----:B------:R-:W-:Y:S01]  /*03b0*/  IADD3 R6, PT, PT, R8, 0x8, RZ ;  /* 0x0000000808067810 */ /* 0x000fe20007ffe0ff */
[----:B------:R-:W0:Y:S03]  /*03c0*/  S2R R7, SR_CgaCtaId ;  /* 0x0000000000077919 */ /* 0x000e260000008800 */
[----:B------:R-:W2:Y:S02]  /*03d0*/  SHFL.BFLY PT, R4, R9, 0x2, 0x1f ;  /* 0x0c401f0009047f89 */ /* 0x000ea400000e0000 */
[----:B--2---:R-:W-:Y:S01]  /*03e0*/  FADD.FTZ R12, R9, R4 ;  /* 0x00000004090c7221 */ /* 0x004fe20000010000 */
[----:B------:R-:W-:-:S02]  /*03f0*/  I2FP.F32.U32 R4, R0 ;  /* 0x0000000000047245 */ /* 0x000fc40000201000 */
[----:B0-----:R-:W-:Y:S02]  /*0400*/  LEA R9, R7, R6, 0x18 ;  /* 0x0000000607097211 */ /* 0x001fe400078ec0ff */
[----:B-1----:R-:W0:Y:S01]  /*0410*/  SHFL.BFLY PT, R13, R12, 0x1, 0x1f ;  /* 0x0c201f000c0d7f89 */ /* 0x002e2200000e0000 */
[----:B------:R-:W-:Y:S02]  /*0420*/  FSETP.GT.FTZ.AND P2, PT, R11, R4, PT ;  /* 0x000000040b00720b */ /* 0x000fe40003f54000 */
[----:B------:R-:W-:Y:S01]  /*0430*/  LEA.HI R5, R0, R9, RZ, 0x1d ;  /* 0x0000000900057211 */ /* 0x000fe200078fe8ff */
[----:B------:R-:W-:Y:S02]  /*0440*/  IMAD R6, R10, 0x4, R9 ;  /* 0x000000040a067824 */ /* 0x000fe400078e0209 */
[----:B0-----:R-:W-:Y:S01]  /*0450*/  FADD.FTZ R18, R12, R13 ;  /* 0x0000000d0c127221 */ /* 0x001fe20000010000 */
[----:B------:R-:W-:-:S04]  /*0460*/  IMAD.MOV.U32 R12, RZ, RZ, RZ ;  /* 0x000000ffff0c7224 */ /* 0x000fc800078e00ff */
        /* <DEDUP_REMOVED lines=28> */
.L_x_1797:
        /* <DEDUP_REMOVED lines=27> */
.L_x_1796:
[----:B------:R-:W-:Y:S05]  /*07e0*/  BSYNC.RECONVERGENT B0 ;  /* 0x0000000000007941 */ /* 0x000fea0003800200 */
.L_x_1795:
        /* <DEDUP_REMOVED lines=39> */
.L_x_1799:
[----:B------:R-:W-:Y:S05]  /*0a60*/  BSYNC.RECONVERGENT B0 ;  /* 0x0000000000007941 */ /* 0x000fea0003800200 */
.L_x_1798:
        /* <DEDUP_REMOVED lines=21> */
.L_x_1807:
        /* <DEDUP_REMOVED lines=23> */
.L_x_1802:
        /* <DEDUP_REMOVED lines=14> */
.L_x_1804:
[----:B------:R-:W-:-:S05]  /*0e10*/  IMAD.WIDE R12, R21, 0x4, R4 ;  /* 0x00000004150c7825 */ /* 0x000fca00078e0204 */
[----:B------:R0:W-:Y:S02]  /*0e20*/  STG.E desc[UR6][R12.64], R22 ;  /* 0x000000160c007986 */ /* 0x0001e4000c101906 */
.L_x_1803:
        /* <DEDUP_REMOVED lines=24> */
.L_x_1805:
        /* <DEDUP_REMOVED lines=16> */
.L_x_1806:
[----:B------:R-:W-:-:S04]  /*10b0*/  IADD3 R20, PT, PT, R20, UR8, RZ ;  /* 0x0000000814147c10 */ /* 0x000fc8000fffe0ff */
[----:B------:R-:W-:-:S13]  /*10c0*/  ISETP.GE.AND P1, PT, R20, R3, PT ;  /* 0x000000031400720c */ /* 0x000fda0003f26270 */
[----:B------:R-:W-:Y:S05]  /*10d0*/  @!P1 BRA `(.L_x_1807) ;  /* 0xfffffff800b89947 */ /* 0x000fea000383ffff */
.L_x_1801:
[----:B-12---:R-:W-:Y:S05]  /*10e0*/  BSYNC.RECONVERGENT B0 ;  /* 0x0000000000007941 */ /* 0x006fea0003800200 */
.L_x_1800:
        /* <DEDUP_REMOVED lines=94> */
[----:B------:R-:W-:Y:S05]  /*16d0*/  CALL.REL.NOINC `($__internal_43_$__cuda_sm20_div_rn_f64_full) ;  /* 0x0000000000bc7944 */ /* 0x000fea0003c00000 */
.L_x_1811:
[----:B------:R-:W-:Y:S05]  /*16e0*/  BSYNC.RECONVERGENT B1 ;  /* 0x0000000000017941 */ /* 0x000fea0003800200 */
.L_x_1810:
        /* <DEDUP_REMOVED lines=17> */
.L_x_1812:
        /* <DEDUP_REMOVED lines=17> */
.L_x_1809:
[----:B------:R-:W-:Y:S05]  /*1910*/  BSYNC.RECONVERGENT B0 ;  /* 0x0000000000007941 */ /* 0x000fea0003800200 */
.L_x_1808:
        /* <DEDUP_REMOVED lines=11> */
        .weak           $__internal_43_$__cuda_sm20_div_rn_f64_full
        .type           $__internal_43_$__cuda_sm20_div_rn_f64_full,@function
        .size           $__internal_43_$__cuda_sm20_div_rn_f64_full,(.L_x_2521 - $__internal_43_$__cuda_sm20_div_rn_f64_full)
$__internal_43_$__cuda_sm20_div_rn_f64_full:
        /* <DEDUP_REMOVED lines=92> */
.L_x_1814:
        /* <DEDUP_REMOVED lines=15> */
.L_x_1816:
[----:B------:R-:W-:Y:S02]  /*2080*/  LOP3.LUT R11, R7, 0x80000, RZ, 0xfc, !PT ;  /* 0x00080000070b7812 */ /* 0x000fe400078efcff */
[----:B------:R-:W-:-:S07]  /*2090*/  MOV R10, R6 ;  /* 0x00000006000a7202 */ /* 0x000fce0000000f00 */
.L_x_1815:
[----:B------:R-:W-:Y:S05]  /*20a0*/  BSYNC.RECONVERGENT B2 ;  /* 0x0000000000027941 */ /* 0x000fea0003800200 */
.L_x_1813:
[----:B------:R-:W-:Y:S02]  /*20b0*/  HFMA2 R9, -RZ, RZ, 0, 0 ;  /* 0x00000000ff097431 */ /* 0x000fe400000001ff */
[----:B------:R-:W-:Y:S02]  /*20c0*/  IMAD.MOV.U32 R2, RZ, RZ, R10 ;  /* 0x000000ffff027224 */ /* 0x000fe400078e000a */
[----:B------:R-:W-:Y:S01]  /*20d0*/  IMAD.MOV.U32 R3, RZ, RZ, R11 ;  /* 0x000000ffff037224 */ /* 0x000fe200078e000b */
[----:B------:R-:W-:Y:S06]  /*20e0*/  RET.REL.NODEC R8 `(_ZN17fastertransformer34generalAddBiasResidualLayerNormOptI7__half2Lb0ELb1ELi2ELb1ELi2EEEvPT_S3_PKS2_S5_S5_S5_S5_S5_fiiPKfS7_S7_Pfi) ;  /* 0xffffffdc08c47950 */ /* 0x000fec0003c3ffff */
.L_x_1817:
        /* <DEDUP_REMOVED lines=9> */
.L_x_2521:


//--------------------- .text._ZN17fastertransformer35generalAddBiasResidualLayerNormOpt2I7__half2Lb1ELb1ELi2ELb1ELi2EEEvPT_S3_PKS2_S5_S5_S5_S5_S5_fiiPKfS7_S7_Pfi --------------------------
	.section	.text._ZN17fastertransformer35generalAddBiasResidualLayerNormOpt2I7__half2Lb1ELb1ELi2ELb1ELi2EEEvPT_S3_PKS2_S5_S5_S5_S5_S5_fiiPKfS7_S7_Pfi,"ax",@progbits
	.align	128
        .global         _ZN17fastertransformer35generalAddBiasResidualLayerNormOpt2I7__half2Lb1ELb1ELi2ELb1ELi2EEEvPT_S3_PKS2_S5_S5_S5_S5_S5_fiiPKfS7_S7_Pfi
        .type           _ZN17fastertransformer35generalAddBiasResidualLayerNormOpt2I7__half2Lb1ELb1ELi2ELb1ELi2EEEvPT_S3_PKS2_S5_S5_S5_S5_S5_fiiPKfS7_S7_Pfi,@function
        .size           _ZN17fastertransformer35generalAddBiasResidualLayerNormOpt2I7__half2Lb1ELb1ELi2ELb1ELi2EEEvPT_S3_PKS2_S5_S5_S5_S5_S5_fiiPKfS7_S7_Pfi,(.L_x_2522 - _ZN17fastertransformer35generalAddBiasResidualLayerNormOpt2I7__half2Lb1ELb1ELi2ELb1ELi2EEEvPT_S3_PKS2_S5_S5_S5_S5_S5_fiiPKfS7_S7_Pfi)
        .other          _ZN17fastertransformer35generalAddBiasResidualLayerNormOpt2I7__half2Lb1ELb1ELi2ELb1ELi2EEEvPT_S3_PKS2_S5_S5_S5_S5_S5_fiiPKfS7_S7_Pfi,@"STO_CUDA_ENTRY STV_DEFAULT"
_ZN17fastertransformer35generalAddBiasResidualLayerNormOpt2I7__half2Lb1ELb1ELi2ELb1ELi2EEEvPT_S3_PKS2_S5_S5_S5_S5_S5_fiiPKfS7_S7_Pfi:
.text._ZN17fastertransformer35generalAddBiasResidualLayerNormOpt2I7__half2Lb1ELb1ELi2ELb1ELi2EEEvPT_S3_PKS2_S5_S5_S5_S5_S5_fiiPKfS7_S7_Pfi:
        /* <DEDUP_REMOVED lines=21> */
[----:B---3--:R-:W-:Y:S01]  /*0150*/  ISETP.GE.AND P1, PT, R10, R7, PT ;  /* 0x000000070a00720c */ /* 0x008fe20003f26270 */
[----:B------:R-:W-:Y:S01]  /*0160*/  BSSY.RECONVERGENT B0, `(.L_x_1818) ;  /* 0x00000cd000007945 */ /* 0x000fe20003800200 */
[----:B------:R-:W-:Y:S02]  /*0170*/  IMAD.MOV.U32 R6, RZ, RZ, RZ ;  /* 0x000000ffff067224 */ /* 0x000fe400078e00ff */
[----:B------:R-:W-:Y:S01]  /*0180*/  @P0 FMUL.FTZ R6, R2, R5 ;  /* 0x0000000502060220 */ /* 0x000fe20000410000 */
[----:B------:R-:W-:-:S08]  /*0190*/  CS2R R4, SRZ ;  /* 0x0000000000047805 */ /* 0x000fd0000001ff00 */
[----:B0-----:R-:W-:Y:S05]  /*01a0*/  @P1 BRA `(.L_x_1819) ;  /* 0x0000000c00201947 */ /* 0x001fea0003800000 */
[----:B------:R-:W0:Y:S01]  /*01b0*/  LDC R3, c[0x0][0x360] ;  /* 0x0000d800ff037b82 */ /* 0x000e220000000800 */
[----:B------:R-:W-:Y:S01]  /*01c0*/  MOV R4, RZ ;  /* 0x000000ff00047202 */ /* 0x000fe20000000f00 */
[----:B------:R-:W-:Y:S06]  /*01d0*/  @P0 BRA `(.L_x_1820) ;  /* 0x0000000400780947 */ /* 0x000fec0003800000 */
[----:B------:R-:W1:Y:S01]  /*01e0*/  S2R R5, SR_CgaCtaId ;  /* 0x0000000000057919 */ /* 0x000e620000008800 */
[----:B------:R-:W2:Y:S01]  /*01f0*/  LDC.64 R16, c[0x0][0x388] ;  /* 0x0000e200ff107b82 */ /* 0x000ea20000000a00 */
[----:B------:R-:W-:Y:S02]  /*0200*/  MOV R0, 0x400 ;  /* 0x0000040000007802 */ /* 0x000fe40000000f00 */
[----:B------:R-:W-:Y:S02]  /*0210*/  MOV R6, R10 ;  /* 0x0000000a00067202 */ /* 0x000fe40000000f00 */
[----:B------:R-:W-:Y:S01]  /*0220*/  IADD3 R2, PT, PT, R0, 0x190, RZ ;  /* 0x0000019000027810 */ /* 0x000fe20007ffe0ff */
[----:B0-----:R-:W-:-:S03]  /*0230*/  IMAD.SHL.U32 R0, R3, 0x4, RZ ;  /* 0x0000000403007824 */ /* 0x001fc600078e00ff */
[----:B-1----:R-:W-:Y:S01]  /*0240*/  LEA R2, R5, R2, 0x18 ;  /* 0x0000000205027211 */ /* 0x002fe200078ec0ff */
[----:B------:R-:W-:-:S07]  /*0250*/  HFMA2 R5, -RZ, RZ, 0, 0 ;  /* 0x00000000ff057431 */ /* 0x000fce00000001ff */
.L_x_1821:
[----:B0-----:R-:W0:Y:S01]  /*0260*/  LDC.64 R22, c[0x0][0x3a0] ;  /* 0x0000e800ff167b82 */ /* 0x001e220000000a00 */
[----:B------:R-:W-:-:S04]  /*0270*/  IMAD.U32 R7, RZ, RZ, UR5 ;  /* 0x00000005ff077e24 */ /* 0x000fc8000f8e00ff */
[----:B------:R-:W-:-:S03]  /*0280*/  IMAD R13, R8, R7, R6 ;  /* 0x00000007080d7224 */ /* 0x000fc600078e0206 */
[----:B------:R-:W1:Y:S08]  /*0290*/  LDC.64 R20, c[0x0][0x3a8] ;  /* 0x0000ea00ff147b82 */ /* 0x000e700000000a00 */
[----:B------:R-:W3:Y:S01]  /*02a0*/  LDC.64 R18, c[0x0][0x398] ;  /* 0x0000e600ff127b82 */ /* 0x000ee20000000a00 */
[----:B0-----:R-:W-:-:S07]  /*02b0*/  IMAD.WIDE R22, R13, 0x4, R22 ;  /* 0x000000040d167825 */ /* 0x001fce00078e0216 */
[----:B------:R-:W0:Y:S01]  /*02c0*/  LDC.64 R14, c[0x0][0x390] ;  /* 0x0000e400ff0e7b82 */ /* 0x000e220000000a00 */
[----:B------:R-:W4:Y:S01]  /*02d0*/  LDG.E.CONSTANT R11, desc[UR6][R22.64] ;  /* 0x00000006160b7981 */ /* 0x000f22000c1e9900 */
[----:B-1----:R-:W-:-:S05]  /*02e0*/  IMAD.WIDE R20, R13, 0x4, R20 ;  /* 0x000000040d147825 */ /* 0x002fca00078e0214 */
[----:B------:R-:W2:Y:S01]  /*02f0*/  LDG.E.CONSTANT R12, desc[UR6][R20.64] ;  /* 0x00000006140c7981 */ /* 0x000ea2000c1e9900 */
[----:B---3--:R-:W-:-:S05]  /*0300*/  IMAD.WIDE R18, R6, 0x4, R18 ;  /* 0x0000000406127825 */ /* 0x008fca00078e0212 */
[----:B------:R-:W3:Y:S01]  /*0310*/  LDG.E.CONSTANT R24, desc[UR6][R18.64] ;  /* 0x0000000612187981 */ /* 0x000ee2000c1e9900 */
[----:B0-----:R-:W-:-:S04]  /*0320*/  IMAD.WIDE R14, R13, 0x4, R14 ;  /* 0x000000040d0e7825 */ /* 0x001fc800078e020e */
[----:B----4-:R-:W-:Y:S02]  /*0330*/  HADD2.F32 R26, -RZ, R11.H0_H0 ;  /* 0x2000000bff1a7230 */ /* 0x010fe40000004100 */
[----:B--2---:R-:W-:-:S05]  /*0340*/  HADD2.F32 R25, -RZ, R12.H0_H0 ;  /* 0x2000000cff197230 */ /* 0x004fca0000004100 */
[----:B------:R-:W-:Y:S02]  /*0350*/  FADD.FTZ R26, R26, R25 ;  /* 0x000000191a1a7221 */ /* 0x000fe40000010000 */
[----:B------:R-:W2:Y:S01]  /*0360*/  LDG.E.CONSTANT R25, desc[UR6][R14.64] ;  /* 0x000000060e197981 */ /* 0x000ea2000c1e9900 */
[----:B------:R-:W-:Y:S02]  /*0370*/  HADD2.F32 R11, -RZ, R11.H1_H1 ;  /* 0x3000000bff0b7230 */ /* 0x000fe40000004100 */
[----:B------:R-:W-:-:S05]  /*0380*/  HADD2.F32 R12, -RZ, R12.H1_H1 ;  /* 0x3000000cff0c7230 */ /* 0x000fca0000004100 */
[----:B------:R-:W-:Y:S01]  /*0390*/  FADD.FTZ R11, R11, R12 ;  /* 0x0000000c0b0b7221 */ /* 0x000fe20000010000 */
[--C-:B---3--:R-:W-:Y:S02]  /*03a0*/  HADD2.F32 R12, -RZ, R24.reuse.H0_H0 ;  /* 0x20000018ff0c7230 */ /* 0x108fe40000004100 */
[----:B------:R-:W-:-:S03]  /*03b0*/  HADD2.F32 R24, -RZ, R24.H1_H1 ;  /* 0x30000018ff187230 */ /* 0x000fc60000004100 */
[----:B------:R-:W-:Y:S02]  /*03c0*/  FADD.FTZ R27, RZ, R12 ;  /* 0x0000000cff1b7221 */ /* 0x000fe40000010000 */
[----:B------:R-:W-:Y:S02]  /*03d0*/  FADD.FTZ R24, RZ, R24 ;  /* 0x00000018ff187221 */ /* 0x000fe40000010000 */
[----:B------:R-:W-:Y:S02]  /*03e0*/  FADD.FTZ R26, R27, R26 ;  /* 0x0000001a1b1a7221 */ /* 0x000fe40000010000 */
[----:B------:R-:W-:Y:S01]  /*03f0*/  FADD.FTZ R11, R24, R11 ;  /* 0x0000000b180b7221 */ /* 0x000fe20000010000 */
[--C-:B--2---:R-:W-:Y:S02]  /*0400*/  HADD2.F32 R12, -RZ, R25.reuse.H1_H1 ;  /* 0x30000019ff0c7230 */ /* 0x104fe40000004100 */
[----:B------:R-:W-:-:S03]  /*0410*/  HADD2.F32 R25, -RZ, R25.H0_H0 ;  /* 0x20000019ff197230 */ /* 0x000fc60000004100 */
[----:B------:R-:W-:Y:S02]  /*0420*/  FADD.FTZ R12, R11, R12 ;  /* 0x0000000c0b0c7221 */ /* 0x000fe40000010000 */
[----:B------:R-:W-:Y:S01]  /*0430*/  FADD.FTZ R25, R26, R25 ;  /* 0x000000191a197221 */ /* 0x000fe20000010000 */
[----:B------:R-:W-:Y:S01]  /*0440*/  LEA R11, R6, R2, 0x2 ;  /* 0x00000002060b7211 */ /* 0x000fe200078e10ff */
[C---:B------:R-:W-:Y:S02]  /*0450*/  FMUL.FTZ R28, R12.reuse, R12 ;  /* 0x0000000c0c1c7220 */ /* 0x040fe40000410000 */
[----:B------:R-:W-:Y:S01]  /*0460*/  FADD.FTZ R24, R25, R12 ;  /* 0x0000000c19187221 */ /* 0x000fe20000010000 */
[----:B------:R-:W-:Y:S01]  /*0470*/  F2FP.F16.F32.PACK_AB R26, R12, R25 ;  /* 0x000000190c1a723e */ /* 0x000fe200000000ff */
[----:B------:R-:W-:Y:S01]  /*0480*/  IMAD.WIDE R12, R13, 0x4, R16 ;  /* 0x000000040d0c7825 */ /* 0x000fe200078e0210 */
[----:B------:R-:W-:-:S03]  /*0490*/  IADD3 R6, PT, PT, R3, R6, RZ ;  /* 0x0000000603067210 */ /* 0x000fc60007ffe0ff */
[----:B------:R0:W-:Y:S04]  /*04a0*/  STS [R11], R26 ;  /* 0x0000001a0b007388 */ /* 0x0001e80000000800 */
[----:B------:R0:W-:Y:S01]  /*04b0*/  STG.E desc[UR6][R12.64], R26 ;  /* 0x0000001a0c007986 */ /* 0x0001e2000c101906 */
[----:B------:R-:W-:Y:S01]  /*04c0*/  ISETP.GE.AND P0, PT, R6, R7, PT ;  /* 0x000000070600720c */ /* 0x000fe20003f06270 */
[----:B------:R-:W-:Y:S01]  /*04d0*/  FFMA.FTZ R25, R25, R25, R28 ;  /* 0x0000001919197223 */ /* 0x000fe2000001001c */
[----:B------:R-:W-:-:S03]  /*04e0*/  FADD.FTZ R5, R24, R5 ;  /* 0x0000000518057221 */ /* 0x000fc60000010000 */
[----:B------:R-:W-:-:S08]  /*04f0*/  FADD.FTZ R4, R25, R4 ;  /* 0x0000000419047221 */ /* 0x000fd00000010000 */
[----:B0-----:R-:W-:Y:S05]  /*0500*/  @P0 BRA `(.L_x_1819) ;  /* 0x0000000800480947 */ /* 0x001fea0003800000 */
[C---:B------:R-:W-:Y:S02]  /*0510*/  IADD3 R18, P0, PT, R0.reuse, R18, RZ ;  /* 0x0000001200127210 */ /* 0x040fe40007f1e0ff */
[----:B------:R-:W-:-:S03]  /*0520*/  IADD3 R22, P1, PT, R0, R22, RZ ;  /* 0x0000001600167210 */ /* 0x000fc60007f3e0ff */
[----:B------:R-:W-:Y:S01]  /*0530*/  IMAD.X R19, RZ, RZ, R19, P0 ;  /* 0x000000ffff137224 */ /* 0x000fe200000e0613 */
[C---:B------:R-:W-:Y:S02]  /*0540*/  IADD3 R20, P0, PT, R0.reuse, R20, RZ ;  /* 0x0000001400147210 */ /* 0x040fe40007f1e0ff */
[----:B------:R-:W-:Y:S02]  /*0550*/  IADD3.X R23, PT, PT, RZ, R23, RZ, P1, !PT ;  /* 0x00000017ff177210 */ /* 0x000fe40000ffe4ff */
[----:B------:R-:W-:Y:S01]  /*0560*/  IADD3.X R21, PT, PT, RZ, R21, RZ, P0, !PT ;  /* 0x00000015ff157210 */ /* 0x000fe200007fe4ff */
[----:B------:R-:W2:Y:S01]  /*0570*/  LDG.E.CONSTANT R18, desc[UR6][R18.64] ;  /* 0x0000000612127981 */ /* 0x000ea2000c1e9900 */
[----:B------:R-:W-:-:S03]  /*0580*/  IADD3 R14, P0, PT, R0, R14, RZ ;  /* 0x0000000e000e7210 */ /* 0x000fc60007f1e0ff */
[----:B------:R-:W3:Y:S04]  /*0590*/  LDG.E.CONSTANT R22, desc[UR6][R22.64] ;  /* 0x0000000616167981 */ /* 0x000ee8000c1e9900 */
[----:B------:R-:W4:Y:S01]  /*05a0*/  LDG.E.CONSTANT R20, desc[UR6][R20.64] ;  /* 0x0000000614147981 */ /* 0x000f22000c1e9900 */
[----:B------:R-:W-:-:S05]  /*05b0*/  IMAD.X R15, RZ, RZ, R15, P0 ;  /* 0x000000ffff0f7224 */ /* 0x000fca00000e060f */
[----:B------:R-:W4:Y:S01]  /*05c0*/  LDG.E.CONSTANT R14, desc[UR6][R14.64] ;  /* 0x000000060e0e7981 */ /* 0x000f22000c1e9900 */
[----:B------:R-:W-:Y:S01]  /*05d0*/  IADD3 R12, P0, PT, R0, R12, RZ ;  /* 0x0000000c000c7210 */ /* 0x000fe20007f1e0ff */
[----:B------:R-:W-:Y:S01]  /*05e0*/  IMAD.IADD R6, R6, 0x1, R3 ;  /* 0x0000000106067824 */ /* 0x000fe200078e0203 */
[----:B------:R-:W-:Y:S02]  /*05f0*/  IADD3 R11, PT, PT, R0, R11, RZ ;  /* 0x0000000b000b7210 */ /* 0x000fe40007ffe0ff */
[----:B------:R-:W-:Y:S02]  /*0600*/  IADD3.X R13, PT, PT, RZ, R13, RZ, P0, !PT ;  /* 0x0000000dff0d7210 */ /* 0x000fe400007fe4ff */
[----:B------:R-:W-:Y:S01]  /*0610*/  ISETP.GE.AND P0, PT, R6, R7, PT ;  /* 0x000000070600720c */ /* 0x000fe20003f06270 */
[--C-:B--2---:R-:W-:Y:S02]  /*0620*/  HADD2.F32 R24, -RZ, R18.reuse.H0_H0 ;  /* 0x20000012ff187230 */ /* 0x104fe40000004100 */
[----:B------:R-:W-:-:S02]  /*0630*/  HADD2.F32 R18, -RZ, R18.H1_H1 ;  /* 0x30000012ff127230 */ /* 0x000fc40000004100 */
[--C-:B---3--:R-:W-:Y:S02]  /*0640*/  HADD2.F32 R25, -RZ, R22.reuse.H0_H0 ;  /* 0x20000016ff197230 */ /* 0x108fe40000004100 */
[----:B------:R-:W-:Y:S01]  /*0650*/  FADD.FTZ R24, RZ, R24 ;  /* 0x00000018ff187221 */ /* 0x000fe20000010000 */
[----:B------:R-:W-:Y:S02]  /*0660*/  HADD2.F32 R27, -RZ, R22.H1_H1 ;  /* 0x30000016ff1b7230 */ /* 0x000fe40000004100 */
[----:B------:R-:W-:Y:S01]  /*0670*/  FADD.FTZ R18, RZ, R18 ;  /* 0x00000012ff127221 */ /* 0x000fe20000010000 */
[--C-:B----4-:R-:W-:Y:S02]  /*0680*/  HADD2.F32 R26, -RZ, R20.reuse.H0_H0 ;  /* 0x20000014ff1a7230 */ /* 0x110fe40000004100 */
[----:B------:R-:W-:-:S03]  /*0690*/  HADD2.F32 R28, -RZ, R20.H1_H1 ;  /* 0x30000014ff1c7230 */ /* 0x000fc60000004100 */
[----:B------:R-:W-:Y:S01]  /*06a0*/  FADD.FTZ R25, R25, R26 ;  /* 0x0000001a19197221 */ /* 0x000fe20000010000 */
[--C-:B------:R-:W-:Y:S02]  /*06b0*/  HADD2.F32 R15, -RZ, R14.reuse.H0_H0 ;  /* 0x2000000eff0f7230 */ /* 0x100fe40000004100 */
[----:B------:R-:W-:Y:S01]  /*06c0*/  FADD.FTZ R27, R27, R28 ;  /* 0x0000001c1b1b7221 */ /* 0x000fe20000010000 */
[----:B------:R-:W-:Y:S02]  /*06d0*/  HADD2.F32 R19, -RZ, R14.H1_H1 ;  /* 0x3000000eff137230 */ /* 0x000fe40000004100 */
[----:B------:R-:W-:Y:S01]  /*06e0*/  FADD.FTZ R24, R24, R25 ;  /* 0x0000001918187221 */ /* 0x000fe20000010000 */
[----:B------:R-:W-:-:S03]  /*06f0*/  FADD.FTZ R18, R18, R27 ;  /* 0x0000001b12127221 */ /* 0x000fc60000010000 */
        /* <DEDUP_REMOVED lines=12> */
.L_x_1820:
[----:B------:R-:W1:Y:S01]  /*07c0*/  S2R R7, SR_CgaCtaId ;  /* 0x0000000000077919 */ /* 0x000e620000008800 */
[----:B------:R-:W-:Y:S01]  /*07d0*/  MOV R0, 0x400 ;  /* 0x0000040000007802 */ /* 0x000fe20000000f00 */
[----:B------:R-:W-:Y:S01]  /*07e0*/  IMAD.MOV.U32 R5, RZ, RZ, RZ ;  /* 0x000000ffff057224 */ /* 0x000fe200078e00ff */
[----:B------:R-:W-:Y:S02]  /*07f0*/  MOV R22, R10 ;  /* 0x0000000a00167202 */ /* 0x000fe40000000f00 */
[----:B------:R-:W-:-:S04]  /*0800*/  IADD3 R0, PT, PT, R0, 0x190, RZ ;  /* 0x0000019000007810 */ /* 0x000fc80007ffe0ff */
[----:B-1----:R-:W-:Y:S02]  /*0810*/  LEA R2, R7, R0, 0x18 ;  /* 0x0000000007027211 */ /* 0x002fe400078ec0ff */
[----:B0-----:R-:W-:-:S07]  /*0820*/  SHF.L.U32 R0, R3, 0x2, RZ ;  /* 0x0000000203007819 */ /* 0x001fce00000006ff */
.L_x_1822:
[----:B------:R-:W0:Y:S01]  /*0830*/  LDC.64 R14, c[0x0][0x3a0] ;  /* 0x0000e800ff0e7b82 */ /* 0x000e220000000a00 */
        /* <DEDUP_REMOVED lines=9> */
[----:B--2---:R-:W-:-:S04]  /*08d0*/  IMAD.WIDE R20, R11, 0x8, R20 ;  /* 0x000000080b147825 */ /* 0x004fc800078e0214 */
[----:B0-----:R-:W-:-:S05]  /*08e0*/  IMAD.WIDE R16, R22, 0x4, R16 ;  /* 0x0000000416107825 */ /* 0x001fca00078e0210 */
[----:B------:R-:W2:Y:S01]  /*08f0*/  LDG.E.CONSTANT R25, desc[UR6][R16.64] ;  /* 0x0000000610197981 */ /* 0x000ea2000c1e9900 */
[----:B---3--:R-:W-:Y:S02]  /*0900*/  HADD2.F32 R26, -RZ, R23.H0_H0 ;  /* 0x20000017ff1a7230 */ /* 0x008fe40000004100 */
[----:B----4-:R-:W-:-:S05]  /*0910*/  HADD2.F32 R13, -RZ, R24.H0_H0 ;  /* 0x20000018ff0d7230 */ /* 0x010fca0000004100 */
[----:B------:R-:W-:Y:S02]  /*0920*/  FADD.FTZ R26, R26, R13 ;  /* 0x0000000d1a1a7221 */ /* 0x000fe40000010000 */
[----:B------:R-:W3:Y:S01]  /*0930*/  LDG.E.64 R12, desc[UR6][R20.64] ;  /* 0x00000006140c7981 */ /* 0x000ee2000c1e1b00 */
[----:B------:R-:W-:Y:S02]  /*0940*/  HADD2.F32 R23, -RZ, R23.H1_H1 ;  /* 0x30000017ff177230 */ /* 0x000fe40000004100 */
[----:B------:R-:W-:-:S05]  /*0950*/  HADD2.F32 R24, -RZ, R24.H1_H1 ;  /* 0x30000018ff187230 */ /* 0x000fca0000004100 */
[----:B------:R-:W-:Y:S01]  /*0960*/  FADD.FTZ R23, R23, R24 ;  /* 0x0000001817177221 */ /* 0x000fe20000010000 */
[----:B---3--:R-:W-:Y:S01]  /*0970*/  I2FP.F32.S32 R27, R12 ;  /* 0x0000000c001b7245 */ /* 0x008fe20000201400 */
[----:B--2---:R-:W-:Y:S01]  /*0980*/  HADD2.F32 R12, -RZ, R25.H0_H0 ;  /* 0x20000019ff0c7230 */ /* 0x004fe20000004100 */
[----:B------:R-:W-:-:S04]  /*0990*/  I2FP.F32.S32 R29, R13 ;  /* 0x0000000d001d7245 */ /* 0x000fc80000201400 */
[----:B------:R-:W-:-:S04]  /*09a0*/  FADD.FTZ R13, RZ, R12 ;  /* 0x0000000cff0d7221 */ /* 0x000fc80000010000 */
[----:B------:R-:W-:Y:S02]  /*09b0*/  FADD.FTZ R26, R13, R26 ;  /* 0x0000001a0d1a7221 */ /* 0x000fe40000010000 */
[----:B------:R-:W0:Y:S01]  /*09c0*/  LDC.64 R12, c[0x0][0x388] ;  /* 0x0000e200ff0c7b82 */ /* 0x000e220000000a00 */
[-C--:B------:R-:W-:Y:S01]  /*09d0*/  FMUL.FTZ R24, R27, R6.reuse ;  /* 0x000000061b187220 */ /* 0x080fe20000410000 */
[----:B------:R-:W-:Y:S01]  /*09e0*/  FMUL.FTZ R29, R29, R6 ;  /* 0x000000061d1d7220 */ /* 0x000fe20000410000 */
[----:B------:R-:W-:-:S04]  /*09f0*/  HADD2.F32 R25, -RZ, R25.H1_H1 ;  /* 0x30000019ff197230 */ /* 0x000fc80000004100 */
[----:B------:R-:W-:Y:S01]  /*0a00*/  F2FP.F16.F32.PACK_AB R24, R29, R24 ;  /* 0x000000181d18723e */ /* 0x000fe200000000ff */
[----:B------:R-:W-:-:S04]  /*0a10*/  FADD.FTZ R28, RZ, R25 ;  /* 0x00000019ff1c7221 */ /* 0x000fc80000010000 */
[----:B------:R-:W-:Y:S01]  /*0a20*/  FADD.FTZ R23, R28, R23 ;  /* 0x000000171c177221 */ /* 0x000fe20000010000 */
[--C-:B------:R-:W-:Y:S02]  /*0a30*/  HADD2.F32 R28, -RZ, R24.reuse.H1_H1 ;  /* 0x30000018ff1c7230 */ /* 0x100fe40000004100 */
[----:B------:R-:W-:-:S03]  /*0a40*/  HADD2.F32 R25, -RZ, R24.H0_H0 ;  /* 0x20000018ff197230 */ /* 0x000fc60000004100 */
[----:B------:R-:W-:Y:S02]  /*0a50*/  FADD.FTZ R23, R23, R28 ;  /* 0x0000001c17177221 */ /* 0x000fe40000010000 */
[----:B------:R-:W-:Y:S01]  /*0a60*/  FADD.FTZ R26, R26, R25 ;  /* 0x000000191a1a7221 */ /* 0x000fe20000010000 */
[----:B0-----:R-:W-:-:S04]  /*0a70*/  IMAD.WIDE R12, R11, 0x4, R12 ;  /* 0x000000040b0c7825 */ /* 0x001fc800078e020c */
[----:B------:R-:W-:Y:S01]  /*0a80*/  F2FP.F16.F32.PACK_AB R24, R23, R26 ;  /* 0x0000001a1718723e */ /* 0x000fe200000000ff */
[----:B------:R-:W-:Y:S01]  /*0a90*/  IMAD R11, R22, 0x4, R2 ;  /* 0x00000004160b7824 */ /* 0x000fe200078e0202 */
        /* <DEDUP_REMOVED lines=9> */
[----:B-1----:R-:W-:Y:S05]  /*0b30*/  @P0 BRA `(.L_x_1819) ;  /* 0x0000000000bc0947 */ /* 0x002fea0003800000 */
[----:B------:R-:W-:Y:S02]  /*0b40*/  LEA R20, P1, R3, R20, 0x3 ;  /* 0x0000001403147211 */ /* 0x000fe400078218ff */
[C---:B------:R-:W-:Y:S02]  /*0b50*/  IADD3 R16, P0, PT, R0.reuse, R16, RZ ;  /* 0x0000001000107210 */ /* 0x040fe40007f1e0ff */
[----:B------:R-:W-:Y:S02]  /*0b60*/  IADD3.X R21, PT, PT, RZ, R21, RZ, P1, !PT ;  /* 0x00000015ff157210 */ /* 0x000fe40000ffe4ff */
[C---:B------:R-:W-:Y:S01]  /*0b70*/  IADD3 R14, P1, PT, R0.reuse, R14, RZ ;  /* 0x0000000e000e7210 */ /* 0x040fe20007f3e0ff */
[----:B------:R-:W-:Y:S01]  /*0b80*/  IMAD.X R17, RZ, RZ, R17, P0 ;  /* 0x000000ffff117224 */ /* 0x000fe200000e0611 */
[----:B------:R-:W-:Y:S02]  /*0b90*/  IADD3 R18, P2, PT, R0, R18, RZ ;  /* 0x0000001200127210 */ /* 0x000fe40007f5e0ff */
[----:B------:R-:W2:Y:S01]  /*0ba0*/  LDG.E.64 R20, desc[UR6][R20.64] ;  /* 0x0000000614147981 */ /* 0x000ea2000c1e1b00 */
[----:B------:R-:W-:-:S02]  /*0bb0*/  IADD3.X R15, PT, PT, RZ, R15, RZ, P1, !PT ;  /* 0x0000000fff0f7210 */ /* 0x000fc40000ffe4ff */
[----:B------:R-:W-:Y:S01]  /*0bc0*/  IADD3.X R19, PT, PT, RZ, R19, RZ, P2, !PT ;  /* 0x00000013ff137210 */ /* 0x000fe200017fe4ff */
[----:B------:R-:W3:Y:S04]  /*0bd0*/  LDG.E.CONSTANT R16, desc[UR6][R16.64] ;  /* 0x0000000610107981 */ /* 0x000ee8000c1e9900 */
[----:B------:R-:W4:Y:S04]  /*0be0*/  LDG.E.CONSTANT R14, desc[UR6][R14.64] ;  /* 0x000000060e0e7981 */ /* 0x000f28000c1e9900 */
[----:B------:R-:W4:Y:S01]  /*0bf0*/  LDG.E.CONSTANT R18, desc[UR6][R18.64] ;  /* 0x0000000612127981 */ /* 0x000f22000c1e9900 */
[----:B------:R-:W-:-:S02]  /*0c00*/  IADD3 R12, P0, PT, R0, R12, RZ ;  /* 0x0000000c000c7210 */ /* 0x000fc40007f1e0ff */
[----:B------:R-:W-:-:S03]  /*0c10*/  IADD3 R11, PT, PT, R0, R11, RZ ;  /* 0x0000000b000b7210 */ /* 0x000fc60007ffe0ff */
[----:B------:R-:W-:Y:S01]  /*0c20*/  IMAD.X R13, RZ, RZ, R13, P0 ;  /* 0x000000ffff0d7224 */ /* 0x000fe200000e060d */
[----:B------:R-:W-:-:S04]  /*0c30*/  IADD3 R22, PT, PT, R22, R3, RZ ;  /* 0x0000000316167210 */ /* 0x000fc80007ffe0ff */
[----:B------:R-:W-:Y:S02]  /*0c40*/  ISETP.GE.AND P0, PT, R22, R7, PT ;  /* 0x000000071600720c */ /* 0x000fe40003f06270 */
[----:B--2---:R-:W-:Y:S02]  /*0c50*/  I2FP.F32.S32 R25, R20 ;  /* 0x0000001400197245 */ /* 0x004fe40000201400 */
[----:B------:R-:W-:Y:S01]  /*0c60*/  I2FP.F32.S32 R27, R21 ;  /* 0x00000015001b7245 */ /* 0x000fe20000201400 */
[----:B---3--:R-:W-:Y:S02]  /*0c70*/  HADD2.F32 R23, -RZ, R16.H1_H1 ;  /* 0x30000010ff177230 */ /* 0x008fe40000004100 */
[-C--:B------:R-:W-:Y:S02]  /*0c80*/  FMUL.FTZ R26, R25, R6.reuse ;  /* 0x00000006191a7220 */ /* 0x080fe40000410000 */
[----:B------:R-:W-:Y:S01]  /*0c90*/  FMUL.FTZ R27, R27, R6 ;  /* 0x000000061b1b7220 */ /* 0x000fe20000410000 */
[----:B----4-:R-:W-:-:S02]  /*0ca0*/  HADD2.F32 R24, -RZ, R14.H1_H1 ;  /* 0x3000000eff187230 */ /* 0x010fc40000004100 */
[----:B------:R-:W-:Y:S02]  /*0cb0*/  HADD2.F32 R20, -RZ, R14.H0_H0 ;  /* 0x2000000eff147230 */ /* 0x000fe40000004100 */
[--C-:B------:R-:W-:Y:S02]  /*0cc0*/  HADD2.F32 R25, -RZ, R18.reuse.H1_H1 ;  /* 0x30000012ff197230 */ /* 0x100fe40000004100 */
[----:B------:R-:W-:Y:S02]  /*0cd0*/  HADD2.F32 R17, -RZ, R18.H0_H0 ;  /* 0x20000012ff117230 */ /* 0x000fe40000004100 */
[----:B------:R-:W-:Y:S01]  /*0ce0*/  HADD2.F32 R16, -RZ, R16.H0_H0 ;  /* 0x20000010ff107230 */ /* 0x000fe20000004100 */
[----:B------:R-:W-:Y:S01]  /*0cf0*/  F2FP.F16.F32.PACK_AB R26, R27, R26 ;  /* 0x0000001a1b1a723e */ /* 0x000fe200000000ff */
[----:B------:R-:W-:Y:S01]  /*0d00*/  FADD.FTZ R24, R24, R25 ;  /* 0x0000001918187221 */ /* 0x000fe20000010000 */
[----:B------:R-:W-:Y:S01]  /*0d10*/  FADD.FTZ R23, RZ, R23 ;  /* 0x00000017ff177221 */ /* 0x000fe20000010000 */
[----:B------:R-:W-:Y:S01]  /*0d20*/  FADD.FTZ R17, R20, R17 ;  /* 0x0000001114117221 */ /* 0x000fe20000010000 */
[----:B------:R-:W-:Y:S01]  /*0d30*/  FADD.FTZ R16, RZ, R16 ;  /* 0x00000010ff107221 */ /* 0x000fe20000010000 */
[----:B------:R-:W-:-:S02]  /*0d40*/  HADD2.F32 R14, -RZ, R26.H1_H1 ;  /* 0x3000001aff0e7230 */ /* 0x000fc40000004100 */
        /* <DEDUP_REMOVED lines=13> */
[----:B-1----:R-:W-:Y:S06]  /*0e20*/  @!P0 BRA `(.L_x_1822) ;  /* 0xfffffff800808947 */ /* 0x002fec000383ffff */
.L_x_1819:
[----:B------:R-:W-:Y:S05]  /*0e30*/  BSYNC.RECONVERGENT B0 ;  /* 0x0000000000007941 */ /* 0x000fea0003800200 */
.L_x_1818:
[----:B------:R-:W1:Y:S01]  /*0e40*/  SHFL.BFLY PT, R0, R5, 0x10, 0x1f ;  /* 0x0e001f0005007f89 */ /* 0x000e6200000e0000 */
[----:B------:R-:W2:Y:S01]  /*0e50*/  LDCU UR8, c[0x0][0x360] ;  /* 0x00006c00ff0877ac */ /* 0x000ea20008000800 */
[----:B------:R-:W-:Y:S01]  /*0e60*/  I2FP.F32.U32 R15, R10 ;  /* 0x0000000a000f7245 */ /* 0x000fe20000201000 */
[----:B------:R-:W-:Y:S01]  /*0e70*/  BSSY.RECONVERGENT B0, `(.L_x_1823) ;  /* 0x000004c000007945 */ /* 0x000fe20003800200 */
[----:B------:R-:W3:Y:S01]  /*0e80*/  SHFL.BFLY PT, R3, R4, 0x10, 0x1f ;  /* 0x0e001f0004037f89 */ /* 0x000ee200000e0000 */
[----:B-1----:R-:W-:Y:S01]  /*0e90*/  FADD.FTZ R0, R0, R5 ;  /* 0x0000000500007221 */ /* 0x002fe20000010000 */
[----:B---3--:R-:W-:Y:S01]  /*0ea0*/  FADD.FTZ R6, R3, R4 ;  /* 0x0000000403067221 */ /* 0x008fe20000010000 */
[----:B--2---:R-:W-:-:S03]  /*0eb0*/  I2FP.F32.U32 R4, UR8 ;  /* 0x0000000800047c45 */ /* 0x004fc60008201000 */
[----:B------:R-:W1:Y:S04]  /*0ec0*/  SHFL.BFLY PT, R3, R0, 0x8, 0x1f ;  /* 0x0d001f0000037f89 */ /* 0x000e6800000e0000 */
[----:B0-----:R-:W0:Y:S01]  /*0ed0*/  SHFL.BFLY PT, R11, R6, 0x8, 0x1f ;  /* 0x0d001f00060b7f89 */ /* 0x001e2200000e0000 */
[----:B-1----:R-:W-:Y:S01]  /*0ee0*/  FADD.FTZ R3, R0, R3 ;  /* 0x0000000300037221 */ /* 0x002fe20000010000 */
[----:B------:R-:W-:Y:S01]  /*0ef0*/  FMUL.FTZ R0, R4, 0.03125 ;  /* 0x3d00000004007820 */ /* 0x000fe20000410000 */
[----:B0-----:R-:W-:-:S03]  /*0f00*/  FADD.FTZ R11, R6, R11 ;  /* 0x0000000b060b7221 */ /* 0x001fc60000010000 */
        /* <DEDUP_REMOVED lines=14> */
[----:B------:R-:W-:Y:S02]  /*0ff0*/  SHF.R.U32.HI R11, RZ, 0x5, R10 ;  /* 0x00000005ff0b7819 */ /* 0x000fe4000001160a */
[----:B---3--:R-:W-:Y:S01]  /*1000*/  @P1 LEA R15, R16, R15, 0x18 ;  /* 0x0000000f100f1211 */ /* 0x008fe200078ec0ff */
[----:B0-----:R-:W-:Y:S01]  /*1010*/  FADD.FTZ R5, R2, R5 ;  /* 0x0000000502057221 */ /* 0x001fe20000010000 */
[----:B-1----:R-:W-:-:S04]  /*1020*/  FADD.FTZ R13, R12, R13 ;  /* 0x0000000d0c0d7221 */ /* 0x002fc80000010000 */
[----:B------:R-:W0:Y:S01]  /*1030*/  SHFL.BFLY PT, R4, R5, 0x1, 0x1f ;  /* 0x0c201f0005047f89 */ /* 0x000e2200000e0000 */
[----:B--2---:R-:W-:-:S03]  /*1040*/  @!P0 LEA R12, R14, R3, 0x18 ;  /* 0x000000030e0c8211 */ /* 0x004fc600078ec0ff */
[----:B------:R-:W1:Y:S01]  /*1050*/  SHFL.BFLY PT, R2, R13, 0x1, 0x1f ;  /* 0x0c201f000d027f89 */ /* 0x000e6200000e0000 */
[----:B------:R-:W-:Y:S01]  /*1060*/  @!P0 LEA R12, R11, R12, 0x2 ;  /* 0x0000000c0b0c8211 */ /* 0x000fe200078e10ff */
[----:B0-----:R-:W-:Y:S01]  /*1070*/  FADD.FTZ R17, R5, R4 ;  /* 0x0000000405117221 */ /* 0x001fe20000010000 */
[----:B------:R-:W-:Y:S02]  /*1080*/  @P1 IMAD R4, R6, 0x4, R15 ;  /* 0x0000000406041824 */ /* 0x000fe400078e020f */
[----:B-1----:R-:W-:Y:S02]  /*1090*/  FADD.FTZ R19, R13, R2 ;  /* 0x000000020d137221 */ /* 0x002fe40000010000 */
[----:B------:R-:W-:Y:S01]  /*10a0*/  @!P0 STS [R12], R17 ;  /* 0x000000110c008388 */ /* 0x000fe20000000800 */
[----:B------:R-:W-:-:S03]  /*10b0*/  CS2R R2, SRZ ;  /* 0x0000000000027805 */ /* 0x000fc6000001ff00 */
        /* <DEDUP_REMOVED lines=39> */
.L_x_1824:
[----:B------:R-:W-:Y:S05]  /*1330*/  BSYNC.RECONVERGENT B0 ;  /* 0x0000000000007941 */ /* 0x000fea0003800200 */
.L_x_1823:
        /* <DEDUP_REMOVED lines=11> */
[----:B------:R-:W1:Y:S01]  /*13f0*/  LDC.64 R2, c[0x0][0x380] ;  /* 0x0000e000ff027b82 */ /* 0x000e620000000a00 */
        /* <DEDUP_REMOVED lines=8> */
[----:B01----:R-:W-:-:S07]  /*1480*/  F2FP.F16.F32.PACK_AB R18, R19, R18 ;  /* 0x000000121312723e */ /* 0x003fce00000000ff */
.L_x_1832:
        /* <DEDUP_REMOVED lines=11> */
[----:B----4-:R-:W-:-:S04]  /*1540*/  HFMA2 R23, R7, R14, R22 ;  /* 0x0000000e07177231 */ /* 0x010fc80000000016 */
        /* <DEDUP_REMOVED lines=25> */
.L_x_1829:
[----:B------:R-:W-:-:S05]  /*16e0*/  IMAD.WIDE R14, R21, 0x4, R2 ;  /* 0x00000004150e7825 */ /* 0x000fca00078e0202 */
[----:B------:R0:W-:Y:S02]  /*16f0*/  STG.E desc[UR6][R14.64], R23 ;  /* 0x000000170e007986 */ /* 0x0001e4000c101906 */
.L_x_1828:
[----:B--23--:R-:W-:Y:S05]  /*1700*/  BSYNC.RECONVERGENT B1 ;  /* 0x0000000000017941 */ /* 0x00cfea0003800200 */
.L_x_1827:
[----:B01----:R-:W-:-:S05]  /*1710*/  VIADD R14, R20, UR8 ;  /* 0x00000008140e7c36 */ /* 0x003fca0008000000 */
[----:B------:R-:W-:-:S13]  /*1720*/  ISETP.GE.AND P0, PT, R14, R7, PT ;  /* 0x000000070e00720c */ /* 0x000fda0003f06270 */
[----:B------:R-:W-:Y:S05]  /*1730*/  @P0 BRA `(.L_x_1826) ;  /* 0x0000000000b00947 */ /* 0x000fea0003800000 */
[----:B------:R-:W-:-:S06]  /*1740*/  USHF.L.U32 UR4, UR8, 0x2, URZ ;  /* 0x0000000208047899 */ /* 0x000fcc00080006ff */
[----:B------:R-:W-:Y:S02]  /*1750*/  IADD3 R12, P0, PT, R12, UR4, RZ ;  /* 0x000000040c0c7c10 */ /* 0x000fe4000ff1e0ff */
[----:B------:R-:W-:Y:S01]  /*1760*/  IADD3 R4, P1, PT, R4, UR4, RZ ;  /* 0x0000000404047c10 */ /* 0x000fe2000ff3e0ff */
[----:B------:R-:W0:Y:S01]  /*1770*/  LDS R15, [R19+UR4] ;  /* 0x00000004130f7984 */ /* 0x000e220008000800 */
[----:B------:R-:W-:Y:S02]  /*1780*/  IADD3.X R13, PT, PT, RZ, R13, RZ, P0, !PT ;  /* 0x0000000dff0d7210 */ /* 0x000fe400007fe4ff */
[----:B------:R-:W-:-:S03]  /*1790*/  IADD3.X R5, PT, PT, RZ, R5, RZ, P1, !PT ;  /* 0x00000005ff057210 */ /* 0x000fc60000ffe4ff */
[----:B------:R-:W2:Y:S04]  /*17a0*/  LDG.E.CONSTANT R12, desc[UR6][R12.64] ;  /* 0x000000060c0c7981 */ /* 0x000ea8000c1e9900 */
[----:B------:R-:W2:Y:S01]  /*17b0*/  LDG.E.CONSTANT R4, desc[UR6][R4.64] ;  /* 0x0000000604047981 */ /* 0x000ea2000c1e9900 */
[----:B------:R-:W-:Y:S01]  /*17c0*/  UISETP.NE.U32.AND UP0, UPT, UR12, URZ, UPT ;  /* 0x000000ff0c00728c */ /* 0x000fe2000bf05070 */
[----:B------:R-:W-:-:S03]  /*17d0*/  VIADD R21, R21, UR8 ;  /* 0x0000000815157c36 */ /* 0x000fc60008000000 */
[----:B------:R-:W-:-:S06]  /*17e0*/  UISETP.NE.AND.EX UP0, UPT, UR13, URZ, UPT, UP0 ;  /* 0x000000ff0d00728c */ /* 0x000fcc000bf05300 */
[----:B------:R-:W-:Y:S01]  /*17f0*/  PLOP3.LUT P0, PT, PT, PT, UP0, 0x80, 0x8 ;  /* 0x000000000008781c */ /* 0x000fe20003f0f008 */
[----:B0-----:R-:W-:-:S04]  /*1800*/  HADD2 R15, R15, -R18.H0_H0 ;  /* 0xa00000120f0f7230 */ /* 0x001fc80000000000 */
[----:B------:R-:W-:-:S04]  /*1810*/  HMUL2 R15, R15, R18.H1_H1 ;  /* 0x300000120f0f7232 */ /* 0x000fc80000000000 */
[----:B--2---:R-:W-:-:S04]  /*1820*/  HFMA2 R15, R15, R12, R4 ;  /* 0x0000000c0f0f7231 */ /* 0x004fc80000000004 */
        /* <DEDUP_REMOVED lines=9> */
.L_x_1830:
        /* <DEDUP_REMOVED lines=17> */
.L_x_1831:
[----:B------:R-:W-:-:S04]  /*19d0*/  IADD3 R20, PT, PT, R14, UR8, RZ ;  /* 0x000000080e147c10 */ /* 0x000fc8000fffe0ff */
[----:B------:R-:W-:-:S13]  /*19e0*/  ISETP.GE.AND P1, PT, R20, R7, PT ;  /* 0x000000071400720c */ /* 0x000fda0003f26270 */
[----:B------:R-:W-:Y:S05]  /*19f0*/  @!P1 BRA `(.L_x_1832) ;  /* 0xfffffff800a49947 */ /* 0x000fea000383ffff */
.L_x_1826:
[----:B-123--:R-:W-:Y:S05]  /*1a00*/  BSYNC.RECONVERGENT B0 ;  /* 0x0000000000007941 */ /* 0x00efea0003800200 */
.L_x_1825:
        /* <DEDUP_REMOVED lines=10> */
[----:B------:R-:W2:Y:S01]  /*1ab0*/  @!P0 S2R R9, SR_CgaCtaId ;  /* 0x0000000000098919 */ /* 0x000ea20000008800 */
[----:B------:R-:W-:-:S04]  /*1ac0*/  @!P0 MOV R0, 0x400 ;  /* 0x0000040000008802 */ /* 0x000fc80000000f00 */
[----:B------:R-:W-:Y:S01]  /*1ad0*/  @!P0 IADD3 R0, PT, PT, R0, 0x8, RZ ;  /* 0x0000000800008810 */ /* 0x000fe20007ffe0ff */
[----:B------:R-:W3:Y:S01]  /*1ae0*/  @P1 S2R R13, SR_CgaCtaId ;  /* 0x00000000000d1919 */ /* 0x000ee20000008800 */
[----:B-1----:R-:W-:-:S05]  /*1af0*/  FMNMX.FTZ R3, R16, R3, !PT ;  /* 0x0000000310037209 */ /* 0x002fca0007810000 */
[----:B------:R-:W1:Y:S01]  /*1b00*/  SHFL.BFLY PT, R2, R3, 0x8, 0x1f ;  /* 0x0d001f0003027f89 */ /* 0x000e6200000e0000 */
[----:B--2---:R-:W-:-:S04]  /*1b10*/  @!P0 LEA R0, R9, R0, 0x18 ;  /* 0x0000000009008211 */ /* 0x004fc800078ec0ff */
[----:B------:R-:W-:Y:S02]  /*1b20*/  @!P0 LEA R0, R11, R0, 0x2 ;  /* 0x000000000b008211 */ /* 0x000fe400078e10ff */
[----:B-1----:R-:W-:-:S05]  /*1b30*/  FMNMX.FTZ R2, R3, R2, !PT ;  /* 0x0000000203027209 */ /* 0x002fca0007810000 */
[----:B0-----:R-:W0:Y:S02]  /*1b40*/  SHFL.BFLY PT, R5, R2, 0x4, 0x1f ;  /* 0x0c801f0002057f89 */ /* 0x001e2400000e0000 */
[----:B0-----:R-:W-:Y:S02]  /*1b50*/  FMNMX.FTZ R5, R2, R5, !PT ;  /* 0x0000000502057209 */ /* 0x001fe40007810000 */
[----:B------:R-:W-:-:S03]  /*1b60*/  @P1 MOV R2, 0x400 ;  /* 0x0000040000021802 */ /* 0x000fc60000000f00 */
[----:B------:R-:W0:Y:S02]  /*1b70*/  SHFL.BFLY PT, R4, R5, 0x2, 0x1f ;  /* 0x0c401f0005047f89 */ /* 0x000e2400000e0000 */
[----:B------:R-:W-:-:S05]  /*1b80*/  @P1 VIADD R2, R2, 0x8 ;  /* 0x0000000802021836 */ /* 0x000fca0000000000 */
[----:B---3--:R-:W-:Y:S01]  /*1b90*/  @P1 LEA R13, R13, R2, 0x18 ;  /* 0x000000020d0d1211 */ /* 0x008fe200078ec0ff */
[----:B------:R-:W-:-:S03]  /*1ba0*/  IMAD.MOV.U32 R2, RZ, RZ, -0x1f528714 ;  /* 0xe0ad78ecff027424 */ /* 0x000fc600078e00ff */
[----:B------:R-:W-:Y:S02]  /*1bb0*/  @P1 LEA R6, R6, R13, 0x2 ;  /* 0x0000000d06061211 */ /* 0x000fe400078e10ff */
        /* <DEDUP_REMOVED lines=67> */
[----:B------:R-:W-:Y:S05]  /*1ff0*/  CALL.REL.NOINC `($__internal_44_$__cuda_sm20_div_rn_f64_full) ;  /* 0x0000000000b47944 */ /* 0x000fea0003c00000 */
.L_x_1836:
[----:B------:R-:W-:Y:S05]  /*2000*/  BSYNC.RECONVERGENT B1 ;  /* 0x0000000000017941 */ /* 0x000fea0003800200 */
.L_x_1835:
        /* <DEDUP_REMOVED lines=16> */
.L_x_1837:
        /* <DEDUP_REMOVED lines=17> */
.L_x_1834:
[----:B------:R-:W-:Y:S05]  /*2220*/  BSYNC.RECONVERGENT B0 ;  /* 0x0000000000007941 */ /* 0x000fea0003800200 */
.L_x_1833:
        /* <DEDUP_REMOVED lines=10> */
        .weak           $__internal_44_$__cuda_sm20_div_rn_f64_full
        .type           $__internal_44_$__cuda_sm20_div_rn_f64_full,@function
        .size           $__internal_44_$__cuda_sm20_div_rn_f64_full,(.L_x_2522 - $__internal_44_$__cuda_sm20_div_rn_f64_full)
$__internal_44_$__cuda_sm20_div_rn_f64_full:
        /* <DEDUP_REMOVED lines=92> */
.L_x_1839:
        /* <DEDUP_REMOVED lines=15> */
.L_x_1841:
[----:B------:R-:W-:Y:S02]  /*2980*/  LOP3.LUT R13, R5, 0x80000, RZ, 0xfc, !PT ;  /* 0x00080000050d7812 */ /* 0x000fe400078efcff */
[----:B------:R-:W-:-:S07]  /*2990*/  MOV R12, R4 ;  /* 0x00000004000c7202 */ /* 0x000fce0000000f00 */
.L_x_1840:
[----:B------:R-:W-:Y:S05]  /*29a0*/  BSYNC.RECONVERGENT B2 ;  /* 0x0000000000027941 */ /* 0x000fea0003800200 */
.L_x_1838:
[----:B------:R-:W-:Y:S02]  /*29b0*/  HFMA2 R7, -RZ, RZ, 0, 0 ;  /* 0x00000000ff077431 */ /* 0x000fe400000001ff */
[----:B------:R-:W-:Y:S01]  /*29c0*/  IMAD.MOV.U32 R2, RZ, RZ, R12 ;  /* 0x000000ffff027224 */ /* 0x000fe200078e000c */
[----:B------:R-:W-:Y:S01]  /*29d0*/  MOV R3, R13 ;  /* 0x0000000d00037202 */ /* 0x000fe20000000f00 */
[----:B------:R-:W-:Y:S06]  /*29e0*/  RET.REL.NODEC R6 `(_ZN17fastertransformer35generalAddBiasResidualLayerNormOpt2I7__half2Lb1ELb1ELi2ELb1ELi2EEEvPT_S3_PKS2_S5_S5_S5_S5_S5_fiiPKfS7_S7_Pfi) ;  /* 0xffffffd406847950 */ /* 0x000fec0003c3ffff */
.L_x_1842:
        /* <DEDUP_REMOVED lines=9> */
.L_x_2522:


//--------------------- .text._ZN17fastertransformer34generalAddBiasResidualLayerNormOptI7__half2Lb1ELb1ELi2ELb1ELi2EEEvPT_S3_PKS2_S5_S5_S5_S5_S5_fiiPKfS7_S7_Pfi --------------------------
	.section	.text._ZN17fastertransformer34generalAddBiasResidualLayerNormOptI7__half2Lb1ELb1ELi2ELb1ELi2EEEvPT_S3_PKS2_S5_S5_S5_S5_S5_fiiPKfS7_S7_Pfi,"ax",@progbits
	.align	128
        .global         _ZN17fastertransformer34generalAddBiasResidualLayerNormOptI7__half2Lb1ELb1ELi2ELb1ELi2EEEvPT_S3_PKS2_S5_S5_S5_S5_S5_fiiPKfS7_S7_Pfi
        .type           _ZN17fastertransformer34generalAddBiasResidualLayerNormOptI7__half2Lb1ELb1ELi2ELb1ELi2EEEvPT_S3_PKS2_S5_S5_S5_S5_S5_fiiPKfS7_S7_Pfi,@function
        .size           _ZN17fastertransformer34generalAddBiasResidualLayerNormOptI7__half2Lb1ELb1ELi2ELb1ELi2EEEvPT_S3_PKS2_S5_S5_S5_S5_S5_fiiPKfS7_S7_Pfi,(.L_x_2523 - _ZN17fastertransformer34generalAddBiasResidualLayerNormOptI7__half2Lb1ELb1ELi2ELb1ELi2EEEvPT_S3_PKS2_S5_S5_S5_S5_S5_fiiPKfS7_S7_Pfi)
        .other          _ZN17fastertransformer34generalAddBiasResidualLayerNormOptI7__half2Lb1ELb1ELi2ELb1ELi2EEEvPT_S3_PKS2_S5_S5_S5_S5_S5_fiiPKfS7_S7_Pfi,@"STO_CUDA_ENTRY STV_DEFAULT"
_ZN17fastertransformer34generalAddBiasResidualLayerNormOptI7__half2Lb1ELb1ELi2ELb1ELi2EEEvPT_S3_PKS2_S5_S5_S5_S5_S5_fiiPKfS7_S7_Pfi:
.text._ZN17fastertransformer34generalAddBiasResidualLayerNormOptI7__half2Lb1ELb1ELi2ELb1ELi2EEEvPT_S3_PKS2_S5_S5_S5_S5_S5_fiiPKfS7_S7_Pfi:
        /* <DEDUP_REMOVED lines=37> */
.L_x_1846:
        /* <DEDUP_REMOVED lines=22> */
.L_x_1845:
        /* <DEDUP_REMOVED lines=10> */
.L_x_1847:
        /* <DEDUP_REMOVED lines=26> */
.L_x_1844:
[----:B------:R-:W-:Y:S05]  /*05f0*/  BSYNC.RECONVERGENT B0 ;  /* 0x0000000000007941 */ /* 0x000fea0003800200 */
.L_x_1843:
[----:B------:R-:W-:Y:S01]  /*0600*/  HADD2 R26, R26.H0_H0, R26.H1_H1 ;  /* 0x3000001a1a1a7230 */ /* 0x000fe20000000800 */
[----:B------:R-:W-:Y:S01]  /*0610*/  MOV R8, 0x400 ;  /* 0x0000040000087802 */ /* 0x000fe20000000f00 */
[----:B------:R-:W1:Y:S01]  /*0620*/  LDCU UR8, c[0x0][0x360] ;  /* 0x00006c00ff0877ac */ /* 0x000e620008000800 */
[----:B------:R-:W-:Y:S01]  /*0630*/  LOP3.LUT P0, R10, R2, 0x1f, RZ, 0xc0, !PT ;  /* 0x0000001f020a7812 */ /* 0x000fe2000780c0ff */
[----:B------:R-:W-:Y:S01]  /*0640*/  BSSY.RECONVERGENT B0, `(.L_x_1848) ;  /* 0x000004e000007945 */ /* 0x000fe20003800200 */
[----:B------:R-:W-:Y:S01]  /*0650*/  HADD2.F32 R26, -RZ, R26.H0_H0 ;  /* 0x2000001aff1a7230 */ /* 0x000fe20000004100 */
[----:B------:R-:W2:Y:S04]  /*0660*/  LDCU UR4, c[0x0][0x3c8] ;  /* 0x00007900ff0477ac */ /* 0x000ea80008000800 */
[----:B------:R-:W3:Y:S01]  /*0670*/  SHFL.BFLY PT, R5, R26, 0x10, 0x1f ;  /* 0x0e001f001a057f89 */ /* 0x000ee200000e0000 */
[----:B-1----:R-:W-:-:S05]  /*0680*/  I2FP.F32.U32 R11, UR8 ;  /* 0x00000008000b7c45 */ /* 0x002fca0008201000 */
[----:B------:R-:W-:Y:S01]  /*0690*/  FMUL.FTZ R11, R11, 0.03125 ;  /* 0x3d0000000b0b7820 */ /* 0x000fe20000410000 */
[----:B---3--:R-:W-:-:S05]  /*06a0*/  FADD.FTZ R5, R26, R5 ;  /* 0x000000051a057221 */ /* 0x008fca0000010000 */
[----:B------:R-:W1:Y:S02]  /*06b0*/  SHFL.BFLY PT, R4, R5, 0x8, 0x1f ;  /* 0x0d001f0005047f89 */ /* 0x000e6400000e0000 */
[----:B-1----:R-:W-:-:S05]  /*06c0*/  FADD.FTZ R6, R5, R4 ;  /* 0x0000000405067221 */ /* 0x002fca0000010000 */
[----:B------:R-:W1:Y:S02]  /*06d0*/  SHFL.BFLY PT, R7, R6, 0x4, 0x1f ;  /* 0x0c801f0006077f89 */ /* 0x000e6400000e0000 */
[----:B-1----:R-:W-:Y:S01]  /*06e0*/  FADD.FTZ R9, R6, R7 ;  /* 0x0000000706097221 */ /* 0x002fe20000010000 */
[----:B------:R-:W-:Y:S01]  /*06f0*/  IADD3 R6, PT, PT, R8, 0x8, RZ ;  /* 0x0000000808067810 */ /* 0x000fe20007ffe0ff */
[----:B------:R-:W1:Y:S03]  /*0700*/  S2R R7, SR_CgaCtaId ;  /* 0x0000000000077919 */ /* 0x000e660000008800 */
[----:B------:R-:W3:Y:S02]  /*0710*/  SHFL.BFLY PT, R4, R9, 0x2, 0x1f ;  /* 0x0c401f0009047f89 */ /* 0x000ee400000e0000 */
[----:B---3--:R-:W-:Y:S01]  /*0720*/  FADD.FTZ R12, R9, R4 ;  /* 0x00000004090c7221 */ /* 0x008fe20000010000 */
[----:B------:R-:W-:-:S02]  /*0730*/  I2FP.F32.U32 R4, R2 ;  /* 0x0000000200047245 */ /* 0x000fc40000201000 */
[----:B-1----:R-:W-:Y:S02]  /*0740*/  LEA R9, R7, R6, 0x18 ;  /* 0x0000000607097211 */ /* 0x002fe400078ec0ff */
[----:B------:R-:W1:Y:S01]  /*0750*/  SHFL.BFLY PT, R13, R12, 0x1, 0x1f ;  /* 0x0c201f000c0d7f89 */ /* 0x000e6200000e0000 */
[----:B------:R-:W-:Y:S02]  /*0760*/  FSETP.GT.FTZ.AND P2, PT, R11, R4, PT ;  /* 0x000000040b00720b */ /* 0x000fe40003f54000 */
[----:B------:R-:W-:Y:S01]  /*0770*/  LEA.HI R5, R2, R9, RZ, 0x1d ;  /* 0x0000000902057211 */ /* 0x000fe200078fe8ff */
[----:B------:R-:W-:Y:S02]  /*0780*/  IMAD R6, R10, 0x4, R9 ;  /* 0x000000040a067824 */ /* 0x000fe400078e0209 */
[----:B-1----:R-:W-:Y:S01]  /*0790*/  FADD.FTZ R18, R12, R13 ;  /* 0x0000000d0c127221 */ /* 0x002fe20000010000 */
[----:B------:R-:W-:-:S04]  /*07a0*/  IMAD.MOV.U32 R12, RZ, RZ, RZ ;  /* 0x000000ffff0c7224 */ /* 0x000fc800078e00ff */
[----:B------:R1:W-:Y:S01]  /*07b0*/  @!P0 STS [R5], R18 ;  /* 0x0000001205008388 */ /* 0x0003e20000000800 */
[----:B------:R-:W-:Y:S01]  /*07c0*/  BAR.SYNC.DEFER_BLOCKING 0x0 ;  /* 0x0000000000007b1d */ /* 0x000fe20000010000 */
[----:B------:R-:W-:-:S13]  /*07d0*/  ISETP.NE.AND P0, PT, R2, RZ, PT ;  /* 0x000000ff0200720c */ /* 0x000fda0003f05270 */
[----:B0-----:R-:W-:Y:S02]  /*07e0*/  @!P0 I2FP.F32.S32 R17, R3 ;  /* 0x0000000300118245 */ /* 0x001fe40000201400 */
        /* <DEDUP_REMOVED lines=17> */
[----:B--2---:R-:W-:Y:S05]  /*0900*/  @P1 BRA `(.L_x_1849) ;  /* 0x0000000000841947 */ /* 0x004fea0003800000 */
[----:B------:R-:W-:Y:S01]  /*0910*/  LEA R7, R7, R8, 0x18 ;  /* 0x0000000807077211 */ /* 0x000fe200078ec0ff */
[----:B------:R-:W1:Y:S01]  /*0920*/  S2R R14, SR_CTAID.X ;  /* 0x00000000000e7919 */ /* 0x000e620000002500 */
[----:B0-----:R-:W0:Y:S01]  /*0930*/  LDC.64 R8, c[0x0][0x390] ;  /* 0x0000e400ff087b82 */ /* 0x001e220000000a00 */
[----:B------:R-:W-:Y:S02]  /*0940*/  IMAD.MOV.U32 R12, RZ, RZ, RZ ;  /* 0x000000ffff0c7224 */ /* 0x000fe400078e00ff */
[----:B------:R-:W-:Y:S01]  /*0950*/  IMAD.MOV.U32 R18, RZ, RZ, R2 ;  /* 0x000000ffff127224 */ /* 0x000fe200078e0002 */
[----:B------:R-:W2:Y:S06]  /*0960*/  LDS R7, [R7] ;  /* 0x0000000007077984 */ /* 0x000eac0000000800 */
.L_x_1850:
        /* <DEDUP_REMOVED lines=27> */
.L_x_1849:
[----:B------:R-:W-:Y:S05]  /*0b20*/  BSYNC.RECONVERGENT B0 ;  /* 0x0000000000007941 */ /* 0x000fea0003800200 */
.L_x_1848:
        /* <DEDUP_REMOVED lines=39> */
.L_x_1852:
[----:B------:R-:W-:Y:S05]  /*0da0*/  BSYNC.RECONVERGENT B0 ;  /* 0x0000000000007941 */ /* 0x000fea0003800200 */
.L_x_1851:
        /* <DEDUP_REMOVED lines=21> */
.L_x_1860:
        /* <DEDUP_REMOVED lines=23> */
.L_x_1855:
        /* <DEDUP_REMOVED lines=14> */
.L_x_1857:
[----:B------:R-:W-:-:S05]  /*1150*/  IMAD.WIDE R12, R21, 0x4, R4 ;  /* 0x00000004150c7825 */ /* 0x000fca00078e0204 */
[----:B------:R0:W-:Y:S02]  /*1160*/  STG.E desc[UR6][R12.64], R22 ;  /* 0x000000160c007986 */ /* 0x0001e4000c101906 */
.L_x_1856:
        /* <DEDUP_REMOVED lines=24> */
.L_x_1858:
        /* <DEDUP_REMOVED lines=16> */
.L_x_1859:
[----:B------:R-:W-:-:S04]  /*13f0*/  IADD3 R20, PT, PT, R20, UR8, RZ ;  /* 0x0000000814147c10 */ /* 0x000fc8000fffe0ff */
[----:B------:R-:W-:-:S13]  /*1400*/  ISETP.GE.AND P1, PT, R20, R3, PT ;  /* 0x000000031400720c */ /* 0x000fda0003f26270 */
[----:B------:R-:W-:Y:S05]  /*1410*/  @!P1 BRA `(.L_x_1860) ;  /* 0xfffffff800b89947 */ /* 0x000fea000383ffff */
.L_x_1854:
[----:B-12---:R-:W-:Y:S05]  /*1420*/  BSYNC.RECONVERGENT B0 ;  /* 0x0000000000007941 */ /* 0x006fea0003800200 */
.L_x_1853:
[----:B------:R-:W1:Y:S02]  /*1430*/  LDCU.64 UR4, c[0x0][0x3e8] ;  /* 0x00007d00ff0477ac */ /* 0x000e640008000a00 */
[----:B-1----:R-:W-:-:S04]  /*1440*/  ISETP.NE.U32.AND P0, PT, RZ, UR4, PT ;  /* 0x00000004ff007c0c */ /* 0x002fc8000bf05070 */
[----:B------:R-:W-:-:S13]  /*1450*/  ISETP.NE.AND.EX P0, PT, RZ, UR5, PT, P0 ;  /* 0x00000005ff007c0c */ /* 0x000fda000bf05300 */
[----:B------:R-:W-:Y:S05]  /*1460*/  @!P0 EXIT ;  /* 0x000000000000894d */ /* 0x000fea0003800000 */
[----:B------:R-:W-:Y:S01]  /*1470*/  HADD2.F32 R14, -RZ, R14.H0_H0 ;  /* 0x2000000eff0e7230 */ /* 0x000fe20000004100 */
[----:B0-----:R-:W-:Y:S01]  /*1480*/  I2FP.F32.U32 R6, R10 ;  /* 0x0000000a00067245 */ /* 0x001fe20000201000 */
[----:B------:R-:W-:Y:S01]  /*1490*/  BSSY.RECONVERGENT B0, `(.L_x_1861) ;  /* 0x000007c000007945 */ /* 0x000fe20003800200 */
[----:B------:R-:W-:Y:S02]  /*14a0*/  ISETP.NE.AND P1, PT, R10, RZ, PT ;  /* 0x000000ff0a00720c */ /* 0x000fe40003f25270 */
[----:B------:R-:W0:Y:S01]  /*14b0*/  SHFL.BFLY PT, R5, R14, 0x10, 0x1f ;  /* 0x0e001f000e057f89 */ /* 0x000e2200000e0000 */
[----:B------:R-:W-:-:S10]  /*14c0*/  FSETP.GT.FTZ.AND P0, PT, R11, R6, PT ;  /* 0x000000060b00720b */ /* 0x000fd40003f14000 */
[----:B------:R-:W1:Y:S01]  /*14d0*/  @!P1 S2R R9, SR_CgaCtaId ;  /* 0x0000000000099919 */ /* 0x000e620000008800 */
[----:B------:R-:W-:Y:S02]  /*14e0*/  @!P1 MOV R6, 0x400 ;  /* 0x0000040000069802 */ /* 0x000fe40000000f00 */
[----:B------:R-:W-:Y:S01]  /*14f0*/  @P0 MOV R8, 0x400 ;  /* 0x0000040000080802 */ /* 0x000fe20000000f00 */
[----:B------:R-:W2:Y:S04]  /*1500*/  @P0 S2R R11, SR_CgaCtaId ;  /* 0x00000000000b0919 */ /* 0x000ea80000008800 */
        /* <DEDUP_REMOVED lines=11> */
[----:B-1----:R-:W-:-:S03]  /*15c0*/  @!P1 LEA R7, R9, R0, 0x18 ;  /* 0x0000000009079211 */ /* 0x002fc600078ec0ff */
[----:B------:R-:W0:Y:S01]  /*15d0*/  SHFL.BFLY PT, R5, R4, 0x1, 0x1f ;  /* 0x0c201f0004057f89 */ /* 0x000e2200000e0000 */
[----:B------:R-:W-:Y:S02]  /*15e0*/  @!P1 LEA.HI R7, R2, R7, RZ, 0x1d ;  /* 0x0000000702079211 */ /* 0x000fe400078fe8ff */
        /* <DEDUP_REMOVED lines=66> */
[----:B------:R-:W-:Y:S05]  /*1a10*/  CALL.REL.NOINC `($__internal_45_$__cuda_sm20_div_rn_f64_full) ;  /* 0x0000000000bc7944 */ /* 0x000fea0003c00000 */
.L_x_1864:
[----:B------:R-:W-:Y:S05]  /*1a20*/  BSYNC.RECONVERGENT B1 ;  /* 0x0000000000017941 */ /* 0x000fea0003800200 */
.L_x_1863:
        /* <DEDUP_REMOVED lines=17> */
.L_x_1865:
        /* <DEDUP_REMOVED lines=17> */
.L_x_1862:
[----:B------:R-:W-:Y:S05]  /*1c50*/  BSYNC.RECONVERGENT B0 ;  /* 0x0000000000007941 */ /* 0x000fea0003800200 */
.L_x_1861:
[----:B------:R-:W-:-:S13]  /*1c60*/  ISETP.NE.AND P0, PT, R2, RZ, PT ;  /* 0x000000ff0200720c */ /* 0x000fda0003f05270 */
        /* <DEDUP_REMOVED lines=10> */
        .weak           $__internal_45_$__cuda_sm20_div_rn_f64_full
        .type           $__internal_45_$__cuda_sm20_div_rn_f64_full,@function
        .size           $__internal_45_$__cuda_sm20_div_rn_f64_full,(.L_x_2523 - $__internal_45_$__cuda_sm20_div_rn_f64_full)
$__internal_45_$__cuda_sm20_div_rn_f64_full:
        /* <DEDUP_REMOVED lines=93> */
.L_x_1867:
        /* <DEDUP_REMOVED lines=15> */
.L_x_1869:
[----:B------:R-:W-:Y:S01]  /*23d0*/  LOP3.LUT R11, R7, 0x80000, RZ, 0xfc, !PT ;  /* 0x00080000070b7812 */ /* 0x000fe200078efcff */
[----:B------:R-:W-:-:S07]  /*23e0*/  IMAD.MOV.U32 R10, RZ, RZ, R6 ;  /* 0x000000ffff0a7224 */ /* 0x000fce00078e0006 */
.L_x_1868:
[----:B------:R-:W-:Y:S05]  /*23f0*/  BSYNC.RECONVERGENT B2 ;  /* 0x0000000000027941 */ /* 0x000fea0003800200 */
.L_x_1866:
[----:B------:R-:W-:Y:S01]  /*2400*/  HFMA2 R9, -RZ, RZ, 0, 0 ;  /* 0x00000000ff097431 */ /* 0x000fe200000001ff */
[----:B------:R-:W-:Y:S01]  /*2410*/  MOV R4, R10 ;  /* 0x0000000a00047202 */ /* 0x000fe20000000f00 */
[----:B------:R-:W-:Y:S02]  /*2420*/  IMAD.MOV.U32 R5, RZ, RZ, R11 ;  /* 0x000000ffff057224 */ /* 0x000fe400078e000b */
[----:B------:R-:W-:Y:S05]  /*2430*/  RET.REL.NODEC R8 `(_ZN17fastertransformer34generalAddBiasResidualLayerNormOptI7__half2Lb1ELb1ELi2ELb1ELi2EEEvPT_S3_PKS2_S5_S5_S5_S5_S5_fiiPKfS7_S7_Pfi) ;  /* 0xffffffd808f07950 */ /* 0x000fea0003c3ffff */
.L_x_1870:
        /* <DEDUP_REMOVED lines=12> */
.L_x_2523:


//--------------------- .text._ZN17fastertransformer35generalAddBiasResidualLayerNormOpt2I7__half2Lb0ELb0ELi1ELb1ELi2EEEvPT_S3_PKS2_S5_S5_S5_S5_S5_fiiPKfS7_S7_Pfi --------------------------
	.section	.text._ZN17fastertransformer35generalAddBiasResidualLayerNormOpt2I7__half2Lb0ELb0ELi1ELb1ELi2EEEvPT_S3_PKS2_S5_S5_S5_S5_S5_fiiPKfS7_S7_Pfi,"ax",@progbits
	.align	128
        .global         _ZN17fastertransformer35generalAddBiasResidualLayerNormOpt2I7__half2Lb0ELb0ELi1ELb1ELi2EEEvPT_S3_PKS2_S5_S5_S5_S5_S5_fiiPKfS7_S7_Pfi
        .type           _ZN17fastertransformer35generalAddBiasResidualLayerNormOpt2I7__half2Lb0ELb0ELi1ELb1ELi2EEEvPT_S3_PKS2_S5_S5_S5_S5_S5_fiiPKfS7_S7_Pfi,@function
        .size           _ZN17fastertransformer35generalAddBiasResidualLayerNormOpt2I7__half2Lb0ELb0ELi1ELb1ELi2EEEvPT_S3_PKS2_S5_S5_S5_S5_S5_fiiPKfS7_S7_Pfi,(.L_x_2524 - _ZN17fastertransformer35generalAddBiasResidualLayerNormOpt2I7__half2Lb0ELb0ELi1ELb1ELi2EEEvPT_S3_PKS2_S5_S5_S5_S5_S5_fiiPKfS7_S7_Pfi)
        .other          _ZN17fastertransformer35generalAddBiasResidualLayerNormOpt2I7__half2Lb0ELb0ELi1ELb1ELi2EEEvPT_S3_PKS2_S5_S5_S5_S5_S5_fiiPKfS7_S7_Pfi,@"STO_CUDA_ENTRY STV_DEFAULT"
_ZN17fastertransformer35generalAddBiasResidualLayerNormOpt2I7__half2Lb0ELb0ELi1ELb1ELi2EEEvPT_S3_PKS2_S5_S5_S5_S5_S5_fiiPKfS7_S7_Pfi:
.text._ZN17fastertransformer35generalAddBiasResidualLayerNormOpt2I7__half2Lb0ELb0ELi1ELb1ELi2EEEvPT_S3_PKS2_S5_S5_S5_S5_S5_fiiPKfS7_S7_Pfi:
        /* <DEDUP_REMOVED lines=12> */
[----:B------:R-:W-:-:S02]  /*00c0*/  HFMA2 R14, -RZ, RZ, 0, 0 ;  /* 0x00000000ff0e7431 */ /* 0x000fc400000001ff */
[----:B------:R-:W-:Y:S01]  /*00d0*/  IMAD.MOV.U32 R16, RZ, RZ, RZ ;  /* 0x000000ffff107224 */ /* 0x000fe200078e00ff */
[----:B--2---:R1:W5:Y:S01]  /*00e0*/  @!P0 LDG.E R2, desc[UR6][R6.64] ;  /* 0x0000000606028981 */ /* 0x004362000c1e1900 */
[----:B0-----:R-:W-:-:S13]  /*00f0*/  ISETP.GE.AND P0, PT, R0, R3, PT ;  /* 0x000000030000720c */ /* 0x001fda0003f06270 */
[----:B-1-34-:R-:W-:Y:S05]  /*0100*/  @P0 BRA `(.L_x_1872) ;  /* 0x0000000000d40947 */ /* 0x01afea0003800000 */
[----:B------:R-:W0:Y:S01]  /*0110*/  S2R R10, SR_CgaCtaId ;  /* 0x00000000000a7919 */ /* 0x000e220000008800 */
[----:B------:R-:W1:Y:S01]  /*0120*/  LDC R5, c[0x0][0x360] ;  /* 0x0000d800ff057b82 */ /* 0x000e620000000800 */
[----:B------:R-:W-:Y:S01]  /*0130*/  MOV R3, 0x400 ;  /* 0x0000040000037802 */ /* 0x000fe20000000f00 */
[----:B------:R-:W-:Y:S01]  /*0140*/  IMAD.MOV.U32 R14, RZ, RZ, RZ ;  /* 0x000000ffff0e7224 */ /* 0x000fe200078e00ff */
[----:B------:R-:W-:Y:S01]  /*0150*/  MOV R20, R0 ;  /* 0x0000000000147202 */ /* 0x000fe20000000f00 */
[----:B------:R-:W-:Y:S02]  /*0160*/  IMAD.MOV.U32 R16, RZ, RZ, RZ ;  /* 0x000000ffff107224 */ /* 0x000fe400078e00ff */
[----:B------:R-:W-:Y:S02]  /*0170*/  VIADD R3, R3, 0x190 ;  /* 0x0000019003037836 */ /* 0x000fe40000000000 */
[----:B------:R-:W2:Y:S08]  /*0180*/  LDC.64 R8, c[0x0][0x3a0] ;  /* 0x0000e800ff087b82 */ /* 0x000eb00000000a00 */
[----:B------:R-:W3:Y:S01]  /*0190*/  LDC.64 R6, c[0x0][0x388] ;  /* 0x0000e200ff067b82 */ /* 0x000ee20000000a00 */
[----:B-1----:R-:W-:Y:S01]  /*01a0*/  IMAD.SHL.U32 R17, R5, 0x4, RZ ;  /* 0x0000000405117824 */ /* 0x002fe200078e00ff */
[----:B0-----:R-:W-:-:S07]  /*01b0*/  LEA R15, R10, R3, 0x18 ;  /* 0x000000030a0f7211 */ /* 0x001fce00078ec0ff */
.L_x_1873:
[----:B------:R-:W-:-:S05]  /*01c0*/  MOV R3, UR5 ;  /* 0x0000000500037c02 */ /* 0x000fca0008000f00 */
[----:B-1----:R-:W-:-:S04]  /*01d0*/  IMAD R11, R4, R3, R20 ;  /* 0x00000003040b7224 */ /* 0x002fc800078e0214 */
[----:B--2---:R-:W-:-:S05]  /*01e0*/  IMAD.WIDE R12, R11, 0x4, R8 ;  /* 0x000000040b0c7825 */ /* 0x004fca00078e0208 */
[----:B------:R-:W2:Y:S02]  /*01f0*/  LDG.E.CONSTANT R10, desc[UR6][R12.64] ;  /* 0x000000060c0a7981 */ /* 0x000ea4000c1e9900 */
[--C-:B--2---:R-:W-:Y:S02]  /*0200*/  HADD2.F32 R18, -RZ, R10.reuse.H0_H0 ;  /* 0x2000000aff127230 */ /* 0x104fe40000004100 */
[----:B------:R-:W-:-:S03]  /*0210*/  HADD2.F32 R10, -RZ, R10.H1_H1 ;  /* 0x3000000aff0a7230 */ /* 0x000fc60000004100 */
[----:B------:R-:W-:Y:S01]  /*0220*/  FADD.FTZ R19, RZ, R18 ;  /* 0x00000012ff137221 */ /* 0x000fe20000010000 */
[----:B------:R-:W-:Y:S02]  /*0230*/  IMAD R18, R20, 0x4, R15 ;  /* 0x0000000414127824 */ /* 0x000fe400078e020f */
[----:B------:R-:W-:Y:S01]  /*0240*/  FADD.FTZ R22, RZ, R10 ;  /* 0x0000000aff167221 */ /* 0x000fe20000010000 */
[----:B---3--:R-:W-:-:S04]  /*0250*/  IMAD.WIDE R10, R11, 0x4, R6 ;  /* 0x000000040b0a7825 */ /* 0x008fc800078e0206 */
[C---:B------:R-:W-:Y:S01]  /*0260*/  FMUL.FTZ R24, R22.reuse, R22 ;  /* 0x0000001616187220 */ /* 0x040fe20000410000 */
[-C--:B------:R-:W-:Y:S01]  /*0270*/  F2FP.F16.F32.PACK_AB R21, R22, R19.reuse ;  /* 0x000000131615723e */ /* 0x080fe200000000ff */
[----:B------:R-:W-:Y:S02]  /*0280*/  IMAD.IADD R20, R5, 0x1, R20 ;  /* 0x0000000105147824 */ /* 0x000fe400078e0214 */
[C---:B------:R-:W-:Y:S01]  /*0290*/  FADD.FTZ R23, R19.reuse, R22 ;  /* 0x0000001613177221 */ /* 0x040fe20000010000 */
[----:B------:R-:W-:Y:S01]  /*02a0*/  FFMA.FTZ R19, R19, R19, R24 ;  /* 0x0000001313137223 */ /* 0x000fe20000010018 */
[----:B------:R0:W-:Y:S01]  /*02b0*/  STS [R18], R21 ;  /* 0x0000001512007388 */ /* 0x0001e20000000800 */
[----:B------:R-:W-:Y:S01]  /*02c0*/  ISETP.GE.AND P0, PT, R20, R3, PT ;  /* 0x000000031400720c */ /* 0x000fe20003f06270 */
[----:B------:R-:W-:Y:S01]  /*02d0*/  FADD.FTZ R16, R23, R16 ;  /* 0x0000001017107221 */ /* 0x000fe20000010000 */
[----:B------:R-:W-:Y:S01]  /*02e0*/  FADD.FTZ R14, R19, R14 ;  /* 0x0000000e130e7221 */ /* 0x000fe20000010000 */
[----:B------:R0:W-:Y:S10]  /*02f0*/  STG.E desc[UR6][R10.64], R21 ;  /* 0x000000150a007986 */ /* 0x0001f4000c101906 */
        /* <DEDUP_REMOVED lines=22> */
.L_x_1872:
[----:B------:R-:W-:Y:S05]  /*0460*/  BSYNC.RECONVERGENT B0 ;  /* 0x0000000000007941 */ /* 0x000fea0003800200 */
.L_x_1871:
[----:B------:R-:W2:Y:S01]  /*0470*/  SHFL.BFLY PT, R5, R16, 0x10, 0x1f ;  /* 0x0e001f0010057f89 */ /* 0x000ea200000e0000 */
[----:B------:R-:W3:Y:S01]  /*0480*/  LDCU UR8, c[0x0][0x360] ;  /* 0x00006c00ff0877ac */ /* 0x000ee20008000800 */
[----:B------:R-:W-:Y:S01]  /*0490*/  SHF.R.U32.HI R15, RZ, 0x5, R0 ;  /* 0x00000005ff0f7819 */ /* 0x000fe20000011600 */
[----:B------:R-:W-:Y:S01]  /*04a0*/  BSSY.RECONVERGENT B0, `(.L_x_1874) ;  /* 0x000004d000007945 */ /* 0x000fe20003800200 */
[----:B------:R-:W4:Y:S01]  /*04b0*/  SHFL.BFLY PT, R7, R14, 0x10, 0x1f ;  /* 0x0e001f000e077f89 */ /* 0x000f2200000e0000 */
[----:B---3--:R-:W-:Y:S01]  /*04c0*/  I2FP.F32.U32 R12, UR8 ;  /* 0x00000008000c7c45 */ /* 0x008fe20008201000 */
[----:B--2---:R-:W-:Y:S01]  /*04d0*/  FADD.FTZ R5, R5, R16 ;  /* 0x0000001005057221 */ /* 0x004fe20000010000 */
[----:B------:R-:W-:Y:S01]  /*04e0*/  I2FP.F32.U32 R16, R0 ;  /* 0x0000000000107245 */ /* 0x000fe20000201000 */
[----:B----4-:R-:W-:-:S03]  /*04f0*/  FADD.FTZ R9, R7, R14 ;  /* 0x0000000e07097221 */ /* 0x010fc60000010000 */
[----:B------:R-:W2:Y:S01]  /*0500*/  SHFL.BFLY PT, R6, R5, 0x8, 0x1f ;  /* 0x0d001f0005067f89 */ /* 0x000ea200000e0000 */
[----:B------:R-:W-:-:S03]  /*0510*/  LOP3.LUT P0, R14, R0, 0x1f, RZ, 0xc0, !PT ;  /* 0x0000001f000e7812 */ /* 0x000fc6000780c0ff */
[----:B------:R-:W0:Y:S10]  /*0520*/  SHFL.BFLY PT, R8, R9, 0x8, 0x1f ;  /* 0x0d001f0009087f89 */ /* 0x000e3400000e0000 */
[----:B------:R-:W3:Y:S01]  /*0530*/  @!P0 S2R R13, SR_CgaCtaId ;  /* 0x00000000000d8919 */ /* 0x000ee20000008800 */
[----:B--2---:R-:W-:Y:S01]  /*0540*/  FADD.FTZ R6, R5, R6 ;  /* 0x0000000605067221 */ /* 0x004fe20000010000 */
[----:B------:R-:W-:Y:S01]  /*0550*/  FMUL.FTZ R5, R12, 0.03125 ;  /* 0x3d0000000c057820 */ /* 0x000fe20000410000 */
[----:B01----:R-:W-:-:S03]  /*0560*/  FADD.FTZ R10, R9, R8 ;  /* 0x00000008090a7221 */ /* 0x003fc60000010000 */
[----:B------:R-:W0:Y:S01]  /*0570*/  SHFL.BFLY PT, R7, R6, 0x4, 0x1f ;  /* 0x0c801f0006077f89 */ /* 0x000e2200000e0000 */
[----:B------:R-:W-:-:S03]  /*0580*/  FSETP.GT.FTZ.AND P1, PT, R5, R16, PT ;  /* 0x000000100500720b */ /* 0x000fc60003f34000 */
[----:B------:R-:W1:Y:S10]  /*0590*/  SHFL.BFLY PT, R11, R10, 0x4, 0x1f ;  /* 0x0c801f000a0b7f89 */ /* 0x000e7400000e0000 */
[----:B------:R-:W2:Y:S01]  /*05a0*/  @P1 S2R R17, SR_CgaCtaId ;  /* 0x0000000000111919 */ /* 0x000ea20000008800 */
[----:B0-----:R-:W-:Y:S01]  /*05b0*/  FADD.FTZ R7, R6, R7 ;  /* 0x0000000706077221 */ /* 0x001fe20000010000 */
[----:B------:R-:W-:Y:S01]  /*05c0*/  @!P0 MOV R6, 0x400 ;  /* 0x0000040000068802 */ /* 0x000fe20000000f00 */
[----:B-1----:R-:W-:-:S03]  /*05d0*/  FADD.FTZ R11, R10, R11 ;  /* 0x0000000b0a0b7221 */ /* 0x002fc60000010000 */
[----:B------:R-:W0:Y:S01]  /*05e0*/  SHFL.BFLY PT, R8, R7, 0x2, 0x1f ;  /* 0x0c401f0007087f89 */ /* 0x000e2200000e0000 */
[----:B------:R-:W-:Y:S01]  /*05f0*/  @P1 MOV R10, 0x400 ;  /* 0x00000400000a1802 */ /* 0x000fe20000000f00 */
[----:B------:R-:W-:Y:S02]  /*0600*/  @!P0 VIADD R6, R6, 0x88 ;  /* 0x0000008806068836 */ /* 0x000fe40000000000 */
[----:B------:R-:W1:Y:S02]  /*0610*/  SHFL.BFLY PT, R12, R11, 0x2, 0x1f ;  /* 0x0c401f000b0c7f89 */ /* 0x000e6400000e0000 */
[----:B------:R-:W-:Y:S01]  /*0620*/  @P1 VIADD R10, R10, 0x88 ;  /* 0x000000880a0a1836 */ /* 0x000fe20000000000 */
[----:B---3--:R-:W-:-:S04]  /*0630*/  @!P0 LEA R6, R13, R6, 0x18 ;  /* 0x000000060d068211 */ /* 0x008fc800078ec0ff */
[----:B------:R-:W-:Y:S01]  /*0640*/  @!P0 LEA R6, R15, R6, 0x2 ;  /* 0x000000060f068211 */ /* 0x000fe200078e10ff */
[----:B0-----:R-:W-:Y:S01]  /*0650*/  FADD.FTZ R8, R7, R8 ;  /* 0x0000000807087221 */ /* 0x001fe20000010000 */
[----:B-1----:R-:W-:-:S04]  /*0660*/  FADD.FTZ R12, R11, R12 ;  /* 0x0000000c0b0c7221 */ /* 0x002fc80000010000 */
[----:B------:R-:W0:Y:S01]  /*0670*/  SHFL.BFLY PT, R9, R8, 0x1, 0x1f ;  /* 0x0c201f0008097f89 */ /* 0x000e2200000e0000 */
[----:B--2---:R-:W-:-:S03]  /*0680*/  @P1 LEA R11, R17, R10, 0x18 ;  /* 0x0000000a110b1211 */ /* 0x004fc600078ec0ff */
[----:B------:R-:W1:Y:S01]  /*0690*/  SHFL.BFLY PT, R7, R12, 0x1, 0x1f ;  /* 0x0c201f000c077f89 */ /* 0x000e6200000e0000 */
[----:B0-----:R-:W-:Y:S01]  /*06a0*/  FADD.FTZ R17, R8, R9 ;  /* 0x0000000908117221 */ /* 0x001fe20000010000 */
[----:B------:R-:W-:Y:S01]  /*06b0*/  MOV R8, RZ ;  /* 0x000000ff00087202 */ /* 0x000fe20000000f00 */
        /* <DEDUP_REMOVED lines=43> */
.L_x_1875:
[----:B------:R-:W-:Y:S05]  /*0970*/  BSYNC.RECONVERGENT B0 ;  /* 0x0000000000007941 */ /* 0x000fea0003800200 */
.L_x_1874:
[----:B------:R-:W-:Y:S01]  /*0980*/  BAR.SYNC.DEFER_BLOCKING 0x0 ;  /* 0x0000000000007b1d */ /* 0x000fe20000010000 */
[----:B------:R-:W-:Y:S01]  /*0990*/  ISETP.GE.AND P0, PT, R0, R3, PT ;  /* 0x000000030000720c */ /* 0x000fe20003f06270 */
[----:B------:R-:W-:-:S04]  /*09a0*/  IMAD.MOV.U32 R16, RZ, RZ, 0x11 ;  /* 0x00000011ff107424 */ /* 0x000fc800078e00ff */
        /* <DEDUP_REMOVED lines=8> */
[----:B------:R-:W-:Y:S02]  /*0a30*/  MOV R20, R0 ;  /* 0x0000000000147202 */ /* 0x000fe40000000f00 */
[----:B------:R-:W-:Y:S01]  /*0a40*/  VIADD R17, R3, 0x190 ;  /* 0x0000019003117836 */ /* 0x000fe20000000000 */
[----:B---3--:R-:W-:-:S04]  /*0a50*/  ISETP.NE.U32.AND P0, PT, RZ, UR4, PT ;  /* 0x00000004ff007c0c */ /* 0x008fc8000bf05070 */
[----:B------:R-:W-:Y:S02]  /*0a60*/  ISETP.NE.AND.EX P0, PT, RZ, UR5, PT, P0 ;  /* 0x00000005ff007c0c */ /* 0x000fe4000bf05300 */
[C---:B0-----:R-:W-:Y:S02]  /*0a70*/  LEA R19, R8.reuse, R3, 0x18 ;  /* 0x0000000308137211 */ /* 0x041fe400078ec0ff */
[----:B------:R-:W-:-:S04]  /*0a80*/  LEA R17, R8, R17, 0x18 ;  /* 0x0000001108117211 */ /* 0x000fc800078ec0ff */
[----:B------:R-:W0:Y:S02]  /*0a90*/  LDS.64 R18, [R19] ;  /* 0x0000000013127984 */ /* 0x000e240000000a00 */
[----:B0---4-:R-:W-:-:S07]  /*0aa0*/  F2FP.F16.F32.PACK_AB R18, R19, R18 ;  /* 0x000000121312723e */ /* 0x011fce00000000ff */
.L_x_1883:
[----:B0-----:R-:W0:Y:S08]  /*0ab0*/  LDC.64 R10, c[0x0][0x3b0] ;  /* 0x0000ec00ff0a7b82 */ /* 0x001e300000000a00 */
[----:B-1----:R-:W3:Y:S01]  /*0ac0*/  LDC.64 R8, c[0x0][0x3b8] ;  /* 0x0000ee00ff087b82 */ /* 0x002ee20000000a00 */
[----:B0-----:R-:W-:-:S05]  /*0ad0*/  IMAD.WIDE R10, R20, 0x4, R10 ;  /* 0x00000004140a7825 */ /* 0x001fca00078e020a */
[----:B------:R-:W4:Y:S01]  /*0ae0*/  LDG.E.CONSTANT R12, desc[UR6][R10.64] ;  /* 0x000000060a0c7981 */ /* 0x000f22000c1e9900 */
[----:B---3--:R-:W-:-:S05]  /*0af0*/  IMAD.WIDE R8, R20, 0x4, R8 ;  /* 0x0000000414087825 */ /* 0x008fca00078e0208 */
[----:B------:R-:W4:Y:S01]  /*0b00*/  LDG.E.CONSTANT R22, desc[UR6][R8.64] ;  /* 0x0000000608167981 */ /* 0x000f22000c1e9900 */
[----:B------:R-:W-:-:S05]  /*0b10*/  IMAD R19, R20, 0x4, R17 ;  /* 0x0000000414137824 */ /* 0x000fca00078e0211 */
[----:B------:R-:W0:Y:S02]  /*0b20*/  LDS R3, [R19] ;  /* 0x0000000013037984 */ /* 0x000e240000000800 */
[----:B0-----:R-:W-:-:S04]  /*0b30*/  HADD2 R3, R3, -R18.H0_H0 ;  /* 0xa000001203037230 */ /* 0x001fc80000000000 */
[----:B------:R-:W-:Y:S02]  /*0b40*/  HMUL2 R13, R3, R18.H1_H1 ;  /* 0x30000012030d7232 */ /* 0x000fe40000000000 */
[----:B-1----:R-:W-:-:S04]  /*0b50*/  IMAD.U32 R3, RZ, RZ, UR9 ;  /* 0x00000009ff037e24 */ /* 0x002fc8000f8e00ff */
[----:B------:R-:W-:Y:S02]  /*0b60*/  IMAD R21, R4, R3, R20 ;  /* 0x0000000304157224 */ /* 0x000fe400078e0214 */
[----:B----4-:R-:W-:-:S05]  /*0b70*/  HFMA2 R12, R13, R12, R22 ;  /* 0x0000000c0d0c7231 */ /* 0x010fca0000000016 */
        /* <DEDUP_REMOVED lines=10> */
.L_x_1878:
        /* <DEDUP_REMOVED lines=14> */
.L_x_1880:
[----:B------:R-:W-:-:S05]  /*0d00*/  IMAD.WIDE R12, R21, 0x4, R6 ;  /* 0x00000004150c7825 */ /* 0x000fca00078e0206 */
[----:B------:R0:W-:Y:S02]  /*0d10*/  STG.E desc[UR6][R12.64], R22 ;  /* 0x000000160c007986 */ /* 0x0001e4000c101906 */
.L_x_1879:
        /* <DEDUP_REMOVED lines=24> */
.L_x_1881:
        /* <DEDUP_REMOVED lines=17> */
.L_x_1882:
[----:B------:R-:W-:-:S05]  /*0fb0*/  VIADD R20, R12, UR8 ;  /* 0x000000080c147c36 */ /* 0x000fca0008000000 */
[----:B------:R-:W-:-:S13]  /*0fc0*/  ISETP.GE.AND P1, PT, R20, R3, PT ;  /* 0x000000031400720c */ /* 0x000fda0003f26270 */
[----:B------:R-:W-:Y:S05]  /*0fd0*/  @!P1 BRA `(.L_x_1883) ;  /* 0xfffffff800b49947 */ /* 0x000fea000383ffff */
.L_x_1877:
[----:B-12---:R-:W-:Y:S05]  /*0fe0*/  BSYNC.RECONVERGENT B0 ;  /* 0x0000000000007941 */ /* 0x006fea0003800200 */
.L_x_1876:
        /* <DEDUP_REMOVED lines=12> */
[----:B------:R-:W-:-:S05]  /*10b0*/  @P1 MOV R8, 0x400 ;  /* 0x0000040000081802 */ /* 0x000fca0000000f00 */
[----:B------:R-:W-:Y:S01]  /*10c0*/  @P1 VIADD R8, R8, 0x8 ;  /* 0x0000000808081836 */ /* 0x000fe20000000000 */
[----:B0-----:R-:W-:-:S05]  /*10d0*/  FMNMX.FTZ R7, R16, R7, !PT ;  /* 0x0000000710077209 */ /* 0x001fca0007810000 */
[----:B-----5:R-:W0:Y:S01]  /*10e0*/  SHFL.BFLY PT, R2, R7, 0x8, 0x1f ;  /* 0x0d001f0007027f89 */ /* 0x020e2200000e0000 */
[----:B--2---:R-:W-:-:S04]  /*10f0*/  @P1 LEA R13, R13, R8, 0x18 ;  /* 0x000000080d0d1211 */ /* 0x004fc800078ec0ff */
[----:B------:R-:W-:Y:S02]  /*1100*/  @P1 LEA R14, R14, R13, 0x2 ;  /* 0x0000000d0e0e1211 */ /* 0x000fe400078e10ff */
[----:B0-----:R-:W-:Y:S02]  /*1110*/  FMNMX.FTZ R2, R7, R2, !PT ;  /* 0x0000000207027209 */ /* 0x001fe40007810000 */
[----:B------:R-:W-:-:S03]  /*1120*/  @!P0 MOV R7, 0x400 ;  /* 0x0000040000078802 */ /* 0x000fc60000000f00 */
[----:B------:R-:W0:Y:S02]  /*1130*/  SHFL.BFLY PT, R9, R2, 0x4, 0x1f ;  /* 0x0c801f0002097f89 */ /* 0x000e2400000e0000 */
[----:B0-----:R-:W-:Y:S02]  /*1140*/  FMNMX.FTZ R9, R2, R9, !PT ;  /* 0x0000000902097209 */ /* 0x001fe40007810000 */
[----:B------:R-:W-:Y:S01]  /*1150*/  @!P0 IADD3 R2, PT, PT, R7, 0x8, RZ ;  /* 0x0000000807028810 */ /* 0x000fe20007ffe0ff */
[----:B------:R-:W-:Y:S02]  /*1160*/  IMAD.MOV.U32 R7, RZ, RZ, -0x1f528714 ;  /* 0xe0ad78ecff077424 */ /* 0x000fe400078e00ff */
        /* <DEDUP_REMOVED lines=70> */
[----:B------:R-:W-:Y:S05]  /*15d0*/  CALL.REL.NOINC `($__internal_46_$__cuda_sm20_div_rn_f64_full) ;  /* 0x0000000000b47944 */ /* 0x000fea0003c00000 */
.L_x_1887:
[----:B------:R-:W-:Y:S05]  /*15e0*/  BSYNC.RECONVERGENT B1 ;  /* 0x0000000000017941 */ /* 0x000fea0003800200 */
.L_x_1886:
        /* <DEDUP_REMOVED lines=16> */
.L_x_1888:
        /* <DEDUP_REMOVED lines=17> */
.L_x_1885:
[----:B------:R-:W-:Y:S05]  /*1800*/  BSYNC.RECONVERGENT B0 ;  /* 0x0000000000007941 */ /* 0x000fea0003800200 */
.L_x_1884:
[----:B------:R-:W-:-:S13]  /*1810*/  ISETP.NE.AND P0, PT, R0, RZ, PT ;  /* 0x000000ff0000720c */ /* 0x000fda0003f05270 */
[----:B------:R-:W-:Y:S05]  /*1820*/  @P0 EXIT ;  /* 0x000000000000094d */ /* 0x000fea0003800000 */
[----:B------:R-:W1:Y:S08]  /*1830*/  LDC.64 R6, c[0x0][0x3e0] ;  /* 0x0000f800ff067b82 */ /* 0x000e700000000a00 */
[----:B0-----:R-:W0:Y:S01]  /*1840*/  LDC.64 R2, c[0x0][0x3e8] ;  /* 0x0000fa00ff027b82 */ /* 0x001e220000000a00 */
[----:B-1----:R-:W2:Y:S02]  /*1850*/  LDG.E R6, desc[UR6][R6.64] ;  /* 0x0000000606067981 */ /* 0x002ea4000c1e1900 */
[----:B--2---:R-:W-:Y:S01]  /*1860*/  FMUL.FTZ R0, R5, R6 ;  /* 0x0000000605007220 */ /* 0x004fe20000410000 */
[----:B0-----:R-:W-:-:S04]  /*1870*/  IMAD.WIDE.U32 R4, R4, 0x4, R2 ;  /* 0x0000000404047825 */ /* 0x001fc800078e0002 */
[----:B------:R-:W-:-:S05]  /*1880*/  FMUL.FTZ R3, R0, 0.0078740157186985015869 ;  /* 0x3c01020400037820 */ /* 0x000fca0000410000 */
[----:B------:R-:W-:Y:S01]  /*1890*/  STG.E desc[UR6][R4.64], R3 ;  /* 0x0000000304007986 */ /* 0x000fe2000c101906 */
[----:B------:R-:W-:Y:S05]  /*18a0*/  EXIT ;  /* 0x000000000000794d */ /* 0x000fea0003800000 */
        .weak           $__internal_46_$__cuda_sm20_div_rn_f64_full
        .type           $__internal_46_$__cuda_sm20_div_rn_f64_full,@function
        .size           $__internal_46_$__cuda_sm20_div_rn_f64_full,(.L_x_2524 - $__internal_46_$__cuda_sm20_div_rn_f64_full)
$__internal_46_$__cuda_sm20_div_rn_f64_full:
        /* <DEDUP_REMOVED lines=92> */
.L_x_1890:
        /* <DEDUP_REMOVED lines=15> */
.L_x_1892:
[----:B------:R-:W-:Y:S02]  /*1f60*/  LOP3.LUT R11, R7, 0x80000, RZ, 0xfc, !PT ;  /* 0x00080000070b7812 */ /* 0x000fe400078efcff */
[----:B------:R-:W-:-:S07]  /*1f70*/  MOV R10, R6 ;  /* 0x00000006000a7202 */ /* 0x000fce0000000f00 */
.L_x_1891:
[----:B------:R-:W-:Y:S05]  /*1f80*/  BSYNC.RECONVERGENT B2 ;  /* 0x0000000000027941 */ /* 0x000fea0003800200 */
.L_x_1889:
[----:B------:R-:W-:Y:S02]  /*1f90*/  HFMA2 R9, -RZ, RZ, 0, 0 ;  /* 0x00000000ff097431 */ /* 0x000fe400000001ff */
[----:B------:R-:W-:Y:S02]  /*1fa0*/  IMAD.MOV.U32 R2, RZ, RZ, R10 ;  /* 0x000000ffff027224 */ /* 0x000fe400078e000a */
[----:B------:R-:W-:Y:S01]  /*1fb0*/  IMAD.MOV.U32 R3, RZ, RZ, R11 ;  /* 0x000000ffff037224 */ /* 0x000fe200078e000b */
[----:B------:R-:W-:Y:S06]  /*1fc0*/  RET.REL.NODEC R8 `(_ZN17fastertransformer35generalAddBiasResidualLayerNormOpt2I7__half2Lb0ELb0ELi1ELb1ELi2EEEvPT_S3_PKS2_S5_S5_S5_S5_S5_fiiPKfS7_S7_Pfi) ;  /* 0xffffffe0080c7950 */ /* 0x000fec0003c3ffff */
.L_x_1893:
        /* <DEDUP_REMOVED lines=11> */
.L_x_2524:


//--------------------- .text._ZN17fastertransformer34generalAddBiasResidualLayerNormOptI7__half2Lb0ELb0ELi1ELb1ELi2EEEvPT_S3_PKS2_S5_S5_S5_S5_S5_fiiPKfS7_S7_Pfi --------------------------
	.section	.text._ZN17fastertransformer34generalAddBiasResidualLayerNormOptI7__half2Lb0ELb0ELi1ELb1ELi2EEEvPT_S3_PKS2_S5_S5_S5_S5_S5_fiiPKfS7_S7_Pfi,"ax",@progbits
	.align	128
        .global         _ZN17fastertransformer34generalAddBiasResidualLayerNormOptI7__half2Lb0ELb0ELi1ELb1ELi2EEEvPT_S3_PKS2_S5_S5_S5_S5_S5_fiiPKfS7_S7_Pfi
        .type           _ZN17fastertransformer34generalAddBiasResidualLayerNormOptI7__half2Lb0ELb0ELi1ELb1ELi2EEEvPT_S3_PKS2_S5_S5_S5_S5_S5_fiiPKfS7_S7_Pfi,@function
        .size           _ZN17fastertransformer34generalAddBiasResidualLayerNormOptI7__half2Lb0ELb0ELi1ELb1ELi2EEEvPT_S3_PKS2_S5_S5_S5_S5_S5_fiiPKfS7_S7_Pfi,(.L_x_2525 - _ZN17fastertransformer34generalAddBiasResidualLayerNormOptI7__half2Lb0ELb0ELi1ELb1ELi2EEEvPT_S3_PKS2_S5_S5_S5_S5_S5_fiiPKfS7_S7_Pfi)
        .other          _ZN17fastertransformer34generalAddBiasResidualLayerNormOptI7__half2Lb0ELb0ELi1ELb1ELi2EEEvPT_S3_PKS2_S5_S5_S5_S5_S5_fiiPKfS7_S7_Pfi,@"STO_CUDA_ENTRY STV_DEFAULT"
_ZN17fastertransformer34generalAddBiasResidualLayerNormOptI7__half2Lb0ELb0ELi1ELb1ELi2EEEvPT_S3_PKS2_S5_S5_S5_S5_S5_fiiPKfS7_S7_Pfi:
.text._ZN17fastertransformer34generalAddBiasResidualLayerNormOptI7__half2Lb0ELb0ELi1ELb1ELi2EEEvPT_S3_PKS2_S5_S5_S5_S5_S5_fiiPKfS7_S7_Pfi:
        /* <DEDUP_REMOVED lines=20> */
[----:B0-----:R-:W0:Y:S08]  /*0140*/  LDC.64 R2, c[0x0][0x3a0] ;  /* 0x0000e800ff027b82 */ /* 0x001e300000000a00 */
[----:B------:R-:W4:Y:S01]  /*0150*/  LDC.64 R4, c[0x0][0x388] ;  /* 0x0000e200ff047b82 */ /* 0x000f220000000a00 */
[----:B-1----:R-:W-:-:S07]  /*0160*/  LEA R13, R13, R6, 0x18 ;  /* 0x000000060d0d7211 */ /* 0x002fce00078ec0ff */
.L_x_1896:
[----:B-1-3--:R-:W-:-:S04]  /*0170*/  IMAD R11, R15, R9, R14 ;  /* 0x000000090f0b7224 */ /* 0x00afc800078e020e */
[----:B0-----:R-:W-:-:S06]  /*0180*/  IMAD.WIDE R6, R11, 0x4, R2 ;  /* 0x000000040b067825 */ /* 0x001fcc00078e0202 */
[----:B------:R-:W3:Y:S01]  /*0190*/  LDG.E.CONSTANT R6, desc[UR6][R6.64] ;  /* 0x0000000606067981 */ /* 0x000ee2000c1e9900 */
[----:B----4-:R-:W-:-:S04]  /*01a0*/  IMAD.WIDE R10, R11, 0x4, R4 ;  /* 0x000000040b0a7825 */ /* 0x010fc800078e0204 */
[----:B------:R-:W-:Y:S02]  /*01b0*/  IMAD R16, R14, 0x4, R13 ;  /* 0x000000040e107824 */ /* 0x000fe400078e020d */
[----:B--2---:R-:W-:-:S05]  /*01c0*/  IMAD.IADD R14, R17, 0x1, R14 ;  /* 0x00000001110e7824 */ /* 0x004fca00078e020e */
[----:B------:R-:W-:Y:S01]  /*01d0*/  ISETP.GE.AND P1, PT, R14, R9, PT ;  /* 0x000000090e00720c */ /* 0x000fe20003f26270 */
[----:B---3--:R-:W-:-:S04]  /*01e0*/  HFMA2 R7, R6, 1, 1, RZ ;  /* 0x3c003c0006077831 */ /* 0x008fc800000000ff */
[----:B------:R-:W-:Y:S01]  /*01f0*/  HADD2 R12, R12, R7 ;  /* 0x000000070c0c7230 */ /* 0x000fe20000000000 */
[----:B------:R1:W-:Y:S04]  /*0200*/  STG.E desc[UR6][R10.64], R7 ;  /* 0x000000070a007986 */ /* 0x0003e8000c101906 */
[----:B------:R1:W-:Y:S03]  /*0210*/  STS [R16], R7 ;  /* 0x0000000710007388 */ /* 0x0003e60000000800 */
[----:B------:R-:W-:Y:S05]  /*0220*/  @!P1 BRA `(.L_x_1896) ;  /* 0xfffffffc00d09947 */ /* 0x000fea000383ffff */
.L_x_1895:
[----:B------:R-:W-:Y:S05]  /*0230*/  BSYNC.RECONVERGENT B0 ;  /* 0x0000000000007941 */ /* 0x000fea0003800200 */
.L_x_1894:
[----:B------:R-:W-:Y:S01]  /*0240*/  HADD2 R12, R12.H0_H0, R12.H1_H1 ;  /* 0x3000000c0c0c7230 */ /* 0x000fe20000000800 */
[----:B------:R-:W-:Y:S01]  /*0250*/  MOV R6, 0x400 ;  /* 0x0000040000067802 */ /* 0x000fe20000000f00 */
[----:B------:R-:W2:Y:S01]  /*0260*/  LDCU UR8, c[0x0][0x360] ;  /* 0x00006c00ff0877ac */ /* 0x000ea20008000800 */
[----:B-1----:R-:W-:Y:S01]  /*0270*/  LOP3.LUT P1, R10, R0, 0x1f, RZ, 0xc0, !PT ;  /* 0x0000001f000a7812 */ /* 0x002fe2000782c0ff */
[----:B------:R-:W-:Y:S01]  /*0280*/  BSSY.RECONVERGENT B0, `(.L_x_1897) ;  /* 0x000004e000007945 */ /* 0x000fe20003800200 */
[----:B------:R-:W-:Y:S01]  /*0290*/  HADD2.F32 R12, -RZ, R12.H0_H0 ;  /* 0x2000000cff0c7230 */ /* 0x000fe20000004100 */
[----:B------:R-:W1:Y:S04]  /*02a0*/  LDCU UR4, c[0x0][0x3c8] ;  /* 0x00007900ff0477ac */ /* 0x000e680008000800 */
[----:B0-----:R-:W0:Y:S01]  /*02b0*/  SHFL.BFLY PT, R3, R12, 0x10, 0x1f ;  /* 0x0e001f000c037f89 */ /* 0x001e2200000e0000 */
[----:B--2---:R-:W-:-:S05]  /*02c0*/  I2FP.F32.U32 R11, UR8 ;  /* 0x00000008000b7c45 */ /* 0x004fca0008201000 */
        /* <DEDUP_REMOVED lines=9> */
[----:B------:R-:W2:Y:S02]  /*0360*/  SHFL.BFLY PT, R2, R7, 0x2, 0x1f ;  /* 0x0c401f0007027f89 */ /* 0x000ea400000e0000 */
[----:B--2---:R-:W-:Y:S01]  /*0370*/  FADD.FTZ R13, R7, R2 ;  /* 0x00000002070d7221 */ /* 0x004fe20000010000 */
        /* <DEDUP_REMOVED lines=24> */
[----:B0-----:R-:W-:Y:S01]  /*0500*/  @!P1 FMUL.FTZ.D2 R7, R12, R17 ;  /* 0x000000110c079220 */ /* 0x001fe20000310000 */
[----:B------:R-:W-:-:S04]  /*0510*/  IMAD.MOV.U32 R12, RZ, RZ, RZ ;  /* 0x000000ffff0c7224 */ /* 0x000fc800078e00ff */
[----:B------:R0:W-:Y:S01]  /*0520*/  @!P1 STS [R18], R7 ;  /* 0x0000000712009388 */ /* 0x0001e20000000800 */
[----:B------:R-:W-:Y:S06]  /*0530*/  BAR.SYNC.DEFER_BLOCKING 0x0 ;  /* 0x0000000000007b1d */ /* 0x000fec0000010000 */
[----:B-1----:R-:W-:Y:S05]  /*0540*/  @P0 BRA `(.L_x_1898) ;  /* 0x0000000000840947 */ /* 0x002fea0003800000 */
[----:B------:R-:W-:Y:S01]  /*0550*/  LEA R5, R5, R6, 0x18 ;  /* 0x0000000605057211 */ /* 0x000fe200078ec0ff */
[----:B------:R-:W1:Y:S01]  /*0560*/  S2R R14, SR_CTAID.X ;  /* 0x00000000000e7919 */ /* 0x000e620000002500 */
[----:B0-----:R-:W0:Y:S01]  /*0570*/  LDC.64 R6, c[0x0][0x390] ;  /* 0x0000e400ff067b82 */ /* 0x001e220000000a00 */
[----:B------:R-:W-:Y:S01]  /*0580*/  IMAD.MOV.U32 R12, RZ, RZ, RZ ;  /* 0x000000ffff0c7224 */ /* 0x000fe200078e00ff */
[----:B------:R-:W-:Y:S02]  /*0590*/  MOV R18, R0 ;  /* 0x0000000000127202 */ /* 0x000fe40000000f00 */
[----:B------:R-:W2:Y:S05]  /*05a0*/  LDS R5, [R5] ;  /* 0x0000000005057984 */ /* 0x000eaa0000000800 */
.L_x_1899:
        /* <DEDUP_REMOVED lines=27> */
.L_x_1898:
[----:B------:R-:W-:Y:S05]  /*0760*/  BSYNC.RECONVERGENT B0 ;  /* 0x0000000000007941 */ /* 0x000fea0003800200 */
.L_x_1897:
        /* <DEDUP_REMOVED lines=39> */
.L_x_1901:
[----:B------:R-:W-:Y:S05]  /*09e0*/  BSYNC.RECONVERGENT B0 ;  /* 0x0000000000007941 */ /* 0x000fea0003800200 */
.L_x_1900:
        /* <DEDUP_REMOVED lines=12> */
[----:B------:R-:W-:-:S06]  /*0ab0*/  MOV R20, R0 ;  /* 0x0000000000147202 */ /* 0x000fcc0000000f00 */
        /* <DEDUP_REMOVED lines=8> */
.L_x_1909:
        /* <DEDUP_REMOVED lines=23> */
.L_x_1904:
        /* <DEDUP_REMOVED lines=14> */
.L_x_1906:
[----:B------:R-:W-:-:S05]  /*0d90*/  IMAD.WIDE R12, R21, 0x4, R2 ;  /* 0x00000004150c7825 */ /* 0x000fca00078e0202 */
[----:B------:R0:W-:Y:S02]  /*0da0*/  STG.E desc[UR6][R12.64], R22 ;  /* 0x000000160c007986 */ /* 0x0001e4000c101906 */
.L_x_1905:
        /* <DEDUP_REMOVED lines=24> */
.L_x_1907:
        /* <DEDUP_REMOVED lines=16> */
.L_x_1908:
[----:B------:R-:W-:-:S05]  /*1030*/  VIADD R20, R20, UR8 ;  /* 0x0000000814147c36 */ /* 0x000fca0008000000 */
[----:B------:R-:W-:-:S13]  /*1040*/  ISETP.GE.AND P1, PT, R20, R9, PT ;  /* 0x000000091400720c */ /* 0x000fda0003f26270 */
[----:B------:R-:W-:Y:S05]  /*1050*/  @!P1 BRA `(.L_x_1909) ;  /* 0xfffffff800b89947 */ /* 0x000fea000383ffff */
.L_x_1903:
[----:B-12---:R-:W-:Y:S05]  /*1060*/  BSYNC.RECONVERGENT B0 ;  /* 0x0000000000007941 */ /* 0x006fea0003800200 */
.L_x_1902:
        /* <DEDUP_REMOVED lines=94> */
[----:B------:R-:W-:Y:S05]  /*1650*/  CALL.REL.NOINC `($__internal_47_$__cuda_sm20_div_rn_f64_full) ;  /* 0x0000000000bc7944 */ /* 0x000fea0003c00000 */
.L_x_1913:
[----:B------:R-:W-:Y:S05]  /*1660*/  BSYNC.RECONVERGENT B1 ;  /* 0x0000000000017941 */ /* 0x000fea0003800200 */
.L_x_1912:
        /* <DEDUP_REMOVED lines=17> */
.L_x_1914:
        /* <DEDUP_REMOVED lines=17> */
.L_x_1911:
[----:B------:R-:W-:Y:S05]  /*1890*/  BSYNC.RECONVERGENT B0 ;  /* 0x0000000000007941 */ /* 0x000fea0003800200 */
.L_x_1910:
        /* <DEDUP_REMOVED lines=11> */
        .weak           $__internal_47_$__cuda_sm20_div_rn_f64_full
        .type           $__internal_47_$__cuda_sm20_div_rn_f64_full,@function
        .size           $__internal_47_$__cuda_sm20_div_rn_f64_full,(.L_x_2525 - $__internal_47_$__cuda_sm20_div_rn_f64_full)
$__internal_47_$__cuda_sm20_div_rn_f64_full:
        /* <DEDUP_REMOVED lines=92> */
.L_x_1916:
        /* <DEDUP_REMOVED lines=15> */
.L_x_1918:
[----:B------:R-:W-:Y:S01]  /*2000*/  LOP3.LUT R11, R7, 0x80000, RZ, 0xfc, !PT ;  /* 0x00080000070b7812 */ /* 0x000fe200078efcff */
[----:B------:R-:W-:-:S07]  /*2010*/  IMAD.MOV.U32 R10, RZ, RZ, R6 ;  /* 0x000000ffff0a7224 */ /* 0x000fce00078e0006 */
.L_x_1917:
[----:B------:R-:W-:Y:S05]  /*2020*/  BSYNC.RECONVERGENT B2 ;  /* 0x0000000000027941 */ /* 0x000fea0003800200 */
.L_x_1915:
[----:B------:R-:W-:Y:S01]  /*2030*/  IMAD.MOV.U32 R9, RZ, RZ, 0x0 ;  /* 0x00000000ff097424 */ /* 0x000fe200078e00ff */
[----:B------:R-:W-:Y:S01]  /*2040*/  MOV R3, R11 ;  /* 0x0000000b00037202 */ /* 0x000fe20000000f00 */
[----:B------:R-:W-:Y:S02]  /*2050*/  IMAD.MOV.U32 R2, RZ, RZ, R10 ;  /* 0x000000ffff027224 */ /* 0x000fe400078e000a */
[----:B------:R-:W-:Y:S05]  /*2060*/  RET.REL.NODEC R8 `(_ZN17fastertransformer34generalAddBiasResidualLayerNormOptI7__half2Lb0ELb0ELi1ELb1ELi2EEEvPT_S3_PKS2_S5_S5_S5_S5_S5_fiiPKfS7_S7_Pfi) ;  /* 0xffffffdc08e47950 */ /* 0x000fea0003c3ffff */
.L_x_1919:
        /* <DEDUP_REMOVED lines=9> */
.L_x_2525:


//--------------------- .text._ZN17fastertransformer35generalAddBiasResidualLayerNormOpt2I7__half2Lb1ELb0ELi1ELb1ELi2EEEvPT_S3_PKS2_S5_S5_S5_S5_S5_fiiPKfS7_S7_Pfi --------------------------
	.section	.text._ZN17fastertransformer35generalAddBiasResidualLayerNormOpt2I7__half2Lb1ELb0ELi1ELb1ELi2EEEvPT_S3_PKS2_S5_S5_S5_S5_S5_fiiPKfS7_S7_Pfi,"ax",@progbits
	.align	128
        .global         _ZN17fastertransformer35generalAddBiasResidualLayerNormOpt2I7__half2Lb1ELb0ELi1ELb1ELi2EEEvPT_S3_PKS2_S5_S5_S5_S5_S5_fiiPKfS7_S7_Pfi
        .type           _ZN17fastertransformer35generalAddBiasResidualLayerNormOpt2I7__half2Lb1ELb0ELi1ELb1ELi2EEEvPT_S3_PKS2_S5_S5_S5_S5_S5_fiiPKfS7_S7_Pfi,@function
        .size           _ZN17fastertransformer35generalAddBiasResidualLayerNormOpt2I7__half2Lb1ELb0ELi1ELb1ELi2EEEvPT_S3_PKS2_S5_S5_S5_S5_S5_fiiPKfS7_S7_Pfi,(.L_x_2526 - _ZN17fastertransformer35generalAddBiasResidualLayerNormOpt2I7__half2Lb1ELb0ELi1ELb1ELi2EEEvPT_S3_PKS2_S5_S5_S5_S5_S5_fiiPKfS7_S7_Pfi)
        .other          _ZN17fastertransformer35generalAddBiasResidualLayerNormOpt2I7__half2Lb1ELb0ELi1ELb1ELi2EEEvPT_S3_PKS2_S5_S5_S5_S5_S5_fiiPKfS7_S7_Pfi,@"STO_CUDA_ENTRY STV_DEFAULT"
_ZN17fastertransformer35generalAddBiasResidualLayerNormOpt2I7__half2Lb1ELb0ELi1ELb1ELi2EEEvPT_S3_PKS2_S5_S5_S5_S5_S5_fiiPKfS7_S7_Pfi:
.text._ZN17fastertransformer35generalAddBiasResidualLayerNormOpt2I7__half2Lb1ELb0ELi1ELb1ELi2EEEvPT_S3_PKS2_S5_S5_S5_S5_S5_fiiPKfS7_S7_Pfi:
[----:B------:R-:W-:Y:S08]  /*0000*/  LDC R1, c[0x0][0x37c] ;  /* 0x0000df00ff017b82 */ /* 0x000ff00000000800 */
[----:B------:R-:W0:Y:S01]  /*0010*/  LDC.64 R2, c[0x0][0x3d0] ;  /* 0x0000f400ff027b82 */ /* 0x000e220000000a00 */
[----:B------:R-:W1:Y:S07]  /*0020*/  LDCU.64 UR6, c[0x0][0x358] ;  /* 0x00006b00ff0677ac */ /* 0x000e6e0008000a00 */
[----:B------:R-:W2:Y:S01]  /*0030*/  LDC R0, c[0x0][0x3f0] ;  /* 0x0000fc00ff007b82 */ /* 0x000ea20000000800 */
[----:B------:R-:W3:Y:S01]  /*0040*/  S2R R22, SR_TID.X ;  /* 0x0000000000167919 */ /* 0x000ee20000002100 */
[----:B------:R-:W4:Y:S01]  /*0050*/  LDCU UR4, c[0x0][0x3c8] ;  /* 0x00007900ff0477ac */ /* 0x000f220008000800 */
[----:B------:R-:W-:Y:S01]  /*0060*/  IMAD.MOV.U32 R9, RZ, RZ, RZ ;  /* 0x000000ffff097224 */ /* 0x000fe200078e00ff */
        /* <DEDUP_REMOVED lines=16> */
[----:B------:R-:W-:Y:S02]  /*0170*/  HFMA2 R6, -RZ, RZ, 0, 0 ;  /* 0x00000000ff067431 */ /* 0x000fe400000001ff */
[----:B------:R-:W-:Y:S01]  /*0180*/  @P0 FMUL.FTZ R6, R2, R5 ;  /* 0x0000000502060220 */ /* 0x000fe20000410000 */
[----:B------:R-:W-:-:S08]  /*0190*/  CS2R R4, SRZ ;  /* 0x0000000000047805 */ /* 0x000fd0000001ff00 */
[----:B0-----:R-:W-:Y:S05]  /*01a0*/  @P1 BRA `(.L_x_1921) ;  /* 0x00000008003c1947 */ /* 0x001fea0003800000 */
[----:B------:R-:W0:Y:S01]  /*01b0*/  LDC R3, c[0x0][0x360] ;  /* 0x0000d800ff037b82 */ /* 0x000e220000000800 */
[----:B------:R-:W-:Y:S05]  /*01c0*/  @P0 BRA `(.L_x_1922) ;  /* 0x0000000400080947 */ /* 0x000fea0003800000 */
[----:B------:R-:W1:Y:S01]  /*01d0*/  S2R R5, SR_CgaCtaId ;  /* 0x0000000000057919 */ /* 0x000e620000008800 */
[----:B------:R-:W2:Y:S01]  /*01e0*/  LDC.64 R12, c[0x0][0x3a0] ;  /* 0x0000e800ff0c7b82 */ /* 0x000ea20000000a00 */
[----:B------:R-:W-:Y:S01]  /*01f0*/  MOV R0, 0x400 ;  /* 0x0000040000007802 */ /* 0x000fe20000000f00 */
[----:B0-----:R-:W-:Y:S01]  /*0200*/  IMAD.SHL.U32 R23, R3, 0x4, RZ ;  /* 0x0000000403177824 */ /* 0x001fe200078e00ff */
[----:B------:R-:W-:-:S03]  /*0210*/  MOV R6, R22 ;  /* 0x0000001600067202 */ /* 0x000fc60000000f00 */
[----:B------:R-:W-:Y:S02]  /*0220*/  VIADD R0, R0, 0x190 ;  /* 0x0000019000007836 */ /* 0x000fe40000000000 */
[----:B------:R-:W0:Y:S08]  /*0230*/  LDC.64 R14, c[0x0][0x390] ;  /* 0x0000e400ff0e7b82 */ /* 0x000e300000000a00 */
[----:B------:R-:W3:Y:S01]  /*0240*/  LDC.64 R16, c[0x0][0x388] ;  /* 0x0000e200ff107b82 */ /* 0x000ee20000000a00 */
[----:B-1----:R-:W-:-:S02]  /*0250*/  LEA R0, R5, R0, 0x18 ;  /* 0x0000000005007211 */ /* 0x002fc400078ec0ff */
[----:B------:R-:W-:-:S07]  /*0260*/  CS2R R4, SRZ ;  /* 0x0000000000047805 */ /* 0x000fce000001ff00 */
.L_x_1923:
[----:B------:R-:W-:-:S04]  /*0270*/  IMAD.U32 R7, RZ, RZ, UR5 ;  /* 0x00000005ff077e24 */ /* 0x000fc8000f8e00ff */
[----:B------:R-:W-:-:S04]  /*0280*/  IMAD R11, R8, R7, R6 ;  /* 0x00000007080b7224 */ /* 0x000fc800078e0206 */
[----:B--2---:R-:W-:-:S04]  /*0290*/  IMAD.WIDE R20, R11, 0x4, R12 ;  /* 0x000000040b147825 */ /* 0x004fc800078e020c */
[----:B0-----:R-:W-:Y:S01]  /*02a0*/  IMAD.WIDE R18, R11, 0x4, R14 ;  /* 0x000000040b127825 */ /* 0x001fe200078e020e */
[----:B------:R-:W2:Y:S04]  /*02b0*/  LDG.E.CONSTANT R2, desc[UR6][R20.64] ;  /* 0x0000000614027981 */ /* 0x000ea8000c1e9900 */
[----:B------:R-:W4:Y:S01]  /*02c0*/  LDG.E.CONSTANT R24, desc[UR6][R18.64] ;  /* 0x0000000612187981 */ /* 0x000f22000c1e9900 */
[--C-:B--2---:R-:W-:Y:S02]  /*02d0*/  HADD2.F32 R10, -RZ, R2.reuse.H1_H1 ;  /* 0x30000002ff0a7230 */ /* 0x104fe40000004100 */
[----:B------:R-:W-:Y:S02]  /*02e0*/  HADD2.F32 R2, -RZ, R2.H0_H0 ;  /* 0x20000002ff027230 */ /* 0x000fe40000004100 */
[----:B----4-:R-:W-:-:S02]  /*02f0*/  HADD2.F32 R27, -RZ, R24.H1_H1 ;  /* 0x30000018ff1b7230 */ /* 0x010fc40000004100 */
[----:B------:R-:W-:Y:S01]  /*0300*/  FADD.FTZ R10, RZ, R10 ;  /* 0x0000000aff0a7221 */ /* 0x000fe20000010000 */
[----:B------:R-:W-:Y:S02]  /*0310*/  HADD2.F32 R25, -RZ, R24.H0_H0 ;  /* 0x20000018ff197230 */ /* 0x000fe40000004100 */
[----:B------:R-:W-:Y:S01]  /*0320*/  FADD.FTZ R2, RZ, R2 ;  /* 0x00000002ff027221 */ /* 0x000fe20000010000 */
[----:B------:R-:W-:Y:S01]  /*0330*/  FADD.FTZ R27, R10, R27 ;  /* 0x0000001b0a1b7221 */ /* 0x000fe20000010000 */
[----:B---3--:R-:W-:-:S04]  /*0340*/  IMAD.WIDE R10, R11, 0x4, R16 ;  /* 0x000000040b0a7825 */ /* 0x008fc800078e0210 */
[----:B------:R-:W-:Y:S01]  /*0350*/  FADD.FTZ R2, R2, R25 ;  /* 0x0000001902027221 */ /* 0x000fe20000010000 */
[----:B------:R-:W-:-:S03]  /*0360*/  FMUL.FTZ R25, R27, R27 ;  /* 0x0000001b1b197220 */ /* 0x000fc60000410000 */
[C---:B------:R-:W-:Y:S01]  /*0370*/  FADD.FTZ R24, R2.reuse, R27 ;  /* 0x0000001b02187221 */ /* 0x040fe20000010000 */
[-C--:B------:R-:W-:Y:S01]  /*0380*/  F2FP.F16.F32.PACK_AB R27, R27, R2.reuse ;  /* 0x000000021b1b723e */ /* 0x080fe200000000ff */
[----:B------:R-:W-:Y:S01]  /*0390*/  FFMA.FTZ R25, R2, R2, R25 ;  /* 0x0000000202197223 */ /* 0x000fe20000010019 */
[----:B------:R-:W-:Y:S01]  /*03a0*/  LEA R2, R6, R0, 0x2 ;  /* 0x0000000006027211 */ /* 0x000fe200078e10ff */
[----:B------:R-:W-:Y:S02]  /*03b0*/  IMAD.IADD R6, R3, 0x1, R6 ;  /* 0x0000000103067824 */ /* 0x000fe400078e0206 */
[----:B------:R-:W-:Y:S01]  /*03c0*/  FADD.FTZ R5, R24, R5 ;  /* 0x0000000518057221 */ /* 0x000fe20000010000 */
[----:B------:R0:W-:Y:S01]  /*03d0*/  STG.E desc[UR6][R10.64], R27 ;  /* 0x0000001b0a007986 */ /* 0x0001e2000c101906 */
[----:B------:R-:W-:Y:S01]  /*03e0*/  FADD.FTZ R4, R25, R4 ;  /* 0x0000000419047221 */ /* 0x000fe20000010000 */
[----:B------:R-:W-:Y:S02]  /*03f0*/  ISETP.GE.AND P0, PT, R6, R7, PT ;  /* 0x000000070600720c */ /* 0x000fe40003f06270 */
[----:B------:R0:W-:Y:S11]  /*0400*/  STS [R2], R27 ;  /* 0x0000001b02007388 */ /* 0x0001f60000000800 */
[----:B0-----:R-:W-:Y:S05]  /*0410*/  @P0 BRA `(.L_x_1921) ;  /* 0x0000000400a00947 */ /* 0x001fea0003800000 */
[----:B------:R-:W-:-:S04]  /*0420*/  IADD3 R20, P0, PT, R23, R20, RZ ;  /* 0x0000001417147210 */ /* 0x000fc80007f1e0ff */
[----:B------:R-:W-:Y:S02]  /*0430*/  IADD3.X R21, PT, PT, RZ, R21, RZ, P0, !PT ;  /* 0x00000015ff157210 */ /* 0x000fe400007fe4ff */
[----:B------:R-:W-:-:S03]  /*0440*/  IADD3 R18, P0, PT, R23, R18, RZ ;  /* 0x0000001217127210 */ /* 0x000fc60007f1e0ff */
[----:B------:R-:W2:Y:S02]  /*0450*/  LDG.E.CONSTANT R20, desc[UR6][R20.64] ;  /* 0x0000000614147981 */ /* 0x000ea4000c1e9900 */
[----:B------:R-:W-:-:S05]  /*0460*/  IMAD.X R19, RZ, RZ, R19, P0 ;  /* 0x000000ffff137224 */ /* 0x000fca00000e0613 */
[----:B------:R-:W3:Y:S01]  /*0470*/  LDG.E.CONSTANT R18, desc[UR6][R18.64] ;  /* 0x0000000612127981 */ /* 0x000ee2000c1e9900 */
[C---:B------:R-:W-:Y:S01]  /*0480*/  IADD3 R10, P0, PT, R23.reuse, R10, RZ ;  /* 0x0000000a170a7210 */ /* 0x040fe20007f1e0ff */
[----:B------:R-:W-:-:S03]  /*0490*/  IMAD.IADD R2, R23, 0x1, R2 ;  /* 0x0000000117027824 */ /* 0x000fc600078e0202 */
[----:B------:R-:W-:Y:S02]  /*04a0*/  IADD3.X R11, PT, PT, RZ, R11, RZ, P0, !PT ;  /* 0x0000000bff0b7210 */ /* 0x000fe400007fe4ff */
[----:B------:R-:W-:-:S04]  /*04b0*/  IADD3 R6, PT, PT, R6, R3, RZ ;  /* 0x0000000306067210 */ /* 0x000fc80007ffe0ff */
[----:B------:R-:W-:Y:S01]  /*04c0*/  ISETP.GE.AND P0, PT, R6, R7, PT ;  /* 0x000000070600720c */ /* 0x000fe20003f06270 */
[--C-:B--2---:R-:W-:Y:S02]  /*04d0*/  HADD2.F32 R24, -RZ, R20.reuse.H0_H0 ;  /* 0x20000014ff187230 */ /* 0x104fe40000004100 */
[----:B------:R-:W-:-:S03]  /*04e0*/  HADD2.F32 R25, -RZ, R20.H1_H1 ;  /* 0x30000014ff197230 */ /* 0x000fc60000004100 */
[----:B------:R-:W-:Y:S01]  /*04f0*/  FADD.FTZ R24, RZ, R24 ;  /* 0x00000018ff187221 */ /* 0x000fe20000010000 */
[--C-:B---3--:R-:W-:Y:S02]  /*0500*/  HADD2.F32 R27, -RZ, R18.reuse.H0_H0 ;  /* 0x20000012ff1b7230 */ /* 0x108fe40000004100 */
[----:B------:R-:W-:Y:S01]  /*0510*/  FADD.FTZ R25, RZ, R25 ;  /* 0x00000019ff197221 */ /* 0x000fe20000010000 */
[----:B------:R-:W-:Y:S02]  /*0520*/  HADD2.F32 R26, -RZ, R18.H1_H1 ;  /* 0x30000012ff1a7230 */ /* 0x000fe40000004100 */
        /* <DEDUP_REMOVED lines=11> */
[----:B------:R-:W-:Y:S05]  /*05e0*/  BRA `(.L_x_1921) ;  /* 0x00000004002c7947 */ /* 0x000fea0003800000 */
.L_x_1922:
[----:B------:R-:W1:Y:S01]  /*05f0*/  S2R R5, SR_CgaCtaId ;  /* 0x0000000000057919 */ /* 0x000e620000008800 */
[----:B------:R-:W2:Y:S01]  /*0600*/  LDC.64 R12, c[0x0][0x3a0] ;  /* 0x0000e800ff0c7b82 */ /* 0x000ea20000000a00 */
[----:B------:R-:W-:Y:S02]  /*0610*/  MOV R0, 0x400 ;  /* 0x0000040000007802 */ /* 0x000fe40000000f00 */
[----:B------:R-:W-:-:S03]  /*0620*/  MOV R24, R22 ;  /* 0x0000001600187202 */ /* 0x000fc60000000f00 */
[----:B------:R-:W-:Y:S02]  /*0630*/  VIADD R0, R0, 0x190 ;  /* 0x0000019000007836 */ /* 0x000fe40000000000 */
[----:B------:R-:W3:Y:S08]  /*0640*/  LDC.64 R14, c[0x0][0x390] ;  /* 0x0000e400ff0e7b82 */ /* 0x000ef00000000a00 */
[----:B------:R-:W4:Y:S01]  /*0650*/  LDC.64 R16, c[0x0][0x388] ;  /* 0x0000e200ff107b82 */ /* 0x000f220000000a00 */
[----:B-1----:R-:W-:-:S02]  /*0660*/  LEA R2, R5, R0, 0x18 ;  /* 0x0000000005027211 */ /* 0x002fc400078ec0ff */
[----:B------:R-:W-:Y:S01]  /*0670*/  CS2R R4, SRZ ;  /* 0x0000000000047805 */ /* 0x000fe2000001ff00 */
[----:B0-----:R-:W-:-:S07]  /*0680*/  IMAD.SHL.U32 R0, R3, 0x4, RZ ;  /* 0x0000000403007824 */ /* 0x001fce00078e00ff */
.L_x_1924:
[----:B------:R-:W-:-:S05]  /*0690*/  MOV R7, UR8 ;  /* 0x0000000800077c02 */ /* 0x000fca0008000f00 */
[----:B------:R-:W-:-:S04]  /*06a0*/  IMAD R25, R8, R7, R24 ;  /* 0x0000000708197224 */ /* 0x000fc800078e0218 */
[----:B-1-3--:R-:W-:-:S05]  /*06b0*/  IMAD.WIDE R18, R25, 0x8, R14 ;  /* 0x0000000819127825 */ /* 0x00afca00078e020e */
[----:B------:R-:W3:Y:S01]  /*06c0*/  LDG.E.64 R20, desc[UR6][R18.64] ;  /* 0x0000000612147981 */ /* 0x000ee2000c1e1b00 */
[----:B--2---:R-:W-:-:S05]  /*06d0*/  IMAD.WIDE R10, R25, 0x4, R12 ;  /* 0x00000004190a7825 */ /* 0x004fca00078e020c */
[----:B------:R-:W2:Y:S01]  /*06e0*/  LDG.E.CONSTANT R23, desc[UR6][R10.64] ;  /* 0x000000060a177981 */ /* 0x000ea2000c1e9900 */
[----:B---3--:R-:W-:Y:S02]  /*06f0*/  I2FP.F32.S32 R27, R20 ;  /* 0x00000014001b7245 */ /* 0x008fe40000201400 */
[----:B------:R-:W-:-:S03]  /*0700*/  I2FP.F32.S32 R21, R21 ;  /* 0x0000001500157245 */ /* 0x000fc60000201400 */
[-C--:B------:R-:W-:Y:S02]  /*0710*/  FMUL.FTZ R27, R27, R6.reuse ;  /* 0x000000061b1b7220 */ /* 0x080fe40000410000 */
[----:B------:R-:W-:-:S05]  /*0720*/  FMUL.FTZ R20, R21, R6 ;  /* 0x0000000615147220 */ /* 0x000fca0000410000 */
[----:B------:R-:W-:Y:S01]  /*0730*/  F2FP.F16.F32.PACK_AB R27, R20, R27 ;  /* 0x0000001b141b723e */ /* 0x000fe200000000ff */
[--C-:B--2---:R-:W-:Y:S02]  /*0740*/  HADD2.F32 R20, -RZ, R23.reuse.H1_H1 ;  /* 0x30000017ff147230 */ /* 0x104fe40000004100 */
        /* <DEDUP_REMOVED lines=9> */
[----:B------:R-:W-:-:S03]  /*07e0*/  FFMA.FTZ R27, R23, R23, R28 ;  /* 0x00000017171b7223 */ /* 0x000fc6000001001c */
[----:B------:R-:W-:Y:S01]  /*07f0*/  FADD.FTZ R5, R26, R5 ;  /* 0x000000051a057221 */ /* 0x000fe20000010000 */
[----:B------:R-:W-:Y:S01]  /*0800*/  F2FP.F16.F32.PACK_AB R26, R20, R23 ;  /* 0x00000017141a723e */ /* 0x000fe200000000ff */
[----:B------:R-:W-:Y:S01]  /*0810*/  IMAD R23, R24, 0x4, R2 ;  /* 0x0000000418177824 */ /* 0x000fe200078e0202 */
[----:B------:R-:W-:Y:S01]  /*0820*/  IADD3 R24, PT, PT, R3, R24, RZ ;  /* 0x0000001803187210 */ /* 0x000fe20007ffe0ff */
[----:B----4-:R-:W-:-:S04]  /*0830*/  IMAD.WIDE R20, R25, 0x4, R16 ;  /* 0x0000000419147825 */ /* 0x010fc800078e0210 */
[----:B------:R-:W-:Y:S01]  /*0840*/  FADD.FTZ R4, R27, R4 ;  /* 0x000000041b047221 */ /* 0x000fe20000010000 */
[----:B------:R0:W-:Y:S01]  /*0850*/  STS [R23], R26 ;  /* 0x0000001a17007388 */ /* 0x0001e20000000800 */
[----:B------:R-:W-:-:S03]  /*0860*/  ISETP.GE.AND P0, PT, R24, R7, PT ;  /* 0x000000071800720c */ /* 0x000fc60003f06270 */
[----:B------:R0:W-:Y:S10]  /*0870*/  STG.E desc[UR6][R20.64], R26 ;  /* 0x0000001a14007986 */ /* 0x0001f4000c101906 */
[----:B------:R-:W-:Y:S05]  /*0880*/  @P0 BRA `(.L_x_1921) ;  /* 0x0000000000840947 */ /* 0x000fea0003800000 */
[----:B------:R-:W-:-:S05]  /*0890*/  LEA R18, P0, R3, R18, 0x3 ;  /* 0x0000001203127211 */ /* 0x000fca00078018ff */
[----:B------:R-:W-:Y:S01]  /*08a0*/  IMAD.X R19, RZ, RZ, R19, P0 ;  /* 0x000000ffff137224 */ /* 0x000fe200000e0613 */
[----:B------:R-:W-:-:S05]  /*08b0*/  IADD3 R10, P0, PT, R0, R10, RZ ;  /* 0x0000000a000a7210 */ /* 0x000fca0007f1e0ff */
[----:B------:R-:W2:Y:S01]  /*08c0*/  LDG.E.64 R18, desc[UR6][R18.64] ;  /* 0x0000000612127981 */ /* 0x000ea2000c1e1b00 */
[----:B------:R-:W-:-:S05]  /*08d0*/  IADD3.X R11, PT, PT, RZ, R11, RZ, P0, !PT ;  /* 0x0000000bff0b7210 */ /* 0x000fca00007fe4ff */
[----:B------:R1:W3:Y:S01]  /*08e0*/  LDG.E.CONSTANT R10, desc[UR6][R10.64] ;  /* 0x000000060a0a7981 */ /* 0x0002e2000c1e9900 */
[----:B0-----:R-:W-:Y:S01]  /*08f0*/  IADD3 R23, PT, PT, R0, R23, RZ ;  /* 0x0000001700177210 */ /* 0x001fe20007ffe0ff */
[----:B------:R-:W-:Y:S01]  /*0900*/  IMAD.IADD R24, R24, 0x1, R3 ;  /* 0x0000000118187824 */ /* 0x000fe200078e0203 */
[----:B--2---:R-:W-:Y:S02]  /*0910*/  I2FP.F32.S32 R25, R18 ;  /* 0x0000001200197245 */ /* 0x004fe40000201400 */
[----:B------:R-:W-:-:S03]  /*0920*/  I2FP.F32.S32 R27, R19 ;  /* 0x00000013001b7245 */ /* 0x000fc60000201400 */
[-C--:B------:R-:W-:Y:S02]  /*0930*/  FMUL.FTZ R25, R25, R6.reuse ;  /* 0x0000000619197220 */ /* 0x080fe40000410000 */
[----:B------:R-:W-:-:S05]  /*0940*/  FMUL.FTZ R26, R27, R6 ;  /* 0x000000061b1a7220 */ /* 0x000fca0000410000 */
[----:B-1----:R-:W-:Y:S01]  /*0950*/  F2FP.F16.F32.PACK_AB R11, R26, R25 ;  /* 0x000000191a0b723e */ /* 0x002fe200000000ff */
        /* <DEDUP_REMOVED lines=20> */
.L_x_1921:
[----:B------:R-:W-:Y:S05]  /*0aa0*/  BSYNC.RECONVERGENT B0 ;  /* 0x0000000000007941 */ /* 0x000fea0003800200 */
.L_x_1920:
[----:B------:R-:W2:Y:S01]  /*0ab0*/  SHFL.BFLY PT, R0, R5, 0x10, 0x1f ;  /* 0x0e001f0005007f89 */ /* 0x000ea200000e0000 */
[----:B------:R-:W3:Y:S01]  /*0ac0*/  LDCU UR8, c[0x0][0x360] ;  /* 0x00006c00ff0877ac */ /* 0x000ee20008000800 */
[----:B------:R-:W-:Y:S01]  /*0ad0*/  I2FP.F32.U32 R15, R22 ;  /* 0x00000016000f7245 */ /* 0x000fe20000201000 */
[----:B------:R-:W-:Y:S01]  /*0ae0*/  BSSY.RECONVERGENT B0, `(.L_x_1925) ;  /* 0x000004d000007945 */ /* 0x000fe20003800200 */
[----:B------:R-:W4:Y:S01]  /*0af0*/  SHFL.BFLY PT, R3, R4, 0x10, 0x1f ;  /* 0x0e001f0004037f89 */ /* 0x000f2200000e0000 */
[----:B------:R-:W-:Y:S01]  /*0b00*/  SHF.R.U32.HI R14, RZ, 0x5, R22 ;  /* 0x00000005ff0e7819 */ /* 0x000fe20000011616 */
[----:B--2---:R-:W-:Y:S01]  /*0b10*/  FADD.FTZ R0, R0, R5 ;  /* 0x0000000500007221 */ /* 0x004fe20000010000 */
[----:B----4-:R-:W-:Y:S01]  /*0b20*/  FADD.FTZ R6, R3, R4 ;  /* 0x0000000403067221 */ /* 0x010fe20000010000 */
[----:B---3--:R-:W-:-:S03]  /*0b30*/  I2FP.F32.U32 R4, UR8 ;  /* 0x0000000800047c45 */ /* 0x008fc60008201000 */
[----:B------:R-:W2:Y:S04]  /*0b40*/  SHFL.BFLY PT, R3, R0, 0x8, 0x1f ;  /* 0x0d001f0000037f89 */ /* 0x000ea800000e0000 */
[----:B-1----:R-:W1:Y:S01]  /*0b50*/  SHFL.BFLY PT, R11, R6, 0x8, 0x1f ;  /* 0x0d001f00060b7f89 */ /* 0x002e6200000e0000 */
[----:B--2---:R-:W-:Y:S01]  /*0b60*/  FADD.FTZ R3, R0, R3 ;  /* 0x0000000300037221 */ /* 0x004fe20000010000 */
[----:B------:R-:W-:Y:S01]  /*0b70*/  FMUL.FTZ R0, R4, 0.03125 ;  /* 0x3d00000004007820 */ /* 0x000fe20000410000 */
[----:B-1----:R-:W-:-:S03]  /*0b80*/  FADD.FTZ R11, R6, R11 ;  /* 0x0000000b060b7221 */ /* 0x002fc60000010000 */
[----:B------:R-:W1:Y:S01]  /*0b90*/  SHFL.BFLY PT, R2, R3, 0x4, 0x1f ;  /* 0x0c801f0003027f89 */ /* 0x000e6200000e0000 */
[----:B------:R-:W-:Y:S02]  /*0ba0*/  LOP3.LUT P0, R6, R22, 0x1f, RZ, 0xc0, !PT ;  /* 0x0000001f16067812 */ /* 0x000fe4000780c0ff */
[----:B------:R-:W-:Y:S01]  /*0bb0*/  FSETP.GT.FTZ.AND P1, PT, R0, R15, PT ;  /* 0x0000000f0000720b */ /* 0x000fe20003f34000 */
[----:B------:R-:W2:Y:S10]  /*0bc0*/  SHFL.BFLY PT, R10, R11, 0x4, 0x1f ;  /* 0x0c801f000b0a7f89 */ /* 0x000eb400000e0000 */
[----:B------:R-:W3:Y:S01]  /*0bd0*/  @!P0 S2R R12, SR_CgaCtaId ;  /* 0x00000000000c8919 */ /* 0x000ee20000008800 */
[----:B-1----:R-:W-:Y:S01]  /*0be0*/  FADD.FTZ R2, R3, R2 ;  /* 0x0000000203027221 */ /* 0x002fe20000010000 */
[----:B------:R-:W-:Y:S01]  /*0bf0*/  @!P0 MOV R3, 0x400 ;  /* 0x0000040000038802 */ /* 0x000fe20000000f00 */
[----:B--2---:R-:W-:-:S03]  /*0c00*/  FADD.FTZ R10, R11, R10 ;  /* 0x0000000a0b0a7221 */ /* 0x004fc60000010000 */
[----:B------:R-:W1:Y:S01]  /*0c10*/  SHFL.BFLY PT, R5, R2, 0x2, 0x1f ;  /* 0x0c401f0002057f89 */ /* 0x000e6200000e0000 */
[----:B------:R-:W-:-:S03]  /*0c20*/  @!P0 IADD3 R3, PT, PT, R3, 0x88, RZ ;  /* 0x0000008803038810 */ /* 0x000fc60007ffe0ff */
[----:B------:R-:W2:Y:S01]  /*0c30*/  SHFL.BFLY PT, R13, R10, 0x2, 0x1f ;  /* 0x0c401f000a0d7f89 */ /* 0x000ea200000e0000 */
[----:B------:R-:W4:Y:S01]  /*0c40*/  @P1 S2R R11, SR_CgaCtaId ;  /* 0x00000000000b1919 */ /* 0x000f220000008800 */
[----:B---3--:R-:W-:-:S04]  /*0c50*/  @!P0 LEA R3, R12, R3, 0x18 ;  /* 0x000000030c038211 */ /* 0x008fc800078ec0ff */
[----:B------:R-:W-:Y:S01]  /*0c60*/  @!P0 LEA R3, R14, R3, 0x2 ;  /* 0x000000030e038211 */ /* 0x000fe200078e10ff */
[----:B-1----:R-:W-:Y:S01]  /*0c70*/  FADD.FTZ R5, R2, R5 ;  /* 0x0000000502057221 */ /* 0x002fe20000010000 */
[----:B--2---:R-:W-:-:S04]  /*0c80*/  FADD.FTZ R13, R10, R13 ;  /* 0x0000000d0a0d7221 */ /* 0x004fc80000010000 */
[----:B------:R-:W1:Y:S01]  /*0c90*/  SHFL.BFLY PT, R4, R5, 0x1, 0x1f ;  /* 0x0c201f0005047f89 */ /* 0x000e6200000e0000 */
[----:B------:R-:W-:-:S03]  /*0ca0*/  @P1 MOV R10, 0x400 ;  /* 0x00000400000a1802 */ /* 0x000fc60000000f00 */
[----:B------:R-:W2:Y:S02]  /*0cb0*/  SHFL.BFLY PT, R2, R13, 0x1, 0x1f ;  /* 0x0c201f000d027f89 */ /* 0x000ea400000e0000 */
[----:B------:R-:W-:-:S05]  /*0cc0*/  @P1 VIADD R10, R10, 0x88 ;  /* 0x000000880a0a1836 */ /* 0x000fca0000000000 */
[----:B----4-:R-:W-:Y:S01]  /*0cd0*/  @P1 LEA R11, R11, R10, 0x18 ;  /* 0x0000000a0b0b1211 */ /* 0x010fe200078ec0ff */
[----:B-1----:R-:W-:Y:S01]  /*0ce0*/  FADD.FTZ R16, R5, R4 ;  /* 0x0000000405107221 */ /* 0x002fe20000010000 */
[----:B------:R-:W-:Y:S02]  /*0cf0*/  IMAD.MOV.U32 R4, RZ, RZ, RZ ;  /* 0x000000ffff047224 */ /* 0x000fe400078e00ff */
[----:B------:R-:W-:Y:S01]  /*0d00*/  @P1 LEA R5, R6, R11, 0x2 ;  /* 0x0000000b06051211 */ /* 0x000fe200078e10ff */
[----:B--2---:R-:W-:Y:S01]  /*0d10*/  FADD.FTZ R18, R13, R2 ;  /* 0x000000020d127221 */ /* 0x004fe20000010000 */
[----:B------:R-:W-:Y:S01]  /*0d20*/  @!P0 STS [R3], R16 ;  /* 0x0000001003008388 */ /* 0x000fe20000000800 */
[----:B------:R-:W-:-:S03]  /*0d30*/  IMAD.MOV.U32 R2, RZ, RZ, RZ ;  /* 0x000000ffff027224 */ /* 0x000fc600078e00ff */
[----:B------:R-:W-:Y:S01]  /*0d40*/  @!P0 STS [R3+0x84], R18 ;  /* 0x0000841203008388 */ /* 0x000fe20000000800 */
[----:B------:R-:W-:Y:S01]  /*0d50*/  BAR.SYNC.DEFER_BLOCKING 0x0 ;  /* 0x0000000000007b1d */ /* 0x000fe20000010000 */
[----:B------:R-:W-:-:S05]  /*0d60*/  ISETP.NE.AND P0, PT, R22, RZ, PT ;  /* 0x000000ff1600720c */ /* 0x000fca0003f05270 */
[----:B------:R-:W1:Y:S04]  /*0d70*/  @P1 LDS R2, [R5] ;  /* 0x0000000005021984 */ /* 0x000e680000000800 */
[----:B------:R-:W2:Y:S04]  /*0d80*/  @P1 LDS R4, [R5+0x84] ;  /* 0x0000840005041984 */ /* 0x000ea80000000800 */
[----:B-1----:R-:W1:Y:S04]  /*0d90*/  SHFL.BFLY PT, R11, R2, 0x10, 0x1f ;  /* 0x0e001f00020b7f89 */ /* 0x002e6800000e0000 */
[----:B--2---:R-:W2:Y:S01]  /*0da0*/  SHFL.BFLY PT, R13, R4, 0x10, 0x1f ;  /* 0x0e001f00040d7f89 */ /* 0x004ea200000e0000 */
[----:B-1----:R-:W-:Y:S01]  /*0db0*/  FADD.FTZ R11, R11, R2 ;  /* 0x000000020b0b7221 */ /* 0x002fe20000010000 */
[----:B--2---:R-:W-:-:S04]  /*0dc0*/  FADD.FTZ R13, R13, R4 ;  /* 0x000000040d0d7221 */ /* 0x004fc80000010000 */
[----:B------:R-:W1:Y:S04]  /*0dd0*/  SHFL.BFLY PT, R10, R11, 0x8, 0x1f ;  /* 0x0d001f000b0a7f89 */ /* 0x000e6800000e0000 */
[----:B------:R-:W2:Y:S01]  /*0de0*/  SHFL.BFLY PT, R12, R13, 0x8, 0x1f ;  /* 0x0d001f000d0c7f89 */ /* 0x000ea200000e0000 */
        /* <DEDUP_REMOVED lines=13> */
[----:B--2---:R-:W-:Y:S01]  /*0ec0*/  FADD.FTZ R11, R4, R11 ;  /* 0x0000000b040b7221 */ /* 0x004fe20000010000 */
[----:B------:R-:W-:Y:S06]  /*0ed0*/  @P0 BRA `(.L_x_1926) ;  /* 0x0000000000340947 */ /* 0x000fec0003800000 */
[----:B------:R-:W-:Y:S01]  /*0ee0*/  I2FP.F32.S32 R2, R7 ;  /* 0x0000000700027245 */ /* 0x000fe20000201400 */
[----:B------:R-:W1:Y:S01]  /*0ef0*/  LDCU UR4, c[0x0][0x3c0] ;  /* 0x00007800ff0477ac */ /* 0x000e620008000800 */
[----:B------:R-:W2:Y:S04]  /*0f00*/  S2UR UR5, SR_CgaCtaId ;  /* 0x00000000000579c3 */ /* 0x000ea80000008800 */
[----:B------:R-:W3:Y:S02]  /*0f10*/  MUFU.RCP R2, R2 ;  /* 0x0000000200027308 */ /* 0x000ee40000001000 */
[-C--:B---3--:R-:W-:Y:S01]  /*0f20*/  FMUL.FTZ.D2 R4, R5, R2.reuse ;  /* 0x0000000205047220 */ /* 0x088fe20000310000 */
[----:B------:R-:W-:-:S03]  /*0f30*/  FMUL.FTZ R3, R11, R2 ;  /* 0x000000020b037220 */ /* 0x000fc60000410000 */
[----:B------:R-:W-:-:S04]  /*0f40*/  FMUL.FTZ R10, R4, R4 ;  /* 0x00000004040a7220 */ /* 0x000fc80000410000 */
[----:B------:R-:W-:-:S04]  /*0f50*/  FFMA.FTZ R3, R3, 0.5, -R10 ;  /* 0x3f00000003037823 */ /* 0x000fc8000001080a */
[----:B-1----:R-:W-:Y:S01]  /*0f60*/  FADD.FTZ R3, R3, UR4 ;  /* 0x0000000403037e21 */ /* 0x002fe20008010000 */
[----:B------:R-:W-:Y:S02]  /*0f70*/  UMOV UR4, 0x400 ;  /* 0x0000040000047882 */ /* 0x000fe40000000000 */
[----:B--2---:R-:W-:Y:S01]  /*0f80*/  ULEA UR4, UR5, UR4, 0x18 ;  /* 0x0000000405047291 */ /* 0x004fe2000f8ec0ff */
[----:B------:R-:W1:Y:S08]  /*0f90*/  MUFU.RSQ R5, R3 ;  /* 0x0000000300057308 */ /* 0x000e700000001400 */
[----:B-1----:R1:W-:Y:S03]  /*0fa0*/  STS.64 [UR4], R4 ;  /* 0x00000004ff007988 */ /* 0x0023e60008000a04 */
.L_x_1926:
[----:B------:R-:W-:Y:S05]  /*0fb0*/  BSYNC.RECONVERGENT B0 ;  /* 0x0000000000007941 */ /* 0x000fea0003800200 */
.L_x_1925:
[----:B------:R-:W-:Y:S01]  /*0fc0*/  BAR.SYNC.DEFER_BLOCKING 0x0 ;  /* 0x0000000000007b1d */ /* 0x000fe20000010000 */
[----:B------:R-:W-:Y:S01]  /*0fd0*/  ISETP.GE.AND P0, PT, R22, R7, PT ;  /* 0x000000071600720c */ /* 0x000fe20003f06270 */
[----:B------:R-:W-:-:S04]  /*0fe0*/  HFMA2 R15, -RZ, RZ, 0, 1.013278961181640625e-06 ;  /* 0x00000011ff0f7431 */ /* 0x000fc800000001ff */
[----:B------:R-:W2:Y:S01]  /*0ff0*/  LDCU UR9, c[0x0][0x3c8] ;  /* 0x00007900ff0977ac */ /* 0x000ea20008000800 */
[----:B------:R-:W-:Y:S01]  /*1000*/  BSSY.RECONVERGENT B0, `(.L_x_1927) ;  /* 0x0000062000007945 */ /* 0x000fe20003800200 */
[----:B------:R-:W3:Y:S06]  /*1010*/  LDCU UR10, c[0x0][0x3f0] ;  /* 0x00007e00ff0a77ac */ /* 0x000eec0008000800 */
[----:B------:R-:W-:Y:S05]  /*1020*/  @P0 BRA `(.L_x_1928) ;  /* 0x00000004007c0947 */ /* 0x000fea0003800000 */
[----:B------:R-:W1:Y:S01]  /*1030*/  S2R R16, SR_CgaCtaId ;  /* 0x0000000000107919 */ /* 0x000e620000008800 */
[----:B------:R-:W-:Y:S01]  /*1040*/  MOV R7, 0x400 ;  /* 0x0000040000077802 */ /* 0x000fe20000000f00 */
[----:B------:R-:W4:Y:S01]  /*1050*/  LDCU.64 UR4, c[0x0][0x3e8] ;  /* 0x00007d00ff0477ac */ /* 0x000f220008000a00 */
[----:B------:R-:W0:Y:S01]  /*1060*/  LDC.64 R2, c[0x0][0x380] ;  /* 0x0000e000ff027b82 */ /* 0x000e220000000a00 */
[----:B------:R-:W-:Y:S02]  /*1070*/  MOV R19, R22 ;  /* 0x0000001600137202 */ /* 0x000fe40000000f00 */
[----:B----4-:R-:W-:-:S04]  /*1080*/  ISETP.NE.U32.AND P0, PT, RZ, UR4, PT ;  /* 0x00000004ff007c0c */ /* 0x010fc8000bf05070 */
[----:B------:R-:W-:Y:S02]  /*1090*/  ISETP.NE.AND.EX P0, PT, RZ, UR5, PT, P0 ;  /* 0x00000005ff007c0c */ /* 0x000fe4000bf05300 */
[----:B-1----:R-:W-:Y:S01]  /*10a0*/  LEA R4, R16, R7, 0x18 ;  /* 0x0000000710047211 */ /* 0x002fe200078ec0ff */
[----:B------:R-:W-:-:S05]  /*10b0*/  VIADD R7, R7, 0x190 ;  /* 0x0000019007077836 */ /* 0x000fca0000000000 */
[----:B------:R-:W1:Y:S01]  /*10c0*/  LDS.64 R4, [R4] ;  /* 0x0000000004047984 */ /* 0x000e620000000a00 */
[----:B------:R-:W-:Y:S02]  /*10d0*/  LEA R16, R16, R7, 0x18 ;  /* 0x0000000710107211 */ /* 0x000fe400078ec0ff */
[----:B01----:R-:W-:-:S07]  /*10e0*/  F2FP.F16.F32.PACK_AB R17, R5, R4 ;  /* 0x000000040511723e */ /* 0x003fce00000000ff */
.L_x_1934:
[----:B0-----:R-:W0:Y:S08]  /*10f0*/  LDC.64 R10, c[0x0][0x3b0] ;  /* 0x0000ec00ff0a7b82 */ /* 0x001e300000000a00 */
[----:B-1----:R-:W1:Y:S01]  /*1100*/  LDC.64 R4, c[0x0][0x3b8] ;  /* 0x0000ee00ff047b82 */ /* 0x002e620000000a00 */
[----:B0-----:R-:W-:-:S05]  /*1110*/  IMAD.WIDE R10, R19, 0x4, R10 ;  /* 0x00000004130a7825 */ /* 0x001fca00078e020a */
[----:B------:R-:W4:Y:S01]  /*1120*/  LDG.E.CONSTANT R13, desc[UR6][R10.64] ;  /* 0x000000060a0d7981 */ /* 0x000f22000c1e9900 */
[----:B-1----:R-:W-:-:S05]  /*1130*/  IMAD.WIDE R4, R19, 0x4, R4 ;  /* 0x0000000413047825 */ /* 0x002fca00078e0204 */
[----:B------:R-:W4:Y:S01]  /*1140*/  LDG.E.CONSTANT R21, desc[UR6][R4.64] ;  /* 0x0000000604157981 */ /* 0x000f22000c1e9900 */
[----:B------:R-:W-:-:S05]  /*1150*/  IMAD R18, R19, 0x4, R16 ;  /* 0x0000000413127824 */ /* 0x000fca00078e0210 */
[----:B------:R-:W0:Y:S01]  /*1160*/  LDS R12, [R18] ;  /* 0x00000000120c7984 */ /* 0x000e220000000800 */
[----:B--2---:R-:W-:Y:S01]  /*1170*/  MOV R7, UR9 ;  /* 0x0000000900077c02 */ /* 0x004fe20008000f00 */
        /* <DEDUP_REMOVED lines=14> */
.L_x_1929:
[----:B---3--:R-:W-:-:S09]  /*1260*/  UISETP.NE.AND UP0, UPT, UR10, 0x2, UPT ;  /* 0x000000020a00788c */ /* 0x008fd2000bf05270 */
        /* <DEDUP_REMOVED lines=13> */
.L_x_1931:
[----:B------:R-:W-:-:S05]  /*1340*/  IMAD.WIDE R12, R21, 0x4, R2 ;  /* 0x00000004150c7825 */ /* 0x000fca00078e0202 */
[----:B------:R1:W-:Y:S02]  /*1350*/  STG.E desc[UR6][R12.64], R23 ;  /* 0x000000170c007986 */ /* 0x0003e4000c101906 */
.L_x_1930:
[----:B01----:R-:W-:-:S04]  /*1360*/  IADD3 R12, PT, PT, R19, UR8, RZ ;  /* 0x00000008130c7c10 */ /* 0x003fc8000fffe0ff */
        /* <DEDUP_REMOVED lines=8> */
[----:B------:R-:W2:Y:S04]  /*13f0*/  LDG.E.CONSTANT R10, desc[UR6][R10.64] ;  /* 0x000000060a0a7981 */ /* 0x000ea8000c1e9900 */
[----:B------:R1:W2:Y:S01]  /*1400*/  LDG.E.CONSTANT R4, desc[UR6][R4.64] ;  /* 0x0000000604047981 */ /* 0x0002a2000c1e9900 */
[----:B------:R-:W-:Y:S02]  /*1410*/  VIADD R21, R21, UR8 ;  /* 0x0000000815157c36 */ /* 0x000fe40008000000 */
[----:B0-----:R-:W-:-:S04]  /*1420*/  HADD2 R20, R20, -R17.H0_H0 ;  /* 0xa000001114147230 */ /* 0x001fc80000000000 */
[----:B-1----:R-:W-:-:S04]  /*1430*/  HMUL2 R5, R20, R17.H1_H1 ;  /* 0x3000001114057232 */ /* 0x002fc80000000000 */
[----:B--2---:R-:W-:Y:S01]  /*1440*/  HFMA2 R11, R5, R10, R4 ;  /* 0x0000000a050b7231 */ /* 0x004fe20000000004 */
        /* <DEDUP_REMOVED lines=9> */
.L_x_1932:
        /* <DEDUP_REMOVED lines=17> */
.L_x_1933:
[----:B------:R-:W-:-:S04]  /*15f0*/  IADD3 R19, PT, PT, R12, UR8, RZ ;  /* 0x000000080c137c10 */ /* 0x000fc8000fffe0ff */
[----:B------:R-:W-:-:S13]  /*1600*/  ISETP.GE.AND P1, PT, R19, R7, PT ;  /* 0x000000071300720c */ /* 0x000fda0003f26270 */
[----:B------:R-:W-:Y:S05]  /*1610*/  @!P1 BRA `(.L_x_1934) ;  /* 0xfffffff800b49947 */ /* 0x000fea000383ffff */
.L_x_1928:
[----:B--23--:R-:W-:Y:S05]  /*1620*/  BSYNC.RECONVERGENT B0 ;  /* 0x0000000000007941 */ /* 0x00cfea0003800200 */
.L_x_1927:
[----:B------:R-:W2:Y:S02]  /*1630*/  LDCU.64 UR4, c[0x0][0x3e8] ;  /* 0x00007d00ff0477ac */ /* 0x000ea40008000a00 */
[----:B--2---:R-:W-:-:S04]  /*1640*/  ISETP.NE.U32.AND P0, PT, RZ, UR4, PT ;  /* 0x00000004ff007c0c */ /* 0x004fc8000bf05070 */
[----:B------:R-:W-:-:S13]  /*1650*/  ISETP.NE.AND.EX P0, PT, RZ, UR5, PT, P0 ;  /* 0x00000005ff007c0c */ /* 0x000fda000bf05300 */
[----:B------:R-:W-:Y:S05]  /*1660*/  @!P0 EXIT ;  /* 0x000000000000894d */ /* 0x000fea0003800000 */
[----:B------:R-:W-:Y:S01]  /*1670*/  HADD2.F32 R15, -RZ, R15.H0_H0 ;  /* 0x2000000fff0f7230 */ /* 0x000fe20000004100 */
[----:B------:R-:W-:Y:S01]  /*1680*/  ISETP.NE.AND P0, PT, R6, RZ, PT ;  /* 0x000000ff0600720c */ /* 0x000fe20003f05270 */
[----:B------:R-:W-:Y:S01]  /*1690*/  BSSY.RECONVERGENT B0, `(.L_x_1935) ;  /* 0x000007b000007945 */ /* 0x000fe20003800200 */
[----:B-----5:R-:W-:Y:S02]  /*16a0*/  I2FP.F32.U32 R9, R6 ;  /* 0x0000000600097245 */ /* 0x020fe40000201000 */
[----:B------:R-:W2:Y:S02]  /*16b0*/  SHFL.BFLY PT, R2, R15, 0x10, 0x1f ;  /* 0x0e001f000f027f89 */ /* 0x000ea400000e0000 */
[----:B------:R-:W-:-:S07]  /*16c0*/  FSETP.GT.FTZ.AND P1, PT, R0, R9, PT ;  /* 0x000000090000720b */ /* 0x000fce0003f34000 */
[----:B------:R-:W3:Y:S06]  /*16d0*/  @!P0 S2R R9, SR_CgaCtaId ;  /* 0x0000000000098919 */ /* 0x000eec0000008800 */
[----:B0-----:R-:W0:Y:S01]  /*16e0*/  @P1 S2R R11, SR_CgaCtaId ;  /* 0x00000000000b1919 */ /* 0x001e220000008800 */
[----:B--2---:R-:W-:-:S05]  /*16f0*/  FMNMX.FTZ R2, R15, R2, !PT ;  /* 0x000000020f027209 */ /* 0x004fca0007810000 */
[----:B------:R-:W2:Y:S02]  /*1700*/  SHFL.BFLY PT, R3, R2, 0x8, 0x1f ;  /* 0x0d001f0002037f89 */ /* 0x000ea400000e0000 */
[----:B--2---:R-:W-:Y:S02]  /*1710*/  FMNMX.FTZ R3, R2, R3, !PT ;  /* 0x0000000302037209 */ /* 0x004fe40007810000 */
[----:B------:R-:W-:-:S03]  /*1720*/  @!P0 MOV R2, 0x400 ;  /* 0x0000040000028802 */ /* 0x000fc60000000f00 */
[----:B-1----:R-:W1:Y:S02]  /*1730*/  SHFL.BFLY PT, R4, R3, 0x4, 0x1f ;  /* 0x0c801f0003047f89 */ /* 0x002e6400000e0000 */
[----:B------:R-:W-:Y:S01]  /*1740*/  @!P0 VIADD R2, R2, 0x8 ;  /* 0x0000000802028836 */ /* 0x000fe20000000000 */
[----:B-1----:R-:W-:Y:S02]  /*1750*/  FMNMX.FTZ R4, R3, R4, !PT ;  /* 0x0000000403047209 */ /* 0x002fe40007810000 */
[----:B------:R-:W-:-:S03]  /*1760*/  @P1 MOV R3, 0x400 ;  /* 0x0000040000031802 */ /* 0x000fc60000000f00 */
[----:B------:R-:W1:Y:S02]  /*1770*/  SHFL.BFLY PT, R5, R4, 0x2, 0x1f ;  /* 0x0c401f0004057f89 */ /* 0x000e6400000e0000 */
[----:B-1----:R-:W-:Y:S02]  /*1780*/  FMNMX.FTZ R5, R4, R5, !PT ;  /* 0x0000000504057209 */ /* 0x002fe40007810000 */
[----:B------:R-:W-:Y:S02]  /*1790*/  @P1 IADD3 R4, PT, PT, R3, 0x8, RZ ;  /* 0x0000000803041810 */ /* 0x000fe40007ffe0ff */
[----:B---3--:R-:W-:Y:S01]  /*17a0*/  @!P0 LEA R3, R9, R2, 0x18 ;  /* 0x0000000209038211 */ /* 0x008fe200078ec0ff */
[----:B------:R-:W1:Y:S01]  /*17b0*/  SHFL.BFLY PT, R0, R5, 0x1, 0x1f ;  /* 0x0c201f0005007f89 */ /* 0x000e6200000e0000 */
[----:B0-----:R-:W-:Y:S01]  /*17c0*/  @P1 LEA R11, R11, R4, 0x18 ;  /* 0x000000040b0b1211 */ /* 0x001fe200078ec0ff */
[----:B------:R-:W-:Y:S02]  /*17d0*/  IMAD.MOV.U32 R2, RZ, RZ, -0x1f528714 ;  /* 0xe0ad78ecff027424 */ /* 0x000fe400078e00ff */
[----:B------:R-:W-:Y:S01]  /*17e0*/  @!P0 IMAD R3, R14, 0x4, R3 ;  /* 0x000000040e038824 */ /* 0x000fe200078e0203 */
[----:B------:R-:W-:-:S02]  /*17f0*/  @P1 LEA R6, R6, R11, 0x2 ;  /* 0x0000000b06061211 */ /* 0x000fc400078e10ff */
        /* <DEDUP_REMOVED lines=65> */
[----:B------:R-:W-:Y:S05]  /*1c10*/  CALL.REL.NOINC `($__internal_48_$__cuda_sm20_div_rn_f64_full) ;  /* 0x0000000000b47944 */ /* 0x000fea0003c00000 */
.L_x_1938:
[----:B------:R-:W-:Y:S05]  /*1c20*/  BSYNC.RECONVERGENT B1 ;  /* 0x0000000000017941 */ /* 0x000fea0003800200 */
.L_x_1937:
        /* <DEDUP_REMOVED lines=16> */
.L_x_1939:
[----:B0-----:R-:W-:-:S06]  /*1d30*/  IMAD R9, R7, 0x4, R14 ;  /* 0x0000000407097824 */ /* 0x001fcc00078e020e */
        /* <DEDUP_REMOVED lines=16> */
.L_x_1936:
[----:B------:R-:W-:Y:S05]  /*1e40*/  BSYNC.RECONVERGENT B0 ;  /* 0x0000000000007941 */ /* 0x000fea0003800200 */
.L_x_1935:
        /* <DEDUP_REMOVED lines=10> */
        .weak           $__internal_48_$__cuda_sm20_div_rn_f64_full
        .type           $__internal_48_$__cuda_sm20_div_rn_f64_full,@function
        .size           $__internal_48_$__cuda_sm20_div_rn_f64_full,(.L_x_2526 - $__internal_48_$__cuda_sm20_div_rn_f64_full)
$__internal_48_$__cuda_sm20_div_rn_f64_full:
        /* <DEDUP_REMOVED lines=92> */
.L_x_1941:
        /* <DEDUP_REMOVED lines=15> */
.L_x_1943:
[----:B------:R-:W-:Y:S01]  /*25a0*/  LOP3.LUT R11, R5, 0x80000, RZ, 0xfc, !PT ;  /* 0x00080000050b7812 */ /* 0x000fe200078efcff */
[----:B------:R-:W-:-:S07]  /*25b0*/  IMAD.MOV.U32 R10, RZ, RZ, R4 ;  /* 0x000000ffff0a7224 */ /* 0x000fce00078e0004 */
.L_x_1942:
[----:B------:R-:W-:Y:S05]  /*25c0*/  BSYNC.RECONVERGENT B2 ;  /* 0x0000000000027941 */ /* 0x000fea0003800200 */
.L_x_1940:
[----:B------:R-:W-:Y:S01]  /*25d0*/  HFMA2 R7, -RZ, RZ, 0, 0 ;  /* 0x00000000ff077431 */ /* 0x000fe200000001ff */
[----:B------:R-:W-:Y:S01]  /*25e0*/  MOV R2, R10 ;  /* 0x0000000a00027202 */ /* 0x000fe20000000f00 */
[----:B------:R-:W-:Y:S02]  /*25f0*/  IMAD.MOV.U32 R3, RZ, RZ, R11 ;  /* 0x000000ffff037224 */ /* 0x000fe400078e000b */
[----:B------:R-:W-:Y:S05]  /*2600*/  RET.REL.NODEC R6 `(_ZN17fastertransformer35generalAddBiasResidualLayerNormOpt2I7__half2Lb1ELb0ELi1ELb1ELi2EEEvPT_S3_PKS2_S5_S5_S5_S5_S5_fiiPKfS7_S7_Pfi) ;  /* 0xffffffd8067c7950 */ /* 0x000fea0003c3ffff */
.L_x_1944:
        /* <DEDUP_REMOVED lines=15> */
.L_x_2526:


//--------------------- .text._ZN17fastertransformer34generalAddBiasResidualLayerNormOptI7__half2Lb1ELb0ELi1ELb1ELi2EEEvPT_S3_PKS2_S5_S5_S5_S5_S5_fiiPKfS7_S7_Pfi --------------------------
	.section	.text._ZN17fastertransformer34generalAddBiasResidualLayerNormOptI7__half2Lb1ELb0ELi1ELb1ELi2EEEvPT_S3_PKS2_S5_S5_S5_S5_S5_fiiPKfS7_S7_Pfi,"ax",@progbits
	.align	128
        .global         _ZN17fastertransformer34generalAddBiasResidualLayerNormOptI7__half2Lb1ELb0ELi1ELb1ELi2EEEvPT_S3_PKS2_S5_S5_S5_S5_S5_fiiPKfS7_S7_Pfi
        .type           _ZN17fastertransformer34generalAddBiasResidualLayerNormOptI7__half2Lb1ELb0ELi1ELb1ELi2EEEvPT_S3_PKS2_S5_S5_S5_S5_S5_fiiPKfS7_S7_Pfi,@function
        .size           _ZN17fastertransformer34generalAddBiasResidualLayerNormOptI7__half2Lb1ELb0ELi1ELb1ELi2EEEvPT_S3_PKS2_S5_S5_S5_S5_S5_fiiPKfS7_S7_Pfi,(.L_x_2527 - _ZN17fastertransformer34generalAddBiasResidualLayerNormOptI7__half2Lb1ELb0ELi1ELb1ELi2EEEvPT_S3_PKS2_S5_S5_S5_S5_S5_fiiPKfS7_S7_Pfi)
        .other          _ZN17fastertransformer34generalAddBiasResidualLayerNormOptI7__half2Lb1ELb0ELi1ELb1ELi2EEEvPT_S3_PKS2_S5_S5_S5_S5_S5_fiiPKfS7_S7_Pfi,@"STO_CUDA_ENTRY STV_DEFAULT"
_ZN17fastertransformer34generalAddBiasResidualLayerNormOptI7__half2Lb1ELb0ELi1ELb1ELi2EEEvPT_S3_PKS2_S5_S5_S5_S5_S5_fiiPKfS7_S7_Pfi:
.text._ZN17fastertransformer34generalAddBiasResidualLayerNormOptI7__half2Lb1ELb0ELi1ELb1ELi2EEEvPT_S3_PKS2_S5_S5_S5_S5_S5_fiiPKfS7_S7_Pfi:
        /* <DEDUP_REMOVED lines=20> */
[----:B------:R-:W-:Y:S01]  /*0140*/  IMAD.MOV.U32 R17, RZ, RZ, RZ ;  /* 0x000000ffff117224 */ /* 0x000fe200078e00ff */
        /* <DEDUP_REMOVED lines=9> */
[----:B------:R-:W-:-:S03]  /*01e0*/  IMAD.MOV.U32 R20, RZ, RZ, R0 ;  /* 0x000000ffff147224 */ /* 0x000fc600078e0000 */
[----:B------:R-:W-:-:S03]  /*01f0*/  IADD3 R10, PT, PT, R10, 0x110, RZ ;  /* 0x000001100a0a7810 */ /* 0x000fc60007ffe0ff */
[----:B------:R-:W4:Y:S08]  /*0200*/  LDC.64 R6, c[0x0][0x3a0] ;  /* 0x0000e800ff067b82 */ /* 0x000f300000000a00 */
[----:B------:R-:W0:Y:S01]  /*0210*/  LDC.64 R8, c[0x0][0x388] ;  /* 0x0000e200ff087b82 */ /* 0x000e220000000a00 */
[----:B--2---:R-:W-:-:S07]  /*0220*/  LEA R17, R17, R10, 0x18 ;  /* 0x0000000a11117211 */ /* 0x004fce00078ec0ff */
.L_x_1948:
        /* <DEDUP_REMOVED lines=16> */
.L_x_1947:
        /* <DEDUP_REMOVED lines=8> */
.L_x_1949:
[----:B0-----:R-:W-:-:S04]  /*03b0*/  IMAD R19, R14, R3, R20 ;  /* 0x000000030e137224 */ /* 0x001fc800078e0214 */
[----:B---3--:R-:W-:-:S05]  /*03c0*/  IMAD.WIDE R22, R19, 0x8, R4 ;  /* 0x0000000813167825 */ /* 0x008fca00078e0204 */
[----:B------:R0:W2:Y:S01]  /*03d0*/  LDG.E.64.CONSTANT R10, desc[UR6][R22.64] ;  /* 0x00000006160a7981 */ /* 0x0000a2000c1e9b00 */
[----:B----4-:R-:W-:-:S06]  /*03e0*/  IMAD.WIDE R12, R19, 0x4, R6 ;  /* 0x00000004130c7825 */ /* 0x010fcc00078e0206 */
[----:B------:R-:W3:Y:S01]  /*03f0*/  LDG.E.CONSTANT R12, desc[UR6][R12.64] ;  /* 0x000000060c0c7981 */ /* 0x000ee2000c1e9900 */
[----:B0-----:R-:W-:Y:S01]  /*0400*/  LEA R22, R20, R18, 0x2 ;  /* 0x0000001214167211 */ /* 0x001fe200078e10ff */
        /* <DEDUP_REMOVED lines=14> */
.L_x_1946:
[----:B------:R-:W-:Y:S05]  /*04f0*/  BSYNC.RECONVERGENT B0 ;  /* 0x0000000000007941 */ /* 0x000fea0003800200 */
.L_x_1945:
[----:B------:R-:W-:Y:S01]  /*0500*/  HADD2 R16, R16.H0_H0, R16.H1_H1 ;  /* 0x3000001010107230 */ /* 0x000fe20000000800 */
[----:B------:R-:W-:Y:S01]  /*0510*/  MOV R8, 0x400 ;  /* 0x0000040000087802 */ /* 0x000fe20000000f00 */
[----:B------:R-:W2:Y:S01]  /*0520*/  LDCU UR8, c[0x0][0x360] ;  /* 0x00006c00ff0877ac */ /* 0x000ea20008000800 */
[----:B0-----:R-:W-:Y:S01]  /*0530*/  LOP3.LUT P0, R10, R0, 0x1f, RZ, 0xc0, !PT ;  /* 0x0000001f000a7812 */ /* 0x001fe2000780c0ff */
[----:B------:R-:W-:Y:S01]  /*0540*/  BSSY.RECONVERGENT B0, `(.L_x_1950) ;  /* 0x000004e000007945 */ /* 0x000fe20003800200 */
[----:B------:R-:W-:Y:S01]  /*0550*/  HADD2.F32 R16, -RZ, R16.H0_H0 ;  /* 0x20000010ff107230 */ /* 0x000fe20000004100 */
[----:B------:R-:W0:Y:S04]  /*0560*/  LDCU UR4, c[0x0][0x3c8] ;  /* 0x00007900ff0477ac */ /* 0x000e280008000800 */
[----:B------:R-:W1:Y:S01]  /*0570*/  SHFL.BFLY PT, R5, R16, 0x10, 0x1f ;  /* 0x0e001f0010057f89 */ /* 0x000e6200000e0000 */
[----:B--2---:R-:W-:-:S05]  /*0580*/  I2FP.F32.U32 R11, UR8 ;  /* 0x00000008000b7c45 */ /* 0x004fca0008201000 */
[----:B------:R-:W-:Y:S01]  /*0590*/  FMUL.FTZ R11, R11, 0.03125 ;  /* 0x3d0000000b0b7820 */ /* 0x000fe20000410000 */
[----:B-1----:R-:W-:-:S05]  /*05a0*/  FADD.FTZ R5, R16, R5 ;  /* 0x0000000510057221 */ /* 0x002fca0000010000 */
[----:B------:R-:W1:Y:S02]  /*05b0*/  SHFL.BFLY PT, R4, R5, 0x8, 0x1f ;  /* 0x0d001f0005047f89 */ /* 0x000e6400000e0000 */
[----:B-1----:R-:W-:-:S05]  /*05c0*/  FADD.FTZ R6, R5, R4 ;  /* 0x0000000405067221 */ /* 0x002fca0000010000 */
[----:B------:R-:W1:Y:S02]  /*05d0*/  SHFL.BFLY PT, R7, R6, 0x4, 0x1f ;  /* 0x0c801f0006077f89 */ /* 0x000e6400000e0000 */
[----:B-1----:R-:W-:Y:S01]  /*05e0*/  FADD.FTZ R9, R6, R7 ;  /* 0x0000000706097221 */ /* 0x002fe20000010000 */
[----:B------:R-:W-:Y:S01]  /*05f0*/  VIADD R6, R8, 0x8 ;  /* 0x0000000808067836 */ /* 0x000fe20000000000 */
[----:B------:R-:W1:Y:S03]  /*0600*/  S2R R7, SR_CgaCtaId ;  /* 0x0000000000077919 */ /* 0x000e660000008800 */
[----:B------:R-:W2:Y:S02]  /*0610*/  SHFL.BFLY PT, R4, R9, 0x2, 0x1f ;  /* 0x0c401f0009047f89 */ /* 0x000ea400000e0000 */
[----:B--2---:R-:W-:Y:S01]  /*0620*/  FADD.FTZ R12, R9, R4 ;  /* 0x00000004090c7221 */ /* 0x004fe20000010000 */
[----:B------:R-:W-:-:S02]  /*0630*/  I2FP.F32.U32 R4, R0 ;  /* 0x0000000000047245 */ /* 0x000fc40000201000 */
[----:B-1----:R-:W-:Y:S02]  /*0640*/  LEA R9, R7, R6, 0x18 ;  /* 0x0000000607097211 */ /* 0x002fe400078ec0ff */
[----:B------:R-:W1:Y:S01]  /*0650*/  SHFL.BFLY PT, R13, R12, 0x1, 0x1f ;  /* 0x0c201f000c0d7f89 */ /* 0x000e6200000e0000 */
[----:B------:R-:W-:Y:S02]  /*0660*/  FSETP.GT.FTZ.AND P2, PT, R11, R4, PT ;  /* 0x000000040b00720b */ /* 0x000fe40003f54000 */
[----:B------:R-:W-:Y:S01]  /*0670*/  LEA.HI R5, R0, R9, RZ, 0x1d ;  /* 0x0000000900057211 */ /* 0x000fe200078fe8ff */
[----:B------:R-:W-:Y:S02]  /*0680*/  IMAD R6, R10, 0x4, R9 ;  /* 0x000000040a067824 */ /* 0x000fe400078e0209 */
[----:B-1----:R-:W-:Y:S01]  /*0690*/  FADD.FTZ R18, R12, R13 ;  /* 0x0000000d0c127221 */ /* 0x002fe20000010000 */
[----:B------:R-:W-:-:S04]  /*06a0*/  MOV R12, RZ ;  /* 0x000000ff000c7202 */ /* 0x000fc80000000f00 */
[----:B------:R1:W-:Y:S01]  /*06b0*/  @!P0 STS [R5], R18 ;  /* 0x0000001205008388 */ /* 0x0003e20000000800 */
[----:B------:R-:W-:Y:S01]  /*06c0*/  BAR.SYNC.DEFER_BLOCKING 0x0 ;  /* 0x0000000000007b1d */ /* 0x000fe20000010000 */
[----:B------:R-:W-:-:S13]  /*06d0*/  ISETP.NE.AND P0, PT, R0, RZ, PT ;  /* 0x000000ff0000720c */ /* 0x000fda0003f05270 */
[----:B------:R-:W-:Y:S02]  /*06e0*/  @!P0 I2FP.F32.S32 R17, R3 ;  /* 0x0000000300118245 */ /* 0x000fe40000201400 */
[----:B-1----:R-:W-:-:S04]  /*06f0*/  @!P0 LEA R18, R7, R8, 0x18 ;  /* 0x0000000807128211 */ /* 0x002fc800078ec0ff */
        /* <DEDUP_REMOVED lines=12> */
[----:B-1----:R-:W-:Y:S01]  /*07c0*/  @!P0 FMUL.FTZ.D2 R9, R12, R17 ;  /* 0x000000110c098220 */ /* 0x002fe20000310000 */
[----:B------:R-:W-:-:S04]  /*07d0*/  IMAD.MOV.U32 R12, RZ, RZ, RZ ;  /* 0x000000ffff0c7224 */ /* 0x000fc800078e00ff */
[----:B------:R1:W-:Y:S01]  /*07e0*/  @!P0 STS [R18], R9 ;  /* 0x0000000912008388 */ /* 0x0003e20000000800 */
[----:B------:R-:W-:Y:S06]  /*07f0*/  BAR.SYNC.DEFER_BLOCKING 0x0 ;  /* 0x0000000000007b1d */ /* 0x000fec0000010000 */
[----:B0-----:R-:W-:Y:S05]  /*0800*/  @P1 BRA `(.L_x_1951) ;  /* 0x0000000000841947 */ /* 0x001fea0003800000 */
[----:B------:R-:W-:Y:S01]  /*0810*/  LEA R7, R7, R8, 0x18 ;  /* 0x0000000807077211 */ /* 0x000fe200078ec0ff */
[----:B------:R-:W0:Y:S01]  /*0820*/  S2R R14, SR_CTAID.X ;  /* 0x00000000000e7919 */ /* 0x000e220000002500 */
[----:B-1----:R-:W1:Y:S01]  /*0830*/  LDC.64 R8, c[0x0][0x390] ;  /* 0x0000e400ff087b82 */ /* 0x002e620000000a00 */
[----:B------:R-:W-:Y:S02]  /*0840*/  HFMA2 R12, -RZ, RZ, 0, 0 ;  /* 0x00000000ff0c7431 */ /* 0x000fe400000001ff */
[----:B------:R-:W-:Y:S01]  /*0850*/  IMAD.MOV.U32 R18, RZ, RZ, R0 ;  /* 0x000000ffff127224 */ /* 0x000fe200078e0000 */
[----:B------:R-:W2:Y:S06]  /*0860*/  LDS R7, [R7] ;  /* 0x0000000007077984 */ /* 0x000eac0000000800 */
.L_x_1952:
[----:B------:R-:W-:-:S04]  /*0870*/  IMAD.U32 R3, RZ, RZ, UR4 ;  /* 0x00000004ff037e24 */ /* 0x000fc8000f8e00ff */
[----:B0-----:R-:W-:-:S04]  /*0880*/  IMAD R15, R14, R3, R18 ;  /* 0x000000030e0f7224 */ /* 0x001fc800078e0212 */
[----:B-1----:R-:W-:-:S06]  /*0890*/  IMAD.WIDE.U32 R16, R15, 0x4, R8 ;  /* 0x000000040f107825 */ /* 0x002fcc00078e0008 */
[----:B------:R-:W3:Y:S01]  /*08a0*/  LDG.E.CONSTANT R16, desc[UR6][R16.64] ;  /* 0x0000000610107981 */ /* 0x000ee2000c1e9900 */
[----:B------:R-:W-:-:S04]  /*08b0*/  IADD3 R24, PT, PT, R18, UR8, RZ ;  /* 0x0000000812187c10 */ /* 0x000fc8000fffe0ff */
        /* <DEDUP_REMOVED lines=22> */
.L_x_1951:
[----:B------:R-:W-:Y:S05]  /*0a20*/  BSYNC.RECONVERGENT B0 ;  /* 0x0000000000007941 */ /* 0x000fea0003800200 */
.L_x_1950:
[----:B------:R-:W0:Y:S01]  /*0a30*/  SHFL.BFLY PT, R7, R12, 0x10, 0x1f ;  /* 0x0e001f000c077f89 */ /* 0x000e2200000e0000 */
[----:B------:R-:W-:Y:S01]  /*0a40*/  ISETP.NE.AND P0, PT, R10, RZ, PT ;  /* 0x000000ff0a00720c */ /* 0x000fe20003f05270 */
[----:B------:R-:W-:Y:S01]  /*0a50*/  BSSY.RECONVERGENT B0, `(.L_x_1953) ;  /* 0x0000025000007945 */ /* 0x000fe20003800200 */
[----:B------:R-:W-:Y:S02]  /*0a60*/  FSETP.GT.FTZ.AND P1, PT, R11, R4, PT ;  /* 0x000000040b00720b */ /* 0x000fe40003f34000 */
[----:B------:R-:W-:Y:S01]  /*0a70*/  MOV R4, RZ ;  /* 0x000000ff00047202 */ /* 0x000fe20000000f00 */
[----:B0-----:R-:W-:-:S05]  /*0a80*/  FADD.FTZ R7, R7, R12 ;  /* 0x0000000c07077221 */ /* 0x001fca0000010000 */
[----:B------:R-:W0:Y:S02]  /*0a90*/  SHFL.BFLY PT, R8, R7, 0x8, 0x1f ;  /* 0x0d001f0007087f89 */ /* 0x000e2400000e0000 */
[----:B0-----:R-:W-:-:S05]  /*0aa0*/  FADD.FTZ R8, R7, R8 ;  /* 0x0000000807087221 */ /* 0x001fca0000010000 */
[----:B-1----:R-:W0:Y:S02]  /*0ab0*/  SHFL.BFLY PT, R9, R8, 0x4, 0x1f ;  /* 0x0c801f0008097f89 */ /* 0x002e2400000e0000 */
        /* <DEDUP_REMOVED lines=30> */
.L_x_1954:
[----:B------:R-:W-:Y:S05]  /*0ca0*/  BSYNC.RECONVERGENT B0 ;  /* 0x0000000000007941 */ /* 0x000fea0003800200 */
.L_x_1953:
        /* <DEDUP_REMOVED lines=12> */
[----:B------:R-:W-:Y:S01]  /*0d70*/  MOV R20, R0 ;  /* 0x0000000000147202 */ /* 0x000fe20000000f00 */
[----:B------:R-:W-:-:S05]  /*0d80*/  VIADD R17, R3, 0x110 ;  /* 0x0000011003117836 */ /* 0x000fca0000000000 */
[----:B0-----:R-:W0:Y:S01]  /*0d90*/  LDC.64 R4, c[0x0][0x380] ;  /* 0x0000e000ff047b82 */ /* 0x001e220000000a00 */
[----:B----4-:R-:W-:-:S04]  /*0da0*/  ISETP.NE.U32.AND P0, PT, RZ, UR4, PT ;  /* 0x00000004ff007c0c */ /* 0x010fc8000bf05070 */
[----:B------:R-:W-:Y:S02]  /*0db0*/  ISETP.NE.AND.EX P0, PT, RZ, UR5, PT, P0 ;  /* 0x00000005ff007c0c */ /* 0x000fe4000bf05300 */
[C---:B---3--:R-:W-:Y:S02]  /*0dc0*/  LEA R19, R6.reuse, R3, 0x18 ;  /* 0x0000000306137211 */ /* 0x048fe400078ec0ff */
[----:B------:R-:W-:-:S04]  /*0dd0*/  LEA R17, R6, R17, 0x18 ;  /* 0x0000001106117211 */ /* 0x000fc800078ec0ff */
[----:B------:R-:W3:Y:S02]  /*0de0*/  LDS.64 R18, [R19] ;  /* 0x0000000013127984 */ /* 0x000ee40000000a00 */
[----:B01-3--:R-:W-:-:S07]  /*0df0*/  F2FP.F16.F32.PACK_AB R18, R19, R18 ;  /* 0x000000121312723e */ /* 0x00bfce00000000ff */
.L_x_1962:
        /* <DEDUP_REMOVED lines=23> */
.L_x_1957:
        /* <DEDUP_REMOVED lines=14> */
.L_x_1959:
[----:B------:R-:W-:-:S05]  /*1050*/  IMAD.WIDE R12, R21, 0x4, R4 ;  /* 0x00000004150c7825 */ /* 0x000fca00078e0204 */
[----:B------:R0:W-:Y:S02]  /*1060*/  STG.E desc[UR6][R12.64], R22 ;  /* 0x000000160c007986 */ /* 0x0001e4000c101906 */
.L_x_1958:
        /* <DEDUP_REMOVED lines=9> */
[----:B------:R0:W3:Y:S04]  /*1100*/  LDG.E.CONSTANT R8, desc[UR6][R8.64] ;  /* 0x0000000608087981 */ /* 0x0000e8000c1e9900 */
[----:B------:R-:W3:Y:S01]  /*1110*/  LDG.E.CONSTANT R6, desc[UR6][R6.64] ;  /* 0x0000000606067981 */ /* 0x000ee2000c1e9900 */
        /* <DEDUP_REMOVED lines=13> */
.L_x_1960:
        /* <DEDUP_REMOVED lines=16> */
.L_x_1961:
[----:B------:R-:W-:-:S05]  /*12f0*/  VIADD R20, R20, UR8 ;  /* 0x0000000814147c36 */ /* 0x000fca0008000000 */
[----:B------:R-:W-:-:S13]  /*1300*/  ISETP.GE.AND P1, PT, R20, R3, PT ;  /* 0x000000031400720c */ /* 0x000fda0003f26270 */
[----:B------:R-:W-:Y:S05]  /*1310*/  @!P1 BRA `(.L_x_1962) ;  /* 0xfffffff800b89947 */ /* 0x000fea000383ffff */
.L_x_1956:
[----:B-12---:R-:W-:Y:S05]  /*1320*/  BSYNC.RECONVERGENT B0 ;  /* 0x0000000000007941 */ /* 0x006fea0003800200 */
.L_x_1955:
        /* <DEDUP_REMOVED lines=17> */
[----:B--2---:R-:W-:-:S05]  /*1440*/  @P0 LEA R11, R11, R8, 0x18 ;  /* 0x000000080b0b0211 */ /* 0x004fca00078ec0ff */
[----:B------:R-:W-:Y:S01]  /*1450*/  @P0 IMAD R10, R10, 0x4, R11 ;  /* 0x000000040a0a0824 */ /* 0x000fe200078e020b */
[----:B0-----:R-:W-:-:S05]  /*1460*/  FMNMX.FTZ R2, R5, R2, !PT ;  /* 0x0000000205027209 */ /* 0x001fca0007810000 */
[----:B------:R-:W0:Y:S02]  /*1470*/  SHFL.BFLY PT, R7, R2, 0x4, 0x1f ;  /* 0x0c801f0002077f89 */ /* 0x000e2400000e0000 */
[----:B0-----:R-:W-:Y:S02]  /*1480*/  FMNMX.FTZ R7, R2, R7, !PT ;  /* 0x0000000702077209 */ /* 0x001fe40007810000 */
[----:B------:R-:W-:-:S03]  /*1490*/  @!P1 IADD3 R2, PT, PT, R6, 0x88, RZ ;  /* 0x0000008806029810 */ /* 0x000fc60007ffe0ff */
[----:B------:R-:W0:Y:S02]  /*14a0*/  SHFL.BFLY PT, R4, R7, 0x2, 0x1f ;  /* 0x0c401f0007047f89 */ /* 0x000e2400000e0000 */
[----:B0-----:R-:W-:Y:S02]  /*14b0*/  FMNMX.FTZ R4, R7, R4, !PT ;  /* 0x0000000407047209 */ /* 0x001fe40007810000 */
[----:B-1----:R-:W-:Y:S01]  /*14c0*/  @!P1 LEA R7, R9, R2, 0x18 ;  /* 0x0000000209079211 */ /* 0x002fe200078ec0ff */
[----:B------:R-:W-:Y:S02]  /*14d0*/  HFMA2 R2, -RZ, RZ, -598.5, 40320 ;  /* 0xe0ad78ecff027431 */ /* 0x000fe400000001ff */
        /* <DEDUP_REMOVED lines=67> */
[----:B------:R-:W-:Y:S05]  /*1910*/  CALL.REL.NOINC `($__internal_49_$__cuda_sm20_div_rn_f64_full) ;  /* 0x0000000000bc7944 */ /* 0x000fea0003c00000 */
.L_x_1966:
[----:B------:R-:W-:Y:S05]  /*1920*/  BSYNC.RECONVERGENT B1 ;  /* 0x0000000000017941 */ /* 0x000fea0003800200 */
.L_x_1965:
        /* <DEDUP_REMOVED lines=17> */
.L_x_1967:
[C---:B0-----:R-:W-:Y:S02]  /*1a40*/  IMAD R9, R8.reuse, 0x4, R15 ;  /* 0x0000000408097824 */ /* 0x041fe400078e020f */
[-C--:B------:R-:W-:Y:S02]  /*1a50*/  IMAD R3, R13, R17.reuse, R8 ;  /* 0x000000110d037224 */ /* 0x080fe400078e0208 */
[----:B------:R-:W-:Y:S02]  /*1a60*/  VIADD R8, R8, UR8 ;  /* 0x0000000808087c36 */ /* 0x000fe40008000000 */
[----:B------:R-:W0:Y:S03]  /*1a70*/  LDS R9, [R9] ;  /* 0x0000000009097984 */ /* 0x000e260000000800 */
        /* <DEDUP_REMOVED lines=13> */
.L_x_1964:
[----:B------:R-:W-:Y:S05]  /*1b50*/  BSYNC.RECONVERGENT B0 ;  /* 0x0000000000007941 */ /* 0x000fea0003800200 */
.L_x_1963:
        /* <DEDUP_REMOVED lines=11> */
        .weak           $__internal_49_$__cuda_sm20_div_rn_f64_full
        .type           $__internal_49_$__cuda_sm20_div_rn_f64_full,@function
        .size           $__internal_49_$__cuda_sm20_div_rn_f64_full,(.L_x_2527 - $__internal_49_$__cuda_sm20_div_rn_f64_full)
$__internal_49_$__cuda_sm20_div_rn_f64_full:
[C---:B------:R-:W-:Y:S01]  /*1c10*/  FSETP.GEU.AND P0, PT, |R7|.reuse, 1.469367938527859385e-39, PT ;  /* 0x001000000700780b */ /* 0x040fe20003f0e200 */
[----:B------:R-:W-:Y:S01]  /*1c20*/  IMAD.MOV.U32 R18, RZ, RZ, 0x40500000 ;  /* 0x40500000ff127424 */ /* 0x000fe200078e00ff */
[C---:B------:R-:W-:Y:S01]  /*1c30*/  LOP3.LUT R2, R7.reuse, 0x800fffff, RZ, 0xc0, !PT ;  /* 0x800fffff07027812 */ /* 0x040fe200078ec0ff */
[----:B------:R-:W-:Y:S01]  /*1c40*/  IMAD.MOV.U32 R9, RZ, RZ, 0x1ca00000 ;  /* 0x1ca00000ff097424 */ /* 0x000fe200078e00ff */
[----:B------:R-:W-:Y:S01]  /*1c50*/  LOP3.LUT R5, R7, 0x7ff00000, RZ, 0xc0, !PT ;  /* 0x7ff0000007057812 */ /* 0x000fe200078ec0ff */
[----:B------:R-:W-:Y:S01]  /*1c60*/  VIADD R19, R18, 0xffffffff ;  /* 0xffffffff12137836 */ /* 0x000fe20000000000 */
[----:B------:R-:W-:Y:S01]  /*1c70*/  LOP3.LUT R3, R2, 0x3ff00000, RZ, 0xfc, !PT ;  /* 0x3ff0000002037812 */ /* 0x000fe200078efcff */
[----:B------:R-:W-:Y:S01]  /*1c80*/  IMAD.MOV.U32 R10, RZ, RZ, 0x1 ;  /* 0x00000001ff0a7424 */ /* 0x000fe200078e00ff */
[----:B------:R-:W-:Y:S01]  /*1c90*/  MOV R2, R6 ;  /* 0x0000000600027202 */ /* 0x000fe20000000f00 */
[----:B------:R-:W-:Y:S01]  /*1ca0*/  BSSY.RECONVERGENT B2, `(.L_x_1968) ;  /* 0x0000064000027945 */ /* 0x000fe20003800200 */
[----:B------:R-:W-:-:S04]  /*1cb0*/  ISETP.LE.U32.AND P1, PT, R5, 0x40500000, PT ;  /* 0x405000000500780c */ /* 0x000fc80003f23070 */
[----:B------:R-:W0:Y:S01]  /*1cc0*/  @!P0 DMUL R2, R6, 8.98846567431157953865e+307 ;  /* 0x7fe0000006028828 */ /* 0x000e220000000000 */
[----:B------:R-:W-:Y:S01]  /*1cd0*/  SEL R14, R9, 0x63400000, !P1 ;  /* 0x63400000090e7807 */ /* 0x000fe20004800000 */
[----:B0-----:R-:W0:Y:S01]  /*1ce0*/  MUFU.RCP64H R11, R3 ;  /* 0x00000003000b7308 */ /* 0x001e220000001800 */
[----:B------:R-:W-:Y:S02]  /*1cf0*/  @!P0 LOP3.LUT R5, R3, 0x7ff00000, RZ, 0xc0, !PT ;  /* 0x7ff0000003058812 */ /* 0x000fe400078ec0ff */
[----:B------:R-:W-:Y:S02]  /*1d00*/  ISETP.GT.U32.AND P0, PT, R19, 0x7feffffe, PT ;  /* 0x7feffffe1300780c */ /* 0x000fe40003f04070 */
[----:B------:R-:W-:Y:S02]  /*1d10*/  IADD3 R19, PT, PT, R5, -0x1, RZ ;  /* 0xffffffff05137810 */ /* 0x000fe40007ffe0ff */
[----:B------:R-:W-:Y:S02]  /*1d20*/  LOP3.LUT R15, R14, 0xfc000, RZ, 0xfc, !PT ;  /* 0x000fc0000e0f7812 */ /* 0x000fe400078efcff */
[----:B------:R-:W-:-:S02]  /*1d30*/  ISETP.GT.U32.OR P0, PT, R19, 0x7feffffe, P0 ;  /* 0x7feffffe1300780c */ /* 0x000fc40000704470 */
[----:B------:R-:W-:-:S15]  /*1d40*/  MOV R14, RZ ;  /* 0x000000ff000e7202 */ /* 0x000fde0000000f00 */
        /* <DEDUP_REMOVED lines=72> */
.L_x_1969:
        /* <DEDUP_REMOVED lines=15> */
.L_x_1971:
[----:B------:R-:W-:Y:S01]  /*22c0*/  LOP3.LUT R11, R7, 0x80000, RZ, 0xfc, !PT ;  /* 0x00080000070b7812 */ /* 0x000fe200078efcff */
[----:B------:R-:W-:-:S07]  /*22d0*/  IMAD.MOV.U32 R10, RZ, RZ, R6 ;  /* 0x000000ffff0a7224 */ /* 0x000fce00078e0006 */
.L_x_1970:
[----:B------:R-:W-:Y:S05]  /*22e0*/  BSYNC.RECONVERGENT B2 ;  /* 0x0000000000027941 */ /* 0x000fea0003800200 */
.L_x_1968:
[----:B------:R-:W-:Y:S01]  /*22f0*/  HFMA2 R9, -RZ, RZ, 0, 0 ;  /* 0x00000000ff097431 */ /* 0x000fe200000001ff */
[----:B------:R-:W-:Y:S01]  /*2300*/  MOV R2, R10 ;  /* 0x0000000a00027202 */ /* 0x000fe20000000f00 */
[----:B------:R-:W-:Y:S02]  /*2310*/  IMAD.MOV.U32 R3, RZ, RZ, R11 ;  /* 0x000000ffff037224 */ /* 0x000fe400078e000b */
[----:B------:R-:W-:Y:S05]  /*2320*/  RET.REL.NODEC R8 `(_ZN17fastertransformer34generalAddBiasResidualLayerNormOptI7__half2Lb1ELb0ELi1ELb1ELi2EEEvPT_S3_PKS2_S5_S5_S5_S5_S5_fiiPKfS7_S7_Pfi) ;  /* 0xffffffdc08347950 */ /* 0x000fea0003c3ffff */
.L_x_1972:
        /* <DEDUP_REMOVED lines=13> */
.L_x_2527:


//--------------------- .text._ZN17fastertransformer35generalAddBiasResidualLayerNormOpt2I7__half2Lb0ELb1ELi1ELb1ELi2EEEvPT_S3_PKS2_S5_S5_S5_S5_S5_fiiPKfS7_S7_Pfi --------------------------
	.section	.text._ZN17fastertransformer35generalAddBiasResidualLayerNormOpt2I7__half2Lb0ELb1ELi1ELb1ELi2EEEvPT_S3_PKS2_S5_S5_S5_S5_S5_fiiPKfS7_S7_Pfi,"ax",@progbits
	.align	128
        .global         _ZN17fastertransformer35generalAddBiasResidualLayerNormOpt2I7__half2Lb0ELb1ELi1ELb1ELi2EEEvPT_S3_PKS2_S5_S5_S5_S5_S5_fiiPKfS7_S7_Pfi
        .type           _ZN17fastertransformer35generalAddBiasResidualLayerNormOpt2I7__half2Lb0ELb1ELi1ELb1ELi2EEEvPT_S3_PKS2_S5_S5_S5_S5_S5_fiiPKfS7_S7_Pfi,@function
        .size           _ZN17fastertransformer35generalAddBiasResidualLayerNormOpt2I7__half2Lb0ELb1ELi1ELb1ELi2EEEvPT_S3_PKS2_S5_S5_S5_S5_S5_fiiPKfS7_S7_Pfi,(.L_x_2528 - _ZN17fastertransformer35generalAddBiasResidualLayerNormOpt2I7__half2Lb0ELb1ELi1ELb1ELi2EEEvPT_S3_PKS2_S5_S5_S5_S5_S5_fiiPKfS7_S7_Pfi)
        .other          _ZN17fastertransformer35generalAddBiasResidualLayerNormOpt2I7__half2Lb0ELb1ELi1ELb1ELi2EEEvPT_S3_PKS2_S5_S5_S5_S5_S5_fiiPKfS7_S7_Pfi,@"STO_CUDA_ENTRY STV_DEFAULT"
_ZN17fastertransformer35generalAddBiasResidualLayerNormOpt2I7__half2Lb0ELb1ELi1ELb1ELi2EEEvPT_S3_PKS2_S5_S5_S5_S5_S5_fiiPKfS7_S7_Pfi:
.text._ZN17fastertransformer35generalAddBiasResidualLayerNormOpt2I7__half2Lb0ELb1ELi1ELb1ELi2EEEvPT_S3_PKS2_S5_S5_S5_S5_S5_fiiPKfS7_S7_Pfi:
        /* <DEDUP_REMOVED lines=29> */
.L_x_1975:
[----:B------:R-:W-:Y:S02]  /*01d0*/  IMAD.U32 R3, RZ, RZ, UR5 ;  /* 0x00000005ff037e24 */ /* 0x000fe4000f8e00ff */
[----:B--2---:R-:W-:-:S04]  /*01e0*/  IMAD.WIDE R16, R23, 0x4, R6 ;  /* 0x0000000417107825 */ /* 0x004fc800078e0206 */
[----:B------:R-:W-:Y:S01]  /*01f0*/  IMAD R13, R0, R3, R23 ;  /* 0x00000003000d7224 */ /* 0x000fe200078e0217 */
[----:B------:R-:W2:Y:S03]  /*0200*/  LDG.E.CONSTANT R12, desc[UR6][R16.64] ;  /* 0x00000006100c7981 */ /* 0x000ea6000c1e9900 */
[----:B---3--:R-:W-:-:S05]  /*0210*/  IMAD.WIDE R14, R13, 0x4, R8 ;  /* 0x000000040d0e7825 */ /* 0x008fca00078e0208 */
[----:B------:R-:W3:Y:S01]  /*0220*/  LDG.E.CONSTANT R24, desc[UR6][R14.64] ;  /* 0x000000060e187981 */ /* 0x000ee2000c1e9900 */
[--C-:B--2---:R-:W-:Y:S02]  /*0230*/  HADD2.F32 R22, -RZ, R12.reuse.H1_H1 ;  /* 0x3000000cff167230 */ /* 0x104fe40000004100 */
[----:B------:R-:W-:-:S03]  /*0240*/  HADD2.F32 R12, -RZ, R12.H0_H0 ;  /* 0x2000000cff0c7230 */ /* 0x000fc60000004100 */
[----:B------:R-:W-:Y:S01]  /*0250*/  FADD.FTZ R22, RZ, R22 ;  /* 0x00000016ff167221 */ /* 0x000fe20000010000 */
[--C-:B---3--:R-:W-:Y:S02]  /*0260*/  HADD2.F32 R27, -RZ, R24.reuse.H1_H1 ;  /* 0x30000018ff1b7230 */ /* 0x108fe40000004100 */
[----:B------:R-:W-:Y:S01]  /*0270*/  FADD.FTZ R12, RZ, R12 ;  /* 0x0000000cff0c7221 */ /* 0x000fe20000010000 */
[----:B------:R-:W-:Y:S02]  /*0280*/  HADD2.F32 R25, -RZ, R24.H0_H0 ;  /* 0x20000018ff197230 */ /* 0x000fe40000004100 */
[----:B------:R-:W-:-:S03]  /*0290*/  FADD.FTZ R27, R22, R27 ;  /* 0x0000001b161b7221 */ /* 0x000fc60000010000 */
[----:B------:R-:W-:Y:S01]  /*02a0*/  FADD.FTZ R12, R12, R25 ;  /* 0x000000190c0c7221 */ /* 0x000fe20000010000 */
[----:B------:R-:W-:-:S03]  /*02b0*/  FMUL.FTZ R29, R27, R27 ;  /* 0x0000001b1b1d7220 */ /* 0x000fc60000410000 */
[C---:B------:R-:W-:Y:S01]  /*02c0*/  FADD.FTZ R25, R12.reuse, R27 ;  /* 0x0000001b0c197221 */ /* 0x040fe20000010000 */
[-C--:B------:R-:W-:Y:S01]  /*02d0*/  F2FP.F16.F32.PACK_AB R27, R27, R12.reuse ;  /* 0x0000000c1b1b723e */ /* 0x080fe200000000ff */
[----:B------:R-:W-:Y:S01]  /*02e0*/  FFMA.FTZ R24, R12, R12, R29 ;  /* 0x0000000c0c187223 */ /* 0x000fe2000001001d */
[----:B------:R-:W-:Y:S02]  /*02f0*/  IMAD R22, R23, 0x4, R5 ;  /* 0x0000000417167824 */ /* 0x000fe400078e0205 */
[----:B----4-:R-:W-:Y:S01]  /*0300*/  IMAD.WIDE R12, R13, 0x4, R10 ;  /* 0x000000040d0c7825 */ /* 0x010fe200078e020a */
[----:B------:R-:W-:Y:S02]  /*0310*/  IADD3 R23, PT, PT, R18, R23, RZ ;  /* 0x0000001712177210 */ /* 0x000fe40007ffe0ff */
[----:B------:R0:W-:Y:S04]  /*0320*/  STS [R22], R27 ;  /* 0x0000001b16007388 */ /* 0x0001e80000000800 */
[----:B------:R0:W-:Y:S01]  /*0330*/  STG.E desc[UR6][R12.64], R27 ;  /* 0x0000001b0c007986 */ /* 0x0001e2000c101906 */
[----:B------:R-:W-:Y:S01]  /*0340*/  ISETP.GE.AND P0, PT, R23, R3, PT ;  /* 0x000000031700720c */ /* 0x000fe20003f06270 */
[----:B------:R-:W-:Y:S01]  /*0350*/  FADD.FTZ R20, R25, R20 ;  /* 0x0000001419147221 */ /* 0x000fe20000010000 */
[----:B------:R-:W-:-:S11]  /*0360*/  FADD.FTZ R19, R24, R19 ;  /* 0x0000001318137221 */ /* 0x000fd60000010000 */
[----:B0-----:R-:W-:Y:S05]  /*0370*/  @P0 BRA `(.L_x_1974) ;  /* 0x0000000000700947 */ /* 0x001fea0003800000 */
[----:B------:R-:W-:-:S05]  /*0380*/  IADD3 R16, P0, PT, R21, R16, RZ ;  /* 0x0000001015107210 */ /* 0x000fca0007f1e0ff */
[----:B------:R-:W-:Y:S01]  /*0390*/  IMAD.X R17, RZ, RZ, R17, P0 ;  /* 0x000000ffff117224 */ /* 0x000fe200000e0611 */
[----:B------:R-:W-:-:S04]  /*03a0*/  IADD3 R14, P0, PT, R21, R14, RZ ;  /* 0x0000000e150e7210 */ /* 0x000fc80007f1e0ff */
[----:B------:R-:W2:Y:S01]  /*03b0*/  LDG.E.CONSTANT R16, desc[UR6][R16.64] ;  /* 0x0000000610107981 */ /* 0x000ea2000c1e9900 */
[----:B------:R-:W-:-:S05]  /*03c0*/  IMAD.X R15, RZ, RZ, R15, P0 ;  /* 0x000000ffff0f7224 */ /* 0x000fca00000e060f */
[----:B------:R-:W3:Y:S01]  /*03d0*/  LDG.E.CONSTANT R14, desc[UR6][R14.64] ;  /* 0x000000060e0e7981 */ /* 0x000ee2000c1e9900 */
[C---:B------:R-:W-:Y:S01]  /*03e0*/  IADD3 R12, P0, PT, R21.reuse, R12, RZ ;  /* 0x0000000c150c7210 */ /* 0x040fe20007f1e0ff */
[----:B------:R-:W-:-:S03]  /*03f0*/  IMAD.IADD R22, R21, 0x1, R22 ;  /* 0x0000000115167824 */ /* 0x000fc600078e0216 */
[----:B------:R-:W-:Y:S01]  /*0400*/  IADD3.X R13, PT, PT, RZ, R13, RZ, P0, !PT ;  /* 0x0000000dff0d7210 */ /* 0x000fe200007fe4ff */
[----:B------:R-:W-:-:S05]  /*0410*/  IMAD.IADD R23, R23, 0x1, R18 ;  /* 0x0000000117177824 */ /* 0x000fca00078e0212 */
        /* <DEDUP_REMOVED lines=18> */
.L_x_1974:
[----:B------:R-:W-:Y:S05]  /*0540*/  BSYNC.RECONVERGENT B0 ;  /* 0x0000000000007941 */ /* 0x000fea0003800200 */
.L_x_1973:
[----:B------:R-:W0:Y:S01]  /*0550*/  SHFL.BFLY PT, R5, R20, 0x10, 0x1f ;  /* 0x0e001f0014057f89 */ /* 0x000e2200000e0000 */
[----:B------:R-:W1:Y:S01]  /*0560*/  LDCU UR8, c[0x0][0x360] ;  /* 0x00006c00ff0877ac */ /* 0x000e620008000800 */
[----:B------:R-:W-:Y:S01]  /*0570*/  I2FP.F32.U32 R16, R4 ;  /* 0x0000000400107245 */ /* 0x000fe20000201000 */
[----:B------:R-:W-:Y:S01]  /*0580*/  BSSY.RECONVERGENT B0, `(.L_x_1976) ;  /* 0x000004d000007945 */ /* 0x000fe20003800200 */
[----:B------:R-:W2:Y:S01]  /*0590*/  SHFL.BFLY PT, R6, R19, 0x10, 0x1f ;  /* 0x0e001f0013067f89 */ /* 0x000ea200000e0000 */
[----:B------:R-:W-:Y:S02]  /*05a0*/  LOP3.LUT P0, R14, R4, 0x1f, RZ, 0xc0, !PT ;  /* 0x0000001f040e7812 */ /* 0x000fe4000780c0ff */
[----:B------:R-:W-:-:S11]  /*05b0*/  SHF.R.U32.HI R15, RZ, 0x5, R4 ;  /* 0x00000005ff0f7819 */ /* 0x000fd60000011604 */
[----:B------:R-:W3:Y:S01]  /*05c0*/  @!P0 S2R R13, SR_CgaCtaId ;  /* 0x00000000000d8919 */ /* 0x000ee20000008800 */
[----:B-1----:R-:W-:Y:S01]  /*05d0*/  I2FP.F32.U32 R12, UR8 ;  /* 0x00000008000c7c45 */ /* 0x002fe20008201000 */
[----:B0-----:R-:W-:Y:S01]  /*05e0*/  FADD.FTZ R5, R5, R20 ;  /* 0x0000001405057221 */ /* 0x001fe20000010000 */
[----:B--2---:R-:W-:-:S04]  /*05f0*/  FADD.FTZ R9, R6, R19 ;  /* 0x0000001306097221 */ /* 0x004fc80000010000 */
[----:B------:R-:W0:Y:S04]  /*0600*/  SHFL.BFLY PT, R6, R5, 0x8, 0x1f ;  /* 0x0d001f0005067f89 */ /* 0x000e2800000e0000 */
[----:B------:R-:W1:Y:S01]  /*0610*/  SHFL.BFLY PT, R8, R9, 0x8, 0x1f ;  /* 0x0d001f0009087f89 */ /* 0x000e6200000e0000 */
[----:B0-----:R-:W-:Y:S01]  /*0620*/  FADD.FTZ R6, R5, R6 ;  /* 0x0000000605067221 */ /* 0x001fe20000010000 */
[----:B------:R-:W-:Y:S01]  /*0630*/  FMUL.FTZ R5, R12, 0.03125 ;  /* 0x3d0000000c057820 */ /* 0x000fe20000410000 */
[----:B-1----:R-:W-:-:S03]  /*0640*/  FADD.FTZ R10, R9, R8 ;  /* 0x00000008090a7221 */ /* 0x002fc60000010000 */
        /* <DEDUP_REMOVED lines=12> */
[----:B---3--:R-:W-:-:S05]  /*0710*/  @!P0 LEA R6, R13, R6, 0x18 ;  /* 0x000000060d068211 */ /* 0x008fca00078ec0ff */
[----:B------:R-:W-:Y:S02]  /*0720*/  @!P0 IMAD R6, R15, 0x4, R6 ;  /* 0x000000040f068824 */ /* 0x000fe400078e0206 */
[----:B0-----:R-:W-:Y:S01]  /*0730*/  FADD.FTZ R8, R7, R8 ;  /* 0x0000000807087221 */ /* 0x001fe20000010000 */
[----:B-1----:R-:W-:-:S04]  /*0740*/  FADD.FTZ R12, R11, R12 ;  /* 0x0000000c0b0c7221 */ /* 0x002fc80000010000 */
[----:B------:R-:W0:Y:S01]  /*0750*/  SHFL.BFLY PT, R9, R8, 0x1, 0x1f ;  /* 0x0c201f0008097f89 */ /* 0x000e2200000e0000 */
[----:B--2---:R-:W-:-:S03]  /*0760*/  @P1 LEA R11, R17, R10, 0x18 ;  /* 0x0000000a110b1211 */ /* 0x004fc600078ec0ff */
        /* <DEDUP_REMOVED lines=46> */
.L_x_1977:
[----:B------:R-:W-:Y:S05]  /*0a50*/  BSYNC.RECONVERGENT B0 ;  /* 0x0000000000007941 */ /* 0x000fea0003800200 */
.L_x_1976:
        /* <DEDUP_REMOVED lines=19> */
.L_x_1985:
        /* <DEDUP_REMOVED lines=23> */
.L_x_1980:
        /* <DEDUP_REMOVED lines=14> */
.L_x_1982:
[----:B------:R-:W-:-:S05]  /*0de0*/  IMAD.WIDE R12, R21, 0x4, R6 ;  /* 0x00000004150c7825 */ /* 0x000fca00078e0206 */
[----:B------:R0:W-:Y:S02]  /*0df0*/  STG.E desc[UR6][R12.64], R22 ;  /* 0x000000160c007986 */ /* 0x0001e4000c101906 */
.L_x_1981:
        /* <DEDUP_REMOVED lines=24> */
.L_x_1983:
        /* <DEDUP_REMOVED lines=17> */
.L_x_1984:
[----:B------:R-:W-:-:S05]  /*1090*/  VIADD R20, R12, UR8 ;  /* 0x000000080c147c36 */ /* 0x000fca0008000000 */
[----:B------:R-:W-:-:S13]  /*10a0*/  ISETP.GE.AND P1, PT, R20, R3, PT ;  /* 0x000000031400720c */ /* 0x000fda0003f26270 */
[----:B------:R-:W-:Y:S05]  /*10b0*/  @!P1 BRA `(.L_x_1985) ;  /* 0xfffffff800b49947 */ /* 0x000fea000383ffff */
.L_x_1979:
[----:B-12---:R-:W-:Y:S05]  /*10c0*/  BSYNC.RECONVERGENT B0 ;  /* 0x0000000000007941 */ /* 0x006fea0003800200 */
.L_x_1978:
        /* <DEDUP_REMOVED lines=94> */
[----:B------:R-:W-:Y:S05]  /*16b0*/  CALL.REL.NOINC `($__internal_50_$__cuda_sm20_div_rn_f64_full) ;  /* 0x0000000000b47944 */ /* 0x000fea0003c00000 */
.L_x_1989:
[----:B------:R-:W-:Y:S05]  /*16c0*/  BSYNC.RECONVERGENT B1 ;  /* 0x0000000000017941 */ /* 0x000fea0003800200 */
.L_x_1988:
        /* <DEDUP_REMOVED lines=16> */
.L_x_1990:
        /* <DEDUP_REMOVED lines=17> */
.L_x_1987:
[----:B------:R-:W-:Y:S05]  /*18e0*/  BSYNC.RECONVERGENT B0 ;  /* 0x0000000000007941 */ /* 0x000fea0003800200 */
.L_x_1986:
        /* <DEDUP_REMOVED lines=10> */
        .weak           $__internal_50_$__cuda_sm20_div_rn_f64_full
        .type           $__internal_50_$__cuda_sm20_div_rn_f64_full,@function
        .size           $__internal_50_$__cuda_sm20_div_rn_f64_full,(.L_x_2528 - $__internal_50_$__cuda_sm20_div_rn_f64_full)
$__internal_50_$__cuda_sm20_div_rn_f64_full:
        /* <DEDUP_REMOVED lines=92> */
.L_x_1992:
        /* <DEDUP_REMOVED lines=15> */
.L_x_1994:
[----:B------:R-:W-:Y:S01]  /*2040*/  LOP3.LUT R11, R7, 0x80000, RZ, 0xfc, !PT ;  /* 0x00080000070b7812 */ /* 0x000fe200078efcff */
[----:B------:R-:W-:-:S07]  /*2050*/  IMAD.MOV.U32 R10, RZ, RZ, R6 ;  /* 0x000000ffff0a7224 */ /* 0x000fce00078e0006 */
.L_x_1993:
[----:B------:R-:W-:Y:S05]  /*2060*/  BSYNC.RECONVERGENT B2 ;  /* 0x0000000000027941 */ /* 0x000fea0003800200 */
.L_x_1991:
[----:B------:R-:W-:Y:S01]  /*2070*/  HFMA2 R9, -RZ, RZ, 0, 0 ;  /* 0x00000000ff097431 */ /* 0x000fe200000001ff */
[----:B------:R-:W-:Y:S01]  /*2080*/  MOV R2, R10 ;  /* 0x0000000a00027202 */ /* 0x000fe20000000f00 */
[----:B------:R-:W-:Y:S02]  /*2090*/  IMAD.MOV.U32 R3, RZ, RZ, R11 ;  /* 0x000000ffff037224 */ /* 0x000fe400078e000b */
[----:B------:R-:W-:Y:S05]  /*20a0*/  RET.REL.NODEC R8 `(_ZN17fastertransformer35generalAddBiasResidualLayerNormOpt2I7__half2Lb0ELb1ELi1ELb1ELi2EEEvPT_S3_PKS2_S5_S5_S5_S5_S5_fiiPKfS7_S7_Pfi) ;  /* 0xffffffdc08d47950 */ /* 0x000fea0003c3ffff */
.L_x_1995:
        /* <DEDUP_REMOVED lines=13> */
.L_x_2528:


//--------------------- .text._ZN17fastertransformer34generalAddBiasResidualLayerNormOptI7__half2Lb0ELb1ELi1ELb1ELi2EEEvPT_S3_PKS2_S5_S5_S5_S5_S5_fiiPKfS7_S7_Pfi --------------------------
	.section	.text._ZN17fastertransformer34generalAddBiasResidualLayerNormOptI7__half2Lb0ELb1ELi1ELb1ELi2EEEvPT_S3_PKS2_S5_S5_S5_S5_S5_fiiPKfS7_S7_Pfi,"ax",@progbits
	.align	128
        .global         _ZN17fastertransformer34generalAddBiasResidualLayerNormOptI7__half2Lb0ELb1ELi1ELb1ELi2EEEvPT_S3_PKS2_S5_S5_S5_S5_S5_fiiPKfS7_S7_Pfi
        .type           _ZN17fastertransformer34generalAddBiasResidualLayerNormOptI7__half2Lb0ELb1ELi1ELb1ELi2EEEvPT_S3_PKS2_S5_S5_S5_S5_S5_fiiPKfS7_S7_Pfi,@function
        .size           _ZN17fastertransformer34generalAddBiasResidualLayerNormOptI7__half2Lb0ELb1ELi1ELb1ELi2EEEvPT_S3_PKS2_S5_S5_S5_S5_S5_fiiPKfS7_S7_Pfi,(.L_x_2529 - _ZN17fastertransformer34generalAddBiasResidualLayerNormOptI7__half2Lb0ELb1ELi1ELb1ELi2EEEvPT_S3_PKS2_S5_S5_S5_S5_S5_fiiPKfS7_S7_Pfi)
        .other          _ZN17fastertransformer34generalAddBiasResidualLayerNormOptI7__half2Lb0ELb1ELi1ELb1ELi2EEEvPT_S3_PKS2_S5_S5_S5_S5_S5_fiiPKfS7_S7_Pfi,@"STO_CUDA_ENTRY STV_DEFAULT"
_ZN17fastertransformer34generalAddBiasResidualLayerNormOptI7__half2Lb0ELb1ELi1ELb1ELi2EEEvPT_S3_PKS2_S5_S5_S5_S5_S5_fiiPKfS7_S7_Pfi:
.text._ZN17fastertransformer34generalAddBiasResidualLayerNormOptI7__half2Lb0ELb1ELi1ELb1ELi2EEEvPT_S3_PKS2_S5_S5_S5_S5_S5_fiiPKfS7_S7_Pfi:
        /* <DEDUP_REMOVED lines=24> */
.L_x_1998:
[----:B-1-3--:R-:W-:Y:S02]  /*0180*/  IMAD R15, R16, R9, R20 ;  /* 0x00000009100f7224 */ /* 0x00afe400078e0214 */
[----:B----4-:R-:W-:-:S04]  /*0190*/  IMAD.WIDE R18, R20, 0x4, R6 ;  /* 0x0000000414127825 */ /* 0x010fc800078e0206 */
[C---:B--2---:R-:W-:Y:S02]  /*01a0*/  IMAD.WIDE R10, R15.reuse, 0x4, R4 ;  /* 0x000000040f0a7825 */ /* 0x044fe400078e0204 */
[----:B------:R-:W2:Y:S04]  /*01b0*/  LDG.E.CONSTANT R18, desc[UR6][R18.64] ;  /* 0x0000000612127981 */ /* 0x000ea8000c1e9900 */
[----:B------:R2:W3:Y:S01]  /*01c0*/  LDG.E.CONSTANT R10, desc[UR6][R10.64] ;  /* 0x000000060a0a7981 */ /* 0x0004e2000c1e9900 */
[----:B0-----:R-:W-:-:S04]  /*01d0*/  IMAD.WIDE R14, R15, 0x4, R2 ;  /* 0x000000040f0e7825 */ /* 0x001fc800078e0202 */
        /* <DEDUP_REMOVED lines=9> */
.L_x_1997:
[----:B------:R-:W-:Y:S05]  /*0270*/  BSYNC.RECONVERGENT B0 ;  /* 0x0000000000007941 */ /* 0x000fea0003800200 */
.L_x_1996:
        /* <DEDUP_REMOVED lines=55> */
.L_x_2001:
        /* <DEDUP_REMOVED lines=27> */
.L_x_2000:
[----:B------:R-:W-:Y:S05]  /*07a0*/  BSYNC.RECONVERGENT B0 ;  /* 0x0000000000007941 */ /* 0x000fea0003800200 */
.L_x_1999:
        /* <DEDUP_REMOVED lines=39> */
.L_x_2003:
[----:B------:R-:W-:Y:S05]  /*0a20*/  BSYNC.RECONVERGENT B0 ;  /* 0x0000000000007941 */ /* 0x000fea0003800200 */
.L_x_2002:
        /* <DEDUP_REMOVED lines=21> */
.L_x_2011:
        /* <DEDUP_REMOVED lines=23> */
.L_x_2006:
        /* <DEDUP_REMOVED lines=14> */
.L_x_2008:
[----:B------:R-:W-:-:S05]  /*0dd0*/  IMAD.WIDE R12, R21, 0x4, R2 ;  /* 0x00000004150c7825 */ /* 0x000fca00078e0202 */
[----:B------:R0:W-:Y:S02]  /*0de0*/  STG.E desc[UR6][R12.64], R22 ;  /* 0x000000160c007986 */ /* 0x0001e4000c101906 */
.L_x_2007:
        /* <DEDUP_REMOVED lines=24> */
.L_x_2009:
        /* <DEDUP_REMOVED lines=16> */
.L_x_2010:
[----:B------:R-:W-:-:S05]  /*1070*/  VIADD R20, R20, UR8 ;  /* 0x0000000814147c36 */ /* 0x000fca0008000000 */
[----:B------:R-:W-:-:S13]  /*1080*/  ISETP.GE.AND P1, PT, R20, R9, PT ;  /* 0x000000091400720c */ /* 0x000fda0003f26270 */
[----:B------:R-:W-:Y:S05]  /*1090*/  @!P1 BRA `(.L_x_2011) ;  /* 0xfffffff800b89947 */ /* 0x000fea000383ffff */
.L_x_2005:
[----:B-12---:R-:W-:Y:S05]  /*10a0*/  BSYNC.RECONVERGENT B0 ;  /* 0x0000000000007941 */ /* 0x006fea0003800200 */
.L_x_2004:
        /* <DEDUP_REMOVED lines=94> */
[----:B------:R-:W-:Y:S05]  /*1690*/  CALL.REL.NOINC `($__internal_51_$__cuda_sm20_div_rn_f64_full) ;  /* 0x0000000000bc7944 */ /* 0x000fea0003c00000 */
.L_x_2015:
[----:B------:R-:W-:Y:S05]  /*16a0*/  BSYNC.RECONVERGENT B1 ;  /* 0x0000000000017941 */ /* 0x000fea0003800200 */
.L_x_2014:
        /* <DEDUP_REMOVED lines=17> */
.L_x_2016:
        /* <DEDUP_REMOVED lines=17> */
.L_x_2013:
[----:B------:R-:W-:Y:S05]  /*18d0*/  BSYNC.RECONVERGENT B0 ;  /* 0x0000000000007941 */ /* 0x000fea0003800200 */
.L_x_2012:
        /* <DEDUP_REMOVED lines=11> */
        .weak           $__internal_51_$__cuda_sm20_div_rn_f64_full
        .type           $__internal_51_$__cuda_sm20_div_rn_f64_full,@function
        .size           $__internal_51_$__cuda_sm20_div_rn_f64_full,(.L_x_2529 - $__internal_51_$__cuda_sm20_div_rn_f64_full)
$__internal_51_$__cuda_sm20_div_rn_f64_full:
        /* <DEDUP_REMOVED lines=92> */
.L_x_2018:
        /* <DEDUP_REMOVED lines=15> */
.L_x_2020:
[----:B------:R-:W-:Y:S01]  /*2040*/  LOP3.LUT R11, R7, 0x80000, RZ, 0xfc, !PT ;  /* 0x00080000070b7812 */ /* 0x000fe200078efcff */
[----:B------:R-:W-:-:S07]  /*2050*/  IMAD.MOV.U32 R10, RZ, RZ, R6 ;  /* 0x000000ffff0a7224 */ /* 0x000fce00078e0006 */
.L_x_2019:
[----:B------:R-:W-:Y:S05]  /*2060*/  BSYNC.RECONVERGENT B2 ;  /* 0x0000000000027941 */ /* 0x000fea0003800200 */
.L_x_2017:
[----:B------:R-:W-:Y:S01]  /*2070*/  IMAD.MOV.U32 R9, RZ, RZ, 0x0 ;  /* 0x00000000ff097424 */ /* 0x000fe200078e00ff */
[----:B------:R-:W-:Y:S01]  /*2080*/  MOV R3, R11 ;  /* 0x0000000b00037202 */ /* 0x000fe20000000f00 */
[----:B------:R-:W-:Y:S02]  /*2090*/  IMAD.MOV.U32 R2, RZ, RZ, R10 ;  /* 0x000000ffff027224 */ /* 0x000fe400078e000a */
[----:B------:R-:W-:Y:S05]  /*20a0*/  RET.REL.NODEC R8 `(_ZN17fastertransformer34generalAddBiasResidualLayerNormOptI7__half2Lb0ELb1ELi1ELb1ELi2EEEvPT_S3_PKS2_S5_S5_S5_S5_S5_fiiPKfS7_S7_Pfi) ;  /* 0xffffffdc08d47950 */ /* 0x000fea0003c3ffff */
.L_x_2021:
        /* <DEDUP_REMOVED lines=13> */
.L_x_2529:


//--------------------- .text._ZN17fastertransformer35generalAddBiasResidualLayerNormOpt2I7__half2Lb1ELb1ELi1ELb1ELi2EEEvPT_S3_PKS2_S5_S5_S5_S5_S5_fiiPKfS7_S7_Pfi --------------------------
	.section	.text._ZN17fastertransformer35generalAddBiasResidualLayerNormOpt2I7__half2Lb1ELb1ELi1ELb1ELi2EEEvPT_S3_PKS2_S5_S5_S5_S5_S5_fiiPKfS7_S7_Pfi,"ax",@progbits
	.align	128
        .global         _ZN17fastertransformer35generalAddBiasResidualLayerNormOpt2I7__half2Lb1ELb1ELi1ELb1ELi2EEEvPT_S3_PKS2_S5_S5_S5_S5_S5_fiiPKfS7_S7_Pfi
        .type           _ZN17fastertransformer35generalAddBiasResidualLayerNormOpt2I7__half2Lb1ELb1ELi1ELb1ELi2EEEvPT_S3_PKS2_S5_S5_S5_S5_S5_fiiPKfS7_S7_Pfi,@function
        .size           _ZN17fastertransformer35generalAddBiasResidualLayerNormOpt2I7__half2Lb1ELb1ELi1ELb1ELi2EEEvPT_S3_PKS2_S5_S5_S5_S5_S5_fiiPKfS7_S7_Pfi,(.L_x_2530 - _ZN17fastertransformer35generalAddBiasResidualLayerNormOpt2I7__half2Lb1ELb1ELi1ELb1ELi2EEEvPT_S3_PKS2_S5_S5_S5_S5_S5_fiiPKfS7_S7_Pfi)
        .other          _ZN17fastertransformer35generalAddBiasResidualLayerNormOpt2I7__half2Lb1ELb1ELi1ELb1ELi2EEEvPT_S3_PKS2_S5_S5_S5_S5_S5_fiiPKfS7_S7_Pfi,@"STO_CUDA_ENTRY STV_DEFAULT"
_ZN17fastertransformer35generalAddBiasResidualLayerNormOpt2I7__half2Lb1ELb1ELi1ELb1ELi2EEEvPT_S3_PKS2_S5_S5_S5_S5_S5_fiiPKfS7_S7_Pfi:
.text._ZN17fastertransformer35generalAddBiasResidualLayerNormOpt2I7__half2Lb1ELb1ELi1ELb1ELi2EEEvPT_S3_PKS2_S5_S5_S5_S5_S5_fiiPKfS7_S7_Pfi:
        /* <DEDUP_REMOVED lines=38> */
.L_x_2025:
        /* <DEDUP_REMOVED lines=10> */
[--C-:B--2---:R-:W-:Y:S02]  /*0300*/  HADD2.F32 R27, -RZ, R2.reuse.H1_H1 ;  /* 0x30000002ff1b7230 */ /* 0x104fe40000004100 */
[----:B------:R-:W-:Y:S02]  /*0310*/  HADD2.F32 R26, -RZ, R2.H0_H0 ;  /* 0x20000002ff1a7230 */ /* 0x000fe40000004100 */
[--C-:B----4-:R-:W-:Y:S02]  /*0320*/  HADD2.F32 R25, -RZ, R24.reuse.H0_H0 ;  /* 0x20000018ff197230 */ /* 0x110fe40000004100 */
[----:B------:R-:W-:-:S05]  /*0330*/  HADD2.F32 R24, -RZ, R24.H1_H1 ;  /* 0x30000018ff187230 */ /* 0x000fca0000004100 */
[----:B------:R-:W-:Y:S01]  /*0340*/  FADD.FTZ R24, RZ, R24 ;  /* 0x00000018ff187221 */ /* 0x000fe20000010000 */
[----:B------:R-:W-:-:S03]  /*0350*/  FADD.FTZ R25, RZ, R25 ;  /* 0x00000019ff197221 */ /* 0x000fc60000010000 */
[----:B------:R-:W-:Y:S01]  /*0360*/  FADD.FTZ R24, R24, R27 ;  /* 0x0000001b18187221 */ /* 0x000fe20000010000 */
[--C-:B---3--:R-:W-:Y:S02]  /*0370*/  HADD2.F32 R27, -RZ, R16.reuse.H1_H1 ;  /* 0x30000010ff1b7230 */ /* 0x108fe40000004100 */
[----:B------:R-:W-:Y:S01]  /*0380*/  FADD.FTZ R25, R25, R26 ;  /* 0x0000001a19197221 */ /* 0x000fe20000010000 */
        /* <DEDUP_REMOVED lines=19> */
[----:B------:R-:W-:Y:S02]  /*04c0*/  IADD3 R14, P0, PT, R23, R14, RZ ;  /* 0x0000000e170e7210 */ /* 0x000fe40007f1e0ff */
[----:B------:R-:W-:Y:S02]  /*04d0*/  IADD3.X R21, PT, PT, RZ, R21, RZ, P1, !PT ;  /* 0x00000015ff157210 */ /* 0x000fe40000ffe4ff */
[----:B------:R-:W2:Y:S01]  /*04e0*/  LDG.E.CONSTANT R18, desc[UR6][R18.64] ;  /* 0x0000000612127981 */ /* 0x000ea2000c1e9900 */
[----:B------:R-:W-:-:S03]  /*04f0*/  IMAD.X R15, RZ, RZ, R15, P0 ;  /* 0x000000ffff0f7224 */ /* 0x000fc600000e060f */
[----:B------:R-:W3:Y:S04]  /*0500*/  LDG.E.CONSTANT R20, desc[UR6][R20.64] ;  /* 0x0000000614147981 */ /* 0x000ee8000c1e9900 */
[----:B------:R-:W4:Y:S01]  /*0510*/  LDG.E.CONSTANT R14, desc[UR6][R14.64] ;  /* 0x000000060e0e7981 */ /* 0x000f22000c1e9900 */
[----:B------:R-:W-:Y:S01]  /*0520*/  IMAD.IADD R2, R23, 0x1, R2 ;  /* 0x0000000117027824 */ /* 0x000fe200078e0202 */
[----:B------:R-:W-:Y:S01]  /*0530*/  IADD3 R6, PT, PT, R6, R3, RZ ;  /* 0x0000000306067210 */ /* 0x000fe20007ffe0ff */
[--C-:B--2---:R-:W-:Y:S02]  /*0540*/  HADD2.F32 R24, -RZ, R18.reuse.H0_H0 ;  /* 0x20000012ff187230 */ /* 0x104fe40000004100 */
[----:B------:R-:W-:Y:S02]  /*0550*/  HADD2.F32 R25, -RZ, R18.H1_H1 ;  /* 0x30000012ff197230 */ /* 0x000fe40000004100 */
[----:B---3--:R-:W-:-:S02]  /*0560*/  HADD2.F32 R27, -RZ, R20.H0_H0 ;  /* 0x20000014ff1b7230 */ /* 0x008fc40000004100 */
        /* <DEDUP_REMOVED lines=9> */
[----:B------:R-:W-:Y:S01]  /*0600*/  FADD.FTZ R25, R25, R18 ;  /* 0x0000001219197221 */ /* 0x000fe20000010000 */
[----:B------:R-:W-:Y:S02]  /*0610*/  IADD3.X R15, PT, PT, RZ, R17, RZ, P0, !PT ;  /* 0x00000011ff0f7210 */ /* 0x000fe400007fe4ff */
        /* <DEDUP_REMOVED lines=11> */
.L_x_2024:
        /* <DEDUP_REMOVED lines=9> */
.L_x_2026:
[----:B------:R-:W0:Y:S01]  /*0760*/  LDC.64 R14, c[0x0][0x398] ;  /* 0x0000e600ff0e7b82 */ /* 0x000e220000000a00 */
[----:B------:R-:W-:-:S05]  /*0770*/  MOV R7, UR8 ;  /* 0x0000000800077c02 */ /* 0x000fca0008000f00 */
[----:B------:R-:W-:Y:S02]  /*0780*/  IMAD R25, R8, R7, R24 ;  /* 0x0000000708197224 */ /* 0x000fe400078e0218 */
[----:B------:R-:W1:Y:S02]  /*0790*/  LDC.64 R18, c[0x0][0x390] ;  /* 0x0000e400ff127b82 */ /* 0x000e640000000a00 */
[----:B--2---:R-:W-:-:S05]  /*07a0*/  IMAD.WIDE R16, R25, 0x4, R10 ;  /* 0x0000000419107825 */ /* 0x004fca00078e020a */
[----:B------:R-:W2:Y:S01]  /*07b0*/  LDG.E.CONSTANT R20, desc[UR6][R16.64] ;  /* 0x0000000610147981 */ /* 0x000ea2000c1e9900 */
[----:B0-----:R-:W-:-:S05]  /*07c0*/  IMAD.WIDE R14, R24, 0x4, R14 ;  /* 0x00000004180e7825 */ /* 0x001fca00078e020e */
[----:B------:R-:W4:Y:S01]  /*07d0*/  LDG.E.CONSTANT R21, desc[UR6][R14.64] ;  /* 0x000000060e157981 */ /* 0x000f22000c1e9900 */
[----:B-1----:R-:W-:-:S04]  /*07e0*/  IMAD.WIDE R18, R25, 0x8, R18 ;  /* 0x0000000819127825 */ /* 0x002fc800078e0212 */
[--C-:B--2---:R-:W-:Y:S02]  /*07f0*/  HADD2.F32 R26, -RZ, R20.reuse.H0_H0 ;  /* 0x20000014ff1a7230 */ /* 0x104fe40000004100 */
[----:B------:R-:W-:Y:S02]  /*0800*/  HADD2.F32 R20, -RZ, R20.H1_H1 ;  /* 0x30000014ff147230 */ /* 0x000fe40000004100 */
[--C-:B----4-:R-:W-:Y:S02]  /*0810*/  HADD2.F32 R23, -RZ, R21.reuse.H0_H0 ;  /* 0x20000015ff177230 */ /* 0x110fe40000004100 */
[----:B------:R-:W-:-:S03]  /*0820*/  HADD2.F32 R21, -RZ, R21.H1_H1 ;  /* 0x30000015ff157230 */ /* 0x000fc60000004100 */
[----:B------:R-:W-:Y:S02]  /*0830*/  FADD.FTZ R23, RZ, R23 ;  /* 0x00000017ff177221 */ /* 0x000fe40000010000 */
[----:B------:R-:W-:Y:S02]  /*0840*/  FADD.FTZ R21, RZ, R21 ;  /* 0x00000015ff157221 */ /* 0x000fe40000010000 */
[----:B------:R-:W-:Y:S02]  /*0850*/  FADD.FTZ R23, R23, R26 ;  /* 0x0000001a17177221 */ /* 0x000fe40000010000 */
[----:B------:R-:W-:Y:S02]  /*0860*/  FADD.FTZ R26, R21, R20 ;  /* 0x00000014151a7221 */ /* 0x000fe40000010000 */
[----:B------:R-:W2:Y:S02]  /*0870*/  LDG.E.64 R20, desc[UR6][R18.64] ;  /* 0x0000000612147981 */ /* 0x000ea4000c1e1b00 */
[----:B--2---:R-:W-:-:S02]  /*0880*/  I2FP.F32.S32 R27, R20 ;  /* 0x00000014001b7245 */ /* 0x004fc40000201400 */
[----:B------:R-:W-:-:S03]  /*0890*/  I2FP.F32.S32 R21, R21 ;  /* 0x0000001500157245 */ /* 0x000fc60000201400 */
[-C--:B------:R-:W-:Y:S02]  /*08a0*/  FMUL.FTZ R27, R27, R6.reuse ;  /* 0x000000061b1b7220 */ /* 0x080fe40000410000 */
[----:B------:R-:W-:-:S05]  /*08b0*/  FMUL.FTZ R20, R21, R6 ;  /* 0x0000000615147220 */ /* 0x000fca0000410000 */
[----:B------:R-:W-:-:S05]  /*08c0*/  F2FP.F16.F32.PACK_AB R20, R20, R27 ;  /* 0x0000001b1414723e */ /* 0x000fca00000000ff */
[--C-:B------:R-:W-:Y:S02]  /*08d0*/  HADD2.F32 R21, -RZ, R20.reuse.H1_H1 ;  /* 0x30000014ff157230 */ /* 0x100fe40000004100 */
[----:B------:R-:W-:-:S03]  /*08e0*/  HADD2.F32 R20, -RZ, R20.H0_H0 ;  /* 0x20000014ff147230 */ /* 0x000fc60000004100 */
[----:B------:R-:W-:Y:S02]  /*08f0*/  FADD.FTZ R21, R26, R21 ;  /* 0x000000151a157221 */ /* 0x000fe40000010000 */
[----:B------:R-:W-:Y:S02]  /*0900*/  FADD.FTZ R20, R23, R20 ;  /* 0x0000001417147221 */ /* 0x000fe40000010000 */
[C---:B------:R-:W-:Y:S02]  /*0910*/  FMUL.FTZ R23, R21.reuse, R21 ;  /* 0x0000001515177220 */ /* 0x040fe40000410000 */
[C---:B------:R-:W-:Y:S02]  /*0920*/  FADD.FTZ R26, R20.reuse, R21 ;  /* 0x00000015141a7221 */ /* 0x040fe40000010000 */
[-C--:B------:R-:W-:Y:S02]  /*0930*/  FFMA.FTZ R27, R20, R20.reuse, R23 ;  /* 0x00000014141b7223 */ /* 0x080fe40000010017 */
[----:B------:R-:W-:Y:S01]  /*0940*/  FADD.FTZ R5, R26, R5 ;  /* 0x000000051a057221 */ /* 0x000fe20000010000 */
[----:B------:R-:W-:Y:S01]  /*0950*/  F2FP.F16.F32.PACK_AB R26, R21, R20 ;  /* 0x00000014151a723e */ /* 0x000fe200000000ff */
[----:B------:R-:W-:-:S02]  /*0960*/  IMAD R23, R24, 0x4, R2 ;  /* 0x0000000418177824 */ /* 0x000fc400078e0202 */
[----:B---3--:R-:W-:Y:S01]  /*0970*/  IMAD.WIDE R20, R25, 0x4, R12 ;  /* 0x0000000419147825 */ /* 0x008fe200078e020c */
[----:B------:R-:W-:Y:S02]  /*0980*/  IADD3 R24, PT, PT, R3, R24, RZ ;  /* 0x0000001803187210 */ /* 0x000fe40007ffe0ff */
        /* <DEDUP_REMOVED lines=22> */
[----:B------:R-:W-:Y:S01]  /*0af0*/  F2FP.F16.F32.PACK_AB R27, R27, R26 ;  /* 0x0000001a1b1b723e */ /* 0x000fe200000000ff */
[--C-:B----4-:R-:W-:Y:S02]  /*0b00*/  HADD2.F32 R26, -RZ, R16.reuse.H1_H1 ;  /* 0x30000010ff1a7230 */ /* 0x110fe40000004100 */
[----:B------:R-:W-:Y:S01]  /*0b10*/  FADD.FTZ R25, RZ, R25 ;  /* 0x00000019ff197221 */ /* 0x000fe20000010000 */
[----:B------:R-:W-:-:S02]  /*0b20*/  HADD2.F32 R15, -RZ, R16.H0_H0 ;  /* 0x20000010ff0f7230 */ /* 0x000fc40000004100 */
[----:B------:R-:W-:Y:S01]  /*0b30*/  FADD.FTZ R18, RZ, R18 ;  /* 0x00000012ff127221 */ /* 0x000fe20000010000 */
[--C-:B------:R-:W-:Y:S02]  /*0b40*/  HADD2.F32 R14, -RZ, R27.reuse.H1_H1 ;  /* 0x3000001bff0e7230 */ /* 0x100fe40000004100 */
[----:B------:R-:W-:Y:S01]  /*0b50*/  FADD.FTZ R25, R25, R26 ;  /* 0x0000001a19197221 */ /* 0x000fe20000010000 */
[----:B------:R-:W-:Y:S02]  /*0b60*/  HADD2.F32 R16, -RZ, R27.H0_H0 ;  /* 0x2000001bff107230 */ /* 0x000fe40000004100 */
[----:B------:R-:W-:Y:S01]  /*0b70*/  FADD.FTZ R15, R18, R15 ;  /* 0x0000000f120f7221 */ /* 0x000fe20000010000 */
[----:B------:R-:W-:Y:S01]  /*0b80*/  FADD.FTZ R25, R25, R14 ;  /* 0x0000000e19197221 */ /* 0x000fe20000010000 */
[----:B------:R-:W-:Y:S02]  /*0b90*/  IADD3 R14, P0, PT, R0, R20, RZ ;  /* 0x00000014000e7210 */ /* 0x000fe40007f1e0ff */
[----:B------:R-:W-:-:S02]  /*0ba0*/  FADD.FTZ R16, R15, R16 ;  /* 0x000000100f107221 */ /* 0x000fc40000010000 */
[----:B------:R-:W-:-:S03]  /*0bb0*/  IADD3.X R15, PT, PT, RZ, R21, RZ, P0, !PT ;  /* 0x00000015ff0f7210 */ /* 0x000fc600007fe4ff */
        /* <DEDUP_REMOVED lines=10> */
.L_x_2023:
[----:B------:R-:W-:Y:S05]  /*0c60*/  BSYNC.RECONVERGENT B0 ;  /* 0x0000000000007941 */ /* 0x000fea0003800200 */
.L_x_2022:
        /* <DEDUP_REMOVED lines=80> */
.L_x_2028:
[----:B------:R-:W-:Y:S05]  /*1170*/  BSYNC.RECONVERGENT B0 ;  /* 0x0000000000007941 */ /* 0x000fea0003800200 */
.L_x_2027:
        /* <DEDUP_REMOVED lines=21> */
.L_x_2036:
        /* <DEDUP_REMOVED lines=38> */
.L_x_2033:
[----:B------:R-:W-:-:S05]  /*1530*/  IMAD.WIDE R12, R21, 0x4, R2 ;  /* 0x00000004150c7825 */ /* 0x000fca00078e0202 */
[----:B------:R0:W-:Y:S02]  /*1540*/  STG.E desc[UR6][R12.64], R23 ;  /* 0x000000170c007986 */ /* 0x0001e4000c101906 */
.L_x_2032:
[----:B--23--:R-:W-:Y:S05]  /*1550*/  BSYNC.RECONVERGENT B1 ;  /* 0x0000000000017941 */ /* 0x00cfea0003800200 */
.L_x_2031:
        /* <DEDUP_REMOVED lines=27> */
.L_x_2034:
        /* <DEDUP_REMOVED lines=17> */
.L_x_2035:
[----:B------:R-:W-:-:S05]  /*1820*/  VIADD R19, R12, UR8 ;  /* 0x000000080c137c36 */ /* 0x000fca0008000000 */
[----:B------:R-:W-:-:S13]  /*1830*/  ISETP.GE.AND P1, PT, R19, R7, PT ;  /* 0x000000071300720c */ /* 0x000fda0003f26270 */
[----:B------:R-:W-:Y:S05]  /*1840*/  @!P1 BRA `(.L_x_2036) ;  /* 0xfffffff800a09947 */ /* 0x000fea000383ffff */
.L_x_2030:
[----:B-123--:R-:W-:Y:S05]  /*1850*/  BSYNC.RECONVERGENT B0 ;  /* 0x0000000000007941 */ /* 0x00efea0003800200 */
.L_x_2029:
        /* <DEDUP_REMOVED lines=94> */
[----:B------:R-:W-:Y:S05]  /*1e40*/  CALL.REL.NOINC `($__internal_52_$__cuda_sm20_div_rn_f64_full) ;  /* 0x0000000000b47944 */ /* 0x000fea0003c00000 */
.L_x_2040:
[----:B------:R-:W-:Y:S05]  /*1e50*/  BSYNC.RECONVERGENT B1 ;  /* 0x0000000000017941 */ /* 0x000fea0003800200 */
.L_x_2039:
        /* <DEDUP_REMOVED lines=16> */
.L_x_2041:
        /* <DEDUP_REMOVED lines=17> */
.L_x_2038:
[----:B------:R-:W-:Y:S05]  /*2070*/  BSYNC.RECONVERGENT B0 ;  /* 0x0000000000007941 */ /* 0x000fea0003800200 */
.L_x_2037:
        /* <DEDUP_REMOVED lines=10> */
        .weak           $__internal_52_$__cuda_sm20_div_rn_f64_full
        .type           $__internal_52_$__cuda_sm20_div_rn_f64_full,@function
        .size           $__internal_52_$__cuda_sm20_div_rn_f64_full,(.L_x_2530 - $__internal_52_$__cuda_sm20_div_rn_f64_full)
$__internal_52_$__cuda_sm20_div_rn_f64_full:
        /* <DEDUP_REMOVED lines=92> */
.L_x_2043:
        /* <DEDUP_REMOVED lines=15> */
.L_x_2045:
[----:B------:R-:W-:Y:S02]  /*27d0*/  LOP3.LUT R11, R5, 0x80000, RZ, 0xfc, !PT ;  /* 0x00080000050b7812 */ /* 0x000fe400078efcff */
[----:B------:R-:W-:-:S07]  /*27e0*/  MOV R10, R4 ;  /* 0x00000004000a7202 */ /* 0x000fce0000000f00 */
.L_x_2044:
[----:B------:R-:W-:Y:S05]  /*27f0*/  BSYNC.RECONVERGENT B2 ;  /* 0x0000000000027941 */ /* 0x000fea0003800200 */
.L_x_2042:
[----:B------:R-:W-:Y:S02]  /*2800*/  HFMA2 R7, -RZ, RZ, 0, 0 ;  /* 0x00000000ff077431 */ /* 0x000fe400000001ff */
[----:B------:R-:W-:Y:S01]  /*2810*/  IMAD.MOV.U32 R2, RZ, RZ, R10 ;  /* 0x000000ffff027224 */ /* 0x000fe200078e000a */
[----:B------:R-:W-:Y:S01]  /*2820*/  MOV R3, R11 ;  /* 0x0000000b00037202 */ /* 0x000fe20000000f00 */
[----:B------:R-:W-:Y:S06]  /*2830*/  RET.REL.NODEC R6 `(_ZN17fastertransformer35generalAddBiasResidualLayerNormOpt2I7__half2Lb1ELb1ELi1ELb1ELi2EEEvPT_S3_PKS2_S5_S5_S5_S5_S5_fiiPKfS7_S7_Pfi) ;  /* 0xffffffd406f07950 */ /* 0x000fec0003c3ffff */
.L_x_2046:
        /* <DEDUP_REMOVED lines=12> */
.L_x_2530:


//--------------------- .text._ZN17fastertransformer34generalAddBiasResidualLayerNormOptI7__half2Lb1ELb1ELi1ELb1ELi2EEEvPT_S3_PKS2_S5_S5_S5_S5_S5_fiiPKfS7_S7_Pfi --------------------------
	.section	.text._ZN17fastertransformer34generalAddBiasResidualLayerNormOptI7__half2Lb1ELb1ELi1ELb1ELi2EEEvPT_S3_PKS2_S5_S5_S5_S5_S5_fiiPKfS7_S7_Pfi,"ax",@progbits
	.align	128
        .global         _ZN17fastertransformer34generalAddBiasResidualLayerNormOptI7__half2Lb1ELb1ELi1ELb1ELi2EEEvPT_S3_PKS2_S5_S5_S5_S5_S5_fiiPKfS7_S7_Pfi
        .type           _ZN17fastertransformer34generalAddBiasResidualLayerNormOptI7__half2Lb1ELb1ELi1ELb1ELi2EEEvPT_S3_PKS2_S5_S5_S5_S5_S5_fiiPKfS7_S7_Pfi,@function
        .size           _ZN17fastertransformer34generalAddBiasResidualLayerNormOptI7__half2Lb1ELb1ELi1ELb1ELi2EEEvPT_S3_PKS2_S5_S5_S5_S5_S5_fiiPKfS7_S7_Pfi,(.L_x_2531 - _ZN17fastertransformer34generalAddBiasResidualLayerNormOptI7__half2Lb1ELb1ELi1ELb1ELi2EEEvPT_S3_PKS2_S5_S5_S5_S5_S5_fiiPKfS7_S7_Pfi)
        .other          _ZN17fastertransformer34generalAddBiasResidualLayerNormOptI7__half2Lb1ELb1ELi1ELb1ELi2EEEvPT_S3_PKS2_S5_S5_S5_S5_S5_fiiPKfS7_S7_Pfi,@"STO_CUDA_ENTRY STV_DEFAULT"
_ZN17fastertransformer34generalAddBiasResidualLayerNormOptI7__half2Lb1ELb1ELi1ELb1ELi2EEEvPT_S3_PKS2_S5_S5_S5_S5_S5_fiiPKfS7_S7_Pfi:
.text._ZN17fastertransformer34generalAddBiasResidualLayerNormOptI7__half2Lb1ELb1ELi1ELb1ELi2EEEvPT_S3_PKS2_S5_S5_S5_S5_S5_fiiPKfS7_S7_Pfi:
        /* <DEDUP_REMOVED lines=36> */
.L_x_2050:
        /* <DEDUP_REMOVED lines=19> */
.L_x_2049:
        /* <DEDUP_REMOVED lines=9> */
.L_x_2051:
        /* <DEDUP_REMOVED lines=23> */
.L_x_2048:
[----:B------:R-:W-:Y:S05]  /*0570*/  BSYNC.RECONVERGENT B0 ;  /* 0x0000000000007941 */ /* 0x000fea0003800200 */
.L_x_2047:
        /* <DEDUP_REMOVED lines=55> */
.L_x_2054:
        /* <DEDUP_REMOVED lines=27> */
.L_x_2053:
[----:B------:R-:W-:Y:S05]  /*0aa0*/  BSYNC.RECONVERGENT B0 ;  /* 0x0000000000007941 */ /* 0x000fea0003800200 */
.L_x_2052:
        /* <DEDUP_REMOVED lines=39> */
.L_x_2056:
[----:B------:R-:W-:Y:S05]  /*0d20*/  BSYNC.RECONVERGENT B0 ;  /* 0x0000000000007941 */ /* 0x000fea0003800200 */
.L_x_2055:
        /* <DEDUP_REMOVED lines=21> */
.L_x_2064:
        /* <DEDUP_REMOVED lines=23> */
.L_x_2059:
        /* <DEDUP_REMOVED lines=14> */
.L_x_2061:
[----:B------:R-:W-:-:S05]  /*10d0*/  IMAD.WIDE R12, R21, 0x4, R4 ;  /* 0x00000004150c7825 */ /* 0x000fca00078e0204 */
[----:B------:R0:W-:Y:S02]  /*10e0*/  STG.E desc[UR6][R12.64], R22 ;  /* 0x000000160c007986 */ /* 0x0001e4000c101906 */
.L_x_2060:
        /* <DEDUP_REMOVED lines=24> */
.L_x_2062:
        /* <DEDUP_REMOVED lines=16> */
.L_x_2063:
[----:B------:R-:W-:-:S04]  /*1370*/  IADD3 R20, PT, PT, R20, UR8, RZ ;  /* 0x0000000814147c10 */ /* 0x000fc8000fffe0ff */
[----:B------:R-:W-:-:S13]  /*1380*/  ISETP.GE.AND P1, PT, R20, R3, PT ;  /* 0x000000031400720c */ /* 0x000fda0003f26270 */
[----:B------:R-:W-:Y:S05]  /*1390*/  @!P1 BRA `(.L_x_2064) ;  /* 0xfffffff800b89947 */ /* 0x000fea000383ffff */
.L_x_2058:
[----:B-12---:R-:W-:Y:S05]  /*13a0*/  BSYNC.RECONVERGENT B0 ;  /* 0x0000000000007941 */ /* 0x006fea0003800200 */
.L_x_2057:
        /* <DEDUP_REMOVED lines=94> */
[----:B------:R-:W-:Y:S05]  /*1990*/  CALL.REL.NOINC `($__internal_53_$__cuda_sm20_div_rn_f64_full) ;  /* 0x0000000000bc7944 */ /* 0x000fea0003c00000 */
.L_x_2068:
[----:B------:R-:W-:Y:S05]  /*19a0*/  BSYNC.RECONVERGENT B1 ;  /* 0x0000000000017941 */ /* 0x000fea0003800200 */
.L_x_2067:
        /* <DEDUP_REMOVED lines=17> */
.L_x_2069:
        /* <DEDUP_REMOVED lines=17> */
.L_x_2066:
[----:B------:R-:W-:Y:S05]  /*1bd0*/  BSYNC.RECONVERGENT B0 ;  /* 0x0000000000007941 */ /* 0x000fea0003800200 */
.L_x_2065:
        /* <DEDUP_REMOVED lines=11> */
        .weak           $__internal_53_$__cuda_sm20_div_rn_f64_full
        .type           $__internal_53_$__cuda_sm20_div_rn_f64_full,@function
        .size           $__internal_53_$__cuda_sm20_div_rn_f64_full,(.L_x_2531 - $__internal_53_$__cuda_sm20_div_rn_f64_full)
$__internal_53_$__cuda_sm20_div_rn_f64_full:
        /* <DEDUP_REMOVED lines=92> */
.L_x_2071:
        /* <DEDUP_REMOVED lines=15> */
.L_x_2073:
[----:B------:R-:W-:Y:S01]  /*2340*/  LOP3.LUT R11, R7, 0x80000, RZ, 0xfc, !PT ;  /* 0x00080000070b7812 */ /* 0x000fe200078efcff */
[----:B------:R-:W-:-:S07]  /*2350*/  IMAD.MOV.U32 R10, RZ, RZ, R6 ;  /* 0x000000ffff0a7224 */ /* 0x000fce00078e0006 */
.L_x_2072:
[----:B------:R-:W-:Y:S05]  /*2360*/  BSYNC.RECONVERGENT B2 ;  /* 0x0000000000027941 */ /* 0x000fea0003800200 */
.L_x_2070:
[----:B------:R-:W-:Y:S01]  /*2370*/  HFMA2 R9, -RZ, RZ, 0, 0 ;  /* 0x00000000ff097431 */ /* 0x000fe200000001ff */
[----:B------:R-:W-:Y:S01]  /*2380*/  MOV R2, R10 ;  /* 0x0000000a00027202 */ /* 0x000fe20000000f00 */
[----:B------:R-:W-:Y:S02]  /*2390*/  IMAD.MOV.U32 R3, RZ, RZ, R11 ;  /* 0x000000ffff037224 */ /* 0x000fe400078e000b */
[----:B------:R-:W-:Y:S05]  /*23a0*/  RET.REL.NODEC R8 `(_ZN17fastertransformer34generalAddBiasResidualLayerNormOptI7__half2Lb1ELb1ELi1ELb1ELi2EEEvPT_S3_PKS2_S5_S5_S5_S5_S5_fiiPKfS7_S7_Pfi) ;  /* 0xffffffdc08147950 */ /* 0x000fea0003c3ffff */
.L_x_2074:
        /* <DEDUP_REMOVED lines=13> */
.L_x_2531:


//--------------------- .text._ZN17fastertransformer35generalAddBiasResidualLayerNormOpt2I7__half2Lb0ELb0ELi2ELb1ELi1EEEvPT_S3_PKS2_S5_S5_S5_S5_S5_fiiPKfS7_S7_Pfi --------------------------
	.section	.text._ZN17fastertransformer35generalAddBiasResidualLayerNormOpt2I7__half2Lb0ELb0ELi2ELb1ELi1EEEvPT_S3_PKS2_S5_S5_S5_S5_S5_fiiPKfS7_S7_Pfi,"ax",@progbits
	.align	128
        .global         _ZN17fastertransformer35generalAddBiasResidualLayerNormOpt2I7__half2Lb0ELb0ELi2ELb1ELi1EEEvPT_S3_PKS2_S5_S5_S5_S5_S5_fiiPKfS7_S7_Pfi
        .type           _ZN17fastertransformer35generalAddBiasResidualLayerNormOpt2I7__half2Lb0ELb0ELi2ELb1ELi1EEEvPT_S3_PKS2_S5_S5_S5_S5_S5_fiiPKfS7_S7_Pfi,@function
        .size           _ZN17fastertransformer35generalAddBiasResidualLayerNormOpt2I7__half2Lb0ELb0ELi2ELb1ELi1EEEvPT_S3_PKS2_S5_S5_S5_S5_S5_fiiPKfS7_S7_Pfi,(.L_x_2532 - _ZN17fastertransformer35generalAddBiasResidualLayerNormOpt2I7__half2Lb0ELb0ELi2ELb1ELi1EEEvPT_S3_PKS2_S5_S5_S5_S5_S5_fiiPKfS7_S7_Pfi)
        .other          _ZN17fastertransformer35generalAddBiasResidualLayerNormOpt2I7__half2Lb0ELb0ELi2ELb1ELi1EEEvPT_S3_PKS2_S5_S5_S5_S5_S5_fiiPKfS7_S7_Pfi,@"STO_CUDA_ENTRY STV_DEFAULT"
_ZN17fastertransformer35generalAddBiasResidualLayerNormOpt2I7__half2Lb0ELb0ELi2ELb1ELi1EEEvPT_S3_PKS2_S5_S5_S5_S5_S5_fiiPKfS7_S7_Pfi:
.text._ZN17fastertransformer35generalAddBiasResidualLayerNormOpt2I7__half2Lb0ELb0ELi2ELb1ELi1EEEvPT_S3_PKS2_S5_S5_S5_S5_S5_fiiPKfS7_S7_Pfi:
[----:B------:R-:W-:Y:S08]  /*0000*/  LDC R1, c[0x0][0x37c] ;  /* 0x0000df00ff017b82 */ /* 0x000ff00000000800 */
[----:B------:R-:W0:Y:S01]  /*0010*/  LDC R2, c[0x0][0x3f0] ;  /* 0x0000fc00ff027b82 */ /* 0x000e220000000800 */
[----:B------:R-:W1:Y:S01]  /*0020*/  LDCU.64 UR6, c[0x0][0x358] ;  /* 0x00006b00ff0677ac */ /* 0x000e620008000a00 */
[----:B------:R-:W2:Y:S01]  /*0030*/  S2R R0, SR_TID.X ;  /* 0x0000000000007919 */ /* 0x000ea20000002100 */
[----:B------:R-:W3:Y:S01]  /*0040*/  LDCU UR4, c[0x0][0x3c8] ;  /* 0x00007900ff0477ac */ /* 0x000ee20008000800 */
[----:B------:R-:W4:Y:S01]  /*0050*/  S2R R4, SR_CTAID.X ;  /* 0x0000000000047919 */ /* 0x000f220000002500 */
[----:B---3--:R-:W-:Y:S01]  /*0060*/  IMAD.U32 R3, RZ, RZ, UR4 ;  /* 0x00000004ff037e24 */ /* 0x008fe2000f8e00ff */
[----:B0-----:R-:W-:Y:S01]  /*0070*/  ISETP.NE.AND P1, PT, R2, 0x2, PT ;  /* 0x000000020200780c */ /* 0x001fe20003f25270 */
[----:B------:R-:W-:-:S03]  /*0080*/  IMAD.MOV.U32 R2, RZ, RZ, RZ ;  /* 0x000000ffff027224 */ /* 0x000fc600078e00ff */
[----:B--2---:R-:W-:-:S09]  /*0090*/  ISETP.GE.AND P0, PT, R0, R3, PT ;  /* 0x000000030000720c */ /* 0x004fd20003f06270 */
[----:B------:R-:W1:Y:S02]  /*00a0*/  @!P1 LDC.64 R6, c[0x0][0x3e0] ;  /* 0x0000f800ff069b82 */ /* 0x000e640000000a00 */
[----:B-1----:R0:W5:Y:S01]  /*00b0*/  @!P1 LDG.E R2, desc[UR6][R6.64] ;  /* 0x0000000606029981 */ /* 0x002162000c1e1900 */
[----:B------:R-:W-:Y:S01]  /*00c0*/  BSSY.RECONVERGENT B0, `(.L_x_2075) ;  /* 0x0000029000007945 */ /* 0x000fe20003800200 */
[----:B------:R-:W-:Y:S02]  /*00d0*/  HFMA2 R16, -RZ, RZ, 0, 0 ;  /* 0x00000000ff107431 */ /* 0x000fe400000001ff */
[----:B------:R-:W-:Y:S01]  /*00e0*/  IMAD.MOV.U32 R18, RZ, RZ, RZ ;  /* 0x000000ffff127224 */ /* 0x000fe200078e00ff */
[----:B----4-:R-:W-:Y:S06]  /*00f0*/  @P0 BRA `(.L_x_2076) ;  /* 0x0000000000940947 */ /* 0x010fec0003800000 */
[----:B------:R-:W1:Y:S01]  /*0100*/  S2R R17, SR_CgaCtaId ;  /* 0x0000000000117919 */ /* 0x000e620000008800 */
[----:B------:R-:W2:Y:S01]  /*0110*/  LDC R5, c[0x0][0x360] ;  /* 0x0000d800ff057b82 */ /* 0x000ea20000000800 */
[----:B------:R-:W-:Y:S01]  /*0120*/  MOV R12, 0x400 ;  /* 0x00000400000c7802 */ /* 0x000fe20000000f00 */
[----:B------:R-:W-:Y:S01]  /*0130*/  IMAD.MOV.U32 R16, RZ, RZ, RZ ;  /* 0x000000ffff107224 */ /* 0x000fe200078e00ff */
[----:B------:R-:W-:Y:S01]  /*0140*/  MOV R20, R0 ;  /* 0x0000000000147202 */ /* 0x000fe20000000f00 */
[----:B------:R-:W-:Y:S02]  /*0150*/  IMAD.MOV.U32 R18, RZ, RZ, RZ ;  /* 0x000000ffff127224 */ /* 0x000fe400078e00ff */
[----:B------:R-:W-:Y:S02]  /*0160*/  VIADD R12, R12, 0x190 ;  /* 0x000001900c0c7836 */ /* 0x000fe40000000000 */
[----:B0-----:R-:W0:Y:S08]  /*0170*/  LDC.64 R6, c[0x0][0x388] ;  /* 0x0000e200ff067b82 */ /* 0x001e300000000a00 */
[----:B------:R-:W3:Y:S08]  /*0180*/  LDC.64 R8, c[0x0][0x3a0] ;  /* 0x0000e800ff087b82 */ /* 0x000ef00000000a00 */
[----:B------:R-:W4:Y:S01]  /*0190*/  LDC.64 R10, c[0x0][0x3a8] ;  /* 0x0000ea00ff0a7b82 */ /* 0x000f220000000a00 */
[----:B-1----:R-:W-:-:S07]  /*01a0*/  LEA R17, R17, R12, 0x18 ;  /* 0x0000000c11117211 */ /* 0x002fce00078ec0ff */
.L_x_2077:
[----:B------:R-:W-:-:S04]  /*01b0*/  IMAD R19, R4, R3, R20 ;  /* 0x0000000304137224 */ /* 0x000fc800078e0214 */
[----:B-1-3--:R-:W-:-:S04]  /*01c0*/  IMAD.WIDE R12, R19, 0x4, R8 ;  /* 0x00000004130c7825 */ /* 0x00afc800078e0208 */
[----:B----4-:R-:W-:Y:S02]  /*01d0*/  IMAD.WIDE R14, R19, 0x4, R10 ;  /* 0x00000004130e7825 */ /* 0x010fe400078e020a */
[----:B------:R-:W3:Y:S04]  /*01e0*/  LDG.E.CONSTANT R12, desc[UR6][R12.64] ;  /* 0x000000060c0c7981 */ /* 0x000ee8000c1e9900 */
[----:B------:R-:W4:Y:S01]  /*01f0*/  LDG.E.CONSTANT R14, desc[UR6][R14.64] ;  /* 0x000000060e0e7981 */ /* 0x000f22000c1e9900 */
[--C-:B---3--:R-:W-:Y:S02]  /*0200*/  HADD2.F32 R21, -RZ, R12.reuse.H0_H0 ;  /* 0x2000000cff157230 */ /* 0x108fe40000004100 */
[----:B------:R-:W-:Y:S02]  /*0210*/  HADD2.F32 R23, -RZ, R12.H1_H1 ;  /* 0x3000000cff177230 */ /* 0x000fe40000004100 */
[----:B----4-:R-:W-:-:S02]  /*0220*/  HADD2.F32 R22, -RZ, R14.H0_H0 ;  /* 0x2000000eff167230 */ /* 0x010fc40000004100 */
[----:B------:R-:W-:Y:S02]  /*0230*/  HADD2.F32 R24, -RZ, R14.H1_H1 ;  /* 0x3000000eff187230 */ /* 0x000fe40000004100 */
[----:B------:R-:W-:Y:S02]  /*0240*/  IMAD R12, R20, 0x4, R17 ;  /* 0x00000004140c7824 */ /* 0x000fe400078e0211 */
[----:B------:R-:W-:Y:S01]  /*0250*/  FADD.FTZ R21, R21, R22 ;  /* 0x0000001615157221 */ /* 0x000fe20000010000 */
[----:B--2---:R-:W-:Y:S01]  /*0260*/  IADD3 R20, PT, PT, R5, R20, RZ ;  /* 0x0000001405147210 */ /* 0x004fe20007ffe0ff */
[----:B------:R-:W-:Y:S02]  /*0270*/  FADD.FTZ R23, R23, R24 ;  /* 0x0000001817177221 */ /* 0x000fe40000010000 */
[----:B------:R-:W-:Y:S01]  /*0280*/  FADD.FTZ R21, RZ, R21 ;  /* 0x00000015ff157221 */ /* 0x000fe20000010000 */
[----:B------:R-:W-:Y:S01]  /*0290*/  ISETP.GE.AND P1, PT, R20, R3, PT ;  /* 0x000000031400720c */ /* 0x000fe20003f26270 */
[----:B------:R-:W-:Y:S01]  /*02a0*/  FADD.FTZ R24, RZ, R23 ;  /* 0x00000017ff187221 */ /* 0x000fe20000010000 */
[----:B0-----:R-:W-:-:S04]  /*02b0*/  IMAD.WIDE R22, R19, 0x4, R6 ;  /* 0x0000000413167825 */ /* 0x001fc800078e0206 */
        /* <DEDUP_REMOVED lines=9> */
.L_x_2076:
[----:B------:R-:W-:Y:S05]  /*0350*/  BSYNC.RECONVERGENT B0 ;  /* 0x0000000000007941 */ /* 0x000fea0003800200 */
.L_x_2075:
[----:B------:R-:W2:Y:S01]  /*0360*/  SHFL.BFLY PT, R5, R18, 0x10, 0x1f ;  /* 0x0e001f0012057f89 */ /* 0x000ea200000e0000 */
[----:B------:R-:W3:Y:S01]  /*0370*/  LDCU UR8, c[0x0][0x360] ;  /* 0x00006c00ff0877ac */ /* 0x000ee20008000800 */
[----:B------:R-:W-:Y:S01]  /*0380*/  SHF.R.U32.HI R17, RZ, 0x5, R0 ;  /* 0x00000005ff117819 */ /* 0x000fe20000011600 */
[----:B------:R-:W-:Y:S01]  /*0390*/  BSSY.RECONVERGENT B0, `(.L_x_2078) ;  /* 0x000004d000007945 */ /* 0x000fe20003800200 */
[----:B0-----:R-:W0:Y:S01]  /*03a0*/  SHFL.BFLY PT, R7, R16, 0x10, 0x1f ;  /* 0x0e001f0010077f89 */ /* 0x001e2200000e0000 */
[----:B--2---:R-:W-:Y:S01]  /*03b0*/  FADD.FTZ R5, R5, R18 ;  /* 0x0000001205057221 */ /* 0x004fe20000010000 */
[----:B0-----:R-:W-:-:S04]  /*03c0*/  FADD.FTZ R9, R7, R16 ;  /* 0x0000001007097221 */ /* 0x001fc80000010000 */
[----:B------:R-:W0:Y:S01]  /*03d0*/  SHFL.BFLY PT, R6, R5, 0x8, 0x1f ;  /* 0x0d001f0005067f89 */ /* 0x000e2200000e0000 */
[----:B---3--:R-:W-:-:S03]  /*03e0*/  I2FP.F32.U32 R16, UR8 ;  /* 0x0000000800107c45 */ /* 0x008fc60008201000 */
[----:B------:R-:W2:Y:S02]  /*03f0*/  SHFL.BFLY PT, R8, R9, 0x8, 0x1f ;  /* 0x0d001f0009087f89 */ /* 0x000ea400000e0000 */
[----:B------:R-:W-:Y:S01]  /*0400*/  FMUL.FTZ R16, R16, 0.03125 ;  /* 0x3d00000010107820 */ /* 0x000fe20000410000 */
[----:B0-----:R-:W-:Y:S01]  /*0410*/  FADD.FTZ R6, R5, R6 ;  /* 0x0000000605067221 */ /* 0x001fe20000010000 */
[----:B------:R-:W-:Y:S01]  /*0420*/  LOP3.LUT P1, R5, R0, 0x1f, RZ, 0xc0, !PT ;  /* 0x0000001f00057812 */ /* 0x000fe2000782c0ff */
[----:B--2---:R-:W-:-:S03]  /*0430*/  FADD.FTZ R10, R9, R8 ;  /* 0x00000008090a7221 */ /* 0x004fc60000010000 */
[----:B------:R-:W0:Y:S01]  /*0440*/  SHFL.BFLY PT, R7, R6, 0x4, 0x1f ;  /* 0x0c801f0006077f89 */ /* 0x000e2200000e0000 */
[----:B------:R-:W-:-:S03]  /*0450*/  I2FP.F32.U32 R9, R0 ;  /* 0x0000000000097245 */ /* 0x000fc60000201000 */
[----:B------:R-:W2:Y:S01]  /*0460*/  SHFL.BFLY PT, R11, R10, 0x4, 0x1f ;  /* 0x0c801f000a0b7f89 */ /* 0x000ea200000e0000 */
[----:B------:R-:W-:-:S04]  /*0470*/  FSETP.GT.FTZ.AND P2, PT, R16, R9, PT ;  /* 0x000000091000720b */ /* 0x000fc80003f54000 */
[----:B-1----:R-:W1:Y:S09]  /*0480*/  @!P1 S2R R13, SR_CgaCtaId ;  /* 0x00000000000d9919 */ /* 0x002e720000008800 */
[----:B------:R-:W3:Y:S01]  /*0490*/  @P2 S2R R15, SR_CgaCtaId ;  /* 0x00000000000f2919 */ /* 0x000ee20000008800 */
        /* <DEDUP_REMOVED lines=9> */
[----:B------:R-:W-:Y:S02]  /*0530*/  @!P1 LEA R6, R17, R6, 0x2 ;  /* 0x0000000611069211 */ /* 0x000fe400078e10ff */
[----:B---3--:R-:W-:Y:S01]  /*0540*/  @P2 LEA R10, R15, R10, 0x18 ;  /* 0x0000000a0f0a2211 */ /* 0x008fe200078ec0ff */
[----:B0-----:R-:W-:Y:S01]  /*0550*/  FADD.FTZ R8, R7, R8 ;  /* 0x0000000807087221 */ /* 0x001fe20000010000 */
[----:B--2---:R-:W-:-:S04]  /*0560*/  FADD.FTZ R12, R11, R12 ;  /* 0x0000000c0b0c7221 */ /* 0x004fc80000010000 */
[----:B------:R-:W0:Y:S04]  /*0570*/  SHFL.BFLY PT, R9, R8, 0x1, 0x1f ;  /* 0x0c201f0008097f89 */ /* 0x000e2800000e0000 */
        /* <DEDUP_REMOVED lines=46> */
.L_x_2079:
[----:B------:R-:W-:Y:S05]  /*0860*/  BSYNC.RECONVERGENT B0 ;  /* 0x0000000000007941 */ /* 0x000fea0003800200 */
.L_x_2078:
[----:B------:R-:W-:Y:S01]  /*0870*/  BAR.SYNC.DEFER_BLOCKING 0x0 ;  /* 0x0000000000007b1d */ /* 0x000fe20000010000 */
[----:B------:R-:W-:-:S05]  /*0880*/  IMAD.MOV.U32 R18, RZ, RZ, 0x11 ;  /* 0x00000011ff127424 */ /* 0x000fca00078e00ff */
[----:B------:R-:W1:Y:S01]  /*0890*/  LDCU UR9, c[0x0][0x3c8] ;  /* 0x00007900ff0977ac */ /* 0x000e620008000800 */
[----:B------:R-:W-:Y:S01]  /*08a0*/  BSSY.RECONVERGENT B0, `(.L_x_2080) ;  /* 0x0000038000007945 */ /* 0x000fe20003800200 */
[----:B------:R-:W2:Y:S03]  /*08b0*/  LDCU UR10, c[0x0][0x3f0] ;  /* 0x00007e00ff0a77ac */ /* 0x000ea60008000800 */
[----:B------:R-:W-:Y:S05]  /*08c0*/  @P0 BRA `(.L_x_2081) ;  /* 0x0000000000d40947 */ /* 0x000fea0003800000 */
[----:B------:R-:W3:Y:S01]  /*08d0*/  S2R R12, SR_CgaCtaId ;  /* 0x00000000000c7919 */ /* 0x000ee20000008800 */
[----:B------:R-:W-:Y:S01]  /*08e0*/  MOV R3, 0x400 ;  /* 0x0000040000037802 */ /* 0x000fe20000000f00 */
[----:B------:R-:W4:Y:S01]  /*08f0*/  LDCU.64 UR4, c[0x0][0x3e8] ;  /* 0x00007d00ff0477ac */ /* 0x000f220008000a00 */
[----:B------:R-:W1:Y:S03]  /*0900*/  LDC.64 R6, c[0x0][0x380] ;  /* 0x0000e000ff067b82 */ /* 0x000e660000000a00 */
[----:B------:R-:W-:-:S05]  /*0910*/  VIADD R19, R3, 0x190 ;  /* 0x0000019003137836 */ /* 0x000fca0000000000 */
[----:B0-----:R-:W0:Y:S08]  /*0920*/  LDC.64 R8, c[0x0][0x3b0] ;  /* 0x0000ec00ff087b82 */ /* 0x001e300000000a00 */
[----:B------:R-:W0:Y:S01]  /*0930*/  LDC.64 R10, c[0x0][0x3b8] ;  /* 0x0000ee00ff0a7b82 */ /* 0x000e220000000a00 */
[----:B----4-:R-:W-:-:S04]  /*0940*/  ISETP.NE.U32.AND P0, PT, RZ, UR4, PT ;  /* 0x00000004ff007c0c */ /* 0x010fc8000bf05070 */
[----:B------:R-:W-:Y:S02]  /*0950*/  ISETP.NE.AND.EX P0, PT, RZ, UR5, PT, P0 ;  /* 0x00000005ff007c0c */ /* 0x000fe4000bf05300 */
[C---:B---3--:R-:W-:Y:S02]  /*0960*/  LEA R13, R12.reuse, R3, 0x18 ;  /* 0x000000030c0d7211 */ /* 0x048fe400078ec0ff */
[----:B------:R-:W-:-:S03]  /*0970*/  LEA R19, R12, R19, 0x18 ;  /* 0x000000130c137211 */ /* 0x000fc600078ec0ff */
[----:B------:R-:W3:Y:S02]  /*0980*/  LDS.64 R20, [R13] ;  /* 0x000000000d147984 */ /* 0x000ee40000000a00 */
[----:B---3--:R-:W-:Y:S02]  /*0990*/  F2FP.F16.F32.PACK_AB R20, R21, R20 ;  /* 0x000000141514723e */ /* 0x008fe400000000ff */
[----:B01----:R-:W-:-:S07]  /*09a0*/  MOV R21, R0 ;  /* 0x0000000000157202 */ /* 0x003fce0000000f00 */
.L_x_2085:
[----:B01----:R-:W-:-:S04]  /*09b0*/  IMAD.WIDE R12, R21, 0x4, R8 ;  /* 0x00000004150c7825 */ /* 0x003fc800078e0208 */
[C---:B------:R-:W-:Y:S02]  /*09c0*/  IMAD.WIDE R14, R21.reuse, 0x4, R10 ;  /* 0x00000004150e7825 */ /* 0x040fe400078e020a */
[----:B------:R0:W3:Y:S04]  /*09d0*/  LDG.E.CONSTANT R12, desc[UR6][R12.64] ;  /* 0x000000060c0c7981 */ /* 0x0000e8000c1e9900 */
[----:B------:R-:W3:Y:S01]  /*09e0*/  LDG.E.CONSTANT R14, desc[UR6][R14.64] ;  /* 0x000000060e0e7981 */ /* 0x000ee2000c1e9900 */
[----:B------:R-:W-:Y:S02]  /*09f0*/  IMAD R22, R21, 0x4, R19 ;  /* 0x0000000415167824 */ /* 0x000fe400078e0213 */
[----:B------:R-:W-:-:S03]  /*0a00*/  IMAD.U32 R3, RZ, RZ, UR9 ;  /* 0x00000009ff037e24 */ /* 0x000fc6000f8e00ff */
[----:B------:R-:W0:Y:S02]  /*0a10*/  LDS R23, [R22] ;  /* 0x0000000016177984 */ /* 0x000e240000000800 */
[----:B0-----:R-:W-:Y:S02]  /*0a20*/  HADD2 R13, R23, -R20.H0_H0 ;  /* 0xa0000014170d7230 */ /* 0x001fe40000000000 */
[----:B------:R-:W-:Y:S01]  /*0a30*/  IMAD R23, R4, R3, R21 ;  /* 0x0000000304177224 */ /* 0x000fe200078e0215 */
[----:B------:R-:W-:Y:S01]  /*0a40*/  IADD3 R21, PT, PT, R21, UR8, RZ ;  /* 0x0000000815157c10 */ /* 0x000fe2000fffe0ff */
[----:B------:R-:W-:-:S03]  /*0a50*/  HMUL2 R13, R13, R20.H1_H1 ;  /* 0x300000140d0d7232 */ /* 0x000fc60000000000 */
[----:B------:R-:W-:Y:S01]  /*0a60*/  ISETP.GE.AND P1, PT, R21, R3, PT ;  /* 0x000000031500720c */ /* 0x000fe20003f26270 */
[----:B---3--:R-:W-:Y:S01]  /*0a70*/  HFMA2 R15, R13, R12, R14 ;  /* 0x0000000c0d0f7231 */ /* 0x008fe2000000000e */
[----:B------:R-:W-:Y:S11]  /*0a80*/  @!P0 BRA `(.L_x_2082) ;  /* 0x0000000000208947 */ /* 0x000ff60003800000 */
        /* <DEDUP_REMOVED lines=8> */
.L_x_2082:
        /* <DEDUP_REMOVED lines=14> */
.L_x_2084:
[----:B------:R-:W-:-:S05]  /*0bf0*/  IMAD.WIDE R12, R23, 0x4, R6 ;  /* 0x00000004170c7825 */ /* 0x000fca00078e0206 */
[----:B------:R1:W-:Y:S02]  /*0c00*/  STG.E desc[UR6][R12.64], R15 ;  /* 0x0000000f0c007986 */ /* 0x0003e4000c101906 */
.L_x_2083:
[----:B------:R-:W-:Y:S05]  /*0c10*/  @!P1 BRA `(.L_x_2085) ;  /* 0xfffffffc00649947 */ /* 0x000fea000383ffff */
.L_x_2081:
[----:B-12---:R-:W-:Y:S05]  /*0c20*/  BSYNC.RECONVERGENT B0 ;  /* 0x0000000000007941 */ /* 0x006fea0003800200 */
.L_x_2080:
        /* <DEDUP_REMOVED lines=11> */
[----:B0-----:R-:W-:Y:S02]  /*0ce0*/  @!P0 MOV R8, 0x400 ;  /* 0x0000040000088802 */ /* 0x001fe40000000f00 */
[----:B------:R-:W-:Y:S01]  /*0cf0*/  @P1 MOV R10, 0x400 ;  /* 0x00000400000a1802 */ /* 0x000fe20000000f00 */
[----:B------:R-:W0:Y:S04]  /*0d00*/  @P1 S2R R13, SR_CgaCtaId ;  /* 0x00000000000d1919 */ /* 0x000e280000008800 */
[----:B------:R-:W-:Y:S01]  /*0d10*/  @P1 VIADD R10, R10, 0x8 ;  /* 0x000000080a0a1836 */ /* 0x000fe20000000000 */
[----:B-1----:R-:W-:-:S05]  /*0d20*/  FMNMX.FTZ R7, R18, R7, !PT ;  /* 0x0000000712077209 */ /* 0x002fca0007810000 */
[----:B-----5:R-:W1:Y:S01]  /*0d30*/  SHFL.BFLY PT, R2, R7, 0x8, 0x1f ;  /* 0x0d001f0007027f89 */ /* 0x020e6200000e0000 */
[----:B0-----:R-:W-:-:S05]  /*0d40*/  @P1 LEA R10, R13, R10, 0x18 ;  /* 0x0000000a0d0a1211 */ /* 0x001fca00078ec0ff */
[----:B------:R-:W-:Y:S01]  /*0d50*/  @P1 IMAD R5, R5, 0x4, R10 ;  /* 0x0000000405051824 */ /* 0x000fe200078e020a */
[----:B-1----:R-:W-:-:S05]  /*0d60*/  FMNMX.FTZ R2, R7, R2, !PT ;  /* 0x0000000207027209 */ /* 0x002fca0007810000 */
[----:B------:R-:W0:Y:S02]  /*0d70*/  SHFL.BFLY PT, R9, R2, 0x4, 0x1f ;  /* 0x0c801f0002097f89 */ /* 0x000e2400000e0000 */
[----:B0-----:R-:W-:Y:S01]  /*0d80*/  FMNMX.FTZ R9, R2, R9, !PT ;  /* 0x0000000902097209 */ /* 0x001fe20007810000 */
[----:B------:R-:W-:-:S04]  /*0d90*/  @!P0 VIADD R2, R8, 0x8 ;  /* 0x0000000808028836 */ /* 0x000fc80000000000 */
        /* <DEDUP_REMOVED lines=71> */
[----:B------:R-:W-:Y:S05]  /*1210*/  CALL.REL.NOINC `($__internal_54_$__cuda_sm20_div_rn_f64_full) ;  /* 0x0000000000b47944 */ /* 0x000fea0003c00000 */
.L_x_2089:
[----:B------:R-:W-:Y:S05]  /*1220*/  BSYNC.RECONVERGENT B1 ;  /* 0x0000000000017941 */ /* 0x000fea0003800200 */
.L_x_2088:
        /* <DEDUP_REMOVED lines=16> */
.L_x_2090:
[----:B------:R-:W-:-:S06]  /*1330*/  LEA R10, R9, R14, 0x2 ;  /* 0x0000000e090a7211 */ /* 0x000fcc00078e10ff */
        /* <DEDUP_REMOVED lines=16> */
.L_x_2087:
[----:B------:R-:W-:Y:S05]  /*1440*/  BSYNC.RECONVERGENT B0 ;  /* 0x0000000000007941 */ /* 0x000fea0003800200 */
.L_x_2086:
        /* <DEDUP_REMOVED lines=10> */
        .weak           $__internal_54_$__cuda_sm20_div_rn_f64_full
        .type           $__internal_54_$__cuda_sm20_div_rn_f64_full,@function
        .size           $__internal_54_$__cuda_sm20_div_rn_f64_full,(.L_x_2532 - $__internal_54_$__cuda_sm20_div_rn_f64_full)
$__internal_54_$__cuda_sm20_div_rn_f64_full:
        /* <DEDUP_REMOVED lines=92> */
.L_x_2092:
        /* <DEDUP_REMOVED lines=15> */
.L_x_2094:
[----:B------:R-:W-:Y:S01]  /*1ba0*/  LOP3.LUT R11, R7, 0x80000, RZ, 0xfc, !PT ;  /* 0x00080000070b7812 */ /* 0x000fe200078efcff */
[----:B------:R-:W-:-:S07]  /*1bb0*/  IMAD.MOV.U32 R10, RZ, RZ, R6 ;  /* 0x000000ffff0a7224 */ /* 0x000fce00078e0006 */
.L_x_2093:
[----:B------:R-:W-:Y:S05]  /*1bc0*/  BSYNC.RECONVERGENT B2 ;  /* 0x0000000000027941 */ /* 0x000fea0003800200 */
.L_x_2091:
[----:B------:R-:W-:Y:S01]  /*1bd0*/  IMAD.MOV.U32 R9, RZ, RZ, 0x0 ;  /* 0x00000000ff097424 */ /* 0x000fe200078e00ff */
[----:B------:R-:W-:Y:S01]  /*1be0*/  MOV R3, R11 ;  /* 0x0000000b00037202 */ /* 0x000fe20000000f00 */
[----:B------:R-:W-:Y:S02]  /*1bf0*/  IMAD.MOV.U32 R2, RZ, RZ, R10 ;  /* 0x000000ffff027224 */ /* 0x000fe400078e000a */
[----:B------:R-:W-:Y:S05]  /*1c00*/  RET.REL.NODEC R8 `(_ZN17fastertransformer35generalAddBiasResidualLayerNormOpt2I7__half2Lb0ELb0ELi2ELb1ELi1EEEvPT_S3_PKS2_S5_S5_S5_S5_S5_fiiPKfS7_S7_Pfi) ;  /* 0xffffffe008fc7950 */ /* 0x000fea0003c3ffff */
.L_x_2095:
        /* <DEDUP_REMOVED lines=15> */
.L_x_2532:


//--------------------- .text._ZN17fastertransformer34generalAddBiasResidualLayerNormOptI7__half2Lb0ELb0ELi2ELb1ELi1EEEvPT_S3_PKS2_S5_S5_S5_S5_S5_fiiPKfS7_S7_Pfi --------------------------
	.section	.text._ZN17fastertransformer34generalAddBiasResidualLayerNormOptI7__half2Lb0ELb0ELi2ELb1ELi1EEEvPT_S3_PKS2_S5_S5_S5_S5_S5_fiiPKfS7_S7_Pfi,"ax",@progbits
	.align	128
        .global         _ZN17fastertransformer34generalAddBiasResidualLayerNormOptI7__half2Lb0ELb0ELi2ELb1ELi1EEEvPT_S3_PKS2_S5_S5_S5_S5_S5_fiiPKfS7_S7_Pfi
        .type           _ZN17fastertransformer34generalAddBiasResidualLayerNormOptI7__half2Lb0ELb0ELi2ELb1ELi1EEEvPT_S3_PKS2_S5_S5_S5_S5_S5_fiiPKfS7_S7_Pfi,@function
        .size           _ZN17fastertransformer34generalAddBiasResidualLayerNormOptI7__half2Lb0ELb0ELi2ELb1ELi1EEEvPT_S3_PKS2_S5_S5_S5_S5_S5_fiiPKfS7_S7_Pfi,(.L_x_2533 - _ZN17fastertransformer34generalAddBiasResidualLayerNormOptI7__half2Lb0ELb0ELi2ELb1ELi1EEEvPT_S3_PKS2_S5_S5_S5_S5_S5_fiiPKfS7_S7_Pfi)
        .other          _ZN17fastertransformer34generalAddBiasResidualLayerNormOptI7__half2Lb0ELb0ELi2ELb1ELi1EEEvPT_S3_PKS2_S5_S5_S5_S5_S5_fiiPKfS7_S7_Pfi,@"STO_CUDA_ENTRY STV_DEFAULT"
_ZN17fastertransformer34generalAddBiasResidualLayerNormOptI7__half2Lb0ELb0ELi2ELb1ELi1EEEvPT_S3_PKS2_S5_S5_S5_S5_S5_fiiPKfS7_S7_Pfi:
.text._ZN17fastertransformer34generalAddBiasResidualLayerNormOptI7__half2Lb0ELb0ELi2ELb1ELi1EEEvPT_S3_PKS2_S5_S5_S5_S5_S5_fiiPKfS7_S7_Pfi:
        /* <DEDUP_REMOVED lines=24> */
.L_x_2098:
        /* <DEDUP_REMOVED lines=15> */
.L_x_2097:
[----:B------:R-:W-:Y:S05]  /*0270*/  BSYNC.RECONVERGENT B0 ;  /* 0x0000000000007941 */ /* 0x000fea0003800200 */
.L_x_2096:
[----:B------:R-:W-:Y:S01]  /*0280*/  HADD2 R12, R12.H0_H0, R12.H1_H1 ;  /* 0x3000000c0c0c7230 */ /* 0x000fe20000000800 */
[----:B------:R-:W-:Y:S01]  /*0290*/  MOV R13, 0x400 ;  /* 0x00000400000d7802 */ /* 0x000fe20000000f00 */
[----:B------:R-:W1:Y:S01]  /*02a0*/  LDCU UR6, c[0x0][0x360] ;  /* 0x00006c00ff0677ac */ /* 0x000e620008000800 */
[----:B------:R-:W-:Y:S01]  /*02b0*/  LOP3.LUT P2, R10, R0, 0x1f, RZ, 0xc0, !PT ;  /* 0x0000001f000a7812 */ /* 0x000fe2000784c0ff */
[----:B------:R-:W-:Y:S01]  /*02c0*/  BSSY.RECONVERGENT B0, `(.L_x_2099) ;  /* 0x000003f000007945 */ /* 0x000fe20003800200 */
[----:B0-----:R-:W-:Y:S02]  /*02d0*/  HADD2.F32 R4, -RZ, R12.H0_H0 ;  /* 0x2000000cff047230 */ /* 0x001fe40000004100 */
[----:B------:R-:W0:Y:S03]  /*02e0*/  S2R R12, SR_CgaCtaId ;  /* 0x00000000000c7919 */ /* 0x000e260000008800 */
[----:B------:R-:W2:Y:S01]  /*02f0*/  SHFL.BFLY PT, R5, R4, 0x10, 0x1f ;  /* 0x0e001f0004057f89 */ /* 0x000ea200000e0000 */
[----:B-1----:R-:W-:-:S05]  /*0300*/  I2FP.F32.U32 R11, UR6 ;  /* 0x00000006000b7c45 */ /* 0x002fca0008201000 */
[----:B------:R-:W-:Y:S01]  /*0310*/  FMUL.FTZ R11, R11, 0.03125 ;  /* 0x3d0000000b0b7820 */ /* 0x000fe20000410000 */
[----:B--2---:R-:W-:Y:S01]  /*0320*/  FADD.FTZ R5, R4, R5 ;  /* 0x0000000504057221 */ /* 0x004fe20000010000 */
[----:B------:R-:W-:-:S04]  /*0330*/  I2FP.F32.U32 R4, R0 ;  /* 0x0000000000047245 */ /* 0x000fc80000201000 */
[----:B------:R-:W1:Y:S01]  /*0340*/  SHFL.BFLY PT, R6, R5, 0x8, 0x1f ;  /* 0x0d001f0005067f89 */ /* 0x000e6200000e0000 */
[----:B------:R-:W-:Y:S02]  /*0350*/  FSETP.GT.FTZ.AND P1, PT, R11, R4, PT ;  /* 0x000000040b00720b */ /* 0x000fe40003f34000 */
[----:B------:R-:W-:Y:S01]  /*0360*/  MOV R4, RZ ;  /* 0x000000ff00047202 */ /* 0x000fe20000000f00 */
[----:B-1----:R-:W-:Y:S01]  /*0370*/  FADD.FTZ R6, R5, R6 ;  /* 0x0000000605067221 */ /* 0x002fe20000010000 */
[----:B------:R-:W-:-:S04]  /*0380*/  VIADD R5, R13, 0x8 ;  /* 0x000000080d057836 */ /* 0x000fc80000000000 */
[----:B------:R-:W1:Y:S01]  /*0390*/  SHFL.BFLY PT, R7, R6, 0x4, 0x1f ;  /* 0x0c801f0006077f89 */ /* 0x000e6200000e0000 */
[----:B0-----:R-:W-:Y:S01]  /*03a0*/  LEA R5, R12, R5, 0x18 ;  /* 0x000000050c057211 */ /* 0x001fe200078ec0ff */
[----:B-1----:R-:W-:-:S03]  /*03b0*/  FADD.FTZ R7, R6, R7 ;  /* 0x0000000706077221 */ /* 0x002fc60000010000 */
[----:B------:R-:W-:Y:S02]  /*03c0*/  LEA.HI R6, R0, R5, RZ, 0x1d ;  /* 0x0000000500067211 */ /* 0x000fe400078fe8ff */
[----:B------:R-:W0:Y:S02]  /*03d0*/  SHFL.BFLY PT, R8, R7, 0x2, 0x1f ;  /* 0x0c401f0007087f89 */ /* 0x000e2400000e0000 */
[----:B0-----:R-:W-:Y:S01]  /*03e0*/  FADD.FTZ R8, R7, R8 ;  /* 0x0000000807087221 */ /* 0x001fe20000010000 */
[----:B------:R-:W-:-:S04]  /*03f0*/  IMAD R7, R10, 0x4, R5 ;  /* 0x000000040a077824 */ /* 0x000fc800078e0205 */
[----:B------:R-:W0:Y:S02]  /*0400*/  SHFL.BFLY PT, R9, R8, 0x1, 0x1f ;  /* 0x0c201f0008097f89 */ /* 0x000e2400000e0000 */
[----:B0-----:R-:W-:-:S05]  /*0410*/  FADD.FTZ R15, R8, R9 ;  /* 0x00000009080f7221 */ /* 0x001fca0000010000 */
[----:B------:R-:W-:Y:S01]  /*0420*/  @!P2 STS [R6], R15 ;  /* 0x0000000f0600a388 */ /* 0x000fe20000000800 */
[----:B------:R-:W-:Y:S01]  /*0430*/  BAR.SYNC.DEFER_BLOCKING 0x0 ;  /* 0x0000000000007b1d */ /* 0x000fe20000010000 */
[----:B------:R-:W-:-:S13]  /*0440*/  ISETP.NE.AND P2, PT, R0, RZ, PT ;  /* 0x000000ff0000720c */ /* 0x000fda0003f45270 */
[----:B------:R-:W-:-:S06]  /*0450*/  @!P2 I2FP.F32.S32 R16, R3 ;  /* 0x000000030010a245 */ /* 0x000fcc0000201400 */
        /* <DEDUP_REMOVED lines=11> */
[----:B-1----:R-:W-:Y:S01]  /*0510*/  FADD.FTZ R17, R15, R14 ;  /* 0x0000000e0f117221 */ /* 0x002fe20000010000 */
[----:B------:R-:W-:-:S03]  /*0520*/  @!P2 LEA R14, R12, R13, 0x18 ;  /* 0x0000000d0c0ea211 */ /* 0x000fc600078ec0ff */
[----:B0-----:R-:W-:Y:S01]  /*0530*/  @!P2 FMUL.FTZ.D2 R5, R17, R16 ;  /* 0x000000101105a220 */ /* 0x001fe20000310000 */
[----:B------:R-:W-:-:S04]  /*0540*/  IMAD.MOV.U32 R17, RZ, RZ, RZ ;  /* 0x000000ffff117224 */ /* 0x000fc800078e00ff */
        /* <DEDUP_REMOVED lines=9> */
.L_x_2101:
        /* <DEDUP_REMOVED lines=12> */
[----:B------:R-:W-:Y:S06]  /*06a0*/  @!P3 BRA `(.L_x_2101) ;  /* 0xfffffffc00ccb947 */ /* 0x000fec000383ffff */
.L_x_2100:
[----:B------:R-:W-:Y:S05]  /*06b0*/  BSYNC.RECONVERGENT B0 ;  /* 0x0000000000007941 */ /* 0x000fea0003800200 */
.L_x_2099:
[----:B------:R-:W1:Y:S01]  /*06c0*/  SHFL.BFLY PT, R4, R17, 0x10, 0x1f ;  /* 0x0e001f0011047f89 */ /* 0x000e6200000e0000 */
[----:B------:R-:W-:Y:S01]  /*06d0*/  ISETP.NE.AND P3, PT, R10, RZ, PT ;  /* 0x000000ff0a00720c */ /* 0x000fe20003f65270 */
[----:B------:R-:W-:Y:S01]  /*06e0*/  IMAD.MOV.U32 R15, RZ, RZ, RZ ;  /* 0x000000ffff0f7224 */ /* 0x000fe200078e00ff */
[----:B------:R-:W2:Y:S01]  /*06f0*/  LDCU UR7, c[0x0][0x3c8] ;  /* 0x00007900ff0777ac */ /* 0x000ea20008000800 */
[----:B------:R-:W-:Y:S01]  /*0700*/  BSSY.RECONVERGENT B0, `(.L_x_2102) ;  /* 0x0000056000007945 */ /* 0x000fe20003800200 */
[----:B------:R-:W3:Y:S01]  /*0710*/  LDCU UR10, c[0x0][0x3f0] ;  /* 0x00007e00ff0a77ac */ /* 0x000ee20008000800 */
[----:B-1----:R-:W-:-:S05]  /*0720*/  FADD.FTZ R4, R4, R17 ;  /* 0x0000001104047221 */ /* 0x002fca0000010000 */
[----:B0-----:R-:W0:Y:S02]  /*0730*/  SHFL.BFLY PT, R5, R4, 0x8, 0x1f ;  /* 0x0d001f0004057f89 */ /* 0x001e2400000e0000 */
[----:B0-----:R-:W-:-:S05]  /*0740*/  FADD.FTZ R5, R4, R5 ;  /* 0x0000000504057221 */ /* 0x001fca0000010000 */
[----:B------:R-:W0:Y:S02]  /*0750*/  SHFL.BFLY PT, R8, R5, 0x4, 0x1f ;  /* 0x0c801f0005087f89 */ /* 0x000e2400000e0000 */
[----:B0-----:R-:W-:-:S05]  /*0760*/  FADD.FTZ R8, R5, R8 ;  /* 0x0000000805087221 */ /* 0x001fca0000010000 */
[----:B------:R-:W0:Y:S02]  /*0770*/  SHFL.BFLY PT, R9, R8, 0x2, 0x1f ;  /* 0x0c401f0008097f89 */ /* 0x000e2400000e0000 */
[----:B0-----:R-:W-:-:S05]  /*0780*/  FADD.FTZ R9, R8, R9 ;  /* 0x0000000908097221 */ /* 0x001fca0000010000 */
[----:B------:R-:W0:Y:S02]  /*0790*/  SHFL.BFLY PT, R16, R9, 0x1, 0x1f ;  /* 0x0c201f0009107f89 */ /* 0x000e2400000e0000 */
[----:B0-----:R-:W-:Y:S01]  /*07a0*/  FADD.FTZ R19, R9, R16 ;  /* 0x0000001009137221 */ /* 0x001fe20000010000 */
[----:B------:R-:W-:-:S04]  /*07b0*/  @!P2 I2FP.F32.S32 R16, R3 ;  /* 0x000000030010a245 */ /* 0x000fc80000201400 */
[----:B------:R-:W-:Y:S01]  /*07c0*/  @!P3 STS [R6], R19 ;  /* 0x000000130600b388 */ /* 0x000fe20000000800 */
[----:B------:R-:W-:Y:S06]  /*07d0*/  BAR.SYNC.DEFER_BLOCKING 0x0 ;  /* 0x0000000000007b1d */ /* 0x000fec0000010000 */
[----:B------:R0:W1:Y:S02]  /*07e0*/  @P1 LDS R15, [R7] ;  /* 0x00000000070f1984 */ /* 0x0000640000000800 */
[----:B0-----:R-:W0:Y:S02]  /*07f0*/  @!P2 LDC R7, c[0x0][0x3c0] ;  /* 0x0000f000ff07ab82 */ /* 0x001e240000000800 */
[----:B-1----:R-:W1:Y:S02]  /*0800*/  SHFL.BFLY PT, R4, R15, 0x10, 0x1f ;  /* 0x0e001f000f047f89 */ /* 0x002e6400000e0000 */
[----:B-1----:R-:W-:-:S02]  /*0810*/  FADD.FTZ R4, R4, R15 ;  /* 0x0000000f04047221 */ /* 0x002fc40000010000 */
[----:B------:R-:W1:Y:S03]  /*0820*/  @!P2 MUFU.RCP R15, R16 ;  /* 0x00000010000fa308 */ /* 0x000e660000001000 */
[----:B------:R-:W4:Y:S02]  /*0830*/  SHFL.BFLY PT, R5, R4, 0x8, 0x1f ;  /* 0x0d001f0004057f89 */ /* 0x000f2400000e0000 */
[----:B----4-:R-:W-:-:S05]  /*0840*/  FADD.FTZ R5, R4, R5 ;  /* 0x0000000504057221 */ /* 0x010fca0000010000 */
[----:B------:R-:W4:Y:S02]  /*0850*/  SHFL.BFLY PT, R8, R5, 0x4, 0x1f ;  /* 0x0c801f0005087f89 */ /* 0x000f2400000e0000 */
[----:B----4-:R-:W-:-:S05]  /*0860*/  FADD.FTZ R8, R5, R8 ;  /* 0x0000000805087221 */ /* 0x010fca0000010000 */
[----:B------:R-:W4:Y:S02]  /*0870*/  SHFL.BFLY PT, R9, R8, 0x2, 0x1f ;  /* 0x0c401f0008097f89 */ /* 0x000f2400000e0000 */
[----:B----4-:R-:W-:-:S05]  /*0880*/  FADD.FTZ R9, R8, R9 ;  /* 0x0000000908097221 */ /* 0x010fca0000010000 */
[----:B------:R-:W4:Y:S02]  /*0890*/  SHFL.BFLY PT, R6, R9, 0x1, 0x1f ;  /* 0x0c201f0009067f89 */ /* 0x000f2400000e0000 */
[----:B----4-:R-:W-:-:S04]  /*08a0*/  FADD.FTZ R6, R9, R6 ;  /* 0x0000000609067221 */ /* 0x010fc80000010000 */
[----:B-1----:R-:W-:Y:S01]  /*08b0*/  @!P2 FMUL.FTZ R4, R6, R15 ;  /* 0x0000000f0604a220 */ /* 0x002fe20000410000 */
[----:B------:R-:W-:-:S03]  /*08c0*/  IMAD.MOV.U32 R15, RZ, RZ, 0x11 ;  /* 0x00000011ff0f7424 */ /* 0x000fc600078e00ff */
[----:B0-----:R-:W-:-:S04]  /*08d0*/  @!P2 FFMA.FTZ R4, R4, 0.5, R7 ;  /* 0x3f0000000404a823 */ /* 0x001fc80000010007 */
[----:B------:R-:W0:Y:S02]  /*08e0*/  @!P2 MUFU.RSQ R5, R4 ;  /* 0x000000040005a308 */ /* 0x000e240000001400 */
[----:B0-----:R0:W-:Y:S01]  /*08f0*/  @!P2 STS [R14+0x4], R5 ;  /* 0x000004050e00a388 */ /* 0x0011e20000000800 */
[----:B------:R-:W-:Y:S06]  /*0900*/  BAR.SYNC.DEFER_BLOCKING 0x0 ;  /* 0x0000000000007b1d */ /* 0x000fec0000010000 */
[----:B--23--:R-:W-:Y:S05]  /*0910*/  @P0 BRA `(.L_x_2103) ;  /* 0x0000000000d00947 */ /* 0x00cfea0003800000 */
[C---:B------:R-:W-:Y:S01]  /*0920*/  LEA R19, R12.reuse, R13, 0x18 ;  /* 0x0000000d0c137211 */ /* 0x040fe200078ec0ff */
[----:B------:R-:W1:Y:S01]  /*0930*/  LDCU.64 UR8, c[0x0][0x3e8] ;  /* 0x00007d00ff0877ac */ /* 0x000e620008000a00 */
[----:B0-----:R-:W0:Y:S01]  /*0940*/  S2R R14, SR_CTAID.X ;  /* 0x00000000000e7919 */ /* 0x001e220000002500 */
[----:B------:R-:W2:Y:S01]  /*0950*/  LDC.64 R8, c[0x0][0x380] ;  /* 0x0000e000ff087b82 */ /* 0x000ea20000000a00 */
[----:B------:R-:W-:Y:S02]  /*0960*/  IADD3 R13, PT, PT, R13, 0x110, RZ ;  /* 0x000001100d0d7810 */ /* 0x000fe40007ffe0ff */
[----:B------:R-:W3:Y:S02]  /*0970*/  LDS.64 R18, [R19] ;  /* 0x0000000013127984 */ /* 0x000ee40000000a00 */
[----:B------:R-:W-:Y:S01]  /*0980*/  LEA R12, R12, R13, 0x18 ;  /* 0x0000000d0c0c7211 */ /* 0x000fe200078ec0ff */
[----:B------:R-:W-:Y:S02]  /*0990*/  IMAD.MOV.U32 R13, RZ, RZ, R0 ;  /* 0x000000ffff0d7224 */ /* 0x000fe400078e0000 */
[----:B------:R-:W4:Y:S08]  /*09a0*/  LDC.64 R6, c[0x0][0x3b0] ;  /* 0x0000ec00ff067b82 */ /* 0x000f300000000a00 */
[----:B------:R-:W0:Y:S01]  /*09b0*/  LDC.64 R4, c[0x0][0x3b8] ;  /* 0x0000ee00ff047b82 */ /* 0x000e220000000a00 */
[----:B-1----:R-:W-:-:S04]  /*09c0*/  ISETP.NE.U32.AND P0, PT, RZ, UR8, PT ;  /* 0x00000008ff007c0c */ /* 0x002fc8000bf05070 */
[----:B------:R-:W-:Y:S02]  /*09d0*/  ISETP.NE.AND.EX P0, PT, RZ, UR9, PT, P0 ;  /* 0x00000009ff007c0c */ /* 0x000fe4000bf05300 */
[----:B---3--:R-:W-:-:S11]  /*09e0*/  F2FP.F16.F32.PACK_AB R18, R19, R18 ;  /* 0x000000121312723e */ /* 0x008fd600000000ff */
.L_x_2107:
[----:B0---4-:R-:W-:-:S04]  /*09f0*/  IMAD.WIDE R20, R13, 0x4, R6 ;  /* 0x000000040d147825 */ /* 0x011fc800078e0206 */
[C---:B01----:R-:W-:Y:S02]  /*0a00*/  IMAD.WIDE R16, R13.reuse, 0x4, R4 ;  /* 0x000000040d107825 */ /* 0x043fe400078e0204 */
[----:B------:R-:W3:Y:S04]  /*0a10*/  LDG.E.CONSTANT R20, desc[UR4][R20.64] ;  /* 0x0000000414147981 */ /* 0x000ee8000c1e9900 */
[----:B------:R0:W3:Y:S01]  /*0a20*/  LDG.E.CONSTANT R16, desc[UR4][R16.64] ;  /* 0x0000000410107981 */ /* 0x0000e2000c1e9900 */
        /* <DEDUP_REMOVED lines=18> */
.L_x_2104:
[----:B------:R-:W-:-:S09]  /*0b50*/  UISETP.NE.AND UP0, UPT, UR10, 0x2, UPT ;  /* 0x000000020a00788c */ /* 0x000fd2000bf05270 */
[----:B------:R-:W-:Y:S05]  /*0b60*/  BRA.U UP0, `(.L_x_2106) ;  /* 0x0000000100307547 */ /* 0x000fea000b800000 */
[----:B------:R-:W-:-:S05]  /*0b70*/  HADD2.F32 R17, -RZ, R21.H0_H0 ;  /* 0x20000015ff117230 */ /* 0x000fca0000004100 */
[----:B-----5:R-:W-:Y:S01]  /*0b80*/  FMUL.FTZ R20, R17, R2 ;  /* 0x0000000211147220 */ /* 0x020fe20000410000 */
[----:B------:R-:W-:-:S05]  /*0b90*/  HADD2.F32 R17, -RZ, R21.H1_H1 ;  /* 0x30000015ff117230 */ /* 0x000fca0000004100 */
[----:B------:R-:W0:Y:S01]  /*0ba0*/  F2I.S8.NTZ R20, R20 ;  /* 0x0000001400147305 */ /* 0x000e220000202100 */
[----:B------:R-:W-:Y:S01]  /*0bb0*/  FMUL.FTZ R21, R17, R2 ;  /* 0x0000000211157220 */ /* 0x000fe20000410000 */
[----:B--2---:R-:W-:-:S06]  /*0bc0*/  IMAD.WIDE R16, R19, 0x2, R8 ;  /* 0x0000000213107825 */ /* 0x004fcc00078e0208 */
[----:B------:R-:W1:Y:S01]  /*0bd0*/  F2I.S8.NTZ R21, R21 ;  /* 0x0000001500157305 */ /* 0x000e620000202100 */
[----:B0-----:R-:W-:-:S04]  /*0be0*/  PRMT R22, R20, 0x8880, RZ ;  /* 0x0000888014167816 */ /* 0x001fc800000000ff */
[----:B------:R-:W-:-:S04]  /*0bf0*/  PRMT R22, R22, 0x7710, RZ ;  /* 0x0000771016167816 */ /* 0x000fc800000000ff */
[----:B-1----:R-:W-:-:S05]  /*0c00*/  PRMT R19, R21, 0x7604, R22 ;  /* 0x0000760415137816 */ /* 0x002fca0000000016 */
[----:B------:R1:W-:Y:S01]  /*0c10*/  STG.E.U16 desc[UR4][R16.64], R19 ;  /* 0x0000001310007986 */ /* 0x0003e2000c101504 */
[----:B------:R-:W-:Y:S05]  /*0c20*/  BRA `(.L_x_2105) ;  /* 0x0000000000087947 */ /* 0x000fea0003800000 */
.L_x_2106:
[----:B--2---:R-:W-:-:S05]  /*0c30*/  IMAD.WIDE R16, R19, 0x4, R8 ;  /* 0x0000000413107825 */ /* 0x004fca00078e0208 */
[----:B------:R0:W-:Y:S02]  /*0c40*/  STG.E desc[UR4][R16.64], R21 ;  /* 0x0000001510007986 */ /* 0x0001e4000c101904 */
.L_x_2105:
[----:B------:R-:W-:Y:S05]  /*0c50*/  @!P2 BRA `(.L_x_2107) ;  /* 0xfffffffc0064a947 */ /* 0x000fea000383ffff */
.L_x_2103:
[----:B------:R-:W-:Y:S05]  /*0c60*/  BSYNC.RECONVERGENT B0 ;  /* 0x0000000000007941 */ /* 0x000fea0003800200 */
.L_x_2102:
[----:B------:R-:W3:Y:S02]  /*0c70*/  LDCU.64 UR8, c[0x0][0x3e8] ;  /* 0x00007d00ff0877ac */ /* 0x000ee40008000a00 */
[----:B---3--:R-:W-:-:S04]  /*0c80*/  ISETP.NE.U32.AND P0, PT, RZ, UR8, PT ;  /* 0x00000008ff007c0c */ /* 0x008fc8000bf05070 */
[----:B------:R-:W-:-:S13]  /*0c90*/  ISETP.NE.AND.EX P0, PT, RZ, UR9, PT, P0 ;  /* 0x00000009ff007c0c */ /* 0x000fda000bf05300 */
[----:B------:R-:W-:Y:S05]  /*0ca0*/  @!P0 EXIT ;  /* 0x000000000000894d */ /* 0x000fea0003800000 */
[----:B------:R-:W-:Y:S01]  /*0cb0*/  HADD2.F32 R15, -RZ, R15.H0_H0 ;  /* 0x2000000fff0f7230 */ /* 0x000fe20000004100 */
[----:B------:R-:W-:Y:S01]  /*0cc0*/  I2FP.F32.U32 R6, R10 ;  /* 0x0000000a00067245 */ /* 0x000fe20000201000 */
[----:B------:R-:W-:Y:S01]  /*0cd0*/  BSSY.RECONVERGENT B0, `(.L_x_2108) ;  /* 0x000007c000007945 */ /* 0x000fe20003800200 */
[----:B------:R-:W-:Y:S02]  /*0ce0*/  ISETP.NE.AND P1, PT, R10, RZ, PT ;  /* 0x000000ff0a00720c */ /* 0x000fe40003f25270 */
[----:B-----5:R-:W3:Y:S01]  /*0cf0*/  SHFL.BFLY PT, R2, R15, 0x10, 0x1f ;  /* 0x0e001f000f027f89 */ /* 0x020ee200000e0000 */
[----:B------:R-:W-:-:S10]  /*0d00*/  FSETP.GT.FTZ.AND P0, PT, R11, R6, PT ;  /* 0x000000060b00720b */ /* 0x000fd40003f14000 */
[----:B--2---:R-:W2:Y:S01]  /*0d10*/  @!P1 S2R R8, SR_CgaCtaId ;  /* 0x0000000000089919 */ /* 0x004ea20000008800 */
[----:B------:R-:W-:Y:S02]  /*0d20*/  @!P1 MOV R6, 0x400 ;  /* 0x0000040000069802 */ /* 0x000fe40000000f00 */
[----:B------:R-:W-:Y:S01]  /*0d30*/  @P0 MOV R9, 0x400 ;  /* 0x0000040000090802 */ /* 0x000fe20000000f00 */
[----:B------:R-:W4:Y:S04]  /*0d40*/  @P0 S2R R12, SR_CgaCtaId ;  /* 0x00000000000c0919 */ /* 0x000f280000008800 */
[----:B------:R-:W-:Y:S01]  /*0d50*/  @P0 VIADD R9, R9, 0x88 ;  /* 0x0000008809090836 */ /* 0x000fe20000000000 */
[----:B---3--:R-:W-:-:S05]  /*0d60*/  FMNMX.FTZ R2, R15, R2, !PT ;  /* 0x000000020f027209 */ /* 0x008fca0007810000 */
[----:B0-----:R-:W0:Y:S01]  /*0d70*/  SHFL.BFLY PT, R5, R2, 0x8, 0x1f ;  /* 0x0d001f0002057f89 */ /* 0x001e2200000e0000 */
[----:B----4-:R-:W-:-:S05]  /*0d80*/  @P0 LEA R9, R12, R9, 0x18 ;  /* 0x000000090c090211 */ /* 0x010fca00078ec0ff */
[----:B------:R-:W-:Y:S01]  /*0d90*/  @P0 IMAD R10, R10, 0x4, R9 ;  /* 0x000000040a0a0824 */ /* 0x000fe200078e0209 */
[----:B0-----:R-:W-:-:S05]  /*0da0*/  FMNMX.FTZ R5, R2, R5, !PT ;  /* 0x0000000502057209 */ /* 0x001fca0007810000 */
[----:B------:R-:W0:Y:S02]  /*0db0*/  SHFL.BFLY PT, R4, R5, 0x4, 0x1f ;  /* 0x0c801f0005047f89 */ /* 0x000e2400000e0000 */
[----:B0-----:R-:W-:Y:S01]  /*0dc0*/  FMNMX.FTZ R4, R5, R4, !PT ;  /* 0x0000000405047209 */ /* 0x001fe20007810000 */
[----:B------:R-:W-:-:S04]  /*0dd0*/  @!P1 VIADD R5, R6, 0x88 ;  /* 0x0000008806059836 */ /* 0x000fc80000000000 */
[----:B------:R-:W0:Y:S01]  /*0de0*/  SHFL.BFLY PT, R7, R4, 0x2, 0x1f ;  /* 0x0c401f0004077f89 */ /* 0x000e2200000e0000 */
[----:B--2---:R-:W-:-:S04]  /*0df0*/  @!P1 LEA R5, R8, R5, 0x18 ;  /* 0x0000000508059211 */ /* 0x004fc800078ec0ff */
[----:B------:R-:W-:Y:S02]  /*0e00*/  @!P1 LEA.HI R5, R0, R5, RZ, 0x1d ;  /* 0x0000000500059211 */ /* 0x000fe400078fe8ff */
        /* <DEDUP_REMOVED lines=68> */
[----:B-1----:R-:W-:Y:S05]  /*1250*/  CALL.REL.NOINC `($__internal_55_$__cuda_sm20_div_rn_f64_full) ;  /* 0x0000000000bc7944 */ /* 0x002fea0003c00000 */
.L_x_2111:
[----:B------:R-:W-:Y:S05]  /*1260*/  BSYNC.RECONVERGENT B1 ;  /* 0x0000000000017941 */ /* 0x000fea0003800200 */
.L_x_2110:
[----:B------:R-:W0:Y:S01]  /*1270*/  S2R R9, SR_CgaCtaId ;  /* 0x0000000000097919 */ /* 0x000e220000008800 */
[----:B-1----:R-:W1:Y:S01]  /*1280*/  LDC R17, c[0x0][0x3c8] ;  /* 0x0000f200ff117b82 */ /* 0x002e620000000800 */
        /* <DEDUP_REMOVED lines=15> */
.L_x_2112:
        /* <DEDUP_REMOVED lines=17> */
.L_x_2109:
[----:B------:R-:W-:Y:S05]  /*1490*/  BSYNC.RECONVERGENT B0 ;  /* 0x0000000000007941 */ /* 0x000fea0003800200 */
.L_x_2108:
[----:B------:R-:W-:-:S13]  /*14a0*/  ISETP.NE.AND P0, PT, R0, RZ, PT ;  /* 0x000000ff0000720c */ /* 0x000fda0003f05270 */
[----:B------:R-:W-:Y:S05]  /*14b0*/  @P0 EXIT ;  /* 0x000000000000094d */ /* 0x000fea0003800000 */
[----:B------:R-:W2:Y:S01]  /*14c0*/  LDC.64 R6, c[0x0][0x3e0] ;  /* 0x0000f800ff067b82 */ /* 0x000ea20000000a00 */
[----:B------:R-:W3:Y:S07]  /*14d0*/  S2R R5, SR_CTAID.X ;  /* 0x0000000000057919 */ /* 0x000eee0000002500 */
[----:B0-----:R-:W3:Y:S01]  /*14e0*/  LDC.64 R2, c[0x0][0x3e8] ;  /* 0x0000fa00ff027b82 */ /* 0x001ee20000000a00 */
[----:B--2---:R-:W2:Y:S01]  /*14f0*/  LDG.E R7, desc[UR4][R6.64] ;  /* 0x0000000406077981 */ /* 0x004ea2000c1e1900 */
[----:B---3--:R-:W-:-:S04]  /*1500*/  IMAD.WIDE.U32 R2, R5, 0x4, R2 ;  /* 0x0000000405027825 */ /* 0x008fc800078e0002 */
[----:B--2---:R-:W-:-:S04]  /*1510*/  FMUL.FTZ R4, R4, R7 ;  /* 0x0000000704047220 */ /* 0x004fc80000410000 */
[----:B------:R-:W-:-:S05]  /*1520*/  FMUL.FTZ R5, R4, 0.0078740157186985015869 ;  /* 0x3c01020404057820 */ /* 0x000fca0000410000 */
[----:B------:R-:W-:Y:S01]  /*1530*/  STG.E desc[UR4][R2.64], R5 ;  /* 0x0000000502007986 */ /* 0x000fe2000c101904 */
[----:B------:R-:W-:Y:S05]  /*1540*/  EXIT ;  /* 0x000000000000794d */ /* 0x000fea0003800000 */
        .weak           $__internal_55_$__cuda_sm20_div_rn_f64_full
        .type           $__internal_55_$__cuda_sm20_div_rn_f64_full,@function
        .size           $__internal_55_$__cuda_sm20_div_rn_f64_full,(.L_x_2533 - $__internal_55_$__cuda_sm20_div_rn_f64_full)
$__internal_55_$__cuda_sm20_div_rn_f64_full:
[C---:B------:R-:W-:Y:S01]  /*1550*/  FSETP.GEU.AND P0, PT, |R7|.reuse, 1.469367938527859385e-39, PT ;  /* 0x001000000700780b */ /* 0x040fe20003f0e200 */
[----:B------:R-:W-:Y:S01]  /*1560*/  IMAD.MOV.U32 R18, RZ, RZ, 0x40500000 ;  /* 0x40500000ff127424 */ /* 0x000fe200078e00ff */
[C---:B------:R-:W-:Y:S01]  /*1570*/  LOP3.LUT R2, R7.reuse, 0x800fffff, RZ, 0xc0, !PT ;  /* 0x800fffff07027812 */ /* 0x040fe200078ec0ff */
[----:B------:R-:W-:Y:S01]  /*1580*/  IMAD.MOV.U32 R10, RZ, RZ, 0x1 ;  /* 0x00000001ff0a7424 */ /* 0x000fe200078e00ff */
[----:B------:R-:W-:Y:S01]  /*1590*/  LOP3.LUT R5, R7, 0x7ff00000, RZ, 0xc0, !PT ;  /* 0x7ff0000007057812 */ /* 0x000fe200078ec0ff */
[----:B------:R-:W-:Y:S01]  /*15a0*/  VIADD R19, R18, 0xffffffff ;  /* 0xffffffff12137836 */ /* 0x000fe20000000000 */
[----:B------:R-:W-:Y:S01]  /*15b0*/  LOP3.LUT R3, R2, 0x3ff00000, RZ, 0xfc, !PT ;  /* 0x3ff0000002037812 */ /* 0x000fe200078efcff */
[----:B------:R-:W-:Y:S01]  /*15c0*/  IMAD.MOV.U32 R2, RZ, RZ, R6 ;  /* 0x000000ffff027224 */ /* 0x000fe200078e0006 */
[----:B------:R-:W-:Y:S01]  /*15d0*/  ISETP.LE.U32.AND P1, PT, R5, 0x40500000, PT ;  /* 0x405000000500780c */ /* 0x000fe20003f23070 */
[----:B------:R-:W-:Y:S01]  /*15e0*/  BSSY.RECONVERGENT B2, `(.L_x_2113) ;  /* 0x0000064000027945 */ /* 0x000fe20003800200 */
[----:B------:R-:W-:-:S03]  /*15f0*/  MOV R9, 0x1ca00000 ;  /* 0x1ca0000000097802 */ /* 0x000fc60000000f00 */
[----:B------:R-:W0:Y:S01]  /*1600*/  @!P0 DMUL R2, R6, 8.98846567431157953865e+307 ;  /* 0x7fe0000006028828 */ /* 0x000e220000000000 */
[----:B------:R-:W-:Y:S01]  /*1610*/  SEL R14, R9, 0x63400000, !P1 ;  /* 0x63400000090e7807 */ /* 0x000fe20004800000 */
[----:B0-----:R-:W0:Y:S01]  /*1620*/  MUFU.RCP64H R11, R3 ;  /* 0x00000003000b7308 */ /* 0x001e220000001800 */
[----:B------:R-:W-:Y:S02]  /*1630*/  @!P0 LOP3.LUT R5, R3, 0x7ff00000, RZ, 0xc0, !PT ;  /* 0x7ff0000003058812 */ /* 0x000fe400078ec0ff */
[----:B------:R-:W-:Y:S02]  /*1640*/  ISETP.GT.U32.AND P0, PT, R19, 0x7feffffe, PT ;  /* 0x7feffffe1300780c */ /* 0x000fe40003f04070 */
[----:B------:R-:W-:Y:S02]  /*1650*/  IADD3 R19, PT, PT, R5, -0x1, RZ ;  /* 0xffffffff05137810 */ /* 0x000fe40007ffe0ff */
[----:B------:R-:W-:Y:S01]  /*1660*/  LOP3.LUT R15, R14, 0xfc000, RZ, 0xfc, !PT ;  /* 0x000fc0000e0f7812 */ /* 0x000fe200078efcff */
[----:B------:R-:W-:Y:S01]  /*1670*/  IMAD.MOV.U32 R14, RZ, RZ, RZ ;  /* 0x000000ffff0e7224 */ /* 0x000fe200078e00ff */
        /* <DEDUP_REMOVED lines=73> */
.L_x_2114:
        /* <DEDUP_REMOVED lines=15> */
.L_x_2116:
[----:B------:R-:W-:Y:S01]  /*1c00*/  LOP3.LUT R11, R7, 0x80000, RZ, 0xfc, !PT ;  /* 0x00080000070b7812 */ /* 0x000fe200078efcff */
[----:B------:R-:W-:-:S07]  /*1c10*/  IMAD.MOV.U32 R10, RZ, RZ, R6 ;  /* 0x000000ffff0a7224 */ /* 0x000fce00078e0006 */
.L_x_2115:
[----:B------:R-:W-:Y:S05]  /*1c20*/  BSYNC.RECONVERGENT B2 ;  /* 0x0000000000027941 */ /* 0x000fea0003800200 */
.L_x_2113:
[----:B------:R-:W-:Y:S01]  /*1c30*/  IMAD.MOV.U32 R9, RZ, RZ, 0x0 ;  /* 0x00000000ff097424 */ /* 0x000fe200078e00ff */
[----:B------:R-:W-:Y:S01]  /*1c40*/  MOV R3, R11 ;  /* 0x0000000b00037202 */ /* 0x000fe20000000f00 */
[----:B------:R-:W-:Y:S02]  /*1c50*/  IMAD.MOV.U32 R2, RZ, RZ, R10 ;  /* 0x000000ffff027224 */ /* 0x000fe400078e000a */
[----:B------:R-:W-:Y:S05]  /*1c60*/  RET.REL.NODEC R8 `(_ZN17fastertransformer34generalAddBiasResidualLayerNormOptI7__half2Lb0ELb0ELi2ELb1ELi1EEEvPT_S3_PKS2_S5_S5_S5_S5_S5_fiiPKfS7_S7_Pfi) ;  /* 0xffffffe008e47950 */ /* 0x000fea0003c3ffff */
.L_x_2117:
        /* <DEDUP_REMOVED lines=9> */
.L_x_2533:


//--------------------- .text._ZN17fastertransformer35generalAddBiasResidualLayerNormOpt2I7__half2Lb1ELb0ELi2ELb1ELi1EEEvPT_S3_PKS2_S5_S5_S5_S5_S5_fiiPKfS7_S7_Pfi --------------------------
	.section	.text._ZN17fastertransformer35generalAddBiasResidualLayerNormOpt2I7__half2Lb1ELb0ELi2ELb1ELi1EEEvPT_S3_PKS2_S5_S5_S5_S5_S5_fiiPKfS7_S7_Pfi,"ax",@progbits
	.align	128
        .global         _ZN17fastertransformer35generalAddBiasResidualLayerNormOpt2I7__half2Lb1ELb0ELi2ELb1ELi1EEEvPT_S3_PKS2_S5_S5_S5_S5_S5_fiiPKfS7_S7_Pfi
        .type           _ZN17fastertransformer35generalAddBiasResidualLayerNormOpt2I7__half2Lb1ELb0ELi2ELb1ELi1EEEvPT_S3_PKS2_S5_S5_S5_S5_S5_fiiPKfS7_S7_Pfi,@function
        .size           _ZN17fastertransformer35generalAddBiasResidualLayerNormOpt2I7__half2Lb1ELb0ELi2ELb1ELi1EEEvPT_S3_PKS2_S5_S5_S5_S5_S5_fiiPKfS7_S7_Pfi,(.L_x_2534 - _ZN17fastertransformer35generalAddBiasResidualLayerNormOpt2I7__half2Lb1ELb0ELi2ELb1ELi1EEEvPT_S3_PKS2_S5_S5_S5_S5_S5_fiiPKfS7_S7_Pfi)
        .other          _ZN17fastertransformer35generalAddBiasResidualLayerNormOpt2I7__half2Lb1ELb0ELi2ELb1ELi1EEEvPT_S3_PKS2_S5_S5_S5_S5_S5_fiiPKfS7_S7_Pfi,@"STO_CUDA_ENTRY STV_DEFAULT"
_ZN17fastertransformer35generalAddBiasResidualLayerNormOpt2I7__half2Lb1ELb0ELi2ELb1ELi1EEEvPT_S3_PKS2_S5_S5_S5_S5_S5_fiiPKfS7_S7_Pfi:
.text._ZN17fastertransformer35generalAddBiasResidualLayerNormOpt2I7__half2Lb1ELb0ELi2ELb1ELi1EEEvPT_S3_PKS2_S5_S5_S5_S5_S5_fiiPKfS7_S7_Pfi:
[----:B------:R-:W-:Y:S08]  /*0000*/  LDC R1, c[0x0][0x37c] ;  /* 0x0000df00ff017b82 */ /* 0x000ff00000000800 */
[----:B------:R-:W0:Y:S01]  /*0010*/  LDC.64 R2, c[0x0][0x3d0] ;  /* 0x0000f400ff027b82 */ /* 0x000e220000000a00 */
[----:B------:R-:W1:Y:S07]  /*0020*/  LDCU.64 UR6, c[0x0][0x358] ;  /* 0x00006b00ff0677ac */ /* 0x000e6e0008000a00 */
[----:B------:R-:W2:Y:S01]  /*0030*/  LDC R0, c[0x0][0x3f0] ;  /* 0x0000fc00ff007b82 */ /* 0x000ea20000000800 */
[----:B------:R-:W3:Y:S01]  /*0040*/  S2R R10, SR_TID.X ;  /* 0x00000000000a7919 */ /* 0x000ee20000002100 */
[----:B------:R-:W4:Y:S01]  /*0050*/  LDCU UR4, c[0x0][0x3c8] ;  /* 0x00007900ff0477ac */ /* 0x000f220008000800 */
        /* <DEDUP_REMOVED lines=9> */
[----:B------:R-:W-:-:S02]  /*00f0*/  IMAD.MOV.U32 R14, RZ, RZ, RZ ;  /* 0x000000ffff0e7224 */ /* 0x000fc400078e00ff */
[----:B----4-:R-:W-:Y:S01]  /*0100*/  IMAD.U32 R15, RZ, RZ, UR4 ;  /* 0x00000004ff0f7e24 */ /* 0x010fe2000f8e00ff */
[----:B------:R-:W0:Y:S03]  /*0110*/  S2R R0, SR_CTAID.X ;  /* 0x0000000000007919 */ /* 0x000e260000002500 */
[----:B--2---:R1:W5:Y:S01]  /*0120*/  @!P1 LDG.E R14, desc[UR6][R6.64] ;  /* 0x00000006060e9981 */ /* 0x004362000c1e1900 */
[----:B---3--:R-:W-:Y:S01]  /*0130*/  ISETP.GE.AND P1, PT, R10, R15, PT ;  /* 0x0000000f0a00720c */ /* 0x008fe20003f26270 */
[----:B------:R-:W-:Y:S01]  /*0140*/  BSSY.RECONVERGENT B0, `(.L_x_2118) ;  /* 0x0000061000007945 */ /* 0x000fe20003800200 */
[----:B------:R-:W-:Y:S01]  /*0150*/  HFMA2 R22, -RZ, RZ, 0, 0 ;  /* 0x00000000ff167431 */ /* 0x000fe200000001ff */
[----:B------:R-:W-:Y:S01]  /*0160*/  CS2R R12, SRZ ;  /* 0x00000000000c7805 */ /* 0x000fe2000001ff00 */
[----:B------:R-:W-:-:S09]  /*0170*/  @P0 FMUL.FTZ R22, R2, R5 ;  /* 0x0000000502160220 */ /* 0x000fd20000410000 */
[----:B01----:R-:W-:Y:S05]  /*0180*/  @P1 BRA `(.L_x_2119) ;  /* 0x0000000400701947 */ /* 0x003fea0003800000 */
[----:B------:R-:W0:Y:S01]  /*0190*/  LDC R11, c[0x0][0x360] ;  /* 0x0000d800ff0b7b82 */ /* 0x000e220000000800 */
[----:B------:R-:W-:Y:S05]  /*01a0*/  @P0 BRA `(.L_x_2120) ;  /* 0x0000000000ac0947 */ /* 0x000fea0003800000 */
[----:B------:R-:W1:Y:S01]  /*01b0*/  S2R R13, SR_CgaCtaId ;  /* 0x00000000000d7919 */ /* 0x000e620000008800 */
[----:B------:R-:W2:Y:S01]  /*01c0*/  LDC.64 R8, c[0x0][0x390] ;  /* 0x0000e400ff087b82 */ /* 0x000ea20000000a00 */
[----:B------:R-:W-:Y:S01]  /*01d0*/  MOV R12, 0x400 ;  /* 0x00000400000c7802 */ /* 0x000fe20000000f00 */
[----:B------:R-:W-:-:S04]  /*01e0*/  IMAD.MOV.U32 R24, RZ, RZ, R10 ;  /* 0x000000ffff187224 */ /* 0x000fc800078e000a */
[----:B------:R-:W-:Y:S02]  /*01f0*/  VIADD R12, R12, 0x190 ;  /* 0x000001900c0c7836 */ /* 0x000fe40000000000 */
[----:B------:R-:W3:Y:S08]  /*0200*/  LDC.64 R6, c[0x0][0x388] ;  /* 0x0000e200ff067b82 */ /* 0x000ef00000000a00 */
[----:B------:R-:W4:Y:S08]  /*0210*/  LDC.64 R4, c[0x0][0x3a0] ;  /* 0x0000e800ff047b82 */ /* 0x000f300000000a00 */
[----:B------:R-:W0:Y:S01]  /*0220*/  LDC.64 R2, c[0x0][0x3a8] ;  /* 0x0000ea00ff027b82 */ /* 0x000e220000000a00 */
[----:B-1----:R-:W-:-:S02]  /*0230*/  LEA R22, R13, R12, 0x18 ;  /* 0x0000000c0d167211 */ /* 0x002fc400078ec0ff */
[----:B------:R-:W-:-:S07]  /*0240*/  CS2R R12, SRZ ;  /* 0x00000000000c7805 */ /* 0x000fce000001ff00 */
.L_x_2121:
[----:B------:R-:W-:-:S04]  /*0250*/  IMAD R23, R0, R15, R24 ;  /* 0x0000000f00177224 */ /* 0x000fc800078e0218 */
[----:B-1--4-:R-:W-:-:S04]  /*0260*/  IMAD.WIDE R16, R23, 0x4, R4 ;  /* 0x0000000417107825 */ /* 0x012fc800078e0204 */
[C---:B0-----:R-:W-:Y:S02]  /*0270*/  IMAD.WIDE R18, R23.reuse, 0x4, R2 ;  /* 0x0000000417127825 */ /* 0x041fe400078e0202 */
[----:B------:R-:W4:Y:S02]  /*0280*/  LDG.E.CONSTANT R16, desc[UR6][R16.64] ;  /* 0x0000000610107981 */ /* 0x000f24000c1e9900 */
[----:B--2---:R-:W-:Y:S02]  /*0290*/  IMAD.WIDE R20, R23, 0x4, R8 ;  /* 0x0000000417147825 */ /* 0x004fe400078e0208 */
[----:B------:R0:W2:Y:S04]  /*02a0*/  LDG.E.CONSTANT R18, desc[UR6][R18.64] ;  /* 0x0000000612127981 */ /* 0x0000a8000c1e9900 */
[----:B------:R-:W3:Y:S01]  /*02b0*/  LDG.E.CONSTANT R20, desc[UR6][R20.64] ;  /* 0x0000000614147981 */ /* 0x000ee2000c1e9900 */
[----:B0-----:R-:W-:Y:S01]  /*02c0*/  LEA R19, R24, R22, 0x2 ;  /* 0x0000001618137211 */ /* 0x001fe200078e10ff */
[----:B------:R-:W-:-:S05]  /*02d0*/  IMAD.IADD R24, R11, 0x1, R24 ;  /* 0x000000010b187824 */ /* 0x000fca00078e0218 */
[----:B------:R-:W-:Y:S01]  /*02e0*/  ISETP.GE.AND P0, PT, R24, R15, PT ;  /* 0x0000000f1800720c */ /* 0x000fe20003f06270 */
[--C-:B----4-:R-:W-:Y:S02]  /*02f0*/  HADD2.F32 R25, -RZ, R16.reuse.H0_H0 ;  /* 0x20000010ff197230 */ /* 0x110fe40000004100 */
[----:B------:R-:W-:Y:S02]  /*0300*/  HADD2.F32 R27, -RZ, R16.H1_H1 ;  /* 0x30000010ff1b7230 */ /* 0x000fe40000004100 */
[--C-:B--2---:R-:W-:Y:S02]  /*0310*/  HADD2.F32 R26, -RZ, R18.reuse.H0_H0 ;  /* 0x20000012ff1a7230 */ /* 0x104fe40000004100 */
[----:B------:R-:W-:Y:S02]  /*0320*/  HADD2.F32 R28, -RZ, R18.H1_H1 ;  /* 0x30000012ff1c7230 */ /* 0x000fe40000004100 */
[--C-:B---3--:R-:W-:Y:S02]  /*0330*/  HADD2.F32 R16, -RZ, R20.reuse.H1_H1 ;  /* 0x30000014ff107230 */ /* 0x108fe40000004100 */
[----:B------:R-:W-:Y:S01]  /*0340*/  FADD.FTZ R25, R25, R26 ;  /* 0x0000001a19197221 */ /* 0x000fe20000010000 */
[----:B------:R-:W-:-:S02]  /*0350*/  HADD2.F32 R26, -RZ, R20.H0_H0 ;  /* 0x20000014ff1a7230 */ /* 0x000fc40000004100 */
[----:B------:R-:W-:Y:S01]  /*0360*/  FADD.FTZ R27, R27, R28 ;  /* 0x0000001c1b1b7221 */ /* 0x000fe20000010000 */
[----:B------:R-:W-:-:S03]  /*0370*/  FADD.FTZ R25, RZ, R25 ;  /* 0x00000019ff197221 */ /* 0x000fc60000010000 */
[----:B------:R-:W-:Y:S01]  /*0380*/  FADD.FTZ R27, RZ, R27 ;  /* 0x0000001bff1b7221 */ /* 0x000fe20000010000 */
[----:B------:R-:W-:-:S03]  /*0390*/  FADD.FTZ R25, R25, R26 ;  /* 0x0000001a19197221 */ /* 0x000fc60000010000 */
[----:B------:R-:W-:Y:S01]  /*03a0*/  FADD.FTZ R18, R27, R16 ;  /* 0x000000101b127221 */ /* 0x000fe20000010000 */
[----:B------:R-:W-:-:S04]  /*03b0*/  IMAD.WIDE R16, R23, 0x4, R6 ;  /* 0x0000000417107825 */ /* 0x000fc800078e0206 */
        /* <DEDUP_REMOVED lines=10> */
.L_x_2120:
[----:B------:R-:W1:Y:S01]  /*0460*/  S2R R23, SR_CgaCtaId ;  /* 0x0000000000177919 */ /* 0x000e620000008800 */
[----:B------:R-:W2:Y:S01]  /*0470*/  LDC.64 R2, c[0x0][0x390] ;  /* 0x0000e400ff027b82 */ /* 0x000ea20000000a00 */
[----:B------:R-:W-:Y:S02]  /*0480*/  MOV R12, 0x400 ;  /* 0x00000400000c7802 */ /* 0x000fe40000000f00 */
[----:B------:R-:W-:-:S03]  /*0490*/  MOV R24, R10 ;  /* 0x0000000a00187202 */ /* 0x000fc60000000f00 */
[----:B------:R-:W-:Y:S02]  /*04a0*/  VIADD R12, R12, 0x190 ;  /* 0x000001900c0c7836 */ /* 0x000fe40000000000 */
[----:B------:R-:W3:Y:S08]  /*04b0*/  LDC.64 R4, c[0x0][0x388] ;  /* 0x0000e200ff047b82 */ /* 0x000ef00000000a00 */
[----:B------:R-:W4:Y:S08]  /*04c0*/  LDC.64 R6, c[0x0][0x3a0] ;  /* 0x0000e800ff067b82 */ /* 0x000f300000000a00 */
[----:B------:R-:W0:Y:S01]  /*04d0*/  LDC.64 R8, c[0x0][0x3a8] ;  /* 0x0000ea00ff087b82 */ /* 0x000e220000000a00 */
[----:B-1----:R-:W-:-:S02]  /*04e0*/  LEA R23, R23, R12, 0x18 ;  /* 0x0000000c17177211 */ /* 0x002fc400078ec0ff */
[----:B------:R-:W-:-:S07]  /*04f0*/  CS2R R12, SRZ ;  /* 0x00000000000c7805 */ /* 0x000fce000001ff00 */
.L_x_2122:
[----:B------:R-:W-:-:S04]  /*0500*/  IMAD R25, R0, R15, R24 ;  /* 0x0000000f00197224 */ /* 0x000fc800078e0218 */
[----:B0-2---:R-:W-:-:S06]  /*0510*/  IMAD.WIDE R16, R25, 0x8, R2 ;  /* 0x0000000819107825 */ /* 0x005fcc00078e0202 */
[----:B------:R-:W2:Y:S01]  /*0520*/  LDG.E.64 R16, desc[UR6][R16.64] ;  /* 0x0000000610107981 */ /* 0x000ea2000c1e1b00 */
[----:B----4-:R-:W-:-:S04]  /*0530*/  IMAD.WIDE R18, R25, 0x4, R6 ;  /* 0x0000000419127825 */ /* 0x010fc800078e0206 */
[----:B0-----:R-:W-:Y:S02]  /*0540*/  IMAD.WIDE R20, R25, 0x4, R8 ;  /* 0x0000000419147825 */ /* 0x001fe400078e0208 */
[----:B------:R-:W4:Y:S04]  /*0550*/  LDG.E.CONSTANT R18, desc[UR6][R18.64] ;  /* 0x0000000612127981 */ /* 0x000f28000c1e9900 */
[----:B------:R-:W3:Y:S01]  /*0560*/  LDG.E.CONSTANT R20, desc[UR6][R20.64] ;  /* 0x0000000614147981 */ /* 0x000ee2000c1e9900 */
[----:B--2---:R-:W-:Y:S02]  /*0570*/  I2FP.F32.S32 R27, R16 ;  /* 0x00000010001b7245 */ /* 0x004fe40000201400 */
[----:B------:R-:W-:-:S03]  /*0580*/  I2FP.F32.S32 R29, R17 ;  /* 0x00000011001d7245 */ /* 0x000fc60000201400 */
[-C--:B------:R-:W-:Y:S02]  /*0590*/  FMUL.FTZ R27, R27, R22.reuse ;  /* 0x000000161b1b7220 */ /* 0x080fe40000410000 */
[----:B------:R-:W-:Y:S01]  /*05a0*/  FMUL.FTZ R28, R29, R22 ;  /* 0x000000161d1c7220 */ /* 0x000fe20000410000 */
[--C-:B----4-:R-:W-:Y:S02]  /*05b0*/  HADD2.F32 R26, -RZ, R18.reuse.H0_H0 ;  /* 0x20000012ff1a7230 */ /* 0x110fe40000004100 */
[----:B------:R-:W-:Y:S02]  /*05c0*/  HADD2.F32 R16, -RZ, R18.H1_H1 ;  /* 0x30000012ff107230 */ /* 0x000fe40000004100 */
[----:B------:R-:W-:Y:S01]  /*05d0*/  F2FP.F16.F32.PACK_AB R28, R28, R27 ;  /* 0x0000001b1c1c723e */ /* 0x000fe200000000ff */
[--C-:B---3--:R-:W-:Y:S02]  /*05e0*/  HADD2.F32 R27, -RZ, R20.reuse.H1_H1 ;  /* 0x30000014ff1b7230 */ /* 0x108fe40000004100 */
[----:B------:R-:W-:-:S02]  /*05f0*/  HADD2.F32 R17, -RZ, R20.H0_H0 ;  /* 0x20000014ff117230 */ /* 0x000fc40000004100 */
[--C-:B------:R-:W-:Y:S02]  /*0600*/  HADD2.F32 R19, -RZ, R28.reuse.H1_H1 ;  /* 0x3000001cff137230 */ /* 0x100fe40000004100 */
[----:B------:R-:W-:Y:S01]  /*0610*/  FADD.FTZ R16, R16, R27 ;  /* 0x0000001b10107221 */ /* 0x000fe20000010000 */
[----:B------:R-:W-:Y:S02]  /*0620*/  HADD2.F32 R28, -RZ, R28.H0_H0 ;  /* 0x2000001cff1c7230 */ /* 0x000fe40000004100 */
[----:B------:R-:W-:Y:S01]  /*0630*/  FADD.FTZ R17, R26, R17 ;  /* 0x000000111a117221 */ /* 0x000fe20000010000 */
[----:B------:R-:W-:Y:S02]  /*0640*/  IMAD R18, R24, 0x4, R23 ;  /* 0x0000000418127824 */ /* 0x000fe400078e0217 */
[----:B------:R-:W-:Y:S01]  /*0650*/  FADD.FTZ R16, RZ, R16 ;  /* 0x00000010ff107221 */ /* 0x000fe20000010000 */
[----:B------:R-:W-:Y:S02]  /*0660*/  IMAD.IADD R24, R11, 0x1, R24 ;  /* 0x000000010b187824 */ /* 0x000fe400078e0218 */
[----:B------:R-:W-:Y:S01]  /*0670*/  FADD.FTZ R17, RZ, R17 ;  /* 0x00000011ff117221 */ /* 0x000fe20000010000 */
[----:B------:R-:W-:-:S03]  /*0680*/  FADD.FTZ R19, R16, R19 ;  /* 0x0000001310137221 */ /* 0x000fc60000010000 */
[----:B------:R-:W-:Y:S01]  /*0690*/  FADD.FTZ R28, R17, R28 ;  /* 0x0000001c111c7221 */ /* 0x000fe20000010000 */
[----:B------:R-:W-:Y:S01]  /*06a0*/  IMAD.WIDE R16, R25, 0x4, R4 ;  /* 0x0000000419107825 */ /* 0x000fe200078e0204 */
[----:B------:R-:W-:-:S03]  /*06b0*/  ISETP.GE.AND P0, PT, R24, R15, PT ;  /* 0x0000000f1800720c */ /* 0x000fc60003f06270 */
[C---:B------:R-:W-:Y:S01]  /*06c0*/  FMUL.FTZ R25, R19.reuse, R19 ;  /* 0x0000001313197220 */ /* 0x040fe20000410000 */
[C---:B------:R-:W-:Y:S01]  /*06d0*/  FADD.FTZ R20, R28.reuse, R19 ;  /* 0x000000131c147221 */ /* 0x040fe20000010000 */
[-C--:B------:R-:W-:Y:S02]  /*06e0*/  F2FP.F16.F32.PACK_AB R21, R19, R28.reuse ;  /* 0x0000001c1315723e */ /* 0x080fe400000000ff */
[----:B------:R-:W-:Y:S01]  /*06f0*/  FFMA.FTZ R25, R28, R28, R25 ;  /* 0x0000001c1c197223 */ /* 0x000fe20000010019 */
[----:B------:R-:W-:Y:S02]  /*0700*/  FADD.FTZ R13, R20, R13 ;  /* 0x0000000d140d7221 */ /* 0x000fe40000010000 */
[----:B------:R0:W-:Y:S01]  /*0710*/  STG.E desc[UR6][R16.64], R21 ;  /* 0x0000001510007986 */ /* 0x0001e2000c101906 */
[----:B------:R-:W-:-:S03]  /*0720*/  FADD.FTZ R12, R25, R12 ;  /* 0x0000000c190c7221 */ /* 0x000fc60000010000 */
[----:B------:R0:W-:Y:S01]  /*0730*/  STS [R18], R21 ;  /* 0x0000001512007388 */ /* 0x0001e20000000800 */
[----:B------:R-:W-:Y:S05]  /*0740*/  @!P0 BRA `(.L_x_2122) ;  /* 0xfffffffc006c8947 */ /* 0x000fea000383ffff */
.L_x_2119:
[----:B------:R-:W-:Y:S05]  /*0750*/  BSYNC.RECONVERGENT B0 ;  /* 0x0000000000007941 */ /* 0x000fea0003800200 */
.L_x_2118:
[----:B------:R-:W2:Y:S01]  /*0760*/  SHFL.BFLY PT, R2, R13, 0x10, 0x1f ;  /* 0x0e001f000d027f89 */ /* 0x000ea200000e0000 */
[----:B------:R-:W3:Y:S01]  /*0770*/  LDCU UR8, c[0x0][0x360] ;  /* 0x00006c00ff0877ac */ /* 0x000ee20008000800 */
[----:B------:R-:W-:Y:S01]  /*0780*/  LOP3.LUT P0, R11, R10, 0x1f, RZ, 0xc0, !PT ;  /* 0x0000001f0a0b7812 */ /* 0x000fe2000780c0ff */
[----:B------:R-:W-:Y:S01]  /*0790*/  BSSY.RECONVERGENT B0, `(.L_x_2123) ;  /* 0x000004c000007945 */ /* 0x000fe20003800200 */
[----:B------:R-:W4:Y:S01]  /*07a0*/  SHFL.BFLY PT, R3, R12, 0x10, 0x1f ;  /* 0x0e001f000c037f89 */ /* 0x000f2200000e0000 */
[----:B01----:R-:W-:Y:S02]  /*07b0*/  SHF.R.U32.HI R17, RZ, 0x5, R10 ;  /* 0x00000005ff117819 */ /* 0x003fe4000001160a */
[----:B---3--:R-:W-:Y:S01]  /*07c0*/  I2FP.F32.U32 R16, UR8 ;  /* 0x0000000800107c45 */ /* 0x008fe20008201000 */
[----:B--2---:R-:W-:-:S04]  /*07d0*/  FADD.FTZ R2, R2, R13 ;  /* 0x0000000d02027221 */ /* 0x004fc80000010000 */
[----:B------:R-:W-:Y:S01]  /*07e0*/  FMUL.FTZ R16, R16, 0.03125 ;  /* 0x3d00000010107820 */ /* 0x000fe20000410000 */
[----:B------:R-:W-:Y:S01]  /*07f0*/  I2FP.F32.U32 R13, R10 ;  /* 0x0000000a000d7245 */ /* 0x000fe20000201000 */
[----:B----4-:R-:W-:Y:S02]  /*0800*/  FADD.FTZ R6, R3, R12 ;  /* 0x0000000c03067221 */ /* 0x010fe40000010000 */
[----:B------:R-:W0:Y:S01]  /*0810*/  SHFL.BFLY PT, R3, R2, 0x8, 0x1f ;  /* 0x0d001f0002037f89 */ /* 0x000e2200000e0000 */
[----:B------:R-:W-:-:S03]  /*0820*/  FSETP.GT.FTZ.AND P2, PT, R16, R13, PT ;  /* 0x0000000d1000720b */ /* 0x000fc60003f54000 */
[----:B------:R-:W1:Y:S10]  /*0830*/  SHFL.BFLY PT, R5, R6, 0x8, 0x1f ;  /* 0x0d001f0006057f89 */ /* 0x000e7400000e0000 */
        /* <DEDUP_REMOVED lines=65> */
.L_x_2124:
[----:B------:R-:W-:Y:S05]  /*0c50*/  BSYNC.RECONVERGENT B0 ;  /* 0x0000000000007941 */ /* 0x000fea0003800200 */
.L_x_2123:
        /* <DEDUP_REMOVED lines=9> */
[----:B------:R-:W1:Y:S08]  /*0cf0*/  LDC.64 R2, c[0x0][0x380] ;  /* 0x0000e000ff027b82 */ /* 0x000e700000000a00 */
[----:B0-----:R-:W0:Y:S08]  /*0d00*/  LDC.64 R4, c[0x0][0x3b0] ;  /* 0x0000ec00ff047b82 */ /* 0x001e300000000a00 */
[----:B------:R-:W0:Y:S01]  /*0d10*/  LDC.64 R6, c[0x0][0x3b8] ;  /* 0x0000ee00ff067b82 */ /* 0x000e220000000a00 */
[----:B----4-:R-:W-:-:S04]  /*0d20*/  ISETP.NE.U32.AND P0, PT, RZ, UR4, PT ;  /* 0x00000004ff007c0c */ /* 0x010fc8000bf05070 */
[----:B------:R-:W-:Y:S02]  /*0d30*/  ISETP.NE.AND.EX P0, PT, RZ, UR5, PT, P0 ;  /* 0x00000005ff007c0c */ /* 0x000fe4000bf05300 */
[----:B---3--:R-:W-:Y:S02]  /*0d40*/  LEA R9, R19, R8, 0x18 ;  /* 0x0000000813097211 */ /* 0x008fe400078ec0ff */
[----:B------:R-:W-:-:S03]  /*0d50*/  IADD3 R8, PT, PT, R8, 0x190, RZ ;  /* 0x0000019008087810 */ /* 0x000fc60007ffe0ff */
[----:B------:R-:W3:Y:S01]  /*0d60*/  LDS.64 R20, [R9] ;  /* 0x0000000009147984 */ /* 0x000ee20000000a00 */
[----:B------:R-:W-:Y:S02]  /*0d70*/  LEA R19, R19, R8, 0x18 ;  /* 0x0000000813137211 */ /* 0x000fe400078ec0ff */
[----:B---3--:R-:W-:Y:S01]  /*0d80*/  F2FP.F16.F32.PACK_AB R20, R21, R20 ;  /* 0x000000141514723e */ /* 0x008fe200000000ff */
[----:B01----:R-:W-:-:S07]  /*0d90*/  IMAD.MOV.U32 R21, RZ, RZ, R10 ;  /* 0x000000ffff157224 */ /* 0x003fce00078e000a */
.L_x_2130:
[----:B01----:R-:W-:-:S04]  /*0da0*/  IMAD.WIDE R8, R21, 0x4, R4 ;  /* 0x0000000415087825 */ /* 0x003fc800078e0204 */
[C---:B------:R-:W-:Y:S02]  /*0db0*/  IMAD.WIDE R12, R21.reuse, 0x4, R6 ;  /* 0x00000004150c7825 */ /* 0x040fe400078e0206 */
[----:B------:R0:W3:Y:S04]  /*0dc0*/  LDG.E.CONSTANT R8, desc[UR6][R8.64] ;  /* 0x0000000608087981 */ /* 0x0000e8000c1e9900 */
[----:B------:R-:W3:Y:S01]  /*0dd0*/  LDG.E.CONSTANT R12, desc[UR6][R12.64] ;  /* 0x000000060c0c7981 */ /* 0x000ee2000c1e9900 */
[----:B------:R-:W-:Y:S01]  /*0de0*/  LEA R22, R21, R19, 0x2 ;  /* 0x0000001315167211 */ /* 0x000fe200078e10ff */
[----:B------:R-:W-:-:S04]  /*0df0*/  IMAD.U32 R15, RZ, RZ, UR9 ;  /* 0x00000009ff0f7e24 */ /* 0x000fc8000f8e00ff */
        /* <DEDUP_REMOVED lines=16> */
.L_x_2127:
        /* <DEDUP_REMOVED lines=14> */
.L_x_2129:
[----:B------:R-:W-:-:S05]  /*0fe0*/  IMAD.WIDE R8, R23, 0x4, R2 ;  /* 0x0000000417087825 */ /* 0x000fca00078e0202 */
[----:B------:R1:W-:Y:S02]  /*0ff0*/  STG.E desc[UR6][R8.64], R13 ;  /* 0x0000000d08007986 */ /* 0x0003e4000c101906 */
.L_x_2128:
[----:B------:R-:W-:Y:S05]  /*1000*/  @!P1 BRA `(.L_x_2130) ;  /* 0xfffffffc00649947 */ /* 0x000fea000383ffff */
.L_x_2126:
[----:B-12---:R-:W-:Y:S05]  /*1010*/  BSYNC.RECONVERGENT B0 ;  /* 0x0000000000007941 */ /* 0x006fea0003800200 */
.L_x_2125:
        /* <DEDUP_REMOVED lines=12> */
[----:B0-----:R-:W-:Y:S01]  /*10e0*/  @P1 MOV R8, 0x400 ;  /* 0x0000040000081802 */ /* 0x001fe20000000f00 */
[----:B------:R-:W0:Y:S03]  /*10f0*/  @P1 S2R R9, SR_CgaCtaId ;  /* 0x0000000000091919 */ /* 0x000e260000008800 */
[----:B------:R-:W-:Y:S02]  /*1100*/  @P1 IADD3 R8, PT, PT, R8, 0x8, RZ ;  /* 0x0000000808081810 */ /* 0x000fe40007ffe0ff */
[----:B-1----:R-:W-:-:S05]  /*1110*/  FMNMX.FTZ R3, R18, R3, !PT ;  /* 0x0000000312037209 */ /* 0x002fca0007810000 */
[----:B------:R-:W1:Y:S01]  /*1120*/  SHFL.BFLY PT, R2, R3, 0x8, 0x1f ;  /* 0x0d001f0003027f89 */ /* 0x000e6200000e0000 */
[----:B0-----:R-:W-:-:S04]  /*1130*/  @P1 LEA R8, R9, R8, 0x18 ;  /* 0x0000000809081211 */ /* 0x001fc800078ec0ff */
[----:B------:R-:W-:Y:S02]  /*1140*/  @P1 LEA R11, R11, R8, 0x2 ;  /* 0x000000080b0b1211 */ /* 0x000fe400078e10ff */
[----:B-1----:R-:W-:-:S05]  /*1150*/  FMNMX.FTZ R2, R3, R2, !PT ;  /* 0x0000000203027209 */ /* 0x002fca0007810000 */
[----:B------:R-:W0:Y:S02]  /*1160*/  SHFL.BFLY PT, R5, R2, 0x4, 0x1f ;  /* 0x0c801f0002057f89 */ /* 0x000e2400000e0000 */
[----:B0-----:R-:W-:Y:S01]  /*1170*/  FMNMX.FTZ R5, R2, R5, !PT ;  /* 0x0000000502057209 */ /* 0x001fe20007810000 */
[----:B------:R-:W-:-:S04]  /*1180*/  @!P0 VIADD R2, R6, 0x8 ;  /* 0x0000000806028836 */ /* 0x000fc80000000000 */
[----:B------:R-:W0:Y:S01]  /*1190*/  SHFL.BFLY PT, R4, R5, 0x2, 0x1f ;  /* 0x0c401f0005047f89 */ /* 0x000e2200000e0000 */
[----:B--2---:R-:W-:-:S05]  /*11a0*/  @!P0 LEA R2, R7, R2, 0x18 ;  /* 0x0000000207028211 */ /* 0x004fca00078ec0ff */
        /* <DEDUP_REMOVED lines=69> */
[----:B-----5:R-:W-:Y:S05]  /*1600*/  CALL.REL.NOINC `($__internal_56_$__cuda_sm20_div_rn_f64_full) ;  /* 0x0000000000b47944 */ /* 0x020fea0003c00000 */
.L_x_2134:
[----:B------:R-:W-:Y:S05]  /*1610*/  BSYNC.RECONVERGENT B1 ;  /* 0x0000000000017941 */ /* 0x000fea0003800200 */
.L_x_2133:
        /* <DEDUP_REMOVED lines=14> */
[----:B0----5:R-:W-:Y:S02]  /*1700*/  LEA R14, R9, R8, 0x18 ;  /* 0x00000008090e7211 */ /* 0x021fe400078ec0ff */
[----:B-1-3--:R-:W-:-:S07]  /*1710*/  MOV R9, R10 ;  /* 0x0000000a00097202 */ /* 0x00afce0000000f00 */
.L_x_2135:
        /* <DEDUP_REMOVED lines=17> */
.L_x_2132:
[----:B------:R-:W-:Y:S05]  /*1830*/  BSYNC.RECONVERGENT B0 ;  /* 0x0000000000007941 */ /* 0x000fea0003800200 */
.L_x_2131:
        /* <DEDUP_REMOVED lines=10> */
        .weak           $__internal_56_$__cuda_sm20_div_rn_f64_full
        .type           $__internal_56_$__cuda_sm20_div_rn_f64_full,@function
        .size           $__internal_56_$__cuda_sm20_div_rn_f64_full,(.L_x_2534 - $__internal_56_$__cuda_sm20_div_rn_f64_full)
$__internal_56_$__cuda_sm20_div_rn_f64_full:
        /* <DEDUP_REMOVED lines=92> */
.L_x_2137:
        /* <DEDUP_REMOVED lines=15> */
.L_x_2139:
[----:B------:R-:W-:Y:S01]  /*1f90*/  LOP3.LUT R13, R7, 0x80000, RZ, 0xfc, !PT ;  /* 0x00080000070d7812 */ /* 0x000fe200078efcff */
[----:B------:R-:W-:-:S07]  /*1fa0*/  IMAD.MOV.U32 R12, RZ, RZ, R6 ;  /* 0x000000ffff0c7224 */ /* 0x000fce00078e0006 */
.L_x_2138:
[----:B------:R-:W-:Y:S05]  /*1fb0*/  BSYNC.RECONVERGENT B2 ;  /* 0x0000000000027941 */ /* 0x000fea0003800200 */
.L_x_2136:
[----:B------:R-:W-:Y:S01]  /*1fc0*/  HFMA2 R9, -RZ, RZ, 0, 0 ;  /* 0x00000000ff097431 */ /* 0x000fe200000001ff */
[----:B------:R-:W-:Y:S01]  /*1fd0*/  MOV R2, R12 ;  /* 0x0000000c00027202 */ /* 0x000fe20000000f00 */
[----:B------:R-:W-:Y:S02]  /*1fe0*/  IMAD.MOV.U32 R3, RZ, RZ, R13 ;  /* 0x000000ffff037224 */ /* 0x000fe400078e000d */
[----:B------:R-:W-:Y:S05]  /*1ff0*/  RET.REL.NODEC R8 `(_ZN17fastertransformer35generalAddBiasResidualLayerNormOpt2I7__half2Lb1ELb0ELi2ELb1ELi1EEEvPT_S3_PKS2_S5_S5_S5_S5_S5_fiiPKfS7_S7_Pfi) ;  /* 0xffffffe008007950 */ /* 0x000fea0003c3ffff */
.L_x_2140:
        /* <DEDUP_REMOVED lines=16> */
.L_x_2534:


//--------------------- .text._ZN17fastertransformer34generalAddBiasResidualLayerNormOptI7__half2Lb1ELb0ELi2ELb1ELi1EEEvPT_S3_PKS2_S5_S5_S5_S5_S5_fiiPKfS7_S7_Pfi --------------------------
	.section	.text._ZN17fastertransformer34generalAddBiasResidualLayerNormOptI7__half2Lb1ELb0ELi2ELb1ELi1EEEvPT_S3_PKS2_S5_S5_S5_S5_S5_fiiPKfS7_S7_Pfi,"ax",@progbits
	.align	128
        .global         _ZN17fastertransformer34generalAddBiasResidualLayerNormOptI7__half2Lb1ELb0ELi2ELb1ELi1EEEvPT_S3_PKS2_S5_S5_S5_S5_S5_fiiPKfS7_S7_Pfi
        .type           _ZN17fastertransformer34generalAddBiasResidualLayerNormOptI7__half2Lb1ELb0ELi2ELb1ELi1EEEvPT_S3_PKS2_S5_S5_S5_S5_S5_fiiPKfS7_S7_Pfi,@function
        .size           _ZN17fastertransformer34generalAddBiasResidualLayerNormOptI7__half2Lb1ELb0ELi2ELb1ELi1EEEvPT_S3_PKS2_S5_S5_S5_S5_S5_fiiPKfS7_S7_Pfi,(.L_x_2535 - _ZN17fastertransformer34generalAddBiasResidualLayerNormOptI7__half2Lb1ELb0ELi2ELb1ELi1EEEvPT_S3_PKS2_S5_S5_S5_S5_S5_fiiPKfS7_S7_Pfi)
        .other          _ZN17fastertransformer34generalAddBiasResidualLayerNormOptI7__half2Lb1ELb0ELi2ELb1ELi1EEEvPT_S3_PKS2_S5_S5_S5_S5_S5_fiiPKfS7_S7_Pfi,@"STO_CUDA_ENTRY STV_DEFAULT"
_ZN17fastertransformer34generalAddBiasResidualLayerNormOptI7__half2Lb1ELb0ELi2ELb1ELi1EEEvPT_S3_PKS2_S5_S5_S5_S5_S5_fiiPKfS7_S7_Pfi:
.text._ZN17fastertransformer34generalAddBiasResidualLayerNormOptI7__half2Lb1ELb0ELi2ELb1ELi1EEEvPT_S3_PKS2_S5_S5_S5_S5_S5_fiiPKfS7_S7_Pfi:
        /* <DEDUP_REMOVED lines=15> */
[----:B------:R-:W-:Y:S01]  /*00f0*/  CS2R R6, SRZ ;  /* 0x0000000000067805 */ /* 0x000fe2000001ff00 */
[----:B--2---:R-:W-:-:S05]  /*0100*/  IMAD.U32 R5, RZ, RZ, UR6 ;  /* 0x00000006ff057e24 */ /* 0x004fca000f8e00ff */
[----:B----4-:R0:W5:Y:S01]  /*0110*/  @!P1 LDG.E R6, desc[UR4][R10.64] ;  /* 0x000000040a069981 */ /* 0x010162000c1e1900 */
[----:B---3--:R-:W-:Y:S01]  /*0120*/  ISETP.GE.AND P1, PT, R0, R5, PT ;  /* 0x000000050000720c */ /* 0x008fe20003f26270 */
[----:B------:R-:W-:Y:S01]  /*0130*/  BSSY.RECONVERGENT B0, `(.L_x_2141) ;  /* 0x0000043000007945 */ /* 0x000fe20003800200 */
[----:B------:R-:W-:Y:S01]  /*0140*/  PRMT R4, RZ, 0x5410, RZ ;  /* 0x00005410ff047816 */ /* 0x000fe200000000ff */
[----:B------:R-:W-:-:S10]  /*0150*/  @P0 FMUL.FTZ R7, R2, R9 ;  /* 0x0000000902070220 */ /* 0x000fd40000410000 */
        /* <DEDUP_REMOVED lines=13> */
.L_x_2144:
        /* <DEDUP_REMOVED lines=19> */
.L_x_2143:
        /* <DEDUP_REMOVED lines=9> */
.L_x_2145:
[----:B0-----:R-:W-:-:S04]  /*03f0*/  IMAD R23, R3, R5, R24 ;  /* 0x0000000503177224 */ /* 0x001fc800078e0218 */
[----:B---3--:R-:W-:-:S04]  /*0400*/  IMAD.WIDE R16, R23, 0x8, R8 ;  /* 0x0000000817107825 */ /* 0x008fc800078e0208 */
[C---:B------:R-:W-:Y:S02]  /*0410*/  IMAD.WIDE R18, R23.reuse, 0x4, R12 ;  /* 0x0000000417127825 */ /* 0x040fe400078e020c */
[----:B------:R-:W2:Y:S02]  /*0420*/  LDG.E.64.CONSTANT R16, desc[UR4][R16.64] ;  /* 0x0000000410107981 */ /* 0x000ea4000c1e9b00 */
[----:B------:R-:W-:Y:S02]  /*0430*/  IMAD.WIDE R20, R23, 0x4, R14 ;  /* 0x0000000417147825 */ /* 0x000fe400078e020e */
[----:B------:R-:W3:Y:S04]  /*0440*/  LDG.E.CONSTANT R18, desc[UR4][R18.64] ;  /* 0x0000000412127981 */ /* 0x000ee8000c1e9900 */
[----:B------:R-:W4:Y:S01]  /*0450*/  LDG.E.CONSTANT R20, desc[UR4][R20.64] ;  /* 0x0000000414147981 */ /* 0x000f22000c1e9900 */
[----:B--2---:R-:W-:-:S02]  /*0460*/  I2FP.F32.S32 R26, R16 ;  /* 0x00000010001a7245 */ /* 0x004fc40000201400 */
[----:B------:R-:W-:Y:S01]  /*0470*/  I2FP.F32.S32 R28, R17 ;  /* 0x00000011001c7245 */ /* 0x000fe20000201400 */
[----:B---3--:R-:W-:Y:S02]  /*0480*/  HFMA2 R17, R18, 1, 1, RZ ;  /* 0x3c003c0012117831 */ /* 0x008fe400000000ff */
[-C--:B------:R-:W-:Y:S01]  /*0490*/  FMUL.FTZ R26, R26, R7.reuse ;  /* 0x000000071a1a7220 */ /* 0x080fe20000410000 */
[----:B------:R-:W-:Y:S02]  /*04a0*/  IMAD R18, R24, 0x4, R22 ;  /* 0x0000000418127824 */ /* 0x000fe400078e0216 */
[----:B------:R-:W-:Y:S01]  /*04b0*/  FMUL.FTZ R25, R28, R7 ;  /* 0x000000071c197220 */ /* 0x000fe20000410000 */
[----:B----4-:R-:W-:Y:S02]  /*04c0*/  HADD2 R17, R17, R20 ;  /* 0x0000001411117230 */ /* 0x010fe40000000000 */
[----:B-1----:R-:W-:Y:S02]  /*04d0*/  IMAD.IADD R24, R2, 0x1, R24 ;  /* 0x0000000102187824 */ /* 0x002fe400078e0218 */
[----:B------:R-:W-:-:S03]  /*04e0*/  F2FP.F16.F32.PACK_AB R25, R25, R26 ;  /* 0x0000001a1919723e */ /* 0x000fc600000000ff */
[----:B------:R-:W-:Y:S02]  /*04f0*/  ISETP.GE.AND P0, PT, R24, R5, PT ;  /* 0x000000051800720c */ /* 0x000fe40003f06270 */
[----:B------:R-:W-:Y:S02]  /*0500*/  HFMA2 R25, R17, 1, 1, R25 ;  /* 0x3c003c0011197831 */ /* 0x000fe40000000019 */
[----:B------:R-:W-:-:S04]  /*0510*/  IMAD.WIDE R16, R23, 0x4, R10 ;  /* 0x0000000417107825 */ /* 0x000fc800078e020a */
[----:B------:R-:W-:Y:S01]  /*0520*/  HADD2 R4, R4, R25 ;  /* 0x0000001904047230 */ /* 0x000fe20000000000 */
[----:B------:R0:W-:Y:S04]  /*0530*/  STS [R18], R25 ;  /* 0x0000001912007388 */ /* 0x0001e80000000800 */
[----:B------:R0:W-:Y:S01]  /*0540*/  STG.E desc[UR4][R16.64], R25 ;  /* 0x0000001910007986 */ /* 0x0001e2000c101904 */
[----:B------:R-:W-:Y:S05]  /*0550*/  @!P0 BRA `(.L_x_2145) ;  /* 0xfffffffc00a48947 */ /* 0x000fea000383ffff */
.L_x_2142:
[----:B------:R-:W-:Y:S05]  /*0560*/  BSYNC.RECONVERGENT B0 ;  /* 0x0000000000007941 */ /* 0x000fea0003800200 */
.L_x_2141:
[----:B------:R-:W-:Y:S01]  /*0570*/  HADD2 R4, R4.H0_H0, R4.H1_H1 ;  /* 0x3000000404047230 */ /* 0x000fe20000000800 */
[----:B------:R-:W1:Y:S01]  /*0580*/  S2R R12, SR_CgaCtaId ;  /* 0x00000000000c7919 */ /* 0x000e620000008800 */
[----:B------:R-:W-:Y:S01]  /*0590*/  MOV R13, 0x400 ;  /* 0x00000400000d7802 */ /* 0x000fe20000000f00 */
[----:B------:R-:W3:Y:S01]  /*05a0*/  LDCU UR6, c[0x0][0x360] ;  /* 0x00006c00ff0677ac */ /* 0x000ee20008000800 */
[----:B------:R-:W-:Y:S01]  /*05b0*/  I2FP.F32.U32 R14, R0 ;  /* 0x00000000000e7245 */ /* 0x000fe20000201000 */
[----:B------:R-:W-:Y:S01]  /*05c0*/  HADD2.F32 R4, -RZ, R4.H0_H0 ;  /* 0x20000004ff047230 */ /* 0x000fe20000004100 */
[----:B------:R-:W-:Y:S04]  /*05d0*/  BSSY.RECONVERGENT B0, `(.L_x_2146) ;  /* 0x000003d000007945 */ /* 0x000fe80003800200 */
[----:B------:R-:W4:Y:S02]  /*05e0*/  SHFL.BFLY PT, R3, R4, 0x10, 0x1f ;  /* 0x0e001f0004037f89 */ /* 0x000f2400000e0000 */
[----:B----4-:R-:W-:Y:S01]  /*05f0*/  FADD.FTZ R3, R4, R3 ;  /* 0x0000000304037221 */ /* 0x010fe20000010000 */
[----:B------:R-:W-:-:S04]  /*0600*/  LOP3.LUT P2, R4, R0, 0x1f, RZ, 0xc0, !PT ;  /* 0x0000001f00047812 */ /* 0x000fc8000784c0ff */
[----:B------:R-:W4:Y:S02]  /*0610*/  SHFL.BFLY PT, R2, R3, 0x8, 0x1f ;  /* 0x0d001f0003027f89 */ /* 0x000f2400000e0000 */
[----:B----4-:R-:W-:Y:S01]  /*0620*/  FADD.FTZ R2, R3, R2 ;  /* 0x0000000203027221 */ /* 0x010fe20000010000 */
[----:B------:R-:W-:-:S04]  /*0630*/  IADD3 R3, PT, PT, R13, 0x8, RZ ;  /* 0x000000080d037810 */ /* 0x000fc80007ffe0ff */
[----:B------:R-:W4:Y:S01]  /*0640*/  SHFL.BFLY PT, R7, R2, 0x4, 0x1f ;  /* 0x0c801f0002077f89 */ /* 0x000f2200000e0000 */
[----:B-1----:R-:W-:Y:S01]  /*0650*/  LEA R3, R12, R3, 0x18 ;  /* 0x000000030c037211 */ /* 0x002fe200078ec0ff */
[----:B----4-:R-:W-:Y:S01]  /*0660*/  FADD.FTZ R8, R2, R7 ;  /* 0x0000000702087221 */ /* 0x010fe20000010000 */
[----:B------:R-:W-:-:S04]  /*0670*/  IMAD.MOV.U32 R2, RZ, RZ, RZ ;  /* 0x000000ffff027224 */ /* 0x000fc800078e00ff */
[----:B------:R-:W1:Y:S02]  /*0680*/  SHFL.BFLY PT, R7, R8, 0x2, 0x1f ;  /* 0x0c401f0008077f89 */ /* 0x000e6400000e0000 */
[----:B-1----:R-:W-:Y:S01]  /*0690*/  FADD.FTZ R9, R8, R7 ;  /* 0x0000000708097221 */ /* 0x002fe20000010000 */
[----:B------:R-:W-:Y:S02]  /*06a0*/  LEA.HI R8, R0, R3, RZ, 0x1d ;  /* 0x0000000300087211 */ /* 0x000fe400078fe8ff */
[----:B---3--:R-:W-:Y:S02]  /*06b0*/  I2FP.F32.U32 R7, UR6 ;  /* 0x0000000600077c45 */ /* 0x008fe40008201000 */
[----:B------:R-:W1:Y:S03]  /*06c0*/  SHFL.BFLY PT, R10, R9, 0x1, 0x1f ;  /* 0x0c201f00090a7f89 */ /* 0x000e6600000e0000 */
[----:B------:R-:W-:-:S05]  /*06d0*/  FMUL.FTZ R7, R7, 0.03125 ;  /* 0x3d00000007077820 */ /* 0x000fca0000410000 */
[----:B------:R-:W-:Y:S01]  /*06e0*/  FSETP.GT.FTZ.AND P0, PT, R7, R14, PT ;  /* 0x0000000e0700720b */ /* 0x000fe20003f14000 */
[----:B-1----:R-:W-:Y:S01]  /*06f0*/  FADD.FTZ R15, R9, R10 ;  /* 0x0000000a090f7221 */ /* 0x002fe20000010000 */
[----:B------:R-:W-:-:S04]  /*0700*/  IMAD R9, R4, 0x4, R3 ;  /* 0x0000000404097824 */ /* 0x000fc800078e0203 */
[----:B------:R-:W-:Y:S01]  /*0710*/  @!P2 STS [R8], R15 ;  /* 0x0000000f0800a388 */ /* 0x000fe20000000800 */
[----:B------:R-:W-:Y:S01]  /*0720*/  BAR.SYNC.DEFER_BLOCKING 0x0 ;  /* 0x0000000000007b1d */ /* 0x000fe20000010000 */
[----:B------:R-:W-:-:S13]  /*0730*/  ISETP.NE.AND P2, PT, R0, RZ, PT ;  /* 0x000000ff0000720c */ /* 0x000fda0003f45270 */
[----:B0-----:R-:W-:-:S06]  /*0740*/  @!P2 I2FP.F32.S32 R16, R5 ;  /* 0x000000050010a245 */ /* 0x001fcc0000201400 */
        /* <DEDUP_REMOVED lines=10> */
[----:B------:R-:W2:Y:S02]  /*07f0*/  SHFL.BFLY PT, R14, R15, 0x1, 0x1f ;  /* 0x0c201f000f0e7f89 */ /* 0x000ea400000e0000 */
[----:B--2---:R-:W-:Y:S01]  /*0800*/  FADD.FTZ R17, R15, R14 ;  /* 0x0000000e0f117221 */ /* 0x004fe20000010000 */
[----:B------:R-:W-:-:S03]  /*0810*/  @!P2 LEA R14, R12, R13, 0x18 ;  /* 0x0000000d0c0ea211 */ /* 0x000fc600078ec0ff */
[----:B0-----:R-:W-:Y:S01]  /*0820*/  @!P2 FMUL.FTZ.D2 R3, R17, R16 ;  /* 0x000000101103a220 */ /* 0x001fe20000310000 */
[----:B------:R-:W-:-:S04]  /*0830*/  MOV R17, RZ ;  /* 0x000000ff00117202 */ /* 0x000fc80000000f00 */
        /* <DEDUP_REMOVED lines=9> */
.L_x_2148:
[----:B-1----:R-:W-:-:S04]  /*08d0*/  IMAD R11, R21, R5, R16 ;  /* 0x00000005150b7224 */ /* 0x002fc800078e0210 */
[----:B0-----:R-:W-:-:S06]  /*08e0*/  IMAD.WIDE.U32 R10, R11, 0x4, R2 ;  /* 0x000000040b0a7825 */ /* 0x001fcc00078e0002 */
        /* <DEDUP_REMOVED lines=11> */
.L_x_2147:
[----:B------:R-:W-:Y:S05]  /*09a0*/  BSYNC.RECONVERGENT B0 ;  /* 0x0000000000007941 */ /* 0x000fea0003800200 */
.L_x_2146:
        /* <DEDUP_REMOVED lines=51> */
.L_x_2154:
[----:B0---4-:R-:W-:-:S04]  /*0ce0*/  IMAD.WIDE R20, R13, 0x4, R8 ;  /* 0x000000040d147825 */ /* 0x011fc800078e0208 */
[C---:B01----:R-:W-:Y:S02]  /*0cf0*/  IMAD.WIDE R16, R13.reuse, 0x4, R2 ;  /* 0x000000040d107825 */ /* 0x043fe400078e0202 */
[----:B------:R-:W3:Y:S04]  /*0d00*/  LDG.E.CONSTANT R20, desc[UR4][R20.64] ;  /* 0x0000000414147981 */ /* 0x000ee8000c1e9900 */
[----:B------:R0:W3:Y:S01]  /*0d10*/  LDG.E.CONSTANT R16, desc[UR4][R16.64] ;  /* 0x0000000410107981 */ /* 0x0000e2000c1e9900 */
[----:B------:R-:W-:Y:S01]  /*0d20*/  IMAD R22, R13, 0x4, R12 ;  /* 0x000000040d167824 */ /* 0x000fe200078e020c */
[----:B------:R-:W-:-:S04]  /*0d30*/  MOV R5, UR7 ;  /* 0x0000000700057c02 */ /* 0x000fc80008000f00 */
[----:B------:R-:W0:Y:S02]  /*0d40*/  LDS R19, [R22] ;  /* 0x0000000016137984 */ /* 0x000e240000000800 */
[----:B0-----:R-:W-:Y:S02]  /*0d50*/  HADD2 R17, R19, -R18.H0_H0 ;  /* 0xa000001213117230 */ /* 0x001fe40000000000 */
[----:B------:R-:W-:Y:S02]  /*0d60*/  IMAD R19, R14, R5, R13 ;  /* 0x000000050e137224 */ /* 0x000fe400078e020d */
[----:B------:R-:W-:Y:S02]  /*0d70*/  VIADD R13, R13, UR6 ;  /* 0x000000060d0d7c36 */ /* 0x000fe40008000000 */
        /* <DEDUP_REMOVED lines=11> */
[----:B---3--:R-:W-:Y:S07]  /*0e30*/  BRA `(.L_x_2152) ;  /* 0x0000000000407947 */ /* 0x008fee0003800000 */
.L_x_2151:
        /* <DEDUP_REMOVED lines=14> */
.L_x_2153:
[----:B--2---:R-:W-:-:S05]  /*0f20*/  IMAD.WIDE R16, R19, 0x4, R10 ;  /* 0x0000000413107825 */ /* 0x004fca00078e020a */
[----:B------:R0:W-:Y:S02]  /*0f30*/  STG.E desc[UR4][R16.64], R21 ;  /* 0x0000001510007986 */ /* 0x0001e4000c101904 */
.L_x_2152:
[----:B------:R-:W-:Y:S05]  /*0f40*/  @!P2 BRA `(.L_x_2154) ;  /* 0xfffffffc0064a947 */ /* 0x000fea000383ffff */
.L_x_2150:
[----:B------:R-:W-:Y:S05]  /*0f50*/  BSYNC.RECONVERGENT B0 ;  /* 0x0000000000007941 */ /* 0x000fea0003800200 */
.L_x_2149:
        /* <DEDUP_REMOVED lines=8> */
[----:B------:R-:W3:Y:S01]  /*0fe0*/  SHFL.BFLY PT, R2, R15, 0x10, 0x1f ;  /* 0x0e001f000f027f89 */ /* 0x000ee200000e0000 */
[----:B------:R-:W-:-:S10]  /*0ff0*/  FSETP.GT.FTZ.AND P0, PT, R7, R8, PT ;  /* 0x000000080700720b */ /* 0x000fd40003f14000 */
[----:B------:R-:W4:Y:S01]  /*1000*/  @!P1 S2R R8, SR_CgaCtaId ;  /* 0x0000000000089919 */ /* 0x000f220000008800 */
[----:B------:R-:W-:Y:S02]  /*1010*/  @!P1 MOV R7, 0x400 ;  /* 0x0000040000079802 */ /* 0x000fe40000000f00 */
[----:B--2---:R-:W-:Y:S01]  /*1020*/  @P0 MOV R10, 0x400 ;  /* 0x00000400000a0802 */ /* 0x004fe20000000f00 */
[----:B------:R-:W2:Y:S03]  /*1030*/  @P0 S2R R11, SR_CgaCtaId ;  /* 0x00000000000b0919 */ /* 0x000ea60000008800 */
[----:B------:R-:W-:Y:S02]  /*1040*/  @P0 IADD3 R10, PT, PT, R10, 0x88, RZ ;  /* 0x000000880a0a0810 */ /* 0x000fe40007ffe0ff */
[----:B---3--:R-:W-:-:S05]  /*1050*/  FMNMX.FTZ R2, R15, R2, !PT ;  /* 0x000000020f027209 */ /* 0x008fca0007810000 */
[----:B0-----:R-:W0:Y:S01]  /*1060*/  SHFL.BFLY PT, R3, R2, 0x8, 0x1f ;  /* 0x0d001f0002037f89 */ /* 0x001e2200000e0000 */
[----:B--2---:R-:W-:-:S05]  /*1070*/  @P0 LEA R11, R11, R10, 0x18 ;  /* 0x0000000a0b0b0211 */ /* 0x004fca00078ec0ff */
[----:B------:R-:W-:Y:S01]  /*1080*/  @P0 IMAD R4, R4, 0x4, R11 ;  /* 0x0000000404040824 */ /* 0x000fe200078e020b */
[----:B0-----:R-:W-:-:S05]  /*1090*/  FMNMX.FTZ R3, R2, R3, !PT ;  /* 0x0000000302037209 */ /* 0x001fca0007810000 */
[----:B-----5:R-:W0:Y:S02]  /*10a0*/  SHFL.BFLY PT, R6, R3, 0x4, 0x1f ;  /* 0x0c801f0003067f89 */ /* 0x020e2400000e0000 */
[----:B0-----:R-:W-:Y:S01]  /*10b0*/  FMNMX.FTZ R6, R3, R6, !PT ;  /* 0x0000000603067209 */ /* 0x001fe20007810000 */
[----:B------:R-:W-:-:S04]  /*10c0*/  @!P1 VIADD R3, R7, 0x88 ;  /* 0x0000008807039836 */ /* 0x000fc80000000000 */
[----:B------:R-:W0:Y:S01]  /*10d0*/  SHFL.BFLY PT, R9, R6, 0x2, 0x1f ;  /* 0x0c401f0006097f89 */ /* 0x000e2200000e0000 */
[----:B----4-:R-:W-:-:S04]  /*10e0*/  @!P1 LEA R3, R8, R3, 0x18 ;  /* 0x0000000308039211 */ /* 0x010fc800078ec0ff */
        /* <DEDUP_REMOVED lines=69> */
[----:B-1----:R-:W-:Y:S05]  /*1540*/  CALL.REL.NOINC `($__internal_57_$__cuda_sm20_div_rn_f64_full) ;  /* 0x0000000000bc7944 */ /* 0x002fea0003c00000 */
.L_x_2158:
[----:B------:R-:W-:Y:S05]  /*1550*/  BSYNC.RECONVERGENT B1 ;  /* 0x0000000000017941 */ /* 0x000fea0003800200 */
.L_x_2157:
        /* <DEDUP_REMOVED lines=17> */
.L_x_2159:
        /* <DEDUP_REMOVED lines=17> */
.L_x_2156:
[----:B------:R-:W-:Y:S05]  /*1780*/  BSYNC.RECONVERGENT B0 ;  /* 0x0000000000007941 */ /* 0x000fea0003800200 */
.L_x_2155:
        /* <DEDUP_REMOVED lines=11> */
        .weak           $__internal_57_$__cuda_sm20_div_rn_f64_full
        .type           $__internal_57_$__cuda_sm20_div_rn_f64_full,@function
        .size           $__internal_57_$__cuda_sm20_div_rn_f64_full,(.L_x_2535 - $__internal_57_$__cuda_sm20_div_rn_f64_full)
$__internal_57_$__cuda_sm20_div_rn_f64_full:
        /* <DEDUP_REMOVED lines=92> */
.L_x_2161:
        /* <DEDUP_REMOVED lines=15> */
.L_x_2163:
[----:B------:R-:W-:Y:S01]  /*1ef0*/  LOP3.LUT R11, R7, 0x80000, RZ, 0xfc, !PT ;  /* 0x00080000070b7812 */ /* 0x000fe200078efcff */
[----:B------:R-:W-:-:S07]  /*1f00*/  IMAD.MOV.U32 R10, RZ, RZ, R6 ;  /* 0x000000ffff0a7224 */ /* 0x000fce00078e0006 */
.L_x_2162:
[----:B------:R-:W-:Y:S05]  /*1f10*/  BSYNC.RECONVERGENT B2 ;  /* 0x0000000000027941 */ /* 0x000fea0003800200 */
.L_x_2160:
[----:B------:R-:W-:Y:S01]  /*1f20*/  IMAD.MOV.U32 R9, RZ, RZ, 0x0 ;  /* 0x00000000ff097424 */ /* 0x000fe200078e00ff */
[----:B------:R-:W-:Y:S01]  /*1f30*/  MOV R3, R11 ;  /* 0x0000000b00037202 */ /* 0x000fe20000000f00 */
[----:B------:R-:W-:Y:S02]  /*1f40*/  IMAD.MOV.U32 R2, RZ, RZ, R10 ;  /* 0x000000ffff027224 */ /* 0x000fe400078e000a */
[----:B------:R-:W-:Y:S05]  /*1f50*/  RET.REL.NODEC R8 `(_ZN17fastertransformer34generalAddBiasResidualLayerNormOptI7__half2Lb1ELb0ELi2ELb1ELi1EEEvPT_S3_PKS2_S5_S5_S5_S5_S5_fiiPKfS7_S7_Pfi) ;  /* 0xffffffe008287950 */ /* 0x000fea0003c3ffff */
.L_x_2164:
        /* <DEDUP_REMOVED lines=10> */
.L_x_2535:


//--------------------- .text._ZN17fastertransformer35generalAddBiasResidualLayerNormOpt2I7__half2Lb0ELb1ELi2ELb1ELi1EEEvPT_S3_PKS2_S5_S5_S5_S5_S5_fiiPKfS7_S7_Pfi --------------------------
	.section	.text._ZN17fastertransformer35generalAddBiasResidualLayerNormOpt2I7__half2Lb0ELb1ELi2ELb1ELi1EEEvPT_S3_PKS2_S5_S5_S5_S5_S5_fiiPKfS7_S7_Pfi,"ax",@progbits
	.align	128
        .global         _ZN17fastertransformer35generalAddBiasResidualLayerNormOpt2I7__half2Lb0ELb1ELi2ELb1ELi1EEEvPT_S3_PKS2_S5_S5_S5_S5_S5_fiiPKfS7_S7_Pfi
        .type           _ZN17fastertransformer35generalAddBiasResidualLayerNormOpt2I7__half2Lb0ELb1ELi2ELb1ELi1EEEvPT_S3_PKS2_S5_S5_S5_S5_S5_fiiPKfS7_S7_Pfi,@function
        .size           _ZN17fastertransformer35generalAddBiasResidualLayerNormOpt2I7__half2Lb0ELb1ELi2ELb1ELi1EEEvPT_S3_PKS2_S5_S5_S5_S5_S5_fiiPKfS7_S7_Pfi,(.L_x_2536 - _ZN17fastertransformer35generalAddBiasResidualLayerNormOpt2I7__half2Lb0ELb1ELi2ELb1ELi1EEEvPT_S3_PKS2_S5_S5_S5_S5_S5_fiiPKfS7_S7_Pfi)
        .other          _ZN17fastertransformer35generalAddBiasResidualLayerNormOpt2I7__half2Lb0ELb1ELi2ELb1ELi1EEEvPT_S3_PKS2_S5_S5_S5_S5_S5_fiiPKfS7_S7_Pfi,@"STO_CUDA_ENTRY STV_DEFAULT"
_ZN17fastertransformer35generalAddBiasResidualLayerNormOpt2I7__half2Lb0ELb1ELi2ELb1ELi1EEEvPT_S3_PKS2_S5_S5_S5_S5_S5_fiiPKfS7_S7_Pfi:
.text._ZN17fastertransformer35generalAddBiasResidualLayerNormOpt2I7__half2Lb0ELb1ELi2ELb1ELi1EEEvPT_S3_PKS2_S5_S5_S5_S5_S5_fiiPKfS7_S7_Pfi:
        /* <DEDUP_REMOVED lines=19> */
[----:B------:R-:W-:Y:S01]  /*0130*/  IMAD.MOV.U32 R24, RZ, RZ, R0 ;  /* 0x000000ffff187224 */ /* 0x000fe200078e0000 */
[----:B------:R-:W-:Y:S01]  /*0140*/  MOV R20, RZ ;  /* 0x000000ff00147202 */ /* 0x000fe20000000f00 */
[----:B------:R-:W-:Y:S02]  /*0150*/  IMAD.MOV.U32 R22, RZ, RZ, RZ ;  /* 0x000000ffff167224 */ /* 0x000fe400078e00ff */
[----:B------:R-:W-:Y:S02]  /*0160*/  VIADD R14, R14, 0x190 ;  /* 0x000001900e0e7836 */ /* 0x000fe40000000000 */
[----:B0-----:R-:W0:Y:S08]  /*0170*/  LDC.64 R6, c[0x0][0x398] ;  /* 0x0000e600ff067b82 */ /* 0x001e300000000a00 */
[----:B------:R-:W3:Y:S08]  /*0180*/  LDC.64 R8, c[0x0][0x388] ;  /* 0x0000e200ff087b82 */ /* 0x000ef00000000a00 */
[----:B------:R-:W4:Y:S01]  /*0190*/  LDC.64 R10, c[0x0][0x3a0] ;  /* 0x0000e800ff0a7b82 */ /* 0x000f220000000a00 */
[----:B-1----:R-:W-:-:S07]  /*01a0*/  LEA R21, R21, R14, 0x18 ;  /* 0x0000000e15157211 */ /* 0x002fce00078ec0ff */
[----:B------:R-:W1:Y:S02]  /*01b0*/  LDC.64 R12, c[0x0][0x3a8] ;  /* 0x0000ea00ff0c7b82 */ /* 0x000e640000000a00 */
.L_x_2167:
[----:B------:R-:W-:Y:S02]  /*01c0*/  IMAD R23, R4, R3, R24 ;  /* 0x0000000304177224 */ /* 0x000fe400078e0218 */
[----:B0-----:R-:W-:-:S04]  /*01d0*/  IMAD.WIDE R18, R24, 0x4, R6 ;  /* 0x0000000418127825 */ /* 0x001fc800078e0206 */
[C---:B-1----:R-:W-:Y:S02]  /*01e0*/  IMAD.WIDE R16, R23.reuse, 0x4, R12 ;  /* 0x0000000417107825 */ /* 0x042fe400078e020c */
[----:B------:R-:W2:Y:S02]  /*01f0*/  LDG.E.CONSTANT R18, desc[UR6][R18.64] ;  /* 0x0000000612127981 */ /* 0x000ea4000c1e9900 */
[----:B----4-:R-:W-:Y:S02]  /*0200*/  IMAD.WIDE R14, R23, 0x4, R10 ;  /* 0x00000004170e7825 */ /* 0x010fe400078e020a */
[----:B------:R-:W4:Y:S04]  /*0210*/  LDG.E.CONSTANT R16, desc[UR6][R16.64] ;  /* 0x0000000610107981 */ /* 0x000f28000c1e9900 */
[----:B------:R-:W3:Y:S01]  /*0220*/  LDG.E.CONSTANT R14, desc[UR6][R14.64] ;  /* 0x000000060e0e7981 */ /* 0x000ee2000c1e9900 */
[----:B--2---:R-:W-:-:S02]  /*0230*/  HADD2.F32 R25, -RZ, R18.H0_H0 ;  /* 0x20000012ff197230 */ /* 0x004fc40000004100 */
[----:B------:R-:W-:Y:S02]  /*0240*/  HADD2.F32 R26, -RZ, R18.H1_H1 ;  /* 0x30000012ff1a7230 */ /* 0x000fe40000004100 */
[--C-:B----4-:R-:W-:Y:S02]  /*0250*/  HADD2.F32 R28, -RZ, R16.reuse.H0_H0 ;  /* 0x20000010ff1c7230 */ /* 0x110fe40000004100 */
[----:B------:R-:W-:Y:S02]  /*0260*/  HADD2.F32 R16, -RZ, R16.H1_H1 ;  /* 0x30000010ff107230 */ /* 0x000fe40000004100 */
[--C-:B---3--:R-:W-:Y:S02]  /*0270*/  HADD2.F32 R27, -RZ, R14.reuse.H0_H0 ;  /* 0x2000000eff1b7230 */ /* 0x108fe40000004100 */
[----:B------:R-:W-:Y:S02]  /*0280*/  HADD2.F32 R29, -RZ, R14.H1_H1 ;  /* 0x3000000eff1d7230 */ /* 0x000fe40000004100 */
[----:B------:R-:W-:Y:S01]  /*0290*/  FADD.FTZ R25, RZ, R25 ;  /* 0x00000019ff197221 */ /* 0x000fe20000010000 */
[----:B------:R-:W-:Y:S01]  /*02a0*/  FADD.FTZ R26, RZ, R26 ;  /* 0x0000001aff1a7221 */ /* 0x000fe20000010000 */
[----:B------:R-:W-:Y:S01]  /*02b0*/  FADD.FTZ R28, R27, R28 ;  /* 0x0000001c1b1c7221 */ /* 0x000fe20000010000 */
[----:B------:R-:W-:-:S03]  /*02c0*/  FADD.FTZ R29, R29, R16 ;  /* 0x000000101d1d7221 */ /* 0x000fc60000010000 */
[----:B------:R-:W-:Y:S01]  /*02d0*/  FADD.FTZ R25, R25, R28 ;  /* 0x0000001c19197221 */ /* 0x000fe20000010000 */
[----:B------:R-:W-:Y:S01]  /*02e0*/  FADD.FTZ R26, R26, R29 ;  /* 0x0000001d1a1a7221 */ /* 0x000fe20000010000 */
[----:B------:R-:W-:Y:S01]  /*02f0*/  IMAD.WIDE R14, R23, 0x4, R8 ;  /* 0x00000004170e7825 */ /* 0x000fe200078e0208 */
[----:B------:R-:W-:-:S03]  /*0300*/  LEA R16, R24, R21, 0x2 ;  /* 0x0000001518107211 */ /* 0x000fc600078e10ff */
        /* <DEDUP_REMOVED lines=11> */
.L_x_2166:
[----:B------:R-:W-:Y:S05]  /*03c0*/  BSYNC.RECONVERGENT B0 ;  /* 0x0000000000007941 */ /* 0x000fea0003800200 */
.L_x_2165:
[----:B------:R-:W1:Y:S01]  /*03d0*/  SHFL.BFLY PT, R5, R22, 0x10, 0x1f ;  /* 0x0e001f0016057f89 */ /* 0x000e6200000e0000 */
[----:B------:R-:W2:Y:S01]  /*03e0*/  LDCU UR8, c[0x0][0x360] ;  /* 0x00006c00ff0877ac */ /* 0x000ea20008000800 */
[----:B------:R-:W-:Y:S01]  /*03f0*/  SHF.R.U32.HI R17, RZ, 0x5, R0 ;  /* 0x00000005ff117819 */ /* 0x000fe20000011600 */
[----:B------:R-:W-:Y:S01]  /*0400*/  BSSY.RECONVERGENT B0, `(.L_x_2168) ;  /* 0x000004d000007945 */ /* 0x000fe20003800200 */
[----:B0-----:R-:W0:Y:S01]  /*0410*/  SHFL.BFLY PT, R7, R20, 0x10, 0x1f ;  /* 0x0e001f0014077f89 */ /* 0x001e2200000e0000 */
[----:B--2---:R-:W-:Y:S01]  /*0420*/  I2FP.F32.U32 R16, UR8 ;  /* 0x0000000800107c45 */ /* 0x004fe20008201000 */
[----:B-1----:R-:W-:-:S04]  /*0430*/  FADD.FTZ R5, R5, R22 ;  /* 0x0000001605057221 */ /* 0x002fc80000010000 */
[----:B------:R-:W-:Y:S01]  /*0440*/  FMUL.FTZ R16, R16, 0.03125 ;  /* 0x3d00000010107820 */ /* 0x000fe20000410000 */
[----:B0-----:R-:W-:Y:S01]  /*0450*/  FADD.FTZ R9, R7, R20 ;  /* 0x0000001407097221 */ /* 0x001fe20000010000 */
[----:B------:R-:W0:Y:S04]  /*0460*/  SHFL.BFLY PT, R6, R5, 0x8, 0x1f ;  /* 0x0d001f0005067f89 */ /* 0x000e2800000e0000 */
[----:B------:R-:W1:Y:S01]  /*0470*/  SHFL.BFLY PT, R8, R9, 0x8, 0x1f ;  /* 0x0d001f0009087f89 */ /* 0x000e6200000e0000 */
[----:B0-----:R-:W-:Y:S01]  /*0480*/  FADD.FTZ R6, R5, R6 ;  /* 0x0000000605067221 */ /* 0x001fe20000010000 */
[----:B------:R-:W-:Y:S01]  /*0490*/  LOP3.LUT P1, R5, R0, 0x1f, RZ, 0xc0, !PT ;  /* 0x0000001f00057812 */ /* 0x000fe2000782c0ff */
[----:B-1----:R-:W-:-:S03]  /*04a0*/  FADD.FTZ R10, R9, R8 ;  /* 0x00000008090a7221 */ /* 0x002fc60000010000 */
[----:B------:R-:W0:Y:S01]  /*04b0*/  SHFL.BFLY PT, R7, R6, 0x4, 0x1f ;  /* 0x0c801f0006077f89 */ /* 0x000e2200000e0000 */
[----:B------:R-:W-:-:S03]  /*04c0*/  I2FP.F32.U32 R9, R0 ;  /* 0x0000000000097245 */ /* 0x000fc60000201000 */
[----:B------:R-:W1:Y:S01]  /*04d0*/  SHFL.BFLY PT, R11, R10, 0x4, 0x1f ;  /* 0x0c801f000a0b7f89 */ /* 0x000e6200000e0000 */
[----:B------:R-:W-:-:S04]  /*04e0*/  FSETP.GT.FTZ.AND P2, PT, R16, R9, PT ;  /* 0x000000091000720b */ /* 0x000fc80003f54000 */
[----:B------:R-:W2:Y:S09]  /*04f0*/  @!P1 S2R R13, SR_CgaCtaId ;  /* 0x00000000000d9919 */ /* 0x000eb20000008800 */
[----:B------:R-:W3:Y:S01]  /*0500*/  @P2 S2R R15, SR_CgaCtaId ;  /* 0x00000000000f2919 */ /* 0x000ee20000008800 */
        /* <DEDUP_REMOVED lines=8> */
[----:B--2---:R-:W-:-:S05]  /*0590*/  @!P1 LEA R6, R13, R6, 0x18 ;  /* 0x000000060d069211 */ /* 0x004fca00078ec0ff */
[----:B------:R-:W-:Y:S01]  /*05a0*/  @!P1 IMAD R6, R17, 0x4, R6 ;  /* 0x0000000411069824 */ /* 0x000fe200078e0206 */
[----:B---3--:R-:W-:Y:S01]  /*05b0*/  @P2 LEA R10, R15, R10, 0x18 ;  /* 0x0000000a0f0a2211 */ /* 0x008fe200078ec0ff */
[----:B0-----:R-:W-:Y:S01]  /*05c0*/  FADD.FTZ R8, R7, R8 ;  /* 0x0000000807087221 */ /* 0x001fe20000010000 */
[----:B-1----:R-:W-:-:S04]  /*05d0*/  FADD.FTZ R12, R11, R12 ;  /* 0x0000000c0b0c7221 */ /* 0x002fc80000010000 */
[----:B------:R-:W0:Y:S04]  /*05e0*/  SHFL.BFLY PT, R9, R8, 0x1, 0x1f ;  /* 0x0c201f0008097f89 */ /* 0x000e2800000e0000 */
[----:B------:R-:W1:Y:S01]  /*05f0*/  SHFL.BFLY PT, R7, R12, 0x1, 0x1f ;  /* 0x0c201f000c077f89 */ /* 0x000e6200000e0000 */
[----:B0-----:R-:W-:Y:S01]  /*0600*/  FADD.FTZ R15, R8, R9 ;  /* 0x00000009080f7221 */ /* 0x001fe20000010000 */
[----:B------:R-:W-:Y:S01]  /*0610*/  IMAD.MOV.U32 R8, RZ, RZ, RZ ;  /* 0x000000ffff087224 */ /* 0x000fe200078e00ff */
[----:B------:R-:W-:Y:S01]  /*0620*/  @P2 LEA R9, R5, R10, 0x2 ;  /* 0x0000000a05092211 */ /* 0x000fe200078e10ff */
[----:B-1----:R-:W-:Y:S02]  /*0630*/  FADD.FTZ R19, R12, R7 ;  /* 0x000000070c137221 */ /* 0x002fe40000010000 */
        /* <DEDUP_REMOVED lines=41> */
.L_x_2169:
[----:B------:R-:W-:Y:S05]  /*08d0*/  BSYNC.RECONVERGENT B0 ;  /* 0x0000000000007941 */ /* 0x000fea0003800200 */
.L_x_2168:
        /* <DEDUP_REMOVED lines=9> */
[----:B------:R-:W1:Y:S02]  /*0970*/  LDC.64 R6, c[0x0][0x380] ;  /* 0x0000e000ff067b82 */ /* 0x000e640000000a00 */
[----:B------:R-:W-:-:S06]  /*0980*/  IADD3 R19, PT, PT, R3, 0x190, RZ ;  /* 0x0000019003137810 */ /* 0x000fcc0007ffe0ff */
[----:B0-----:R-:W0:Y:S08]  /*0990*/  LDC.64 R8, c[0x0][0x3b0] ;  /* 0x0000ec00ff087b82 */ /* 0x001e300000000a00 */
[----:B------:R-:W0:Y:S01]  /*09a0*/  LDC.64 R10, c[0x0][0x3b8] ;  /* 0x0000ee00ff0a7b82 */ /* 0x000e220000000a00 */
[----:B----4-:R-:W-:-:S04]  /*09b0*/  ISETP.NE.U32.AND P0, PT, RZ, UR4, PT ;  /* 0x00000004ff007c0c */ /* 0x010fc8000bf05070 */
[----:B------:R-:W-:Y:S02]  /*09c0*/  ISETP.NE.AND.EX P0, PT, RZ, UR5, PT, P0 ;  /* 0x00000005ff007c0c */ /* 0x000fe4000bf05300 */
[C---:B---3--:R-:W-:Y:S02]  /*09d0*/  LEA R13, R12.reuse, R3, 0x18 ;  /* 0x000000030c0d7211 */ /* 0x048fe400078ec0ff */
[----:B------:R-:W-:-:S03]  /*09e0*/  LEA R19, R12, R19, 0x18 ;  /* 0x000000130c137211 */ /* 0x000fc600078ec0ff */
[----:B------:R-:W3:Y:S02]  /*09f0*/  LDS.64 R20, [R13] ;  /* 0x000000000d147984 */ /* 0x000ee40000000a00 */
[----:B---3--:R-:W-:Y:S01]  /*0a00*/  F2FP.F16.F32.PACK_AB R20, R21, R20 ;  /* 0x000000141514723e */ /* 0x008fe200000000ff */
[----:B01----:R-:W-:-:S07]  /*0a10*/  IMAD.MOV.U32 R21, RZ, RZ, R0 ;  /* 0x000000ffff157224 */ /* 0x003fce00078e0000 */
.L_x_2175:
[----:B01----:R-:W-:-:S04]  /*0a20*/  IMAD.WIDE R12, R21, 0x4, R8 ;  /* 0x00000004150c7825 */ /* 0x003fc800078e0208 */
[C---:B------:R-:W-:Y:S02]  /*0a30*/  IMAD.WIDE R14, R21.reuse, 0x4, R10 ;  /* 0x00000004150e7825 */ /* 0x040fe400078e020a */
[----:B------:R0:W3:Y:S04]  /*0a40*/  LDG.E.CONSTANT R12, desc[UR6][R12.64] ;  /* 0x000000060c0c7981 */ /* 0x0000e8000c1e9900 */
[----:B------:R-:W3:Y:S01]  /*0a50*/  LDG.E.CONSTANT R14, desc[UR6][R14.64] ;  /* 0x000000060e0e7981 */ /* 0x000ee2000c1e9900 */
        /* <DEDUP_REMOVED lines=18> */
.L_x_2172:
        /* <DEDUP_REMOVED lines=14> */
.L_x_2174:
[----:B------:R-:W-:-:S05]  /*0c60*/  IMAD.WIDE R12, R23, 0x4, R6 ;  /* 0x00000004170c7825 */ /* 0x000fca00078e0206 */
[----:B------:R1:W-:Y:S02]  /*0c70*/  STG.E desc[UR6][R12.64], R15 ;  /* 0x0000000f0c007986 */ /* 0x0003e4000c101906 */
.L_x_2173:
[----:B------:R-:W-:Y:S05]  /*0c80*/  @!P1 BRA `(.L_x_2175) ;  /* 0xfffffffc00649947 */ /* 0x000fea000383ffff */
.L_x_2171:
[----:B-12---:R-:W-:Y:S05]  /*0c90*/  BSYNC.RECONVERGENT B0 ;  /* 0x0000000000007941 */ /* 0x006fea0003800200 */
.L_x_2170:
        /* <DEDUP_REMOVED lines=13> */
[----:B------:R-:W0:Y:S03]  /*0d70*/  @P1 S2R R13, SR_CgaCtaId ;  /* 0x00000000000d1919 */ /* 0x000e260000008800 */
[----:B------:R-:W-:Y:S02]  /*0d80*/  @P1 IADD3 R10, PT, PT, R10, 0x8, RZ ;  /* 0x000000080a0a1810 */ /* 0x000fe40007ffe0ff */
        /* <DEDUP_REMOVED lines=79> */
[----:B------:R-:W-:Y:S05]  /*1280*/  CALL.REL.NOINC `($__internal_58_$__cuda_sm20_div_rn_f64_full) ;  /* 0x0000000000b47944 */ /* 0x000fea0003c00000 */
.L_x_2179:
[----:B------:R-:W-:Y:S05]  /*1290*/  BSYNC.RECONVERGENT B1 ;  /* 0x0000000000017941 */ /* 0x000fea0003800200 */
.L_x_2178:
        /* <DEDUP_REMOVED lines=16> */
.L_x_2180:
        /* <DEDUP_REMOVED lines=17> */
.L_x_2177:
[----:B------:R-:W-:Y:S05]  /*14b0*/  BSYNC.RECONVERGENT B0 ;  /* 0x0000000000007941 */ /* 0x000fea0003800200 */
.L_x_2176:
        /* <DEDUP_REMOVED lines=10> */
        .weak           $__internal_58_$__cuda_sm20_div_rn_f64_full
        .type           $__internal_58_$__cuda_sm20_div_rn_f64_full,@function
        .size           $__internal_58_$__cuda_sm20_div_rn_f64_full,(.L_x_2536 - $__internal_58_$__cuda_sm20_div_rn_f64_full)
$__internal_58_$__cuda_sm20_div_rn_f64_full:
        /* <DEDUP_REMOVED lines=92> */
.L_x_2182:
        /* <DEDUP_REMOVED lines=15> */
.L_x_2184:
[----:B------:R-:W-:Y:S01]  /*1c10*/  LOP3.LUT R11, R7, 0x80000, RZ, 0xfc, !PT ;  /* 0x00080000070b7812 */ /* 0x000fe200078efcff */
[----:B------:R-:W-:-:S07]  /*1c20*/  IMAD.MOV.U32 R10, RZ, RZ, R6 ;  /* 0x000000ffff0a7224 */ /* 0x000fce00078e0006 */
.L_x_2183:
[----:B------:R-:W-:Y:S05]  /*1c30*/  BSYNC.RECONVERGENT B2 ;  /* 0x0000000000027941 */ /* 0x000fea0003800200 */
.L_x_2181:
[----:B------:R-:W-:Y:S01]  /*1c40*/  HFMA2 R9, -RZ, RZ, 0, 0 ;  /* 0x00000000ff097431 */ /* 0x000fe200000001ff */
[----:B------:R-:W-:Y:S01]  /*1c50*/  MOV R2, R10 ;  /* 0x0000000a00027202 */ /* 0x000fe20000000f00 */
[----:B------:R-:W-:Y:S02]  /*1c60*/  IMAD.MOV.U32 R3, RZ, RZ, R11 ;  /* 0x000000ffff037224 */ /* 0x000fe400078e000b */
[----:B------:R-:W-:Y:S05]  /*1c70*/  RET.REL.NODEC R8 `(_ZN17fastertransformer35generalAddBiasResidualLayerNormOpt2I7__half2Lb0ELb1ELi2ELb1ELi1EEEvPT_S3_PKS2_S5_S5_S5_S5_S5_fiiPKfS7_S7_Pfi) ;  /* 0xffffffe008e07950 */ /* 0x000fea0003c3ffff */
.L_x_2185:
        /* <DEDUP_REMOVED lines=16> */
.L_x_2536:


//--------------------- .text._ZN17fastertransformer34generalAddBiasResidualLayerNormOptI7__half2Lb0ELb1ELi2ELb1ELi1EEEvPT_S3_PKS2_S5_S5_S5_S5_S5_fiiPKfS7_S7_Pfi --------------------------
	.section	.text._ZN17fastertransformer34generalAddBiasResidualLayerNormOptI7__half2Lb0ELb1ELi2ELb1ELi1EEEvPT_S3_PKS2_S5_S5_S5_S5_S5_fiiPKfS7_S7_Pfi,"ax",@progbits
	.align	128
        .global         _ZN17fastertransformer34generalAddBiasResidualLayerNormOptI7__half2Lb0ELb1ELi2ELb1ELi1EEEvPT_S3_PKS2_S5_S5_S5_S5_S5_fiiPKfS7_S7_Pfi
        .type           _ZN17fastertransformer34generalAddBiasResidualLayerNormOptI7__half2Lb0ELb1ELi2ELb1ELi1EEEvPT_S3_PKS2_S5_S5_S5_S5_S5_fiiPKfS7_S7_Pfi,@function
        .size           _ZN17fastertransformer34generalAddBiasResidualLayerNormOptI7__half2Lb0ELb1ELi2ELb1ELi1EEEvPT_S3_PKS2_S5_S5_S5_S5_S5_fiiPKfS7_S7_Pfi,(.L_x_2537 - _ZN17fastertransformer34generalAddBiasResidualLayerNormOptI7__half2Lb0ELb1ELi2ELb1ELi1EEEvPT_S3_PKS2_S5_S5_S5_S5_S5_fiiPKfS7_S7_Pfi)
        .other          _ZN17fastertransformer34generalAddBiasResidualLayerNormOptI7__half2Lb0ELb1ELi2ELb1ELi1EEEvPT_S3_PKS2_S5_S5_S5_S5_S5_fiiPKfS7_S7_Pfi,@"STO_CUDA_ENTRY STV_DEFAULT"
_ZN17fastertransformer34generalAddBiasResidualLayerNormOptI7__half2Lb0ELb1ELi2ELb1ELi1EEEvPT_S3_PKS2_S5_S5_S5_S5_S5_fiiPKfS7_S7_Pfi:
.text._ZN17fastertransformer34generalAddBiasResidualLayerNormOptI7__half2Lb0ELb1ELi2ELb1ELi1EEEvPT_S3_PKS2_S5_S5_S5_S5_S5_fiiPKfS7_S7_Pfi:
        /* <DEDUP_REMOVED lines=25> */
.L_x_2188:
        /* <DEDUP_REMOVED lines=18> */
.L_x_2187:
[----:B------:R-:W-:Y:S05]  /*02b0*/  BSYNC.RECONVERGENT B0 ;  /* 0x0000000000007941 */ /* 0x000fea0003800200 */
.L_x_2186:
[----:B------:R-:W-:Y:S01]  /*02c0*/  HADD2 R18, R18.H0_H0, R18.H1_H1 ;  /* 0x3000001212127230 */ /* 0x000fe20000000800 */
[----:B------:R-:W2:Y:S01]  /*02d0*/  S2R R12, SR_CgaCtaId ;  /* 0x00000000000c7919 */ /* 0x000ea20000008800 */
[----:B------:R-:W3:Y:S01]  /*02e0*/  LDCU UR6, c[0x0][0x360] ;  /* 0x00006c00ff0677ac */ /* 0x000ee20008000800 */
[----:B-1----:R-:W-:Y:S01]  /*02f0*/  MOV R13, 0x400 ;  /* 0x00000400000d7802 */ /* 0x002fe20000000f00 */
[----:B------:R-:W-:Y:S01]  /*0300*/  BSSY.RECONVERGENT B0, `(.L_x_2189) ;  /* 0x000003f000007945 */ /* 0x000fe20003800200 */
[----:B------:R-:W-:Y:S01]  /*0310*/  HADD2.F32 R18, -RZ, R18.H0_H0 ;  /* 0x20000012ff127230 */ /* 0x000fe20000004100 */
[----:B------:R-:W-:-:S04]  /*0320*/  LOP3.LUT P2, R8, R0, 0x1f, RZ, 0xc0, !PT ;  /* 0x0000001f00087812 */ /* 0x000fc8000784c0ff */
[----:B0-----:R-:W0:Y:S01]  /*0330*/  SHFL.BFLY PT, R3, R18, 0x10, 0x1f ;  /* 0x0e001f0012037f89 */ /* 0x001e2200000e0000 */
[----:B---3--:R-:W-:-:S05]  /*0340*/  I2FP.F32.U32 R9, UR6 ;  /* 0x0000000600097c45 */ /* 0x008fca0008201000 */
[----:B------:R-:W-:Y:S01]  /*0350*/  FMUL.FTZ R9, R9, 0.03125 ;  /* 0x3d00000009097820 */ /* 0x000fe20000410000 */
[----:B0-----:R-:W-:-:S05]  /*0360*/  FADD.FTZ R3, R18, R3 ;  /* 0x0000000312037221 */ /* 0x001fca0000010000 */
[----:B------:R-:W0:Y:S02]  /*0370*/  SHFL.BFLY PT, R2, R3, 0x8, 0x1f ;  /* 0x0d001f0003027f89 */ /* 0x000e2400000e0000 */
[----:B0-----:R-:W-:Y:S01]  /*0380*/  FADD.FTZ R2, R3, R2 ;  /* 0x0000000203027221 */ /* 0x001fe20000010000 */
[----:B------:R-:W-:-:S04]  /*0390*/  VIADD R3, R13, 0x8 ;  /* 0x000000080d037836 */ /* 0x000fc80000000000 */
[----:B------:R-:W0:Y:S01]  /*03a0*/  SHFL.BFLY PT, R5, R2, 0x4, 0x1f ;  /* 0x0c801f0002057f89 */ /* 0x000e2200000e0000 */
[----:B--2---:R-:W-:Y:S01]  /*03b0*/  LEA R3, R12, R3, 0x18 ;  /* 0x000000030c037211 */ /* 0x004fe200078ec0ff */
[----:B0-----:R-:W-:Y:S01]  /*03c0*/  FADD.FTZ R5, R2, R5 ;  /* 0x0000000502057221 */ /* 0x001fe20000010000 */
[----:B------:R-:W-:-:S04]  /*03d0*/  MOV R2, RZ ;  /* 0x000000ff00027202 */ /* 0x000fc80000000f00 */
[----:B------:R-:W0:Y:S02]  /*03e0*/  SHFL.BFLY PT, R4, R5, 0x2, 0x1f ;  /* 0x0c401f0005047f89 */ /* 0x000e2400000e0000 */
[----:B0-----:R-:W-:Y:S01]  /*03f0*/  FADD.FTZ R6, R5, R4 ;  /* 0x0000000405067221 */ /* 0x001fe20000010000 */
[----:B------:R-:W-:Y:S01]  /*0400*/  I2FP.F32.U32 R4, R0 ;  /* 0x0000000000047245 */ /* 0x000fe20000201000 */
[----:B------:R-:W-:-:S03]  /*0410*/  IMAD R5, R8, 0x4, R3 ;  /* 0x0000000408057824 */ /* 0x000fc600078e0203 */
[----:B------:R-:W0:Y:S01]  /*0420*/  SHFL.BFLY PT, R7, R6, 0x1, 0x1f ;  /* 0x0c201f0006077f89 */ /* 0x000e2200000e0000 */
[----:B------:R-:W-:Y:S02]  /*0430*/  FSETP.GT.FTZ.AND P1, PT, R9, R4, PT ;  /* 0x000000040900720b */ /* 0x000fe40003f34000 */
[----:B------:R-:W-:Y:S01]  /*0440*/  LEA.HI R4, R0, R3, RZ, 0x1d ;  /* 0x0000000300047211 */ /* 0x000fe200078fe8ff */
        /* <DEDUP_REMOVED lines=29> */
.L_x_2191:
        /* <DEDUP_REMOVED lines=13> */
.L_x_2190:
[----:B------:R-:W-:Y:S05]  /*06f0*/  BSYNC.RECONVERGENT B0 ;  /* 0x0000000000007941 */ /* 0x000fea0003800200 */
.L_x_2189:
        /* <DEDUP_REMOVED lines=51> */
.L_x_2197:
        /* <DEDUP_REMOVED lines=22> */
.L_x_2194:
        /* <DEDUP_REMOVED lines=14> */
.L_x_2196:
[----:B--2---:R-:W-:-:S05]  /*0c70*/  IMAD.WIDE R16, R19, 0x4, R6 ;  /* 0x0000000413107825 */ /* 0x004fca00078e0206 */
[----:B------:R0:W-:Y:S02]  /*0c80*/  STG.E desc[UR4][R16.64], R21 ;  /* 0x0000001510007986 */ /* 0x0001e4000c101904 */
.L_x_2195:
[----:B------:R-:W-:Y:S05]  /*0c90*/  @!P2 BRA `(.L_x_2197) ;  /* 0xfffffffc0064a947 */ /* 0x000fea000383ffff */
.L_x_2193:
[----:B------:R-:W-:Y:S05]  /*0ca0*/  BSYNC.RECONVERGENT B0 ;  /* 0x0000000000007941 */ /* 0x000fea0003800200 */
.L_x_2192:
[----:B------:R-:W3:Y:S02]  /*0cb0*/  LDCU.64 UR8, c[0x0][0x3e8] ;  /* 0x00007d00ff0877ac */ /* 0x000ee40008000a00 */
[----:B---3--:R-:W-:-:S04]  /*0cc0*/  ISETP.NE.U32.AND P0, PT, RZ, UR8, PT ;  /* 0x00000008ff007c0c */ /* 0x008fc8000bf05070 */
[----:B------:R-:W-:-:S13]  /*0cd0*/  ISETP.NE.AND.EX P0, PT, RZ, UR9, PT, P0 ;  /* 0x00000009ff007c0c */ /* 0x000fda000bf05300 */
[----:B------:R-:W-:Y:S05]  /*0ce0*/  @!P0 EXIT ;  /* 0x000000000000894d */ /* 0x000fea0003800000 */
[----:B------:R-:W-:Y:S01]  /*0cf0*/  HADD2.F32 R15, -RZ, R15.H0_H0 ;  /* 0x2000000fff0f7230 */ /* 0x000fe20000004100 */
[----:B------:R-:W-:Y:S01]  /*0d00*/  ISETP.NE.AND P1, PT, R8, RZ, PT ;  /* 0x000000ff0800720c */ /* 0x000fe20003f25270 */
[----:B------:R-:W-:Y:S01]  /*0d10*/  BSSY.RECONVERGENT B0, `(.L_x_2198) ;  /* 0x000007c000007945 */ /* 0x000fe20003800200 */
[----:B--2---:R-:W-:Y:S02]  /*0d20*/  I2FP.F32.U32 R6, R8 ;  /* 0x0000000800067245 */ /* 0x004fe40000201000 */
[----:B------:R-:W2:Y:S02]  /*0d30*/  SHFL.BFLY PT, R2, R15, 0x10, 0x1f ;  /* 0x0e001f000f027f89 */ /* 0x000ea400000e0000 */
[----:B------:R-:W-:-:S07]  /*0d40*/  FSETP.GT.FTZ.AND P0, PT, R9, R6, PT ;  /* 0x000000060900720b */ /* 0x000fce0003f14000 */
[----:B-----5:R-:W3:Y:S01]  /*0d50*/  @!P1 S2R R10, SR_CgaCtaId ;  /* 0x00000000000a9919 */ /* 0x020ee20000008800 */
[----:B------:R-:W-:-:S05]  /*0d60*/  @!P1 MOV R6, 0x400 ;  /* 0x0000040000069802 */ /* 0x000fca0000000f00 */
[----:B------:R-:W4:Y:S01]  /*0d70*/  @P0 S2R R12, SR_CgaCtaId ;  /* 0x00000000000c0919 */ /* 0x000f220000008800 */
[----:B------:R-:W-:-:S05]  /*0d80*/  @P0 MOV R7, 0x400 ;  /* 0x0000040000070802 */ /* 0x000fca0000000f00 */
[----:B------:R-:W-:Y:S01]  /*0d90*/  @P0 VIADD R7, R7, 0x88 ;  /* 0x0000008807070836 */ /* 0x000fe20000000000 */
[----:B--2---:R-:W-:-:S05]  /*0da0*/  FMNMX.FTZ R2, R15, R2, !PT ;  /* 0x000000020f027209 */ /* 0x004fca0007810000 */
        /* <DEDUP_REMOVED lines=8> */
[----:B---3--:R-:W-:-:S04]  /*0e30*/  @!P1 LEA R3, R10, R3, 0x18 ;  /* 0x000000030a039211 */ /* 0x008fc800078ec0ff */
        /* <DEDUP_REMOVED lines=69> */
[----:B-1----:R-:W-:Y:S05]  /*1290*/  CALL.REL.NOINC `($__internal_59_$__cuda_sm20_div_rn_f64_full) ;  /* 0x0000000000bc7944 */ /* 0x002fea0003c00000 */
.L_x_2201:
[----:B------:R-:W-:Y:S05]  /*12a0*/  BSYNC.RECONVERGENT B1 ;  /* 0x0000000000017941 */ /* 0x000fea0003800200 */
.L_x_2200:
        /* <DEDUP_REMOVED lines=17> */
.L_x_2202:
        /* <DEDUP_REMOVED lines=17> */
.L_x_2199:
[----:B------:R-:W-:Y:S05]  /*14d0*/  BSYNC.RECONVERGENT B0 ;  /* 0x0000000000007941 */ /* 0x000fea0003800200 */
.L_x_2198:
        /* <DEDUP_REMOVED lines=11> */
        .weak           $__internal_59_$__cuda_sm20_div_rn_f64_full
        .type           $__internal_59_$__cuda_sm20_div_rn_f64_full,@function
        .size           $__internal_59_$__cuda_sm20_div_rn_f64_full,(.L_x_2537 - $__internal_59_$__cuda_sm20_div_rn_f64_full)
$__internal_59_$__cuda_sm20_div_rn_f64_full:
        /* <DEDUP_REMOVED lines=92> */
.L_x_2204:
        /* <DEDUP_REMOVED lines=15> */
.L_x_2206:
[----:B------:R-:W-:Y:S01]  /*1c40*/  LOP3.LUT R11, R7, 0x80000, RZ, 0xfc, !PT ;  /* 0x00080000070b7812 */ /* 0x000fe200078efcff */
[----:B------:R-:W-:-:S07]  /*1c50*/  IMAD.MOV.U32 R10, RZ, RZ, R6 ;  /* 0x000000ffff0a7224 */ /* 0x000fce00078e0006 */
.L_x_2205:
[----:B------:R-:W-:Y:S05]  /*1c60*/  BSYNC.RECONVERGENT B2 ;  /* 0x0000000000027941 */ /* 0x000fea0003800200 */
.L_x_2203:
[----:B------:R-:W-:Y:S01]  /*1c70*/  IMAD.MOV.U32 R9, RZ, RZ, 0x0 ;  /* 0x00000000ff097424 */ /* 0x000fe200078e00ff */
[----:B------:R-:W-:Y:S01]  /*1c80*/  MOV R3, R11 ;  /* 0x0000000b00037202 */ /* 0x000fe20000000f00 */
[----:B------:R-:W-:Y:S02]  /*1c90*/  IMAD.MOV.U32 R2, RZ, RZ, R10 ;  /* 0x000000ffff027224 */ /* 0x000fe400078e000a */
[----:B------:R-:W-:Y:S05]  /*1ca0*/  RET.REL.NODEC R8 `(_ZN17fastertransformer34generalAddBiasResidualLayerNormOptI7__half2Lb0ELb1ELi2ELb1ELi1EEEvPT_S3_PKS2_S5_S5_S5_S5_S5_fiiPKfS7_S7_Pfi) ;  /* 0xffffffe008d47950 */ /* 0x000fea0003c3ffff */
.L_x_2207:
        /* <DEDUP_REMOVED lines=13> */
.L_x_2537:


//--------------------- .text._ZN17fastertransformer35generalAddBiasResidualLayerNormOpt2I7__half2Lb1ELb1ELi2ELb1ELi1EEEvPT_S3_PKS2_S5_S5_S5_S5_S5_fiiPKfS7_S7_Pfi --------------------------
	.section	.text._ZN17fastertransformer35generalAddBiasResidualLayerNormOpt2I7__half2Lb1ELb1ELi2ELb1ELi1EEEvPT_S3_PKS2_S5_S5_S5_S5_S5_fiiPKfS7_S7_Pfi,"ax",@progbits
	.align	128
        .global         _ZN17fastertransformer35generalAddBiasResidualLayerNormOpt2I7__half2Lb1ELb1ELi2ELb1ELi1EEEvPT_S3_PKS2_S5_S5_S5_S5_S5_fiiPKfS7_S7_Pfi
        .type           _ZN17fastertransformer35generalAddBiasResidualLayerNormOpt2I7__half2Lb1ELb1ELi2ELb1ELi1EEEvPT_S3_PKS2_S5_S5_S5_S5_S5_fiiPKfS7_S7_Pfi,@function
        .size           _ZN17fastertransformer35generalAddBiasResidualLayerNormOpt2I7__half2Lb1ELb1ELi2ELb1ELi1EEEvPT_S3_PKS2_S5_S5_S5_S5_S5_fiiPKfS7_S7_Pfi,(.L_x_2538 - _ZN17fastertransformer35generalAddBiasResidualLayerNormOpt2I7__half2Lb1ELb1ELi2ELb1ELi1EEEvPT_S3_PKS2_S5_S5_S5_S5_S5_fiiPKfS7_S7_Pfi)
        .other          _ZN17fastertransformer35generalAddBiasResidualLayerNormOpt2I7__half2Lb1ELb1ELi2ELb1ELi1EEEvPT_S3_PKS2_S5_S5_S5_S5_S5_fiiPKfS7_S7_Pfi,@"STO_CUDA_ENTRY STV_DEFAULT"
_ZN17fastertransformer35generalAddBiasResidualLayerNormOpt2I7__half2Lb1ELb1ELi2ELb1ELi1EEEvPT_S3_PKS2_S5_S5_S5_S5_S5_fiiPKfS7_S7_Pfi:
.text._ZN17fastertransformer35generalAddBiasResidualLayerNormOpt2I7__half2Lb1ELb1ELi2ELb1ELi1EEEvPT_S3_PKS2_S5_S5_S5_S5_S5_fiiPKfS7_S7_Pfi:
        /* <DEDUP_REMOVED lines=16> */
[----:B--2---:R-:W-:Y:S01]  /*0100*/  IMAD.U32 R4, RZ, RZ, UR4 ;  /* 0x00000004ff047e24 */ /* 0x004fe2000f8e00ff */
[----:B------:R-:W0:Y:S03]  /*0110*/  S2R R3, SR_CTAID.X ;  /* 0x0000000000037919 */ /* 0x000e260000002500 */
[----:B----4-:R1:W5:Y:S01]  /*0120*/  @!P1 LDG.E R0, desc[UR6][R10.64] ;  /* 0x000000060a009981 */ /* 0x010362000c1e1900 */
[----:B---3--:R-:W-:Y:S01]  /*0130*/  ISETP.GE.AND P1, PT, R2, R4, PT ;  /* 0x000000040200720c */ /* 0x008fe20003f26270 */
[----:B------:R-:W-:Y:S01]  /*0140*/  BSSY.RECONVERGENT B0, `(.L_x_2208) ;  /* 0x0000072000007945 */ /* 0x000fe20003800200 */
[----:B------:R-:W-:Y:S01]  /*0150*/  MOV R5, RZ ;  /* 0x000000ff00057202 */ /* 0x000fe20000000f00 */
[----:B------:R-:W-:Y:S02]  /*0160*/  IMAD.MOV.U32 R24, RZ, RZ, RZ ;  /* 0x000000ffff187224 */ /* 0x000fe400078e00ff */
[----:B------:R-:W-:Y:S01]  /*0170*/  @P0 FMUL.FTZ R5, R6, R9 ;  /* 0x0000000906050220 */ /* 0x000fe20000410000 */
[----:B------:R-:W-:-:S07]  /*0180*/  HFMA2 R6, -RZ, RZ, 0, 0 ;  /* 0x00000000ff067431 */ /* 0x000fce00000001ff */
[----:B01----:R-:W-:Y:S05]  /*0190*/  @P1 BRA `(.L_x_2209) ;  /* 0x0000000400b01947 */ /* 0x003fea0003800000 */
[----:B------:R-:W0:Y:S01]  /*01a0*/  LDC R22, c[0x0][0x360] ;  /* 0x0000d800ff167b82 */ /* 0x000e220000000800 */
[----:B------:R-:W-:Y:S05]  /*01b0*/  @P0 BRA `(.L_x_2210) ;  /* 0x0000000000cc0947 */ /* 0x000fea0003800000 */
[----:B------:R-:W1:Y:S01]  /*01c0*/  S2R R6, SR_CgaCtaId ;  /* 0x0000000000067919 */ /* 0x000e620000008800 */
[----:B------:R-:W2:Y:S01]  /*01d0*/  LDC.64 R8, c[0x0][0x388] ;  /* 0x0000e200ff087b82 */ /* 0x000ea20000000a00 */
[----:B------:R-:W-:Y:S01]  /*01e0*/  MOV R5, 0x400 ;  /* 0x0000040000057802 */ /* 0x000fe20000000f00 */
[----:B------:R-:W-:-:S04]  /*01f0*/  HFMA2 R24, -RZ, RZ, 0, 0 ;  /* 0x00000000ff187431 */ /* 0x000fc800000001ff */
[----:B------:R-:W-:Y:S02]  /*0200*/  VIADD R5, R5, 0x190 ;  /* 0x0000019005057836 */ /* 0x000fe40000000000 */
[----:B------:R-:W3:Y:S08]  /*0210*/  LDC.64 R10, c[0x0][0x3a0] ;  /* 0x0000e800ff0a7b82 */ /* 0x000ef00000000a00 */
[----:B------:R-:W4:Y:S08]  /*0220*/  LDC.64 R12, c[0x0][0x3a8] ;  /* 0x0000ea00ff0c7b82 */ /* 0x000f300000000a00 */
[----:B------:R-:W0:Y:S01]  /*0230*/  LDC.64 R14, c[0x0][0x390] ;  /* 0x0000e400ff0e7b82 */ /* 0x000e220000000a00 */
[----:B-1----:R-:W-:-:S07]  /*0240*/  LEA R7, R6, R5, 0x18 ;  /* 0x0000000506077211 */ /* 0x002fce00078ec0ff */
[----:B------:R-:W1:Y:S01]  /*0250*/  LDC.64 R16, c[0x0][0x398] ;  /* 0x0000e600ff107b82 */ /* 0x000e620000000a00 */
[----:B------:R-:W-:Y:S01]  /*0260*/  MOV R6, RZ ;  /* 0x000000ff00067202 */ /* 0x000fe20000000f00 */
[----:B------:R-:W-:-:S07]  /*0270*/  IMAD.MOV.U32 R5, RZ, RZ, R2 ;  /* 0x000000ffff057224 */ /* 0x000fce00078e0002 */
.L_x_2211:
[----:B------:R-:W-:-:S04]  /*0280*/  IMAD R23, R3, R4, R5 ;  /* 0x0000000403177224 */ /* 0x000fc800078e0205 */
[----:B---3--:R-:W-:-:S04]  /*0290*/  IMAD.WIDE R18, R23, 0x4, R10 ;  /* 0x0000000417127825 */ /* 0x008fc800078e020a */
[----:B----4-:R-:W-:Y:S02]  /*02a0*/  IMAD.WIDE R20, R23, 0x4, R12 ;  /* 0x0000000417147825 */ /* 0x010fe400078e020c */
[----:B------:R-:W3:Y:S04]  /*02b0*/  LDG.E.CONSTANT R18, desc[UR6][R18.64] ;  /* 0x0000000612127981 */ /* 0x000ee8000c1e9900 */
[----:B------:R-:W4:Y:S01]  /*02c0*/  LDG.E.CONSTANT R20, desc[UR6][R20.64] ;  /* 0x0000000614147981 */ /* 0x000f22000c1e9900 */
[----:B-1----:R-:W-:-:S06]  /*02d0*/  IMAD.WIDE R26, R5, 0x4, R16 ;  /* 0x00000004051a7825 */ /* 0x002fcc00078e0210 */
[----:B------:R-:W2:Y:S01]  /*02e0*/  LDG.E.CONSTANT R26, desc[UR6][R26.64] ;  /* 0x000000061a1a7981 */ /* 0x000ea2000c1e9900 */
[----:B---3--:R-:W-:Y:S02]  /*02f0*/  HADD2.F32 R25, -RZ, R18.H0_H0 ;  /* 0x20000012ff197230 */ /* 0x008fe40000004100 */
[----:B----4-:R-:W-:-:S05]  /*0300*/  HADD2.F32 R28, -RZ, R20.H0_H0 ;  /* 0x20000014ff1c7230 */ /* 0x010fca0000004100 */
[----:B------:R-:W-:Y:S01]  /*0310*/  FADD.FTZ R25, R25, R28 ;  /* 0x0000001c19197221 */ /* 0x000fe20000010000 */
[----:B0-----:R-:W-:-:S06]  /*0320*/  IMAD.WIDE R28, R23, 0x4, R14 ;  /* 0x00000004171c7825 */ /* 0x001fcc00078e020e */
[----:B------:R-:W3:Y:S01]  /*0330*/  LDG.E.CONSTANT R28, desc[UR6][R28.64] ;  /* 0x000000061c1c7981 */ /* 0x000ee2000c1e9900 */
[----:B------:R-:W-:Y:S02]  /*0340*/  HADD2.F32 R18, -RZ, R18.H1_H1 ;  /* 0x30000012ff127230 */ /* 0x000fe40000004100 */
[----:B------:R-:W-:-:S05]  /*0350*/  HADD2.F32 R19, -RZ, R20.H1_H1 ;  /* 0x30000014ff137230 */ /* 0x000fca0000004100 */
[----:B------:R-:W-:Y:S01]  /*0360*/  FADD.FTZ R20, R18, R19 ;  /* 0x0000001312147221 */ /* 0x000fe20000010000 */
[--C-:B--2---:R-:W-:Y:S02]  /*0370*/  HADD2.F32 R18, -RZ, R26.reuse.H0_H0 ;  /* 0x2000001aff127230 */ /* 0x104fe40000004100 */
[----:B------:R-:W-:-:S03]  /*0380*/  HADD2.F32 R19, -RZ, R26.H1_H1 ;  /* 0x3000001aff137230 */ /* 0x000fc60000004100 */
[----:B------:R-:W-:Y:S02]  /*0390*/  FADD.FTZ R18, RZ, R18 ;  /* 0x00000012ff127221 */ /* 0x000fe40000010000 */
[----:B------:R-:W-:Y:S02]  /*03a0*/  FADD.FTZ R19, RZ, R19 ;  /* 0x00000013ff137221 */ /* 0x000fe40000010000 */
[----:B------:R-:W-:Y:S02]  /*03b0*/  FADD.FTZ R18, R18, R25 ;  /* 0x0000001912127221 */ /* 0x000fe40000010000 */
[----:B------:R-:W-:Y:S01]  /*03c0*/  FADD.FTZ R19, R19, R20 ;  /* 0x0000001413137221 */ /* 0x000fe20000010000 */
[--C-:B---3--:R-:W-:Y:S02]  /*03d0*/  HADD2.F32 R21, -RZ, R28.reuse.H0_H0 ;  /* 0x2000001cff157230 */ /* 0x108fe40000004100 */
[----:B------:R-:W-:-:S03]  /*03e0*/  HADD2.F32 R28, -RZ, R28.H1_H1 ;  /* 0x3000001cff1c7230 */ /* 0x000fc60000004100 */
[----:B------:R-:W-:Y:S02]  /*03f0*/  FADD.FTZ R20, R18, R21 ;  /* 0x0000001512147221 */ /* 0x000fe40000010000 */
[----:B------:R-:W-:Y:S01]  /*0400*/  FADD.FTZ R21, R19, R28 ;  /* 0x0000001c13157221 */ /* 0x000fe20000010000 */
[----:B------:R-:W-:-:S04]  /*0410*/  IMAD.WIDE R18, R23, 0x4, R8 ;  /* 0x0000000417127825 */ /* 0x000fc800078e0208 */
[C---:B------:R-:W-:Y:S01]  /*0420*/  FMUL.FTZ R27, R21.reuse, R21 ;  /* 0x00000015151b7220 */ /* 0x040fe20000410000 */
[-C--:B------:R-:W-:Y:S01]  /*0430*/  F2FP.F16.F32.PACK_AB R25, R21, R20.reuse ;  /* 0x000000141519723e */ /* 0x080fe200000000ff */
[----:B------:R-:W-:Y:S01]  /*0440*/  IMAD R23, R5, 0x4, R7 ;  /* 0x0000000405177824 */ /* 0x000fe200078e0207 */
[----:B------:R-:W-:Y:S01]  /*0450*/  IADD3 R5, PT, PT, R22, R5, RZ ;  /* 0x0000000516057210 */ /* 0x000fe20007ffe0ff */
[C---:B------:R-:W-:Y:S01]  /*0460*/  FADD.FTZ R21, R20.reuse, R21 ;  /* 0x0000001514157221 */ /* 0x040fe20000010000 */
[----:B------:R-:W-:Y:S01]  /*0470*/  FFMA.FTZ R27, R20, R20, R27 ;  /* 0x00000014141b7223 */ /* 0x000fe2000001001b */
[----:B------:R0:W-:Y:S01]  /*0480*/  STG.E desc[UR6][R18.64], R25 ;  /* 0x0000001912007986 */ /* 0x0001e2000c101906 */
[----:B------:R-:W-:Y:S01]  /*0490*/  ISETP.GE.AND P0, PT, R5, R4, PT ;  /* 0x000000040500720c */ /* 0x000fe20003f06270 */
[----:B------:R-:W-:Y:S01]  /*04a0*/  FADD.FTZ R24, R21, R24 ;  /* 0x0000001815187221 */ /* 0x000fe20000010000 */
[----:B------:R-:W-:Y:S01]  /*04b0*/  FADD.FTZ R6, R27, R6 ;  /* 0x000000061b067221 */ /* 0x000fe20000010000 */
[----:B------:R0:W-:Y:S10]  /*04c0*/  STS [R23], R25 ;  /* 0x0000001917007388 */ /* 0x0001f40000000800 */
[----:B0-----:R-:W-:Y:S05]  /*04d0*/  @!P0 BRA `(.L_x_2211) ;  /* 0xfffffffc00688947 */ /* 0x001fea000383ffff */
[----:B------:R-:W-:Y:S05]  /*04e0*/  BRA `(.L_x_2209) ;  /* 0x0000000000dc7947 */ /* 0x000fea0003800000 */
.L_x_2210:
[----:B------:R-:W1:Y:S01]  /*04f0*/  S2R R23, SR_CgaCtaId ;  /* 0x0000000000177919 */ /* 0x000e620000008800 */
[----:B------:R-:W2:Y:S01]  /*0500*/  LDC.64 R8, c[0x0][0x388] ;  /* 0x0000e200ff087b82 */ /* 0x000ea20000000a00 */
[----:B------:R-:W-:Y:S01]  /*0510*/  MOV R6, 0x400 ;  /* 0x0000040000067802 */ /* 0x000fe20000000f00 */
[----:B------:R-:W-:Y:S02]  /*0520*/  HFMA2 R24, -RZ, RZ, 0, 0 ;  /* 0x00000000ff187431 */ /* 0x000fe400000001ff */
[----:B------:R-:W-:Y:S02]  /*0530*/  IMAD.MOV.U32 R25, RZ, RZ, R2 ;  /* 0x000000ffff197224 */ /* 0x000fe400078e0002 */
[----:B------:R-:W-:Y:S02]  /*0540*/  VIADD R6, R6, 0x190 ;  /* 0x0000019006067836 */ /* 0x000fe40000000000 */
[----:B------:R-:W3:Y:S08]  /*0550*/  LDC.64 R10, c[0x0][0x3a0] ;  /* 0x0000e800ff0a7b82 */ /* 0x000ef00000000a00 */
[----:B------:R-:W4:Y:S08]  /*0560*/  LDC.64 R12, c[0x0][0x3a8] ;  /* 0x0000ea00ff0c7b82 */ /* 0x000f300000000a00 */
[----:B------:R-:W0:Y:S01]  /*0570*/  LDC.64 R14, c[0x0][0x390] ;  /* 0x0000e400ff0e7b82 */ /* 0x000e220000000a00 */
[----:B-1----:R-:W-:-:S07]  /*0580*/  LEA R23, R23, R6, 0x18 ;  /* 0x0000000617177211 */ /* 0x002fce00078ec0ff */
[----:B------:R-:W1:Y:S01]  /*0590*/  LDC.64 R16, c[0x0][0x398] ;  /* 0x0000e600ff107b82 */ /* 0x000e620000000a00 */
[----:B------:R-:W-:-:S07]  /*05a0*/  MOV R6, RZ ;  /* 0x000000ff00067202 */ /* 0x000fce0000000f00 */
.L_x_2212:
[----:B0-----:R-:W-:-:S04]  /*05b0*/  IMAD R7, R3, R4, R25 ;  /* 0x0000000403077224 */ /* 0x001fc800078e0219 */
[----:B---3--:R-:W-:-:S04]  /*05c0*/  IMAD.WIDE R18, R7, 0x4, R10 ;  /* 0x0000000407127825 */ /* 0x008fc800078e020a */
[----:B----4-:R-:W-:Y:S02]  /*05d0*/  IMAD.WIDE R20, R7, 0x4, R12 ;  /* 0x0000000407147825 */ /* 0x010fe400078e020c */
[----:B------:R-:W3:Y:S02]  /*05e0*/  LDG.E.CONSTANT R18, desc[UR6][R18.64] ;  /* 0x0000000612127981 */ /* 0x000ee4000c1e9900 */
[----:B-1----:R-:W-:Y:S02]  /*05f0*/  IMAD.WIDE R26, R25, 0x4, R16 ;  /* 0x00000004191a7825 */ /* 0x002fe400078e0210 */
[----:B------:R-:W4:Y:S04]  /*0600*/  LDG.E.CONSTANT R20, desc[UR6][R20.64] ;  /* 0x0000000614147981 */ /* 0x000f28000c1e9900 */
[----:B------:R-:W2:Y:S01]  /*0610*/  LDG.E.CONSTANT R26, desc[UR6][R26.64] ;  /* 0x000000061a1a7981 */ /* 0x000ea2000c1e9900 */
[----:B---3--:R-:W-:-:S02]  /*0620*/  HADD2.F32 R29, -RZ, R18.H0_H0 ;  /* 0x20000012ff1d7230 */ /* 0x008fc40000004100 */
[----:B------:R-:W-:Y:S02]  /*0630*/  HADD2.F32 R18, -RZ, R18.H1_H1 ;  /* 0x30000012ff127230 */ /* 0x000fe40000004100 */
[--C-:B----4-:R-:W-:Y:S02]  /*0640*/  HADD2.F32 R28, -RZ, R20.reuse.H0_H0 ;  /* 0x20000014ff1c7230 */ /* 0x110fe40000004100 */
[----:B------:R-:W-:-:S03]  /*0650*/  HADD2.F32 R19, -RZ, R20.H1_H1 ;  /* 0x30000014ff137230 */ /* 0x000fc60000004100 */
[----:B------:R-:W-:Y:S01]  /*0660*/  FADD.FTZ R29, R29, R28 ;  /* 0x0000001c1d1d7221 */ /* 0x000fe20000010000 */
[----:B--2---:R-:W-:-:S05]  /*0670*/  HADD2.F32 R28, -RZ, R26.H0_H0 ;  /* 0x2000001aff1c7230 */ /* 0x004fca0000004100 */
[----:B------:R-:W-:Y:S01]  /*0680*/  FADD.FTZ R20, RZ, R28 ;  /* 0x0000001cff147221 */ /* 0x000fe20000010000 */
[----:B------:R-:W-:Y:S01]  /*0690*/  FADD.FTZ R28, R18, R19 ;  /* 0x00000013121c7221 */ /* 0x000fe20000010000 */
[----:B0-----:R-:W-:-:S04]  /*06a0*/  IMAD.WIDE R18, R7, 0x8, R14 ;  /* 0x0000000807127825 */ /* 0x001fc800078e020e */
[----:B------:R-:W-:Y:S02]  /*06b0*/  FADD.FTZ R20, R20, R29 ;  /* 0x0000001d14147221 */ /* 0x000fe40000010000 */
[----:B------:R-:W2:Y:S01]  /*06c0*/  LDG.E.64 R18, desc[UR6][R18.64] ;  /* 0x0000000612127981 */ /* 0x000ea2000c1e1b00 */
[----:B------:R-:W-:Y:S01]  /*06d0*/  HADD2.F32 R26, -RZ, R26.H1_H1 ;  /* 0x3000001aff1a7230 */ /* 0x000fe20000004100 */
[----:B--2---:R-:W-:Y:S02]  /*06e0*/  I2FP.F32.S32 R21, R18 ;  /* 0x0000001200157245 */ /* 0x004fe40000201400 */
[----:B------:R-:W-:Y:S01]  /*06f0*/  I2FP.F32.S32 R27, R19 ;  /* 0x00000013001b7245 */ /* 0x000fe20000201400 */
[----:B------:R-:W-:-:S04]  /*0700*/  IMAD.WIDE R18, R7, 0x4, R8 ;  /* 0x0000000407127825 */ /* 0x000fc800078e0208 */
[-C--:B------:R-:W-:Y:S01]  /*0710*/  FMUL.FTZ R21, R21, R5.reuse ;  /* 0x0000000515157220 */ /* 0x080fe20000410000 */
[----:B------:R-:W-:Y:S01]  /*0720*/  FMUL.FTZ R27, R27, R5 ;  /* 0x000000051b1b7220 */ /* 0x000fe20000410000 */
[----:B------:R-:W-:Y:S01]  /*0730*/  IMAD R7, R25, 0x4, R23 ;  /* 0x0000000419077824 */ /* 0x000fe200078e0217 */
[----:B------:R-:W-:-:S03]  /*0740*/  IADD3 R25, PT, PT, R22, R25, RZ ;  /* 0x0000001916197210 */ /* 0x000fc60007ffe0ff */
[----:B------:R-:W-:Y:S01]  /*0750*/  F2FP.F16.F32.PACK_AB R27, R27, R21 ;  /* 0x000000151b1b723e */ /* 0x000fe200000000ff */
[----:B------:R-:W-:Y:S01]  /*0760*/  FADD.FTZ R21, RZ, R26 ;  /* 0x0000001aff157221 */ /* 0x000fe20000010000 */
[----:B------:R-:W-:-:S03]  /*0770*/  ISETP.GE.AND P0, PT, R25, R4, PT ;  /* 0x000000041900720c */ /* 0x000fc60003f06270 */
[--C-:B------:R-:W-:Y:S02]  /*0780*/  HADD2.F32 R26, -RZ, R27.reuse.H1_H1 ;  /* 0x3000001bff1a7230 */ /* 0x100fe40000004100 */
[----:B------:R-:W-:Y:S01]  /*0790*/  FADD.FTZ R21, R21, R28 ;  /* 0x0000001c15157221 */ /* 0x000fe20000010000 */
        /* <DEDUP_REMOVED lines=12> */
.L_x_2209:
[----:B------:R-:W-:Y:S05]  /*0860*/  BSYNC.RECONVERGENT B0 ;  /* 0x0000000000007941 */ /* 0x000fea0003800200 */
.L_x_2208:
        /* <DEDUP_REMOVED lines=36> */
[----:B------:R-:W-:Y:S01]  /*0ab0*/  @P2 LEA R9, R5, R10, 0x2 ;  /* 0x0000000a05092211 */ /* 0x000fe200078e10ff */
[----:B-1----:R-:W-:-:S03]  /*0ac0*/  FADD.FTZ R19, R12, R7 ;  /* 0x000000070c137221 */ /* 0x002fc60000010000 */
        /* <DEDUP_REMOVED lines=41> */
.L_x_2214:
[----:B------:R-:W-:Y:S05]  /*0d60*/  BSYNC.RECONVERGENT B0 ;  /* 0x0000000000007941 */ /* 0x000fea0003800200 */
.L_x_2213:
        /* <DEDUP_REMOVED lines=20> */
.L_x_2220:
        /* <DEDUP_REMOVED lines=22> */
.L_x_2217:
        /* <DEDUP_REMOVED lines=14> */
.L_x_2219:
[----:B------:R-:W-:-:S05]  /*10f0*/  IMAD.WIDE R12, R23, 0x4, R6 ;  /* 0x00000004170c7825 */ /* 0x000fca00078e0206 */
[----:B------:R1:W-:Y:S02]  /*1100*/  STG.E desc[UR6][R12.64], R15 ;  /* 0x0000000f0c007986 */ /* 0x0003e4000c101906 */
.L_x_2218:
[----:B------:R-:W-:Y:S05]  /*1110*/  @!P1 BRA `(.L_x_2220) ;  /* 0xfffffffc00649947 */ /* 0x000fea000383ffff */
.L_x_2216:
[----:B-12---:R-:W-:Y:S05]  /*1120*/  BSYNC.RECONVERGENT B0 ;  /* 0x0000000000007941 */ /* 0x006fea0003800200 */
.L_x_2215:
        /* <DEDUP_REMOVED lines=17> */
[----:B0-----:R-:W-:Y:S02]  /*1240*/  @P1 LEA R10, R13, R10, 0x18 ;  /* 0x0000000a0d0a1211 */ /* 0x001fe400078ec0ff */
        /* <DEDUP_REMOVED lines=10> */
[----:B------:R-:W-:Y:S01]  /*12f0*/  @P1 LEA R7, R5, R10, 0x2 ;  /* 0x0000000a05071211 */ /* 0x000fe200078e10ff */
[----:B------:R-:W-:Y:S02]  /*1300*/  IMAD.MOV.U32 R5, RZ, RZ, -0x1f528714 ;  /* 0xe0ad78ecff057424 */ /* 0x000fe400078e00ff */
        /* <DEDUP_REMOVED lines=64> */
[----:B------:R-:W-:Y:S05]  /*1710*/  CALL.REL.NOINC `($__internal_60_$__cuda_sm20_div_rn_f64_full) ;  /* 0x0000000000b47944 */ /* 0x000fea0003c00000 */
.L_x_2224:
[----:B------:R-:W-:Y:S05]  /*1720*/  BSYNC.RECONVERGENT B1 ;  /* 0x0000000000017941 */ /* 0x000fea0003800200 */
.L_x_2223:
        /* <DEDUP_REMOVED lines=16> */
.L_x_2225:
        /* <DEDUP_REMOVED lines=17> */
.L_x_2222:
[----:B------:R-:W-:Y:S05]  /*1940*/  BSYNC.RECONVERGENT B0 ;  /* 0x0000000000007941 */ /* 0x000fea0003800200 */
.L_x_2221:
        /* <DEDUP_REMOVED lines=10> */
        .weak           $__internal_60_$__cuda_sm20_div_rn_f64_full
        .type           $__internal_60_$__cuda_sm20_div_rn_f64_full,@function
        .size           $__internal_60_$__cuda_sm20_div_rn_f64_full,(.L_x_2538 - $__internal_60_$__cuda_sm20_div_rn_f64_full)
$__internal_60_$__cuda_sm20_div_rn_f64_full:
        /* <DEDUP_REMOVED lines=92> */
.L_x_2227:
        /* <DEDUP_REMOVED lines=15> */
.L_x_2229:
[----:B------:R-:W-:Y:S02]  /*20a0*/  LOP3.LUT R11, R7, 0x80000, RZ, 0xfc, !PT ;  /* 0x00080000070b7812 */ /* 0x000fe400078efcff */
[----:B------:R-:W-:-:S07]  /*20b0*/  MOV R10, R6 ;  /* 0x00000006000a7202 */ /* 0x000fce0000000f00 */
.L_x_2228:
[----:B------:R-:W-:Y:S05]  /*20c0*/  BSYNC.RECONVERGENT B2 ;  /* 0x0000000000027941 */ /* 0x000fea0003800200 */
.L_x_2226:
[----:B------:R-:W-:Y:S02]  /*20d0*/  HFMA2 R9, -RZ, RZ, 0, 0 ;  /* 0x00000000ff097431 */ /* 0x000fe400000001ff */
[----:B------:R-:W-:Y:S01]  /*20e0*/  IMAD.MOV.U32 R4, RZ, RZ, R10 ;  /* 0x000000ffff047224 */ /* 0x000fe200078e000a */
[----:B------:R-:W-:Y:S01]  /*20f0*/  MOV R5, R11 ;  /* 0x0000000b00057202 */ /* 0x000fe20000000f00 */
[----:B------:R-:W-:Y:S06]  /*2100*/  RET.REL.NODEC R8 `(_ZN17fastertransformer35generalAddBiasResidualLayerNormOpt2I7__half2Lb1ELb1ELi2ELb1ELi1EEEvPT_S3_PKS2_S5_S5_S5_S5_S5_fiiPKfS7_S7_Pfi) ;  /* 0xffffffdc08bc7950 */ /* 0x000fec0003c3ffff */
.L_x_2230:
        /* <DEDUP_REMOVED lines=15> */
.L_x_2538:


//--------------------- .text._ZN17fastertransformer34generalAddBiasResidualLayerNormOptI7__half2Lb1ELb1ELi2ELb1ELi1EEEvPT_S3_PKS2_S5_S5_S5_S5_S5_fiiPKfS7_S7_Pfi --------------------------
	.section	.text._ZN17fastertransformer34generalAddBiasResidualLayerNormOptI7__half2Lb1ELb1ELi2ELb1ELi1EEEvPT_S3_PKS2_S5_S5_S5_S5_S5_fiiPKfS7_S7_Pfi,"ax",@progbits
	.align	128
        .global         _ZN17fastertransformer34generalAddBiasResidualLayerNormOptI7__half2Lb1ELb1ELi2ELb1ELi1EEEvPT_S3_PKS2_S5_S5_S5_S5_S5_fiiPKfS7_S7_Pfi
        .type           _ZN17fastertransformer34generalAddBiasResidualLayerNormOptI7__half2Lb1ELb1ELi2ELb1ELi1EEEvPT_S3_PKS2_S5_S5_S5_S5_S5_fiiPKfS7_S7_Pfi,@function
        .size           _ZN17fastertransformer34generalAddBiasResidualLayerNormOptI7__half2Lb1ELb1ELi2ELb1ELi1EEEvPT_S3_PKS2_S5_S5_S5_S5_S5_fiiPKfS7_S7_Pfi,(.L_x_2539 - _ZN17fastertransformer34generalAddBiasResidualLayerNormOptI7__half2Lb1ELb1ELi2ELb1ELi1EEEvPT_S3_PKS2_S5_S5_S5_S5_S5_fiiPKfS7_S7_Pfi)
        .other          _ZN17fastertransformer34generalAddBiasResidualLayerNormOptI7__half2Lb1ELb1ELi2ELb1ELi1EEEvPT_S3_PKS2_S5_S5_S5_S5_S5_fiiPKfS7_S7_Pfi,@"STO_CUDA_ENTRY STV_DEFAULT"
_ZN17fastertransformer34generalAddBiasResidualLayerNormOptI7__half2Lb1ELb1ELi2ELb1ELi1EEEvPT_S3_PKS2_S5_S5_S5_S5_S5_fiiPKfS7_S7_Pfi:
.text._ZN17fastertransformer34generalAddBiasResidualLayerNormOptI7__half2Lb1ELb1ELi2ELb1ELi1EEEvPT_S3_PKS2_S5_S5_S5_S5_S5_fiiPKfS7_S7_Pfi:
        /* <DEDUP_REMOVED lines=37> */
.L_x_2234:
        /* <DEDUP_REMOVED lines=22> */
.L_x_2233:
        /* <DEDUP_REMOVED lines=10> */
.L_x_2235:
        /* <DEDUP_REMOVED lines=26> */
.L_x_2232:
[----:B------:R-:W-:Y:S05]  /*05f0*/  BSYNC.RECONVERGENT B0 ;  /* 0x0000000000007941 */ /* 0x000fea0003800200 */
.L_x_2231:
[----:B------:R-:W-:Y:S01]  /*0600*/  HADD2 R26, R26.H0_H0, R26.H1_H1 ;  /* 0x3000001a1a1a7230 */ /* 0x000fe20000000800 */
[----:B------:R-:W1:Y:S01]  /*0610*/  S2R R12, SR_CgaCtaId ;  /* 0x00000000000c7919 */ /* 0x000e620000008800 */
[----:B------:R-:W2:Y:S01]  /*0620*/  LDCU UR6, c[0x0][0x360] ;  /* 0x00006c00ff0677ac */ /* 0x000ea20008000800 */
[----:B------:R-:W-:Y:S01]  /*0630*/  MOV R13, 0x400 ;  /* 0x00000400000d7802 */ /* 0x000fe20000000f00 */
[----:B------:R-:W-:Y:S01]  /*0640*/  BSSY.RECONVERGENT B0, `(.L_x_2236) ;  /* 0x000003f000007945 */ /* 0x000fe20003800200 */
[----:B------:R-:W-:Y:S01]  /*0650*/  HADD2.F32 R26, -RZ, R26.H0_H0 ;  /* 0x2000001aff1a7230 */ /* 0x000fe20000004100 */
[----:B------:R-:W-:-:S04]  /*0660*/  LOP3.LUT P2, R10, R2, 0x1f, RZ, 0xc0, !PT ;  /* 0x0000001f020a7812 */ /* 0x000fc8000784c0ff */
[----:B------:R-:W3:Y:S01]  /*0670*/  SHFL.BFLY PT, R5, R26, 0x10, 0x1f ;  /* 0x0e001f001a057f89 */ /* 0x000ee200000e0000 */
[----:B--2---:R-:W-:-:S05]  /*0680*/  I2FP.F32.U32 R11, UR6 ;  /* 0x00000006000b7c45 */ /* 0x004fca0008201000 */
[----:B------:R-:W-:Y:S01]  /*0690*/  FMUL.FTZ R11, R11, 0.03125 ;  /* 0x3d0000000b0b7820 */ /* 0x000fe20000410000 */
[----:B---3--:R-:W-:-:S05]  /*06a0*/  FADD.FTZ R5, R26, R5 ;  /* 0x000000051a057221 */ /* 0x008fca0000010000 */
[----:B------:R-:W2:Y:S02]  /*06b0*/  SHFL.BFLY PT, R4, R5, 0x8, 0x1f ;  /* 0x0d001f0005047f89 */ /* 0x000ea400000e0000 */
[----:B--2---:R-:W-:Y:S01]  /*06c0*/  FADD.FTZ R4, R5, R4 ;  /* 0x0000000405047221 */ /* 0x004fe20000010000 */
[----:B------:R-:W-:-:S04]  /*06d0*/  IADD3 R5, PT, PT, R13, 0x8, RZ ;  /* 0x000000080d057810 */ /* 0x000fc80007ffe0ff */
[----:B------:R-:W2:Y:S01]  /*06e0*/  SHFL.BFLY PT, R7, R4, 0x4, 0x1f ;  /* 0x0c801f0004077f89 */ /* 0x000ea200000e0000 */
[----:B-1----:R-:W-:Y:S01]  /*06f0*/  LEA R5, R12, R5, 0x18 ;  /* 0x000000050c057211 */ /* 0x002fe200078ec0ff */
[----:B--2---:R-:W-:Y:S01]  /*0700*/  FADD.FTZ R7, R4, R7 ;  /* 0x0000000704077221 */ /* 0x004fe20000010000 */
[----:B------:R-:W-:-:S04]  /*0710*/  IMAD.MOV.U32 R4, RZ, RZ, RZ ;  /* 0x000000ffff047224 */ /* 0x000fc800078e00ff */
[----:B------:R-:W1:Y:S02]  /*0720*/  SHFL.BFLY PT, R6, R7, 0x2, 0x1f ;  /* 0x0c401f0007067f89 */ /* 0x000e6400000e0000 */
[----:B-1----:R-:W-:Y:S01]  /*0730*/  FADD.FTZ R8, R7, R6 ;  /* 0x0000000607087221 */ /* 0x002fe20000010000 */
[----:B------:R-:W-:Y:S01]  /*0740*/  I2FP.F32.U32 R6, R2 ;  /* 0x0000000200067245 */ /* 0x000fe20000201000 */
[----:B------:R-:W-:-:S03]  /*0750*/  IMAD R7, R10, 0x4, R5 ;  /* 0x000000040a077824 */ /* 0x000fc600078e0205 */
[----:B------:R-:W1:Y:S01]  /*0760*/  SHFL.BFLY PT, R9, R8, 0x1, 0x1f ;  /* 0x0c201f0008097f89 */ /* 0x000e6200000e0000 */
[----:B------:R-:W-:Y:S02]  /*0770*/  FSETP.GT.FTZ.AND P0, PT, R11, R6, PT ;  /* 0x000000060b00720b */ /* 0x000fe40003f14000 */
[----:B------:R-:W-:Y:S01]  /*0780*/  LEA.HI R6, R2, R5, RZ, 0x1d ;  /* 0x0000000502067211 */ /* 0x000fe200078fe8ff */
[----:B-1----:R-:W-:-:S05]  /*0790*/  FADD.FTZ R15, R8, R9 ;  /* 0x00000009080f7221 */ /* 0x002fca0000010000 */
[----:B------:R-:W-:Y:S01]  /*07a0*/  @!P2 STS [R6], R15 ;  /* 0x0000000f0600a388 */ /* 0x000fe20000000800 */
[----:B------:R-:W-:Y:S01]  /*07b0*/  BAR.SYNC.DEFER_BLOCKING 0x0 ;  /* 0x0000000000007b1d */ /* 0x000fe20000010000 */
[----:B------:R-:W-:-:S13]  /*07c0*/  ISETP.NE.AND P2, PT, R2, RZ, PT ;  /* 0x000000ff0200720c */ /* 0x000fda0003f45270 */
[----:B------:R-:W-:-:S06]  /*07d0*/  @!P2 I2FP.F32.S32 R16, R3 ;  /* 0x000000030010a245 */ /* 0x000fcc0000201400 */
        /* <DEDUP_REMOVED lines=10> */
[----:B------:R-:W0:Y:S02]  /*0880*/  SHFL.BFLY PT, R14, R15, 0x1, 0x1f ;  /* 0x0c201f000f0e7f89 */ /* 0x000e2400000e0000 */
[----:B0-----:R-:W-:Y:S01]  /*0890*/  FADD.FTZ R17, R15, R14 ;  /* 0x0000000e0f117221 */ /* 0x001fe20000010000 */
[----:B------:R-:W-:-:S03]  /*08a0*/  @!P2 LEA R14, R12, R13, 0x18 ;  /* 0x0000000d0c0ea211 */ /* 0x000fc600078ec0ff */
[----:B-1----:R-:W-:Y:S01]  /*08b0*/  @!P2 FMUL.FTZ.D2 R5, R17, R16 ;  /* 0x000000101105a220 */ /* 0x002fe20000310000 */
        /* <DEDUP_REMOVED lines=10> */
.L_x_2238:
        /* <DEDUP_REMOVED lines=13> */
.L_x_2237:
[----:B------:R-:W-:Y:S05]  /*0a30*/  BSYNC.RECONVERGENT B0 ;  /* 0x0000000000007941 */ /* 0x000fea0003800200 */
.L_x_2236:
        /* <DEDUP_REMOVED lines=51> */
.L_x_2244:
        /* <DEDUP_REMOVED lines=22> */
.L_x_2241:
        /* <DEDUP_REMOVED lines=14> */
.L_x_2243:
[----:B--2---:R-:W-:-:S05]  /*0fb0*/  IMAD.WIDE R16, R19, 0x4, R8 ;  /* 0x0000000413107825 */ /* 0x004fca00078e0208 */
[----:B------:R0:W-:Y:S02]  /*0fc0*/  STG.E desc[UR4][R16.64], R21 ;  /* 0x0000001510007986 */ /* 0x0001e4000c101904 */
.L_x_2242:
[----:B------:R-:W-:Y:S05]  /*0fd0*/  @!P2 BRA `(.L_x_2244) ;  /* 0xfffffffc0064a947 */ /* 0x000fea000383ffff */
.L_x_2240:
[----:B------:R-:W-:Y:S05]  /*0fe0*/  BSYNC.RECONVERGENT B0 ;  /* 0x0000000000007941 */ /* 0x000fea0003800200 */
.L_x_2239:
        /* <DEDUP_REMOVED lines=13> */
[----:B------:R-:W4:Y:S03]  /*10c0*/  @P0 S2R R12, SR_CgaCtaId ;  /* 0x00000000000c0919 */ /* 0x000f260000008800 */
[----:B------:R-:W-:Y:S02]  /*10d0*/  @P0 IADD3 R9, PT, PT, R9, 0x88, RZ ;  /* 0x0000008809090810 */ /* 0x000fe40007ffe0ff */
        /* <DEDUP_REMOVED lines=11> */
[----:B0-----:R-:W-:Y:S01]  /*1190*/  FMNMX.FTZ R7, R4, R7, !PT ;  /* 0x0000000704077209 */ /* 0x001fe20007810000 */
[----:B------:R-:W-:-:S04]  /*11a0*/  IMAD.MOV.U32 R4, RZ, RZ, -0x1f528714 ;  /* 0xe0ad78ecff047424 */ /* 0x000fc800078e00ff */
        /* <DEDUP_REMOVED lines=66> */
[----:B-1----:R-:W-:Y:S05]  /*15d0*/  CALL.REL.NOINC `($__internal_61_$__cuda_sm20_div_rn_f64_full) ;  /* 0x0000000000bc7944 */ /* 0x002fea0003c00000 */
.L_x_2248:
[----:B------:R-:W-:Y:S05]  /*15e0*/  BSYNC.RECONVERGENT B1 ;  /* 0x0000000000017941 */ /* 0x000fea0003800200 */
.L_x_2247:
        /* <DEDUP_REMOVED lines=17> */
.L_x_2249:
        /* <DEDUP_REMOVED lines=17> */
.L_x_2246:
[----:B------:R-:W-:Y:S05]  /*1810*/  BSYNC.RECONVERGENT B0 ;  /* 0x0000000000007941 */ /* 0x000fea0003800200 */
.L_x_2245:
[----:B------:R-:W-:-:S13]  /*1820*/  ISETP.NE.AND P0, PT, R2, RZ, PT ;  /* 0x000000ff0200720c */ /* 0x000fda0003f05270 */
[----:B------:R-:W-:Y:S05]  /*1830*/  @P0 EXIT ;  /* 0x000000000000094d */ /* 0x000fea0003800000 */
[----:B0-----:R-:W0:Y:S01]  /*1840*/  LDC.64 R4, c[0x0][0x3e0] ;  /* 0x0000f800ff047b82 */ /* 0x001e220000000a00 */
[----:B------:R-:W2:Y:S07]  /*1850*/  S2R R7, SR_CTAID.X ;  /* 0x0000000000077919 */ /* 0x000eae0000002500 */
[----:B------:R-:W2:Y:S01]  /*1860*/  LDC.64 R2, c[0x0][0x3e8] ;  /* 0x0000fa00ff027b82 */ /* 0x000ea20000000a00 */
[----:B0-----:R-:W3:Y:S01]  /*1870*/  LDG.E R5, desc[UR4][R4.64] ;  /* 0x0000000404057981 */ /* 0x001ee2000c1e1900 */
[----:B--2---:R-:W-:-:S04]  /*1880*/  IMAD.WIDE.U32 R2, R7, 0x4, R2 ;  /* 0x0000000407027825 */ /* 0x004fc800078e0002 */
[----:B---3--:R-:W-:-:S04]  /*1890*/  FMUL.FTZ R0, R0, R5 ;  /* 0x0000000500007220 */ /* 0x008fc80000410000 */
[----:B------:R-:W-:-:S05]  /*18a0*/  FMUL.FTZ R7, R0, 0.0078740157186985015869 ;  /* 0x3c01020400077820 */ /* 0x000fca0000410000 */
[----:B------:R-:W-:Y:S01]  /*18b0*/  STG.E desc[UR4][R2.64], R7 ;  /* 0x0000000702007986 */ /* 0x000fe2000c101904 */
[----:B------:R-:W-:Y:S05]  /*18c0*/  EXIT ;  /* 0x000000000000794d */ /* 0x000fea0003800000 */
        .weak           $__internal_61_$__cuda_sm20_div_rn_f64_full
        .type           $__internal_61_$__cuda_sm20_div_rn_f64_full,@function
        .size           $__internal_61_$__cuda_sm20_div_rn_f64_full,(.L_x_2539 - $__internal_61_$__cuda_sm20_div_rn_f64_full)
$__internal_61_$__cuda_sm20_div_rn_f64_full:
        /* <DEDUP_REMOVED lines=93> */
.L_x_2251:
        /* <DEDUP_REMOVED lines=15> */
.L_x_2253:
[----:B------:R-:W-:Y:S01]  /*1f90*/  LOP3.LUT R11, R7, 0x80000, RZ, 0xfc, !PT ;  /* 0x00080000070b7812 */ /* 0x000fe200078efcff */
[----:B------:R-:W-:-:S07]  /*1fa0*/  IMAD.MOV.U32 R10, RZ, RZ, R6 ;  /* 0x000000ffff0a7224 */ /* 0x000fce00078e0006 */
.L_x_2252:
[----:B------:R-:W-:Y:S05]  /*1fb0*/  BSYNC.RECONVERGENT B2 ;  /* 0x0000000000027941 */ /* 0x000fea0003800200 */
.L_x_2250:
[----:B------:R-:W-:Y:S01]  /*1fc0*/  HFMA2 R9, -RZ, RZ, 0, 0 ;  /* 0x00000000ff097431 */ /* 0x000fe200000001ff */
[----:B------:R-:W-:Y:S01]  /*1fd0*/  MOV R4, R10 ;  /* 0x0000000a00047202 */ /* 0x000fe20000000f00 */
[----:B------:R-:W-:Y:S02]  /*1fe0*/  IMAD.MOV.U32 R5, RZ, RZ, R11 ;  /* 0x000000ffff057224 */ /* 0x000fe400078e000b */
[----:B------:R-:W-:Y:S05]  /*1ff0*/  RET.REL.NODEC R8 `(_ZN17fastertransformer34generalAddBiasResidualLayerNormOptI7__half2Lb1ELb1ELi2ELb1ELi1EEEvPT_S3_PKS2_S5_S5_S5_S5_S5_fiiPKfS7_S7_Pfi) ;  /* 0xffffffe008007950 */ /* 0x000fea0003c3ffff */
.L_x_2254:
        /* <DEDUP_REMOVED lines=16> */
.L_x_2539:


//--------------------- .text._ZN17fastertransformer35generalAddBiasResidualLayerNormOpt2I7__half2Lb0ELb0ELi1ELb1ELi1EEEvPT_S3_PKS2_S5_S5_S5_S5_S5_fiiPKfS7_S7_Pfi --------------------------
	.section	.text._ZN17fastertransformer35generalAddBiasResidualLayerNormOpt2I7__half2Lb0ELb0ELi1ELb1ELi1EEEvPT_S3_PKS2_S5_S5_S5_S5_S5_fiiPKfS7_S7_Pfi,"ax",@progbits
	.align	128
        .global         _ZN17fastertransformer35generalAddBiasResidualLayerNormOpt2I7__half2Lb0ELb0ELi1ELb1ELi1EEEvPT_S3_PKS2_S5_S5_S5_S5_S5_fiiPKfS7_S7_Pfi
        .type           _ZN17fastertransformer35generalAddBiasResidualLayerNormOpt2I7__half2Lb0ELb0ELi1ELb1ELi1EEEvPT_S3_PKS2_S5_S5_S5_S5_S5_fiiPKfS7_S7_Pfi,@function
        .size           _ZN17fastertransformer35generalAddBiasResidualLayerNormOpt2I7__half2Lb0ELb0ELi1ELb1ELi1EEEvPT_S3_PKS2_S5_S5_S5_S5_S5_fiiPKfS7_S7_Pfi,(.L_x_2540 - _ZN17fastertransformer35generalAddBiasResidualLayerNormOpt2I7__half2Lb0ELb0ELi1ELb1ELi1EEEvPT_S3_PKS2_S5_S5_S5_S5_S5_fiiPKfS7_S7_Pfi)
        .other          _ZN17fastertransformer35generalAddBiasResidualLayerNormOpt2I7__half2Lb0ELb0ELi1ELb1ELi1EEEvPT_S3_PKS2_S5_S5_S5_S5_S5_fiiPKfS7_S7_Pfi,@"STO_CUDA_ENTRY STV_DEFAULT"
_ZN17fastertransformer35generalAddBiasResidualLayerNormOpt2I7__half2Lb0ELb0ELi1ELb1ELi1EEEvPT_S3_PKS2_S5_S5_S5_S5_S5_fiiPKfS7_S7_Pfi:
.text._ZN17fastertransformer35generalAddBiasResidualLayerNormOpt2I7__half2Lb0ELb0ELi1ELb1ELi1EEEvPT_S3_PKS2_S5_S5_S5_S5_S5_fiiPKfS7_S7_Pfi:
[----:B------:R-:W-:Y:S08]  /*0000*/  LDC R1, c[0x0][0x37c] ;  /* 0x0000df00ff017b82 */ /* 0x000ff00000000800 */
[----:B------:R-:W0:Y:S01]  /*0010*/  LDC R0, c[0x0][0x3f0] ;  /* 0x0000fc00ff007b82 */ /* 0x000e220000000800 */
[----:B------:R-:W1:Y:S01]  /*0020*/  LDCU.64 UR6, c[0x0][0x358] ;  /* 0x00006b00ff0677ac */ /* 0x000e620008000a00 */
[----:B------:R-:W-:Y:S01]  /*0030*/  IMAD.MOV.U32 R2, RZ, RZ, RZ ;  /* 0x000000ffff027224 */ /* 0x000fe200078e00ff */
[----:B------:R-:W2:Y:S01]  /*0040*/  S2R R4, SR_TID.X ;  /* 0x0000000000047919 */ /* 0x000ea20000002100 */
[----:B------:R-:W3:Y:S01]  /*0050*/  LDCU UR4, c[0x0][0x3c8] ;  /* 0x00007900ff0477ac */ /* 0x000ee20008000800 */
[----:B------:R-:W-:Y:S01]  /*0060*/  BSSY.RECONVERGENT B0, `(.L_x_2255) ;  /* 0x0000026000007945 */ /* 0x000fe20003800200 */
[----:B---3--:R-:W-:Y:S01]  /*0070*/  IMAD.U32 R3, RZ, RZ, UR4 ;  /* 0x00000004ff037e24 */ /* 0x008fe2000f8e00ff */
[----:B0-----:R-:W-:-:S02]  /*0080*/  ISETP.NE.AND P1, PT, R0, 0x2, PT ;  /* 0x000000020000780c */ /* 0x001fc40003f25270 */
[----:B------:R-:W0:Y:S02]  /*0090*/  S2R R0, SR_CTAID.X ;  /* 0x0000000000007919 */ /* 0x000e240000002500 */
[----:B--2---:R-:W-:-:S09]  /*00a0*/  ISETP.GE.AND P0, PT, R4, R3, PT ;  /* 0x000000030400720c */ /* 0x004fd20003f06270 */
[----:B------:R-:W1:Y:S02]  /*00b0*/  @!P1 LDC.64 R6, c[0x0][0x3e0] ;  /* 0x0000f800ff069b82 */ /* 0x000e640000000a00 */
[----:B-1----:R1:W5:Y:S01]  /*00c0*/  @!P1 LDG.E R2, desc[UR6][R6.64] ;  /* 0x0000000606029981 */ /* 0x002362000c1e1900 */
[----:B------:R-:W-:Y:S01]  /*00d0*/  CS2R R12, SRZ ;  /* 0x00000000000c7805 */ /* 0x000fe2000001ff00 */
[----:B0-----:R-:W-:Y:S06]  /*00e0*/  @P0 BRA `(.L_x_2256) ;  /* 0x0000000000740947 */ /* 0x001fec0003800000 */
[----:B------:R-:W0:Y:S01]  /*00f0*/  S2R R11, SR_CgaCtaId ;  /* 0x00000000000b7919 */ /* 0x000e220000008800 */
[----:B------:R-:W2:Y:S01]  /*0100*/  LDC R5, c[0x0][0x360] ;  /* 0x0000d800ff057b82 */ /* 0x000ea20000000800 */
[----:B------:R-:W-:Y:S02]  /*0110*/  MOV R10, 0x400 ;  /* 0x00000400000a7802 */ /* 0x000fe40000000f00 */
[----:B------:R-:W-:Y:S01]  /*0120*/  CS2R R12, SRZ ;  /* 0x00000000000c7805 */ /* 0x000fe2000001ff00 */
[----:B------:R-:W-:Y:S02]  /*0130*/  IMAD.MOV.U32 R18, RZ, RZ, R4 ;  /* 0x000000ffff127224 */ /* 0x000fe400078e0004 */
[----:B------:R-:W-:Y:S02]  /*0140*/  VIADD R10, R10, 0x190 ;  /* 0x000001900a0a7836 */ /* 0x000fe40000000000 */
[----:B------:R-:W3:Y:S08]  /*0150*/  LDC.64 R8, c[0x0][0x3a0] ;  /* 0x0000e800ff087b82 */ /* 0x000ef00000000a00 */
[----:B-1----:R-:W1:Y:S01]  /*0160*/  LDC.64 R6, c[0x0][0x388] ;  /* 0x0000e200ff067b82 */ /* 0x002e620000000a00 */
[----:B0-----:R-:W-:-:S07]  /*0170*/  LEA R16, R11, R10, 0x18 ;  /* 0x0000000a0b107211 */ /* 0x001fce00078ec0ff */
.L_x_2257:
[----:B0-----:R-:W-:-:S04]  /*0180*/  IMAD R11, R0, R3, R18 ;  /* 0x00000003000b7224 */ /* 0x001fc800078e0212 */
[----:B---3--:R-:W-:-:S06]  /*0190*/  IMAD.WIDE R14, R11, 0x4, R8 ;  /* 0x000000040b0e7825 */ /* 0x008fcc00078e0208 */
[----:B------:R-:W3:Y:S02]  /*01a0*/  LDG.E.CONSTANT R14, desc[UR6][R14.64] ;  /* 0x000000060e0e7981 */ /* 0x000ee4000c1e9900 */
[--C-:B---3--:R-:W-:Y:S02]  /*01b0*/  HADD2.F32 R10, -RZ, R14.reuse.H0_H0 ;  /* 0x2000000eff0a7230 */ /* 0x108fe40000004100 */
[----:B------:R-:W-:-:S03]  /*01c0*/  HADD2.F32 R19, -RZ, R14.H1_H1 ;  /* 0x3000000eff137230 */ /* 0x000fc60000004100 */
[----:B------:R-:W-:Y:S01]  /*01d0*/  FADD.FTZ R17, RZ, R10 ;  /* 0x0000000aff117221 */ /* 0x000fe20000010000 */
[----:B-1----:R-:W-:-:S04]  /*01e0*/  IMAD.WIDE R10, R11, 0x4, R6 ;  /* 0x000000040b0a7825 */ /* 0x002fc800078e0206 */
[----:B------:R-:W-:Y:S01]  /*01f0*/  FADD.FTZ R20, RZ, R19 ;  /* 0x00000013ff147221 */ /* 0x000fe20000010000 */
[----:B------:R-:W-:Y:S01]  /*0200*/  LEA R19, R18, R16, 0x2 ;  /* 0x0000001012137211 */ /* 0x000fe200078e10ff */
[----:B--2---:R-:W-:Y:S02]  /*0210*/  IMAD.IADD R18, R5, 0x1, R18 ;  /* 0x0000000105127824 */ /* 0x004fe400078e0212 */
[C---:B------:R-:W-:Y:S01]  /*0220*/  FMUL.FTZ R14, R20.reuse, R20 ;  /* 0x00000014140e7220 */ /* 0x040fe20000410000 */
[----:B------:R-:W-:Y:S01]  /*0230*/  F2FP.F16.F32.PACK_AB R21, R20, R17 ;  /* 0x000000111415723e */ /* 0x000fe200000000ff */
[C---:B------:R-:W-:Y:S01]  /*0240*/  FADD.FTZ R20, R17.reuse, R20 ;  /* 0x0000001411147221 */ /* 0x040fe20000010000 */
[----:B------:R-:W-:Y:S01]  /*0250*/  ISETP.GE.AND P1, PT, R18, R3, PT ;  /* 0x000000031200720c */ /* 0x000fe20003f26270 */
[----:B------:R-:W-:Y:S02]  /*0260*/  FFMA.FTZ R17, R17, R17, R14 ;  /* 0x0000001111117223 */ /* 0x000fe4000001000e */
[----:B------:R0:W-:Y:S01]  /*0270*/  STG.E desc[UR6][R10.64], R21 ;  /* 0x000000150a007986 */ /* 0x0001e2000c101906 */
[----:B------:R-:W-:Y:S01]  /*0280*/  FADD.FTZ R13, R20, R13 ;  /* 0x0000000d140d7221 */ /* 0x000fe20000010000 */
[----:B------:R-:W-:-:S02]  /*0290*/  FADD.FTZ R12, R17, R12 ;  /* 0x0000000c110c7221 */ /* 0x000fc40000010000 */
[----:B------:R0:W-:Y:S06]  /*02a0*/  STS [R19], R21 ;  /* 0x0000001513007388 */ /* 0x0001ec0000000800 */
[----:B------:R-:W-:Y:S05]  /*02b0*/  @!P1 BRA `(.L_x_2257) ;  /* 0xfffffffc00b09947 */ /* 0x000fea000383ffff */
.L_x_2256:
[----:B------:R-:W-:Y:S05]  /*02c0*/  BSYNC.RECONVERGENT B0 ;  /* 0x0000000000007941 */ /* 0x000fea0003800200 */
.L_x_2255:
[----:B-1----:R-:W1:Y:S01]  /*02d0*/  SHFL.BFLY PT, R6, R13, 0x10, 0x1f ;  /* 0x0e001f000d067f89 */ /* 0x002e6200000e0000 */
[----:B------:R-:W2:Y:S01]  /*02e0*/  LDCU UR8, c[0x0][0x360] ;  /* 0x00006c00ff0877ac */ /* 0x000ea20008000800 */
[----:B------:R-:W-:Y:S01]  /*02f0*/  I2FP.F32.U32 R15, R4 ;  /* 0x00000004000f7245 */ /* 0x000fe20000201000 */
[----:B------:R-:W-:Y:S01]  /*0300*/  BSSY.RECONVERGENT B0, `(.L_x_2258) ;  /* 0x000004c000007945 */ /* 0x000fe20003800200 */
[----:B------:R-:W0:Y:S01]  /*0310*/  SHFL.BFLY PT, R5, R12, 0x10, 0x1f ;  /* 0x0e001f000c057f89 */ /* 0x000e2200000e0000 */
[----:B------:R-:W-:Y:S02]  /*0320*/  SHF.R.U32.HI R17, RZ, 0x5, R4 ;  /* 0x00000005ff117819 */ /* 0x000fe40000011604 */
[----:B--2---:R-:W-:Y:S01]  /*0330*/  I2FP.F32.U32 R16, UR8 ;  /* 0x0000000800107c45 */ /* 0x004fe20008201000 */
[----:B-1----:R-:W-:-:S04]  /*0340*/  FADD.FTZ R6, R6, R13 ;  /* 0x0000000d06067221 */ /* 0x002fc80000010000 */
[----:B------:R-:W-:Y:S01]  /*0350*/  FMUL.FTZ R16, R16, 0.03125 ;  /* 0x3d00000010107820 */ /* 0x000fe20000410000 */
[----:B0-----:R-:W-:Y:S02]  /*0360*/  FADD.FTZ R10, R5, R12 ;  /* 0x0000000c050a7221 */ /* 0x001fe40000010000 */
[----:B------:R-:W0:Y:S02]  /*0370*/  SHFL.BFLY PT, R5, R6, 0x8, 0x1f ;  /* 0x0d001f0006057f89 */ /* 0x000e2400000e0000 */
[----:B------:R-:W-:Y:S02]  /*0380*/  FSETP.GT.FTZ.AND P2, PT, R16, R15, PT ;  /* 0x0000000f1000720b */ /* 0x000fe40003f54000 */
[----:B------:R-:W1:Y:S11]  /*0390*/  SHFL.BFLY PT, R9, R10, 0x8, 0x1f ;  /* 0x0d001f000a097f89 */ /* 0x000e7600000e0000 */
[----:B------:R-:W2:Y:S01]  /*03a0*/  @P2 S2R R12, SR_CgaCtaId ;  /* 0x00000000000c2919 */ /* 0x000ea20000008800 */
[----:B0-----:R-:W-:Y:S01]  /*03b0*/  FADD.FTZ R7, R6, R5 ;  /* 0x0000000506077221 */ /* 0x001fe20000010000 */
[----:B------:R-:W-:Y:S01]  /*03c0*/  LOP3.LUT P1, R5, R4, 0x1f, RZ, 0xc0, !PT ;  /* 0x0000001f04057812 */ /* 0x000fe2000782c0ff */
[----:B-1----:R-:W-:-:S03]  /*03d0*/  FADD.FTZ R11, R10, R9 ;  /* 0x000000090a0b7221 */ /* 0x002fc60000010000 */
[----:B------:R-:W0:Y:S04]  /*03e0*/  SHFL.BFLY PT, R8, R7, 0x4, 0x1f ;  /* 0x0c801f0007087f89 */ /* 0x000e2800000e0000 */
[----:B------:R-:W1:Y:S05]  /*03f0*/  SHFL.BFLY PT, R14, R11, 0x4, 0x1f ;  /* 0x0c801f000b0e7f89 */ /* 0x000e6a00000e0000 */
[----:B------:R-:W3:Y:S01]  /*0400*/  @!P1 S2R R10, SR_CgaCtaId ;  /* 0x00000000000a9919 */ /* 0x000ee20000008800 */
[----:B0-----:R-:W-:Y:S01]  /*0410*/  FADD.FTZ R8, R7, R8 ;  /* 0x0000000807087221 */ /* 0x001fe20000010000 */
[----:B------:R-:W-:Y:S01]  /*0420*/  @!P1 MOV R7, 0x400 ;  /* 0x0000040000079802 */ /* 0x000fe20000000f00 */
[----:B-1----:R-:W-:-:S03]  /*0430*/  FADD.FTZ R14, R11, R14 ;  /* 0x0000000e0b0e7221 */ /* 0x002fc60000010000 */
[----:B------:R-:W0:Y:S01]  /*0440*/  SHFL.BFLY PT, R9, R8, 0x2, 0x1f ;  /* 0x0c401f0008097f89 */ /* 0x000e2200000e0000 */
[----:B------:R-:W-:Y:S01]  /*0450*/  @P2 MOV R11, 0x400 ;  /* 0x00000400000b2802 */ /* 0x000fe20000000f00 */
[----:B------:R-:W-:Y:S02]  /*0460*/  @!P1 VIADD R7, R7, 0x88 ;  /* 0x0000008807079836 */ /* 0x000fe40000000000 */
[----:B------:R-:W1:Y:S02]  /*0470*/  SHFL.BFLY PT, R13, R14, 0x2, 0x1f ;  /* 0x0c401f000e0d7f89 */ /* 0x000e6400000e0000 */
[----:B------:R-:W-:-:S05]  /*0480*/  @P2 VIADD R11, R11, 0x88 ;  /* 0x000000880b0b2836 */ /* 0x000fca0000000000 */
[----:B--2---:R-:W-:Y:S02]  /*0490*/  @P2 LEA R12, R12, R11, 0x18 ;  /* 0x0000000b0c0c2211 */ /* 0x004fe400078ec0ff */
[----:B---3--:R-:W-:-:S05]  /*04a0*/  @!P1 LEA R10, R10, R7, 0x18 ;  /* 0x000000070a0a9211 */ /* 0x008fca00078ec0ff */
        /* <DEDUP_REMOVED lines=49> */
.L_x_2259:
[----:B------:R-:W-:Y:S05]  /*07c0*/  BSYNC.RECONVERGENT B0 ;  /* 0x0000000000007941 */ /* 0x000fea0003800200 */
.L_x_2258:
        /* <DEDUP_REMOVED lines=20> */
.L_x_2265:
        /* <DEDUP_REMOVED lines=22> */
.L_x_2262:
        /* <DEDUP_REMOVED lines=14> */
.L_x_2264:
[----:B------:R-:W-:-:S05]  /*0b50*/  IMAD.WIDE R12, R23, 0x4, R6 ;  /* 0x00000004170c7825 */ /* 0x000fca00078e0206 */
[----:B------:R1:W-:Y:S02]  /*0b60*/  STG.E desc[UR6][R12.64], R15 ;  /* 0x0000000f0c007986 */ /* 0x0003e4000c101906 */
.L_x_2263:
[----:B------:R-:W-:Y:S05]  /*0b70*/  @!P1 BRA `(.L_x_2265) ;  /* 0xfffffffc00649947 */ /* 0x000fea000383ffff */
.L_x_2261:
[----:B-12---:R-:W-:Y:S05]  /*0b80*/  BSYNC.RECONVERGENT B0 ;  /* 0x0000000000007941 */ /* 0x006fea0003800200 */
.L_x_2260:
        /* <DEDUP_REMOVED lines=94> */
[----:B------:R-:W-:Y:S05]  /*1170*/  CALL.REL.NOINC `($__internal_62_$__cuda_sm20_div_rn_f64_full) ;  /* 0x0000000000b47944 */ /* 0x000fea0003c00000 */
.L_x_2269:
[----:B------:R-:W-:Y:S05]  /*1180*/  BSYNC.RECONVERGENT B1 ;  /* 0x0000000000017941 */ /* 0x000fea0003800200 */
.L_x_2268:
        /* <DEDUP_REMOVED lines=16> */
.L_x_2270:
        /* <DEDUP_REMOVED lines=17> */
.L_x_2267:
[----:B------:R-:W-:Y:S05]  /*13a0*/  BSYNC.RECONVERGENT B0 ;  /* 0x0000000000007941 */ /* 0x000fea0003800200 */
.L_x_2266:
        /* <DEDUP_REMOVED lines=10> */
        .weak           $__internal_62_$__cuda_sm20_div_rn_f64_full
        .type           $__internal_62_$__cuda_sm20_div_rn_f64_full,@function
        .size           $__internal_62_$__cuda_sm20_div_rn_f64_full,(.L_x_2540 - $__internal_62_$__cuda_sm20_div_rn_f64_full)
$__internal_62_$__cuda_sm20_div_rn_f64_full:
        /* <DEDUP_REMOVED lines=17> */
[----:B------:R-:W-:Y:S02]  /*1560*/  VIADD R20, R9, 0xffffffff ;  /* 0xffffffff09147836 */ /* 0x000fe40000000000 */
        /* <DEDUP_REMOVED lines=74> */
.L_x_2272:
        /* <DEDUP_REMOVED lines=15> */
.L_x_2274:
[----:B------:R-:W-:Y:S01]  /*1b00*/  LOP3.LUT R11, R7, 0x80000, RZ, 0xfc, !PT ;  /* 0x00080000070b7812 */ /* 0x000fe200078efcff */
[----:B------:R-:W-:-:S07]  /*1b10*/  IMAD.MOV.U32 R10, RZ, RZ, R6 ;  /* 0x000000ffff0a7224 */ /* 0x000fce00078e0006 */
.L_x_2273:
[----:B------:R-:W-:Y:S05]  /*1b20*/  BSYNC.RECONVERGENT B2 ;  /* 0x0000000000027941 */ /* 0x000fea0003800200 */
.L_x_2271:
[----:B------:R-:W-:Y:S01]  /*1b30*/  IMAD.MOV.U32 R9, RZ, RZ, 0x0 ;  /* 0x00000000ff097424 */ /* 0x000fe200078e00ff */
[----:B------:R-:W-:Y:S01]  /*1b40*/  MOV R2, R10 ;  /* 0x0000000a00027202 */ /* 0x000fe20000000f00 */
[----:B------:R-:W-:Y:S02]  /*1b50*/  IMAD.MOV.U32 R3, RZ, RZ, R11 ;  /* 0x000000ffff037224 */ /* 0x000fe400078e000b */
[----:B------:R-:W-:Y:S05]  /*1b60*/  RET.REL.NODEC R8 `(_ZN17fastertransformer35generalAddBiasResidualLayerNormOpt2I7__half2Lb0ELb0ELi1ELb1ELi1EEEvPT_S3_PKS2_S5_S5_S5_S5_S5_fiiPKfS7_S7_Pfi) ;  /* 0xffffffe408247950 */ /* 0x000fea0003c3ffff */
.L_x_2275:
        /* <DEDUP_REMOVED lines=9> */
.L_x_2540:


//--------------------- .text._ZN17fastertransformer34generalAddBiasResidualLayerNormOptI7__half2Lb0ELb0ELi1ELb1ELi1EEEvPT_S3_PKS2_S5_S5_S5_S5_S5_fiiPKfS7_S7_Pfi --------------------------
	.section	.text._ZN17fastertransformer34generalAddBiasResidualLayerNormOptI7__half2Lb0ELb0ELi1ELb1ELi1EEEvPT_S3_PKS2_S5_S5_S5_S5_S5_fiiPKfS7_S7_Pfi,"ax",@progbits
	.align	128
        .global         _ZN17fastertransformer34generalAddBiasResidualLayerNormOptI7__half2Lb0ELb0ELi1ELb1ELi1EEEvPT_S3_PKS2_S5_S5_S5_S5_S5_fiiPKfS7_S7_Pfi
        .type           _ZN17fastertransformer34generalAddBiasResidualLayerNormOptI7__half2Lb0ELb0ELi1ELb1ELi1EEEvPT_S3_PKS2_S5_S5_S5_S5_S5_fiiPKfS7_S7_Pfi,@function
        .size           _ZN17fastertransformer34generalAddBiasResidualLayerNormOptI7__half2Lb0ELb0ELi1ELb1ELi1EEEvPT_S3_PKS2_S5_S5_S5_S5_S5_fiiPKfS7_S7_Pfi,(.L_x_2541 - _ZN17fastertransformer34generalAddBiasResidualLayerNormOptI7__half2Lb0ELb0ELi1ELb1ELi1EEEvPT_S3_PKS2_S5_S5_S5_S5_S5_fiiPKfS7_S7_Pfi)
        .other          _ZN17fastertransformer34generalAddBiasResidualLayerNormOptI7__half2Lb0ELb0ELi1ELb1ELi1EEEvPT_S3_PKS2_S5_S5_S5_S5_S5_fiiPKfS7_S7_Pfi,@"STO_CUDA_ENTRY STV_DEFAULT"
_ZN17fastertransformer34generalAddBiasResidualLayerNormOptI7__half2Lb0ELb0ELi1ELb1ELi1EEEvPT_S3_PKS2_S5_S5_S5_S5_S5_fiiPKfS7_S7_Pfi:
.text._ZN17fastertransformer34generalAddBiasResidualLayerNormOptI7__half2Lb0ELb0ELi1ELb1ELi1EEEvPT_S3_PKS2_S5_S5_S5_S5_S5_fiiPKfS7_S7_Pfi:
        /* <DEDUP_REMOVED lines=18> */
[----:B------:R-:W3:Y:S03]  /*0120*/  S2R R15, SR_CTAID.X ;  /* 0x00000000000f7919 */ /* 0x000ee60000002500 */
[----:B------:R-:W-:Y:S02]  /*0130*/  VIADD R6, R6, 0x110 ;  /* 0x0000011006067836 */ /* 0x000fe40000000000 */
[----:B0-----:R-:W0:Y:S08]  /*0140*/  LDC.64 R2, c[0x0][0x3a0] ;  /* 0x0000e800ff027b82 */ /* 0x001e300000000a00 */
[----:B------:R-:W4:Y:S01]  /*0150*/  LDC.64 R4, c[0x0][0x388] ;  /* 0x0000e200ff047b82 */ /* 0x000f220000000a00 */
[----:B-1----:R-:W-:-:S07]  /*0160*/  LEA R13, R13, R6, 0x18 ;  /* 0x000000060d0d7211 */ /* 0x002fce00078ec0ff */
.L_x_2278:
        /* <DEDUP_REMOVED lines=12> */
.L_x_2277:
[----:B------:R-:W-:Y:S05]  /*0230*/  BSYNC.RECONVERGENT B0 ;  /* 0x0000000000007941 */ /* 0x000fea0003800200 */
.L_x_2276:
[----:B------:R-:W-:Y:S01]  /*0240*/  HADD2 R12, R12.H0_H0, R12.H1_H1 ;  /* 0x3000000c0c0c7230 */ /* 0x000fe20000000800 */
[----:B------:R-:W-:Y:S01]  /*0250*/  MOV R13, 0x400 ;  /* 0x00000400000d7802 */ /* 0x000fe20000000f00 */
[----:B------:R-:W2:Y:S01]  /*0260*/  LDCU UR6, c[0x0][0x360] ;  /* 0x00006c00ff0677ac */ /* 0x000ea20008000800 */
[----:B-1----:R-:W-:Y:S01]  /*0270*/  LOP3.LUT P2, R10, R0, 0x1f, RZ, 0xc0, !PT ;  /* 0x0000001f000a7812 */ /* 0x002fe2000784c0ff */
[----:B------:R-:W-:Y:S01]  /*0280*/  BSSY.RECONVERGENT B0, `(.L_x_2279) ;  /* 0x000003f000007945 */ /* 0x000fe20003800200 */
[----:B0-----:R-:W-:Y:S02]  /*0290*/  HADD2.F32 R2, -RZ, R12.H0_H0 ;  /* 0x2000000cff027230 */ /* 0x001fe40000004100 */
[----:B------:R-:W0:Y:S03]  /*02a0*/  S2R R12, SR_CgaCtaId ;  /* 0x00000000000c7919 */ /* 0x000e260000008800 */
[----:B------:R-:W1:Y:S01]  /*02b0*/  SHFL.BFLY PT, R3, R2, 0x10, 0x1f ;  /* 0x0e001f0002037f89 */ /* 0x000e6200000e0000 */
[----:B--2---:R-:W-:-:S05]  /*02c0*/  I2FP.F32.U32 R11, UR6 ;  /* 0x00000006000b7c45 */ /* 0x004fca0008201000 */
[----:B------:R-:W-:Y:S01]  /*02d0*/  FMUL.FTZ R11, R11, 0.03125 ;  /* 0x3d0000000b0b7820 */ /* 0x000fe20000410000 */
[----:B-1----:R-:W-:Y:S01]  /*02e0*/  FADD.FTZ R3, R2, R3 ;  /* 0x0000000302037221 */ /* 0x002fe20000010000 */
[----:B------:R-:W-:-:S04]  /*02f0*/  I2FP.F32.U32 R2, R0 ;  /* 0x0000000000027245 */ /* 0x000fc80000201000 */
[----:B------:R-:W1:Y:S01]  /*0300*/  SHFL.BFLY PT, R4, R3, 0x8, 0x1f ;  /* 0x0d001f0003047f89 */ /* 0x000e6200000e0000 */
[----:B------:R-:W-:Y:S01]  /*0310*/  FSETP.GT.FTZ.AND P1, PT, R11, R2, PT ;  /* 0x000000020b00720b */ /* 0x000fe20003f34000 */
[----:B------:R-:W-:Y:S02]  /*0320*/  IMAD.MOV.U32 R2, RZ, RZ, RZ ;  /* 0x000000ffff027224 */ /* 0x000fe400078e00ff */
[----:B-1----:R-:W-:Y:S01]  /*0330*/  FADD.FTZ R4, R3, R4 ;  /* 0x0000000403047221 */ /* 0x002fe20000010000 */
[----:B------:R-:W-:-:S04]  /*0340*/  VIADD R3, R13, 0x8 ;  /* 0x000000080d037836 */ /* 0x000fc80000000000 */
[----:B------:R-:W1:Y:S01]  /*0350*/  SHFL.BFLY PT, R5, R4, 0x4, 0x1f ;  /* 0x0c801f0004057f89 */ /* 0x000e6200000e0000 */
[----:B0-----:R-:W-:Y:S01]  /*0360*/  LEA R3, R12, R3, 0x18 ;  /* 0x000000030c037211 */ /* 0x001fe200078ec0ff */
[----:B-1----:R-:W-:-:S03]  /*0370*/  FADD.FTZ R5, R4, R5 ;  /* 0x0000000504057221 */ /* 0x002fc60000010000 */
[-C--:B------:R-:W-:Y:S02]  /*0380*/  LEA.HI R4, R0, R3.reuse, RZ, 0x1d ;  /* 0x0000000300047211 */ /* 0x080fe400078fe8ff */
[----:B------:R-:W0:Y:S02]  /*0390*/  SHFL.BFLY PT, R6, R5, 0x2, 0x1f ;  /* 0x0c401f0005067f89 */ /* 0x000e2400000e0000 */
[----:B0-----:R-:W-:Y:S01]  /*03a0*/  FADD.FTZ R6, R5, R6 ;  /* 0x0000000605067221 */ /* 0x001fe20000010000 */
[----:B------:R-:W-:-:S04]  /*03b0*/  LEA R5, R10, R3, 0x2 ;  /* 0x000000030a057211 */ /* 0x000fc800078e10ff */
        /* <DEDUP_REMOVED lines=30> */
.L_x_2281:
        /* <DEDUP_REMOVED lines=13> */
.L_x_2280:
[----:B------:R-:W-:Y:S05]  /*0670*/  BSYNC.RECONVERGENT B0 ;  /* 0x0000000000007941 */ /* 0x000fea0003800200 */
.L_x_2279:
        /* <DEDUP_REMOVED lines=42> */
[----:B------:R-:W-:Y:S02]  /*0920*/  VIADD R13, R13, 0x110 ;  /* 0x000001100d0d7836 */ /* 0x000fe40000000000 */
[----:B------:R-:W3:Y:S03]  /*0930*/  LDS.64 R18, [R19] ;  /* 0x0000000013127984 */ /* 0x000ee60000000a00 */
[----:B------:R-:W-:Y:S02]  /*0940*/  LEA R12, R12, R13, 0x18 ;  /* 0x0000000d0c0c7211 */ /* 0x000fe400078ec0ff */
[----:B------:R-:W4:Y:S01]  /*0950*/  LDC.64 R4, c[0x0][0x3b0] ;  /* 0x0000ec00ff047b82 */ /* 0x000f220000000a00 */
[----:B------:R-:W-:-:S07]  /*0960*/  MOV R13, R0 ;  /* 0x00000000000d7202 */ /* 0x000fce0000000f00 */
[----:B------:R-:W0:Y:S01]  /*0970*/  LDC.64 R2, c[0x0][0x3b8] ;  /* 0x0000ee00ff027b82 */ /* 0x000e220000000a00 */
[----:B-1----:R-:W-:-:S04]  /*0980*/  ISETP.NE.U32.AND P0, PT, RZ, UR8, PT ;  /* 0x00000008ff007c0c */ /* 0x002fc8000bf05070 */
[----:B------:R-:W-:Y:S02]  /*0990*/  ISETP.NE.AND.EX P0, PT, RZ, UR9, PT, P0 ;  /* 0x00000009ff007c0c */ /* 0x000fe4000bf05300 */
[----:B---3--:R-:W-:-:S11]  /*09a0*/  F2FP.F16.F32.PACK_AB R18, R19, R18 ;  /* 0x000000121312723e */ /* 0x008fd600000000ff */
.L_x_2287:
        /* <DEDUP_REMOVED lines=22> */
.L_x_2284:
        /* <DEDUP_REMOVED lines=14> */
.L_x_2286:
[----:B--2---:R-:W-:-:S05]  /*0bf0*/  IMAD.WIDE R16, R19, 0x4, R6 ;  /* 0x0000000413107825 */ /* 0x004fca00078e0206 */
[----:B------:R0:W-:Y:S02]  /*0c00*/  STG.E desc[UR4][R16.64], R21 ;  /* 0x0000001510007986 */ /* 0x0001e4000c101904 */
.L_x_2285:
[----:B------:R-:W-:Y:S05]  /*0c10*/  @!P2 BRA `(.L_x_2287) ;  /* 0xfffffffc0064a947 */ /* 0x000fea000383ffff */
.L_x_2283:
[----:B------:R-:W-:Y:S05]  /*0c20*/  BSYNC.RECONVERGENT B0 ;  /* 0x0000000000007941 */ /* 0x000fea0003800200 */
.L_x_2282:
[----:B------:R-:W3:Y:S02]  /*0c30*/  LDCU.64 UR8, c[0x0][0x3e8] ;  /* 0x00007d00ff0877ac */ /* 0x000ee40008000a00 */
[----:B---3--:R-:W-:-:S04]  /*0c40*/  ISETP.NE.U32.AND P0, PT, RZ, UR8, PT ;  /* 0x00000008ff007c0c */ /* 0x008fc8000bf05070 */
[----:B------:R-:W-:-:S13]  /*0c50*/  ISETP.NE.AND.EX P0, PT, RZ, UR9, PT, P0 ;  /* 0x00000009ff007c0c */ /* 0x000fda000bf05300 */
[----:B------:R-:W-:Y:S05]  /*0c60*/  @!P0 EXIT ;  /* 0x000000000000894d */ /* 0x000fea0003800000 */
[----:B------:R-:W-:Y:S01]  /*0c70*/  HADD2.F32 R15, -RZ, R15.H0_H0 ;  /* 0x2000000fff0f7230 */ /* 0x000fe20000004100 */
[----:B--2---:R-:W-:Y:S01]  /*0c80*/  I2FP.F32.U32 R6, R10 ;  /* 0x0000000a00067245 */ /* 0x004fe20000201000 */
[----:B------:R-:W-:Y:S01]  /*0c90*/  BSSY.RECONVERGENT B0, `(.L_x_2288) ;  /* 0x000007c000007945 */ /* 0x000fe20003800200 */
[----:B------:R-:W-:Y:S02]  /*0ca0*/  ISETP.NE.AND P1, PT, R10, RZ, PT ;  /* 0x000000ff0a00720c */ /* 0x000fe40003f25270 */
[----:B------:R-:W2:Y:S01]  /*0cb0*/  SHFL.BFLY PT, R2, R15, 0x10, 0x1f ;  /* 0x0e001f000f027f89 */ /* 0x000ea200000e0000 */
[----:B------:R-:W-:-:S10]  /*0cc0*/  FSETP.GT.FTZ.AND P0, PT, R11, R6, PT ;  /* 0x000000060b00720b */ /* 0x000fd40003f14000 */
[----:B-----5:R-:W3:Y:S01]  /*0cd0*/  @!P1 S2R R8, SR_CgaCtaId ;  /* 0x0000000000089919 */ /* 0x020ee20000008800 */
[----:B------:R-:W-:Y:S02]  /*0ce0*/  @!P1 MOV R6, 0x400 ;  /* 0x0000040000069802 */ /* 0x000fe40000000f00 */
[----:B------:R-:W-:Y:S01]  /*0cf0*/  @P0 MOV R7, 0x400 ;  /* 0x0000040000070802 */ /* 0x000fe20000000f00 */
[----:B------:R-:W4:Y:S04]  /*0d00*/  @P0 S2R R12, SR_CgaCtaId ;  /* 0x00000000000c0919 */ /* 0x000f280000008800 */
[----:B------:R-:W-:Y:S01]  /*0d10*/  @P0 VIADD R7, R7, 0x88 ;  /* 0x0000008807070836 */ /* 0x000fe20000000000 */
[----:B--2---:R-:W-:-:S05]  /*0d20*/  FMNMX.FTZ R2, R15, R2, !PT ;  /* 0x000000020f027209 */ /* 0x004fca0007810000 */
[----:B0-----:R-:W0:Y:S01]  /*0d30*/  SHFL.BFLY PT, R3, R2, 0x8, 0x1f ;  /* 0x0d001f0002037f89 */ /* 0x001e2200000e0000 */
[----:B----4-:R-:W-:-:S05]  /*0d40*/  @P0 LEA R7, R12, R7, 0x18 ;  /* 0x000000070c070211 */ /* 0x010fca00078ec0ff */
[----:B------:R-:W-:Y:S01]  /*0d50*/  @P0 IMAD R10, R10, 0x4, R7 ;  /* 0x000000040a0a0824 */ /* 0x000fe200078e0207 */
[----:B0-----:R-:W-:-:S05]  /*0d60*/  FMNMX.FTZ R3, R2, R3, !PT ;  /* 0x0000000302037209 */ /* 0x001fca0007810000 */
[----:B------:R-:W0:Y:S02]  /*0d70*/  SHFL.BFLY PT, R4, R3, 0x4, 0x1f ;  /* 0x0c801f0003047f89 */ /* 0x000e2400000e0000 */
[----:B0-----:R-:W-:Y:S02]  /*0d80*/  FMNMX.FTZ R4, R3, R4, !PT ;  /* 0x0000000403047209 */ /* 0x001fe40007810000 */
[----:B------:R-:W-:-:S03]  /*0d90*/  @!P1 IADD3 R3, PT, PT, R6, 0x88, RZ ;  /* 0x0000008806039810 */ /* 0x000fc60007ffe0ff */
[----:B------:R-:W0:Y:S01]  /*0da0*/  SHFL.BFLY PT, R5, R4, 0x2, 0x1f ;  /* 0x0c401f0004057f89 */ /* 0x000e2200000e0000 */
[----:B---3--:R-:W-:-:S04]  /*0db0*/  @!P1 LEA R3, R8, R3, 0x18 ;  /* 0x0000000308039211 */ /* 0x008fc800078ec0ff */
        /* <DEDUP_REMOVED lines=69> */
[----:B-1----:R-:W-:Y:S05]  /*1210*/  CALL.REL.NOINC `($__internal_63_$__cuda_sm20_div_rn_f64_full) ;  /* 0x0000000000bc7944 */ /* 0x002fea0003c00000 */
.L_x_2291:
[----:B------:R-:W-:Y:S05]  /*1220*/  BSYNC.RECONVERGENT B1 ;  /* 0x0000000000017941 */ /* 0x000fea0003800200 */
.L_x_2290:
        /* <DEDUP_REMOVED lines=17> */
.L_x_2292:
        /* <DEDUP_REMOVED lines=17> */
.L_x_2289:
[----:B------:R-:W-:Y:S05]  /*1450*/  BSYNC.RECONVERGENT B0 ;  /* 0x0000000000007941 */ /* 0x000fea0003800200 */
.L_x_2288:
        /* <DEDUP_REMOVED lines=11> */
        .weak           $__internal_63_$__cuda_sm20_div_rn_f64_full
        .type           $__internal_63_$__cuda_sm20_div_rn_f64_full,@function
        .size           $__internal_63_$__cuda_sm20_div_rn_f64_full,(.L_x_2541 - $__internal_63_$__cuda_sm20_div_rn_f64_full)
$__internal_63_$__cuda_sm20_div_rn_f64_full:
        /* <DEDUP_REMOVED lines=9> */
[----:B------:R-:W-:Y:S01]  /*15a0*/  IMAD.MOV.U32 R10, RZ, RZ, 0x1 ;  /* 0x00000001ff0a7424 */ /* 0x000fe200078e00ff */
[----:B------:R-:W-:Y:S02]  /*15b0*/  BSSY.RECONVERGENT B2, `(.L_x_2293) ;  /* 0x0000063000027945 */ /* 0x000fe40003800200 */
[----:B------:R-:W-:Y:S01]  /*15c0*/  SEL R14, R9, 0x63400000, !P1 ;  /* 0x63400000090e7807 */ /* 0x000fe20004800000 */
[----:B------:R-:W0:Y:S02]  /*15d0*/  @!P0 DMUL R2, R6, 8.98846567431157953865e+307 ;  /* 0x7fe0000006028828 */ /* 0x000e240000000000 */
[----:B0-----:R-:W0:Y:S01]  /*15e0*/  MUFU.RCP64H R11, R3 ;  /* 0x00000003000b7308 */ /* 0x001e220000001800 */
[----:B------:R-:W-:-:S02]  /*15f0*/  @!P0 LOP3.LUT R5, R3, 0x7ff00000, RZ, 0xc0, !PT ;  /* 0x7ff0000003058812 */ /* 0x000fc400078ec0ff */
        /* <DEDUP_REMOVED lines=77> */
.L_x_2294:
        /* <DEDUP_REMOVED lines=15> */
.L_x_2296:
[----:B------:R-:W-:Y:S01]  /*1bc0*/  LOP3.LUT R11, R7, 0x80000, RZ, 0xfc, !PT ;  /* 0x00080000070b7812 */ /* 0x000fe200078efcff */
[----:B------:R-:W-:-:S07]  /*1bd0*/  IMAD.MOV.U32 R10, RZ, RZ, R6 ;  /* 0x000000ffff0a7224 */ /* 0x000fce00078e0006 */
.L_x_2295:
[----:B------:R-:W-:Y:S05]  /*1be0*/  BSYNC.RECONVERGENT B2 ;  /* 0x0000000000027941 */ /* 0x000fea0003800200 */
.L_x_2293:
[----:B------:R-:W-:Y:S01]  /*1bf0*/  IMAD.MOV.U32 R9, RZ, RZ, 0x0 ;  /* 0x00000000ff097424 */ /* 0x000fe200078e00ff */
[----:B------:R-:W-:Y:S01]  /*1c00*/  MOV R3, R11 ;  /* 0x0000000b00037202 */ /* 0x000fe20000000f00 */
[----:B------:R-:W-:Y:S02]  /*1c10*/  IMAD.MOV.U32 R2, RZ, RZ, R10 ;  /* 0x000000ffff027224 */ /* 0x000fe400078e000a */
[----:B------:R-:W-:Y:S05]  /*1c20*/  RET.REL.NODEC R8 `(_ZN17fastertransformer34generalAddBiasResidualLayerNormOptI7__half2Lb0ELb0ELi1ELb1ELi1EEEvPT_S3_PKS2_S5_S5_S5_S5_S5_fiiPKfS7_S7_Pfi) ;  /* 0xffffffe008f47950 */ /* 0x000fea0003c3ffff */
.L_x_2297:
        /* <DEDUP_REMOVED lines=13> */
.L_x_2541:


//--------------------- .text._ZN17fastertransformer35generalAddBiasResidualLayerNormOpt2I7__half2Lb1ELb0ELi1ELb1ELi1EEEvPT_S3_PKS2_S5_S5_S5_S5_S5_fiiPKfS7_S7_Pfi --------------------------
	.section	.text._ZN17fastertransformer35generalAddBiasResidualLayerNormOpt2I7__half2Lb1ELb0ELi1ELb1ELi1EEEvPT_S3_PKS2_S5_S5_S5_S5_S5_fiiPKfS7_S7_Pfi,"ax",@progbits
	.align	128
        .global         _ZN17fastertransformer35generalAddBiasResidualLayerNormOpt2I7__half2Lb1ELb0ELi1ELb1ELi1EEEvPT_S3_PKS2_S5_S5_S5_S5_S5_fiiPKfS7_S7_Pfi
        .type           _ZN17fastertransformer35generalAddBiasResidualLayerNormOpt2I7__half2Lb1ELb0ELi1ELb1ELi1EEEvPT_S3_PKS2_S5_S5_S5_S5_S5_fiiPKfS7_S7_Pfi,@function
        .size           _ZN17fastertransformer35generalAddBiasResidualLayerNormOpt2I7__half2Lb1ELb0ELi1ELb1ELi1EEEvPT_S3_PKS2_S5_S5_S5_S5_S5_fiiPKfS7_S7_Pfi,(.L_x_2542 - _ZN17fastertransformer35generalAddBiasResidualLayerNormOpt2I7__half2Lb1ELb0ELi1ELb1ELi1EEEvPT_S3_PKS2_S5_S5_S5_S5_S5_fiiPKfS7_S7_Pfi)
        .other          _ZN17fastertransformer35generalAddBiasResidualLayerNormOpt2I7__half2Lb1ELb0ELi1ELb1ELi1EEEvPT_S3_PKS2_S5_S5_S5_S5_S5_fiiPKfS7_S7_Pfi,@"STO_CUDA_ENTRY STV_DEFAULT"
_ZN17fastertransformer35generalAddBiasResidualLayerNormOpt2I7__half2Lb1ELb0ELi1ELb1ELi1EEEvPT_S3_PKS2_S5_S5_S5_S5_S5_fiiPKfS7_S7_Pfi:
.text._ZN17fastertransformer35generalAddBiasResidualLayerNormOpt2I7__half2Lb1ELb0ELi1ELb1ELi1EEEvPT_S3_PKS2_S5_S5_S5_S5_S5_fiiPKfS7_S7_Pfi:
        /* <DEDUP_REMOVED lines=16> */
[----:B--2---:R-:W-:Y:S01]  /*0100*/  IMAD.U32 R3, RZ, RZ, UR4 ;  /* 0x00000004ff037e24 */ /* 0x004fe2000f8e00ff */
[----:B------:R-:W0:Y:S03]  /*0110*/  S2R R4, SR_CTAID.X ;  /* 0x0000000000047919 */ /* 0x000e260000002500 */
[----:B----4-:R1:W5:Y:S01]  /*0120*/  @!P1 LDG.E R2, desc[UR6][R10.64] ;  /* 0x000000060a029981 */ /* 0x010362000c1e1900 */
[----:B---3--:R-:W-:Y:S01]  /*0130*/  ISETP.GE.AND P1, PT, R0, R3, PT ;  /* 0x000000030000720c */ /* 0x008fe20003f26270 */
[----:B------:R-:W-:Y:S01]  /*0140*/  BSSY.RECONVERGENT B0, `(.L_x_2298) ;  /* 0x0000053000007945 */ /* 0x000fe20003800200 */
[----:B------:R-:W-:Y:S02]  /*0150*/  HFMA2 R18, -RZ, RZ, 0, 0 ;  /* 0x00000000ff127431 */ /* 0x000fe400000001ff */
[----:B------:R-:W-:Y:S01]  /*0160*/  @P0 FMUL.FTZ R18, R6, R9 ;  /* 0x0000000906120220 */ /* 0x000fe20000410000 */
[----:B------:R-:W-:-:S08]  /*0170*/  CS2R R6, SRZ ;  /* 0x0000000000067805 */ /* 0x000fd0000001ff00 */
        /* <DEDUP_REMOVED lines=9> */
[----:B------:R-:W4:Y:S01]  /*0210*/  LDC.64 R12, c[0x0][0x388] ;  /* 0x0000e200ff0c7b82 */ /* 0x000f220000000a00 */
[----:B-1----:R-:W-:-:S02]  /*0220*/  LEA R19, R19, R6, 0x18 ;  /* 0x0000000613137211 */ /* 0x002fc400078ec0ff */
[----:B------:R-:W-:-:S07]  /*0230*/  CS2R R6, SRZ ;  /* 0x0000000000067805 */ /* 0x000fce000001ff00 */
.L_x_2301:
[----:B-1----:R-:W-:-:S04]  /*0240*/  IMAD R21, R4, R3, R18 ;  /* 0x0000000304157224 */ /* 0x002fc800078e0212 */
[----:B--2---:R-:W-:-:S04]  /*0250*/  IMAD.WIDE R14, R21, 0x4, R8 ;  /* 0x00000004150e7825 */ /* 0x004fc800078e0208 */
[----:B---3--:R-:W-:Y:S02]  /*0260*/  IMAD.WIDE R16, R21, 0x4, R10 ;  /* 0x0000000415107825 */ /* 0x008fe400078e020a */
[----:B------:R-:W2:Y:S04]  /*0270*/  LDG.E.CONSTANT R14, desc[UR6][R14.64] ;  /* 0x000000060e0e7981 */ /* 0x000ea8000c1e9900 */
[----:B------:R-:W3:Y:S01]  /*0280*/  LDG.E.CONSTANT R16, desc[UR6][R16.64] ;  /* 0x0000000610107981 */ /* 0x000ee2000c1e9900 */
[--C-:B--2---:R-:W-:Y:S02]  /*0290*/  HADD2.F32 R20, -RZ, R14.reuse.H0_H0 ;  /* 0x2000000eff147230 */ /* 0x104fe40000004100 */
[----:B------:R-:W-:Y:S01]  /*02a0*/  HADD2.F32 R22, -RZ, R14.H1_H1 ;  /* 0x3000000eff167230 */ /* 0x000fe20000004100 */
[----:B------:R-:W-:Y:S01]  /*02b0*/  LEA R14, R18, R19, 0x2 ;  /* 0x00000013120e7211 */ /* 0x000fe200078e10ff */
[----:B---3--:R-:W-:-:S02]  /*02c0*/  HADD2.F32 R23, -RZ, R16.H0_H0 ;  /* 0x20000010ff177230 */ /* 0x008fc40000004100 */
[----:B------:R-:W-:Y:S01]  /*02d0*/  FADD.FTZ R20, RZ, R20 ;  /* 0x00000014ff147221 */ /* 0x000fe20000010000 */
[----:B------:R-:W-:Y:S02]  /*02e0*/  HADD2.F32 R25, -RZ, R16.H1_H1 ;  /* 0x30000010ff197230 */ /* 0x000fe40000004100 */
[----:B------:R-:W-:Y:S01]  /*02f0*/  FADD.FTZ R22, RZ, R22 ;  /* 0x00000016ff167221 */ /* 0x000fe20000010000 */
[----:B0-----:R-:W-:Y:S02]  /*0300*/  IMAD.IADD R18, R5, 0x1, R18 ;  /* 0x0000000105127824 */ /* 0x001fe400078e0212 */
[----:B------:R-:W-:Y:S01]  /*0310*/  FADD.FTZ R23, R20, R23 ;  /* 0x0000001714177221 */ /* 0x000fe20000010000 */
[----:B----4-:R-:W-:-:S04]  /*0320*/  IMAD.WIDE R20, R21, 0x4, R12 ;  /* 0x0000000415147825 */ /* 0x010fc800078e020c */
        /* <DEDUP_REMOVED lines=12> */
.L_x_2300:
        /* <DEDUP_REMOVED lines=8> */
[----:B------:R-:W-:-:S07]  /*0470*/  CS2R R6, SRZ ;  /* 0x0000000000067805 */ /* 0x000fce000001ff00 */
.L_x_2302:
[----:B------:R-:W-:-:S04]  /*0480*/  IMAD R21, R4, R3, R20 ;  /* 0x0000000304157224 */ /* 0x000fc800078e0214 */
[----:B0--3--:R-:W-:-:S06]  /*0490*/  IMAD.WIDE R14, R21, 0x8, R10 ;  /* 0x00000008150e7825 */ /* 0x009fcc00078e020a */
[----:B------:R-:W3:Y:S01]  /*04a0*/  LDG.E.64 R14, desc[UR6][R14.64] ;  /* 0x000000060e0e7981 */ /* 0x000ee2000c1e1b00 */
[----:B--2---:R-:W-:-:S06]  /*04b0*/  IMAD.WIDE R16, R21, 0x4, R12 ;  /* 0x0000000415107825 */ /* 0x004fcc00078e020c */
        /* <DEDUP_REMOVED lines=12> */
[----:B------:R-:W-:-:S02]  /*0580*/  IMAD R16, R20, 0x4, R19 ;  /* 0x0000000414107824 */ /* 0x000fc400078e0213 */
[----:B------:R-:W-:Y:S01]  /*0590*/  FADD.FTZ R23, R23, R24 ;  /* 0x0000001817177221 */ /* 0x000fe20000010000 */
[----:B0-----:R-:W-:Y:S02]  /*05a0*/  IMAD.IADD R20, R5, 0x1, R20 ;  /* 0x0000000105147824 */ /* 0x001fe400078e0214 */
[----:B------:R-:W-:Y:S01]  /*05b0*/  FADD.FTZ R22, R22, R15 ;  /* 0x0000000f16167221 */ /* 0x000fe20000010000 */
[----:B----4-:R-:W-:-:S04]  /*05c0*/  IMAD.WIDE R14, R21, 0x4, R8 ;  /* 0x00000004150e7825 */ /* 0x010fc800078e0208 */
[C---:B------:R-:W-:Y:S01]  /*05d0*/  FMUL.FTZ R21, R23.reuse, R23 ;  /* 0x0000001717157220 */ /* 0x040fe20000410000 */
[----:B------:R-:W-:Y:S01]  /*05e0*/  ISETP.GE.AND P0, PT, R20, R3, PT ;  /* 0x000000031400720c */ /* 0x000fe20003f06270 */
[C---:B------:R-:W-:Y:S01]  /*05f0*/  FADD.FTZ R24, R22.reuse, R23 ;  /* 0x0000001716187221 */ /* 0x040fe20000010000 */
[-C--:B------:R-:W-:Y:S01]  /*0600*/  F2FP.F16.F32.PACK_AB R17, R23, R22.reuse ;  /* 0x000000161711723e */ /* 0x080fe200000000ff */
[----:B------:R-:W-:Y:S02]  /*0610*/  FFMA.FTZ R21, R22, R22, R21 ;  /* 0x0000001616157223 */ /* 0x000fe40000010015 */
[----:B------:R-:W-:Y:S02]  /*0620*/  FADD.FTZ R7, R24, R7 ;  /* 0x0000000718077221 */ /* 0x000fe40000010000 */
[----:B------:R0:W-:Y:S01]  /*0630*/  STG.E desc[UR6][R14.64], R17 ;  /* 0x000000110e007986 */ /* 0x0001e2000c101906 */
[----:B------:R-:W-:-:S03]  /*0640*/  FADD.FTZ R6, R21, R6 ;  /* 0x0000000615067221 */ /* 0x000fc60000010000 */
[----:B------:R0:W-:Y:S02]  /*0650*/  STS [R16], R17 ;  /* 0x0000001110007388 */ /* 0x0001e40000000800 */
[----:B------:R-:W-:Y:S05]  /*0660*/  @!P0 BRA `(.L_x_2302) ;  /* 0xfffffffc00848947 */ /* 0x000fea000383ffff */
.L_x_2299:
[----:B------:R-:W-:Y:S05]  /*0670*/  BSYNC.RECONVERGENT B0 ;  /* 0x0000000000007941 */ /* 0x000fea0003800200 */
.L_x_2298:
[----:B------:R-:W2:Y:S01]  /*0680*/  SHFL.BFLY PT, R8, R7, 0x10, 0x1f ;  /* 0x0e001f0007087f89 */ /* 0x000ea200000e0000 */
[----:B------:R-:W3:Y:S01]  /*0690*/  LDCU UR8, c[0x0][0x360] ;  /* 0x00006c00ff0877ac */ /* 0x000ee20008000800 */
[----:B0-----:R-:W-:Y:S01]  /*06a0*/  SHF.R.U32.HI R17, RZ, 0x5, R0 ;  /* 0x00000005ff117819 */ /* 0x001fe20000011600 */
[----:B------:R-:W-:Y:S01]  /*06b0*/  BSSY.RECONVERGENT B0, `(.L_x_2303) ;  /* 0x000004c000007945 */ /* 0x000fe20003800200 */
[----:B------:R-:W0:Y:S01]  /*06c0*/  SHFL.BFLY PT, R5, R6, 0x10, 0x1f ;  /* 0x0e001f0006057f89 */ /* 0x000e2200000e0000 */
[----:B---3--:R-:W-:Y:S01]  /*06d0*/  I2FP.F32.U32 R16, UR8 ;  /* 0x0000000800107c45 */ /* 0x008fe20008201000 */
[----:B--2---:R-:W-:-:S04]  /*06e0*/  FADD.FTZ R8, R8, R7 ;  /* 0x0000000708087221 */ /* 0x004fc80000010000 */
[----:B------:R-:W-:Y:S01]  /*06f0*/  FMUL.FTZ R16, R16, 0.03125 ;  /* 0x3d00000010107820 */ /* 0x000fe20000410000 */
[----:B0-----:R-:W-:Y:S02]  /*0700*/  FADD.FTZ R11, R5, R6 ;  /* 0x00000006050b7221 */ /* 0x001fe40000010000 */
[----:B------:R-:W0:Y:S04]  /*0710*/  SHFL.BFLY PT, R5, R8, 0x8, 0x1f ;  /* 0x0d001f0008057f89 */ /* 0x000e2800000e0000 */
[----:B------:R-:W2:Y:S01]  /*0720*/  SHFL.BFLY PT, R10, R11, 0x8, 0x1f ;  /* 0x0d001f000b0a7f89 */ /* 0x000ea200000e0000 */
[----:B0-----:R-:W-:Y:S01]  /*0730*/  FADD.FTZ R9, R8, R5 ;  /* 0x0000000508097221 */ /* 0x001fe20000010000 */
[----:B--2---:R-:W-:Y:S01]  /*0740*/  FADD.FTZ R12, R11, R10 ;  /* 0x0000000a0b0c7221 */ /* 0x004fe20000010000 */
[----:B------:R-:W-:-:S03]  /*0750*/  I2FP.F32.U32 R11, R0 ;  /* 0x00000000000b7245 */ /* 0x000fc60000201000 */
[----:B------:R-:W0:Y:S01]  /*0760*/  SHFL.BFLY PT, R10, R9, 0x4, 0x1f ;  /* 0x0c801f00090a7f89 */ /* 0x000e2200000e0000 */
[----:B------:R-:W-:-:S03]  /*0770*/  FSETP.GT.FTZ.AND P2, PT, R16, R11, PT ;  /* 0x0000000b1000720b */ /* 0x000fc60003f54000 */
[----:B------:R-:W2:Y:S10]  /*0780*/  SHFL.BFLY PT, R5, R12, 0x4, 0x1f ;  /* 0x0c801f000c057f89 */ /* 0x000eb400000e0000 */
[----:B-1----:R-:W1:Y:S01]  /*0790*/  @P2 S2R R15, SR_CgaCtaId ;  /* 0x00000000000f2919 */ /* 0x002e620000008800 */
[----:B0-----:R-:W-:Y:S01]  /*07a0*/  FADD.FTZ R10, R9, R10 ;  /* 0x0000000a090a7221 */ /* 0x001fe20000010000 */
[----:B--2---:R-:W-:-:S04]  /*07b0*/  FADD.FTZ R13, R12, R5 ;  /* 0x000000050c0d7221 */ /* 0x004fc80000010000 */
[----:B------:R-:W0:Y:S01]  /*07c0*/  SHFL.BFLY PT, R7, R10, 0x2, 0x1f ;  /* 0x0c401f000a077f89 */ /* 0x000e2200000e0000 */
[----:B------:R-:W-:Y:S02]  /*07d0*/  LOP3.LUT P0, R5, R0, 0x1f, RZ, 0xc0, !PT ;  /* 0x0000001f00057812 */ /* 0x000fe4000780c0ff */
[----:B------:R-:W-:Y:S01]  /*07e0*/  @P2 MOV R12, 0x400 ;  /* 0x00000400000c2802 */ /* 0x000fe20000000f00 */
[----:B------:R-:W2:Y:S04]  /*07f0*/  SHFL.BFLY PT, R6, R13, 0x2, 0x1f ;  /* 0x0c401f000d067f89 */ /* 0x000ea800000e0000 */
[----:B------:R-:W-:-:S06]  /*0800*/  @P2 VIADD R12, R12, 0x88 ;  /* 0x000000880c0c2836 */ /* 0x000fcc0000000000 */
[----:B------:R-:W3:Y:S01]  /*0810*/  @!P0 S2R R11, SR_CgaCtaId ;  /* 0x00000000000b8919 */ /* 0x000ee20000008800 */
[----:B-1----:R-:W-:Y:S01]  /*0820*/  @P2 LEA R12, R15, R12, 0x18 ;  /* 0x0000000c0f0c2211 */ /* 0x002fe200078ec0ff */
[----:B0-----:R-:W-:Y:S01]  /*0830*/  FADD.FTZ R7, R10, R7 ;  /* 0x000000070a077221 */ /* 0x001fe20000010000 */
[----:B------:R-:W-:Y:S01]  /*0840*/  @!P0 MOV R10, 0x400 ;  /* 0x00000400000a8802 */ /* 0x000fe20000000f00 */
[----:B--2---:R-:W-:-:S03]  /*0850*/  FADD.FTZ R8, R13, R6 ;  /* 0x000000060d087221 */ /* 0x004fc60000010000 */
[----:B------:R-:W-:Y:S01]  /*0860*/  @!P0 IADD3 R10, PT, PT, R10, 0x88, RZ ;  /* 0x000000880a0a8810 */ /* 0x000fe20007ffe0ff */
[----:B------:R-:W0:Y:S04]  /*0870*/  SHFL.BFLY PT, R6, R7, 0x1, 0x1f ;  /* 0x0c201f0007067f89 */ /* 0x000e2800000e0000 */
[----:B------:R-:W1:Y:S01]  /*0880*/  SHFL.BFLY PT, R9, R8, 0x1, 0x1f ;  /* 0x0c201f0008097f89 */ /* 0x000e6200000e0000 */
[----:B---3--:R-:W-:-:S05]  /*0890*/  @!P0 LEA R10, R11, R10, 0x18 ;  /* 0x0000000a0b0a8211 */ /* 0x008fca00078ec0ff */
        /* <DEDUP_REMOVED lines=45> */
.L_x_2304:
[----:B------:R-:W-:Y:S05]  /*0b70*/  BSYNC.RECONVERGENT B0 ;  /* 0x0000000000007941 */ /* 0x000fea0003800200 */
.L_x_2303:
        /* <DEDUP_REMOVED lines=20> */
.L_x_2310:
        /* <DEDUP_REMOVED lines=22> */
.L_x_2307:
        /* <DEDUP_REMOVED lines=14> */
.L_x_2309:
[----:B------:R-:W-:-:S05]  /*0f00*/  IMAD.WIDE R12, R23, 0x4, R6 ;  /* 0x00000004170c7825 */ /* 0x000fca00078e0206 */
[----:B------:R1:W-:Y:S02]  /*0f10*/  STG.E desc[UR6][R12.64], R15 ;  /* 0x0000000f0c007986 */ /* 0x0003e4000c101906 */
.L_x_2308:
[----:B------:R-:W-:Y:S05]  /*0f20*/  @!P1 BRA `(.L_x_2310) ;  /* 0xfffffffc00649947 */ /* 0x000fea000383ffff */
.L_x_2306:
[----:B-12---:R-:W-:Y:S05]  /*0f30*/  BSYNC.RECONVERGENT B0 ;  /* 0x0000000000007941 */ /* 0x006fea0003800200 */
.L_x_2305:
        /* <DEDUP_REMOVED lines=94> */
[----:B------:R-:W-:Y:S05]  /*1520*/  CALL.REL.NOINC `($__internal_64_$__cuda_sm20_div_rn_f64_full) ;  /* 0x0000000000b47944 */ /* 0x000fea0003c00000 */
.L_x_2314:
[----:B------:R-:W-:Y:S05]  /*1530*/  BSYNC.RECONVERGENT B1 ;  /* 0x0000000000017941 */ /* 0x000fea0003800200 */
.L_x_2313:
        /* <DEDUP_REMOVED lines=16> */
.L_x_2315:
        /* <DEDUP_REMOVED lines=17> */
.L_x_2312:
[----:B------:R-:W-:Y:S05]  /*1750*/  BSYNC.RECONVERGENT B0 ;  /* 0x0000000000007941 */ /* 0x000fea0003800200 */
.L_x_2311:
        /* <DEDUP_REMOVED lines=10> */
        .weak           $__internal_64_$__cuda_sm20_div_rn_f64_full
        .type           $__internal_64_$__cuda_sm20_div_rn_f64_full,@function
        .size           $__internal_64_$__cuda_sm20_div_rn_f64_full,(.L_x_2542 - $__internal_64_$__cuda_sm20_div_rn_f64_full)
$__internal_64_$__cuda_sm20_div_rn_f64_full:
        /* <DEDUP_REMOVED lines=92> */
.L_x_2317:
        /* <DEDUP_REMOVED lines=15> */
.L_x_2319:
[----:B------:R-:W-:Y:S01]  /*1eb0*/  LOP3.LUT R11, R7, 0x80000, RZ, 0xfc, !PT ;  /* 0x00080000070b7812 */ /* 0x000fe200078efcff */
[----:B------:R-:W-:-:S07]  /*1ec0*/  IMAD.MOV.U32 R10, RZ, RZ, R6 ;  /* 0x000000ffff0a7224 */ /* 0x000fce00078e0006 */
.L_x_2318:
[----:B------:R-:W-:Y:S05]  /*1ed0*/  BSYNC.RECONVERGENT B2 ;  /* 0x0000000000027941 */ /* 0x000fea0003800200 */
.L_x_2316:
[----:B------:R-:W-:Y:S01]  /*1ee0*/  HFMA2 R9, -RZ, RZ, 0, 0 ;  /* 0x00000000ff097431 */ /* 0x000fe200000001ff */
[----:B------:R-:W-:Y:S01]  /*1ef0*/  MOV R2, R10 ;  /* 0x0000000a00027202 */ /* 0x000fe20000000f00 */
[----:B------:R-:W-:Y:S02]  /*1f00*/  IMAD.MOV.U32 R3, RZ, RZ, R11 ;  /* 0x000000ffff037224 */ /* 0x000fe400078e000b */
[----:B------:R-:W-:Y:S05]  /*1f10*/  RET.REL.NODEC R8 `(_ZN17fastertransformer35generalAddBiasResidualLayerNormOpt2I7__half2Lb1ELb0ELi1ELb1ELi1EEEvPT_S3_PKS2_S5_S5_S5_S5_S5_fiiPKfS7_S7_Pfi) ;  /* 0xffffffe008387950 */ /* 0x000fea0003c3ffff */
.L_x_2320:
        /* <DEDUP_REMOVED lines=14> */
.L_x_2542:


//--------------------- .text._ZN17fastertransformer34generalAddBiasResidualLayerNormOptI7__half2Lb1ELb0ELi1ELb1ELi1EEEvPT_S3_PKS2_S5_S5_S5_S5_S5_fiiPKfS7_S7_Pfi --------------------------
	.section	.text._ZN17fastertransformer34generalAddBiasResidualLayerNormOptI7__half2Lb1ELb0ELi1ELb1ELi1EEEvPT_S3_PKS2_S5_S5_S5_S5_S5_fiiPKfS7_S7_Pfi,"ax",@progbits
	.align	128
        .global         _ZN17fastertransformer34generalAddBiasResidualLayerNormOptI7__half2Lb1ELb0ELi1ELb1ELi1EEEvPT_S3_PKS2_S5_S5_S5_S5_S5_fiiPKfS7_S7_Pfi
        .type           _ZN17fastertransformer34generalAddBiasResidualLayerNormOptI7__half2Lb1ELb0ELi1ELb1ELi1EEEvPT_S3_PKS2_S5_S5_S5_S5_S5_fiiPKfS7_S7_Pfi,@function
        .size           _ZN17fastertransformer34generalAddBiasResidualLayerNormOptI7__half2Lb1ELb0ELi1ELb1ELi1EEEvPT_S3_PKS2_S5_S5_S5_S5_S5_fiiPKfS7_S7_Pfi,(.L_x_2543 - _ZN17fastertransformer34generalAddBiasResidualLayerNormOptI7__half2Lb1ELb0ELi1ELb1ELi1EEEvPT_S3_PKS2_S5_S5_S5_S5_S5_fiiPKfS7_S7_Pfi)
        .other          _ZN17fastertransformer34generalAddBiasResidualLayerNormOptI7__half2Lb1ELb0ELi1ELb1ELi1EEEvPT_S3_PKS2_S5_S5_S5_S5_S5_fiiPKfS7_S7_Pfi,@"STO_CUDA_ENTRY STV_DEFAULT"
_ZN17fastertransformer34generalAddBiasResidualLayerNormOptI7__half2Lb1ELb0ELi1ELb1ELi1EEEvPT_S3_PKS2_S5_S5_S5_S5_S5_fiiPKfS7_S7_Pfi:
.text._ZN17fastertransformer34generalAddBiasResidualLayerNormOptI7__half2Lb1ELb0ELi1ELb1ELi1EEEvPT_S3_PKS2_S5_S5_S5_S5_S5_fiiPKfS7_S7_Pfi:
        /* <DEDUP_REMOVED lines=35> */
.L_x_2324:
[----:B0-2---:R-:W-:-:S04]  /*0230*/  IMAD R11, R14, R13, R20 ;  /* 0x0000000d0e0b7224 */ /* 0x005fc800078e0214 */
[----:B----4-:R-:W-:-:S04]  /*0240*/  IMAD.WIDE R18, R11, 0x4, R4 ;  /* 0x000000040b127825 */ /* 0x010fc800078e0204 */
[C---:B---3--:R-:W-:Y:S02]  /*0250*/  IMAD.WIDE R8, R11.reuse, 0x4, R2 ;  /* 0x000000040b087825 */ /* 0x048fe400078e0202 */
[----:B------:R-:W2:Y:S04]  /*0260*/  LDG.E.CONSTANT R18, desc[UR4][R18.64] ;  /* 0x0000000412127981 */ /* 0x000ea8000c1e9900 */
[----:B------:R2:W3:Y:S01]  /*0270*/  LDG.E.CONSTANT R8, desc[UR4][R8.64] ;  /* 0x0000000408087981 */ /* 0x0004e2000c1e9900 */
[----:B------:R-:W-:-:S04]  /*0280*/  IMAD.WIDE R10, R11, 0x4, R6 ;  /* 0x000000040b0a7825 */ /* 0x000fc800078e0206 */
[----:B------:R-:W-:Y:S02]  /*0290*/  IMAD R22, R20, 0x4, R17 ;  /* 0x0000000414167824 */ /* 0x000fe400078e0211 */
        /* <DEDUP_REMOVED lines=9> */
.L_x_2323:
        /* <DEDUP_REMOVED lines=8> */
.L_x_2325:
        /* <DEDUP_REMOVED lines=13> */
[----:B---3--:R-:W-:-:S04]  /*0480*/  HADD2 R8, R10, RZ.H0_H0 ;  /* 0x200000ff0a087230 */ /* 0x008fc80000000000 */
[----:B------:R-:W-:Y:S02]  /*0490*/  HFMA2 R11, R8, 1, 1, R9 ;  /* 0x3c003c00080b7831 */ /* 0x000fe40000000009 */
[----:B------:R-:W-:-:S04]  /*04a0*/  IMAD.WIDE R8, R19, 0x4, R6 ;  /* 0x0000000413087825 */ /* 0x000fc800078e0206 */
[----:B------:R-:W-:Y:S01]  /*04b0*/  HADD2 R16, R16, R11 ;  /* 0x0000000b10107230 */ /* 0x000fe20000000000 */
[----:B------:R0:W-:Y:S04]  /*04c0*/  STS [R22], R11 ;  /* 0x0000000b16007388 */ /* 0x0001e80000000800 */
[----:B------:R0:W-:Y:S01]  /*04d0*/  STG.E desc[UR4][R8.64], R11 ;  /* 0x0000000b08007986 */ /* 0x0001e2000c101904 */
[----:B------:R-:W-:Y:S05]  /*04e0*/  @!P0 BRA `(.L_x_2325) ;  /* 0xfffffffc00b08947 */ /* 0x000fea000383ffff */
.L_x_2322:
[----:B------:R-:W-:Y:S05]  /*04f0*/  BSYNC.RECONVERGENT B0 ;  /* 0x0000000000007941 */ /* 0x000fea0003800200 */
.L_x_2321:
[----:B------:R-:W-:Y:S01]  /*0500*/  HADD2 R16, R16.H0_H0, R16.H1_H1 ;  /* 0x3000001010107230 */ /* 0x000fe20000000800 */
[----:B--2---:R-:W1:Y:S01]  /*0510*/  S2R R10, SR_CgaCtaId ;  /* 0x00000000000a7919 */ /* 0x004e620000008800 */
[----:B------:R-:W2:Y:S01]  /*0520*/  LDCU UR6, c[0x0][0x360] ;  /* 0x00006c00ff0677ac */ /* 0x000ea20008000800 */
[----:B0-----:R-:W-:Y:S01]  /*0530*/  MOV R11, 0x400 ;  /* 0x00000400000b7802 */ /* 0x001fe20000000f00 */
[----:B------:R-:W-:Y:S01]  /*0540*/  BSSY.RECONVERGENT B0, `(.L_x_2326) ;  /* 0x000003f000007945 */ /* 0x000fe20003800200 */
[----:B------:R-:W-:Y:S01]  /*0550*/  HADD2.F32 R16, -RZ, R16.H0_H0 ;  /* 0x20000010ff107230 */ /* 0x000fe20000004100 */
[----:B------:R-:W-:-:S04]  /*0560*/  LOP3.LUT P2, R8, R0, 0x1f, RZ, 0xc0, !PT ;  /* 0x0000001f00087812 */ /* 0x000fc8000784c0ff */
[----:B------:R-:W0:Y:S01]  /*0570*/  SHFL.BFLY PT, R3, R16, 0x10, 0x1f ;  /* 0x0e001f0010037f89 */ /* 0x000e2200000e0000 */
[----:B--2---:R-:W-:-:S05]  /*0580*/  I2FP.F32.U32 R9, UR6 ;  /* 0x0000000600097c45 */ /* 0x004fca0008201000 */
[----:B------:R-:W-:Y:S01]  /*0590*/  FMUL.FTZ R9, R9, 0.03125 ;  /* 0x3d00000009097820 */ /* 0x000fe20000410000 */
[----:B0-----:R-:W-:-:S05]  /*05a0*/  FADD.FTZ R3, R16, R3 ;  /* 0x0000000310037221 */ /* 0x001fca0000010000 */
[----:B------:R-:W0:Y:S02]  /*05b0*/  SHFL.BFLY PT, R2, R3, 0x8, 0x1f ;  /* 0x0d001f0003027f89 */ /* 0x000e2400000e0000 */
[----:B0-----:R-:W-:Y:S01]  /*05c0*/  FADD.FTZ R2, R3, R2 ;  /* 0x0000000203027221 */ /* 0x001fe20000010000 */
[----:B------:R-:W-:-:S04]  /*05d0*/  IADD3 R3, PT, PT, R11, 0x8, RZ ;  /* 0x000000080b037810 */ /* 0x000fc80007ffe0ff */
[----:B------:R-:W0:Y:S01]  /*05e0*/  SHFL.BFLY PT, R5, R2, 0x4, 0x1f ;  /* 0x0c801f0002057f89 */ /* 0x000e2200000e0000 */
[----:B-1----:R-:W-:Y:S01]  /*05f0*/  LEA R3, R10, R3, 0x18 ;  /* 0x000000030a037211 */ /* 0x002fe200078ec0ff */
[----:B0-----:R-:W-:Y:S01]  /*0600*/  FADD.FTZ R5, R2, R5 ;  /* 0x0000000502057221 */ /* 0x001fe20000010000 */
[----:B------:R-:W-:-:S04]  /*0610*/  IMAD.MOV.U32 R2, RZ, RZ, RZ ;  /* 0x000000ffff027224 */ /* 0x000fc800078e00ff */
        /* <DEDUP_REMOVED lines=36> */
.L_x_2328:
        /* <DEDUP_REMOVED lines=13> */
.L_x_2327:
[----:B------:R-:W-:Y:S05]  /*0930*/  BSYNC.RECONVERGENT B0 ;  /* 0x0000000000007941 */ /* 0x000fea0003800200 */
.L_x_2326:
        /* <DEDUP_REMOVED lines=32> */
[----:B------:R-:W-:-:S03]  /*0b40*/  HFMA2 R15, -RZ, RZ, 0, 1.013278961181640625e-06 ;  /* 0x00000011ff0f7431 */ /* 0x000fc600000001ff */
        /* <DEDUP_REMOVED lines=11> */
[----:B------:R-:W-:Y:S01]  /*0c00*/  LEA R10, R10, R11, 0x18 ;  /* 0x0000000b0a0a7211 */ /* 0x000fe200078ec0ff */
[----:B------:R-:W-:Y:S01]  /*0c10*/  IMAD.MOV.U32 R11, RZ, RZ, R0 ;  /* 0x000000ffff0b7224 */ /* 0x000fe200078e0000 */
[----:B------:R-:W4:Y:S08]  /*0c20*/  LDC.64 R4, c[0x0][0x3b0] ;  /* 0x0000ec00ff047b82 */ /* 0x000f300000000a00 */
[----:B------:R-:W0:Y:S01]  /*0c30*/  LDC.64 R2, c[0x0][0x3b8] ;  /* 0x0000ee00ff027b82 */ /* 0x000e220000000a00 */
[----:B-1----:R-:W-:-:S04]  /*0c40*/  ISETP.NE.U32.AND P0, PT, RZ, UR8, PT ;  /* 0x00000008ff007c0c */ /* 0x002fc8000bf05070 */
[----:B------:R-:W-:Y:S02]  /*0c50*/  ISETP.NE.AND.EX P0, PT, RZ, UR9, PT, P0 ;  /* 0x00000009ff007c0c */ /* 0x000fe4000bf05300 */
[----:B---3--:R-:W-:-:S11]  /*0c60*/  F2FP.F16.F32.PACK_AB R18, R19, R18 ;  /* 0x000000121312723e */ /* 0x008fd600000000ff */
.L_x_2334:
        /* <DEDUP_REMOVED lines=22> */
.L_x_2331:
        /* <DEDUP_REMOVED lines=14> */
.L_x_2333:
[----:B--2---:R-:W-:-:S05]  /*0eb0*/  IMAD.WIDE R16, R19, 0x4, R6 ;  /* 0x0000000413107825 */ /* 0x004fca00078e0206 */
[----:B------:R0:W-:Y:S02]  /*0ec0*/  STG.E desc[UR4][R16.64], R21 ;  /* 0x0000001510007986 */ /* 0x0001e4000c101904 */
.L_x_2332:
[----:B------:R-:W-:Y:S05]  /*0ed0*/  @!P2 BRA `(.L_x_2334) ;  /* 0xfffffffc0064a947 */ /* 0x000fea000383ffff */
.L_x_2330:
[----:B------:R-:W-:Y:S05]  /*0ee0*/  BSYNC.RECONVERGENT B0 ;  /* 0x0000000000007941 */ /* 0x000fea0003800200 */
.L_x_2329:
        /* <DEDUP_REMOVED lines=10> */
[----:B------:R-:W3:Y:S01]  /*0f90*/  @!P1 S2R R10, SR_CgaCtaId ;  /* 0x00000000000a9919 */ /* 0x000ee20000008800 */
[----:B------:R-:W-:-:S05]  /*0fa0*/  @!P1 MOV R6, 0x400 ;  /* 0x0000040000069802 */ /* 0x000fca0000000f00 */
[----:B-----5:R-:W4:Y:S01]  /*0fb0*/  @P0 S2R R12, SR_CgaCtaId ;  /* 0x00000000000c0919 */ /* 0x020f220000008800 */
[----:B------:R-:W-:-:S04]  /*0fc0*/  @P0 MOV R7, 0x400 ;  /* 0x0000040000070802 */ /* 0x000fc80000000f00 */
[----:B------:R-:W-:Y:S02]  /*0fd0*/  @P0 IADD3 R7, PT, PT, R7, 0x88, RZ ;  /* 0x0000008807070810 */ /* 0x000fe40007ffe0ff */
        /* <DEDUP_REMOVED lines=79> */
[----:B-1----:R-:W-:Y:S05]  /*14d0*/  CALL.REL.NOINC `($__internal_65_$__cuda_sm20_div_rn_f64_full) ;  /* 0x0000000000bc7944 */ /* 0x002fea0003c00000 */
.L_x_2338:
[----:B------:R-:W-:Y:S05]  /*14e0*/  BSYNC.RECONVERGENT B1 ;  /* 0x0000000000017941 */ /* 0x000fea0003800200 */
.L_x_2337:
        /* <DEDUP_REMOVED lines=17> */
.L_x_2339:
        /* <DEDUP_REMOVED lines=17> */
.L_x_2336:
[----:B------:R-:W-:Y:S05]  /*1710*/  BSYNC.RECONVERGENT B0 ;  /* 0x0000000000007941 */ /* 0x000fea0003800200 */
.L_x_2335:
        /* <DEDUP_REMOVED lines=11> */
        .weak           $__internal_65_$__cuda_sm20_div_rn_f64_full
        .type           $__internal_65_$__cuda_sm20_div_rn_f64_full,@function
        .size           $__internal_65_$__cuda_sm20_div_rn_f64_full,(.L_x_2543 - $__internal_65_$__cuda_sm20_div_rn_f64_full)
$__internal_65_$__cuda_sm20_div_rn_f64_full:
        /* <DEDUP_REMOVED lines=92> */
.L_x_2341:
        /* <DEDUP_REMOVED lines=15> */
.L_x_2343:
[----:B------:R-:W-:Y:S01]  /*1e80*/  LOP3.LUT R11, R7, 0x80000, RZ, 0xfc, !PT ;  /* 0x00080000070b7812 */ /* 0x000fe200078efcff */
[----:B------:R-:W-:-:S07]  /*1e90*/  IMAD.MOV.U32 R10, RZ, RZ, R6 ;  /* 0x000000ffff0a7224 */ /* 0x000fce00078e0006 */
.L_x_2342:
[----:B------:R-:W-:Y:S05]  /*1ea0*/  BSYNC.RECONVERGENT B2 ;  /* 0x0000000000027941 */ /* 0x000fea0003800200 */
.L_x_2340:
[----:B------:R-:W-:Y:S01]  /*1eb0*/  IMAD.MOV.U32 R9, RZ, RZ, 0x0 ;  /* 0x00000000ff097424 */ /* 0x000fe200078e00ff */
[----:B------:R-:W-:Y:S01]  /*1ec0*/  MOV R3, R11 ;  /* 0x0000000b00037202 */ /* 0x000fe20000000f00 */
[----:B------:R-:W-:Y:S02]  /*1ed0*/  IMAD.MOV.U32 R2, RZ, RZ, R10 ;  /* 0x000000ffff027224 */ /* 0x000fe400078e000a */
[----:B------:R-:W-:Y:S05]  /*1ee0*/  RET.REL.NODEC R8 `(_ZN17fastertransformer34generalAddBiasResidualLayerNormOptI7__half2Lb1ELb0ELi1ELb1ELi1EEEvPT_S3_PKS2_S5_S5_S5_S5_S5_fiiPKfS7_S7_Pfi) ;  /* 0xffffffe008447950 */ /* 0x000fea0003c3ffff */
.L_x_2344:
        /* <DEDUP_REMOVED lines=9> */
.L_x_2543:


//--------------------- .text._ZN17fastertransformer35generalAddBiasResidualLayerNormOpt2I7__half2Lb0ELb1ELi1ELb1ELi1EEEvPT_S3_PKS2_S5_S5_S5_S5_S5_fiiPKfS7_S7_Pfi --------------------------
	.section	.text._ZN17fastertransformer35generalAddBiasResidualLayerNormOpt2I7__half2Lb0ELb1ELi1ELb1ELi1EEEvPT_S3_PKS2_S5_S5_S5_S5_S5_fiiPKfS7_S7_Pfi,"ax",@progbits
	.align	128
        .global         _ZN17fastertransformer35generalAddBiasResidualLayerNormOpt2I7__half2Lb0ELb1ELi1ELb1ELi1EEEvPT_S3_PKS2_S5_S5_S5_S5_S5_fiiPKfS7_S7_Pfi
        .type           _ZN17fastertransformer35generalAddBiasResidualLayerNormOpt2I7__half2Lb0ELb1ELi1ELb1ELi1EEEvPT_S3_PKS2_S5_S5_S5_S5_S5_fiiPKfS7_S7_Pfi,@function
        .size           _ZN17fastertransformer35generalAddBiasResidualLayerNormOpt2I7__half2Lb0ELb1ELi1ELb1ELi1EEEvPT_S3_PKS2_S5_S5_S5_S5_S5_fiiPKfS7_S7_Pfi,(.L_x_2544 - _ZN17fastertransformer35generalAddBiasResidualLayerNormOpt2I7__half2Lb0ELb1ELi1ELb1ELi1EEEvPT_S3_PKS2_S5_S5_S5_S5_S5_fiiPKfS7_S7_Pfi)
        .other          _ZN17fastertransformer35generalAddBiasResidualLayerNormOpt2I7__half2Lb0ELb1ELi1ELb1ELi1EEEvPT_S3_PKS2_S5_S5_S5_S5_S5_fiiPKfS7_S7_Pfi,@"STO_CUDA_ENTRY STV_DEFAULT"
_ZN17fastertransformer35generalAddBiasResidualLayerNormOpt2I7__half2Lb0ELb1ELi1ELb1ELi1EEEvPT_S3_PKS2_S5_S5_S5_S5_S5_fiiPKfS7_S7_Pfi:
.text._ZN17fastertransformer35generalAddBiasResidualLayerNormOpt2I7__half2Lb0ELb1ELi1ELb1ELi1EEEvPT_S3_PKS2_S5_S5_S5_S5_S5_fiiPKfS7_S7_Pfi:
        /* <DEDUP_REMOVED lines=13> */
[----:B------:R-:W-:Y:S02]  /*00d0*/  HFMA2 R15, -RZ, RZ, 0, 0 ;  /* 0x00000000ff0f7431 */ /* 0x000fe400000001ff */
[----:B------:R-:W-:Y:S01]  /*00e0*/  IMAD.MOV.U32 R16, RZ, RZ, RZ ;  /* 0x000000ffff107224 */ /* 0x000fe200078e00ff */
[----:B0-----:R-:W-:Y:S06]  /*00f0*/  @P0 BRA `(.L_x_2346) ;  /* 0x0000000000940947 */ /* 0x001fec0003800000 */
[----:B------:R-:W0:Y:S01]  /*0100*/  S2R R17, SR_CgaCtaId ;  /* 0x0000000000117919 */ /* 0x000e220000008800 */
[----:B------:R-:W2:Y:S01]  /*0110*/  LDC R5, c[0x0][0x360] ;  /* 0x0000d800ff057b82 */ /* 0x000ea20000000800 */
[----:B------:R-:W-:Y:S01]  /*0120*/  MOV R12, 0x400 ;  /* 0x00000400000c7802 */ /* 0x000fe20000000f00 */
[----:B------:R-:W-:Y:S01]  /*0130*/  IMAD.MOV.U32 R15, RZ, RZ, RZ ;  /* 0x000000ffff0f7224 */ /* 0x000fe200078e00ff */
[----:B------:R-:W-:Y:S01]  /*0140*/  MOV R14, R4 ;  /* 0x00000004000e7202 */ /* 0x000fe20000000f00 */
[----:B------:R-:W-:Y:S02]  /*0150*/  IMAD.MOV.U32 R16, RZ, RZ, RZ ;  /* 0x000000ffff107224 */ /* 0x000fe400078e00ff */
[----:B------:R-:W-:Y:S02]  /*0160*/  VIADD R12, R12, 0x190 ;  /* 0x000001900c0c7836 */ /* 0x000fe40000000000 */
[----:B-1----:R-:W1:Y:S08]  /*0170*/  LDC.64 R6, c[0x0][0x398] ;  /* 0x0000e600ff067b82 */ /* 0x002e700000000a00 */
[----:B------:R-:W3:Y:S08]  /*0180*/  LDC.64 R8, c[0x0][0x3a0] ;  /* 0x0000e800ff087b82 */ /* 0x000ef00000000a00 */
[----:B------:R-:W4:Y:S01]  /*0190*/  LDC.64 R10, c[0x0][0x388] ;  /* 0x0000e200ff0a7b82 */ /* 0x000f220000000a00 */
[----:B0-----:R-:W-:-:S07]  /*01a0*/  LEA R17, R17, R12, 0x18 ;  /* 0x0000000c11117211 */ /* 0x001fce00078ec0ff */
.L_x_2347:
[----:B01----:R-:W-:-:S04]  /*01b0*/  IMAD.WIDE R20, R14, 0x4, R6 ;  /* 0x000000040e147825 */ /* 0x003fc800078e0206 */
[----:B------:R-:W-:Y:S02]  /*01c0*/  IMAD R19, R0, R3, R14 ;  /* 0x0000000300137224 */ /* 0x000fe400078e020e */
[----:B------:R-:W2:Y:S02]  /*01d0*/  LDG.E.CONSTANT R20, desc[UR6][R20.64] ;  /* 0x0000000614147981 */ /* 0x000ea4000c1e9900 */
[----:B---3--:R-:W-:-:S06]  /*01e0*/  IMAD.WIDE R12, R19, 0x4, R8 ;  /* 0x00000004130c7825 */ /* 0x008fcc00078e0208 */
[----:B------:R-:W3:Y:S01]  /*01f0*/  LDG.E.CONSTANT R12, desc[UR6][R12.64] ;  /* 0x000000060c0c7981 */ /* 0x000ee2000c1e9900 */
[--C-:B--2---:R-:W-:Y:S02]  /*0200*/  HADD2.F32 R18, -RZ, R20.reuse.H0_H0 ;  /* 0x20000014ff127230 */ /* 0x104fe40000004100 */
[----:B------:R-:W-:-:S03]  /*0210*/  HADD2.F32 R22, -RZ, R20.H1_H1 ;  /* 0x30000014ff167230 */ /* 0x000fc60000004100 */
[----:B------:R-:W-:Y:S02]  /*0220*/  FADD.FTZ R18, RZ, R18 ;  /* 0x00000012ff127221 */ /* 0x000fe40000010000 */
[----:B------:R-:W-:Y:S01]  /*0230*/  FADD.FTZ R22, RZ, R22 ;  /* 0x00000016ff167221 */ /* 0x000fe20000010000 */
[--C-:B---3--:R-:W-:Y:S02]  /*0240*/  HADD2.F32 R23, -RZ, R12.reuse.H0_H0 ;  /* 0x2000000cff177230 */ /* 0x108fe40000004100 */
[----:B------:R-:W-:Y:S02]  /*0250*/  HADD2.F32 R25, -RZ, R12.H1_H1 ;  /* 0x3000000cff197230 */ /* 0x000fe40000004100 */
[----:B------:R-:W-:Y:S02]  /*0260*/  IMAD R12, R14, 0x4, R17 ;  /* 0x000000040e0c7824 */ /* 0x000fe400078e0211 */
[----:B------:R-:W-:Y:S01]  /*0270*/  FADD.FTZ R23, R18, R23 ;  /* 0x0000001712177221 */ /* 0x000fe20000010000 */
[----:B----4-:R-:W-:-:S04]  /*0280*/  IMAD.WIDE R18, R19, 0x4, R10 ;  /* 0x0000000413127825 */ /* 0x010fc800078e020a */
[----:B------:R-:W-:Y:S01]  /*0290*/  FADD.FTZ R22, R22, R25 ;  /* 0x0000001916167221 */ /* 0x000fe20000010000 */
[----:B------:R-:W-:-:S03]  /*02a0*/  IADD3 R14, PT, PT, R5, R14, RZ ;  /* 0x0000000e050e7210 */ /* 0x000fc60007ffe0ff */
[C---:B------:R-:W-:Y:S01]  /*02b0*/  FMUL.FTZ R20, R22.reuse, R22 ;  /* 0x0000001616147220 */ /* 0x040fe20000410000 */
        /* <DEDUP_REMOVED lines=8> */
[----:B------:R-:W-:Y:S05]  /*0340*/  @!P1 BRA `(.L_x_2347) ;  /* 0xfffffffc00989947 */ /* 0x000fea000383ffff */
.L_x_2346:
[----:B------:R-:W-:Y:S05]  /*0350*/  BSYNC.RECONVERGENT B0 ;  /* 0x0000000000007941 */ /* 0x000fea0003800200 */
.L_x_2345:
[----:B------:R-:W2:Y:S01]  /*0360*/  SHFL.BFLY PT, R5, R16, 0x10, 0x1f ;  /* 0x0e001f0010057f89 */ /* 0x000ea200000e0000 */
[----:B------:R-:W3:Y:S01]  /*0370*/  LDCU UR8, c[0x0][0x360] ;  /* 0x00006c00ff0877ac */ /* 0x000ee20008000800 */
[----:B------:R-:W-:Y:S01]  /*0380*/  SHF.R.U32.HI R17, RZ, 0x5, R4 ;  /* 0x00000005ff117819 */ /* 0x000fe20000011604 */
[----:B------:R-:W-:Y:S01]  /*0390*/  BSSY.RECONVERGENT B0, `(.L_x_2348) ;  /* 0x000004d000007945 */ /* 0x000fe20003800200 */
[----:B-1----:R-:W1:Y:S01]  /*03a0*/  SHFL.BFLY PT, R6, R15, 0x10, 0x1f ;  /* 0x0e001f000f067f89 */ /* 0x002e6200000e0000 */
[----:B--2---:R-:W-:Y:S01]  /*03b0*/  FADD.FTZ R5, R5, R16 ;  /* 0x0000001005057221 */ /* 0x004fe20000010000 */
[----:B---3--:R-:W-:Y:S01]  /*03c0*/  I2FP.F32.U32 R16, UR8 ;  /* 0x0000000800107c45 */ /* 0x008fe20008201000 */
[----:B-1----:R-:W-:-:S03]  /*03d0*/  FADD.FTZ R9, R6, R15 ;  /* 0x0000000f06097221 */ /* 0x002fc60000010000 */
[----:B------:R-:W1:Y:S01]  /*03e0*/  SHFL.BFLY PT, R6, R5, 0x8, 0x1f ;  /* 0x0d001f0005067f89 */ /* 0x000e6200000e0000 */
[----:B------:R-:W-:-:S03]  /*03f0*/  FMUL.FTZ R16, R16, 0.03125 ;  /* 0x3d00000010107820 */ /* 0x000fc60000410000 */
[----:B------:R-:W2:Y:S01]  /*0400*/  SHFL.BFLY PT, R8, R9, 0x8, 0x1f ;  /* 0x0d001f0009087f89 */ /* 0x000ea200000e0000 */
[----:B-1----:R-:W-:Y:S01]  /*0410*/  FADD.FTZ R6, R5, R6 ;  /* 0x0000000605067221 */ /* 0x002fe20000010000 */
[----:B------:R-:W-:Y:S01]  /*0420*/  LOP3.LUT P1, R5, R4, 0x1f, RZ, 0xc0, !PT ;  /* 0x0000001f04057812 */ /* 0x000fe2000782c0ff */
[----:B--2---:R-:W-:-:S03]  /*0430*/  FADD.FTZ R10, R9, R8 ;  /* 0x00000008090a7221 */ /* 0x004fc60000010000 */
[----:B------:R-:W1:Y:S01]  /*0440*/  SHFL.BFLY PT, R7, R6, 0x4, 0x1f ;  /* 0x0c801f0006077f89 */ /* 0x000e6200000e0000 */
[----:B------:R-:W-:-:S03]  /*0450*/  I2FP.F32.U32 R9, R4 ;  /* 0x0000000400097245 */ /* 0x000fc60000201000 */
[----:B------:R-:W2:Y:S01]  /*0460*/  SHFL.BFLY PT, R11, R10, 0x4, 0x1f ;  /* 0x0c801f000a0b7f89 */ /* 0x000ea200000e0000 */
[----:B------:R-:W-:-:S04]  /*0470*/  FSETP.GT.FTZ.AND P2, PT, R16, R9, PT ;  /* 0x000000091000720b */ /* 0x000fc80003f54000 */
[----:B------:R-:W3:Y:S09]  /*0480*/  @!P1 S2R R13, SR_CgaCtaId ;  /* 0x00000000000d9919 */ /* 0x000ef20000008800 */
[----:B------:R-:W4:Y:S01]  /*0490*/  @P2 S2R R15, SR_CgaCtaId ;  /* 0x00000000000f2919 */ /* 0x000f220000008800 */
[----:B-1----:R-:W-:Y:S01]  /*04a0*/  FADD.FTZ R7, R6, R7 ;  /* 0x0000000706077221 */ /* 0x002fe20000010000 */
[----:B------:R-:W-:Y:S01]  /*04b0*/  @!P1 MOV R6, 0x400 ;  /* 0x0000040000069802 */ /* 0x000fe20000000f00 */
[----:B--2---:R-:W-:-:S03]  /*04c0*/  FADD.FTZ R11, R10, R11 ;  /* 0x0000000b0a0b7221 */ /* 0x004fc60000010000 */
[----:B------:R-:W1:Y:S01]  /*04d0*/  SHFL.BFLY PT, R8, R7, 0x2, 0x1f ;  /* 0x0c401f0007087f89 */ /* 0x000e6200000e0000 */
[----:B------:R-:W-:Y:S01]  /*04e0*/  @P2 MOV R10, 0x400 ;  /* 0x00000400000a2802 */ /* 0x000fe20000000f00 */
[----:B------:R-:W-:Y:S02]  /*04f0*/  @!P1 VIADD R6, R6, 0x88 ;  /* 0x0000008806069836 */ /* 0x000fe40000000000 */
[----:B0-----:R-:W0:Y:S02]  /*0500*/  SHFL.BFLY PT, R12, R11, 0x2, 0x1f ;  /* 0x0c401f000b0c7f89 */ /* 0x001e2400000e0000 */
[----:B------:R-:W-:Y:S01]  /*0510*/  @P2 VIADD R10, R10, 0x88 ;  /* 0x000000880a0a2836 */ /* 0x000fe20000000000 */
[----:B---3--:R-:W-:-:S04]  /*0520*/  @!P1 LEA R6, R13, R6, 0x18 ;  /* 0x000000060d069211 */ /* 0x008fc800078ec0ff */
[----:B------:R-:W-:Y:S02]  /*0530*/  @!P1 LEA R6, R17, R6, 0x2 ;  /* 0x0000000611069211 */ /* 0x000fe400078e10ff */
[----:B----4-:R-:W-:Y:S01]  /*0540*/  @P2 LEA R10, R15, R10, 0x18 ;  /* 0x0000000a0f0a2211 */ /* 0x010fe200078ec0ff */
[----:B-1----:R-:W-:Y:S01]  /*0550*/  FADD.FTZ R8, R7, R8 ;  /* 0x0000000807087221 */ /* 0x002fe20000010000 */
[----:B0-----:R-:W-:-:S04]  /*0560*/  FADD.FTZ R12, R11, R12 ;  /* 0x0000000c0b0c7221 */ /* 0x001fc80000010000 */
        /* <DEDUP_REMOVED lines=47> */
.L_x_2349:
[----:B------:R-:W-:Y:S05]  /*0860*/  BSYNC.RECONVERGENT B0 ;  /* 0x0000000000007941 */ /* 0x000fea0003800200 */
.L_x_2348:
        /* <DEDUP_REMOVED lines=20> */
.L_x_2355:
        /* <DEDUP_REMOVED lines=22> */
.L_x_2352:
        /* <DEDUP_REMOVED lines=14> */
.L_x_2354:
[----:B------:R-:W-:-:S05]  /*0bf0*/  IMAD.WIDE R12, R23, 0x4, R6 ;  /* 0x00000004170c7825 */ /* 0x000fca00078e0206 */
[----:B------:R1:W-:Y:S02]  /*0c00*/  STG.E desc[UR6][R12.64], R15 ;  /* 0x0000000f0c007986 */ /* 0x0003e4000c101906 */
.L_x_2353:
[----:B------:R-:W-:Y:S05]  /*0c10*/  @!P1 BRA `(.L_x_2355) ;  /* 0xfffffffc00649947 */ /* 0x000fea000383ffff */
.L_x_2351:
[----:B-12---:R-:W-:Y:S05]  /*0c20*/  BSYNC.RECONVERGENT B0 ;  /* 0x0000000000007941 */ /* 0x006fea0003800200 */
.L_x_2350:
        /* <DEDUP_REMOVED lines=94> */
[----:B------:R-:W-:Y:S05]  /*1210*/  CALL.REL.NOINC `($__internal_66_$__cuda_sm20_div_rn_f64_full) ;  /* 0x0000000000b47944 */ /* 0x000fea0003c00000 */
.L_x_2359:
[----:B------:R-:W-:Y:S05]  /*1220*/  BSYNC.RECONVERGENT B1 ;  /* 0x0000000000017941 */ /* 0x000fea0003800200 */
.L_x_2358:
        /* <DEDUP_REMOVED lines=16> */
.L_x_2360:
        /* <DEDUP_REMOVED lines=17> */
.L_x_2357:
[----:B------:R-:W-:Y:S05]  /*1440*/  BSYNC.RECONVERGENT B0 ;  /* 0x0000000000007941 */ /* 0x000fea0003800200 */
.L_x_2356:
        /* <DEDUP_REMOVED lines=10> */
        .weak           $__internal_66_$__cuda_sm20_div_rn_f64_full
        .type           $__internal_66_$__cuda_sm20_div_rn_f64_full,@function
        .size           $__internal_66_$__cuda_sm20_div_rn_f64_full,(.L_x_2544 - $__internal_66_$__cuda_sm20_div_rn_f64_full)
$__internal_66_$__cuda_sm20_div_rn_f64_full:
        /* <DEDUP_REMOVED lines=92> */
.L_x_2362:
        /* <DEDUP_REMOVED lines=15> */
.L_x_2364:
[----:B------:R-:W-:Y:S01]  /*1ba0*/  LOP3.LUT R11, R7, 0x80000, RZ, 0xfc, !PT ;  /* 0x00080000070b7812 */ /* 0x000fe200078efcff */
[----:B------:R-:W-:-:S07]  /*1bb0*/  IMAD.MOV.U32 R10, RZ, RZ, R6 ;  /* 0x000000ffff0a7224 */ /* 0x000fce00078e0006 */
.L_x_2363:
[----:B------:R-:W-:Y:S05]  /*1bc0*/  BSYNC.RECONVERGENT B2 ;  /* 0x0000000000027941 */ /* 0x000fea0003800200 */
.L_x_2361:
[----:B------:R-:W-:Y:S01]  /*1bd0*/  IMAD.MOV.U32 R9, RZ, RZ, 0x0 ;  /* 0x00000000ff097424 */ /* 0x000fe200078e00ff */
[----:B------:R-:W-:Y:S01]  /*1be0*/  MOV R3, R11 ;  /* 0x0000000b00037202 */ /* 0x000fe20000000f00 */
[----:B------:R-:W-:Y:S02]  /*1bf0*/  IMAD.MOV.U32 R2, RZ, RZ, R10 ;  /* 0x000000ffff027224 */ /* 0x000fe400078e000a */
[----:B------:R-:W-:Y:S05]  /*1c00*/  RET.REL.NODEC R8 `(_ZN17fastertransformer35generalAddBiasResidualLayerNormOpt2I7__half2Lb0ELb1ELi1ELb1ELi1EEEvPT_S3_PKS2_S5_S5_S5_S5_S5_fiiPKfS7_S7_Pfi) ;  /* 0xffffffe008fc7950 */ /* 0x000fea0003c3ffff */
.L_x_2365:
        /* <DEDUP_REMOVED lines=15> */
.L_x_2544:


//--------------------- .text._ZN17fastertransformer34generalAddBiasResidualLayerNormOptI7__half2Lb0ELb1ELi1ELb1ELi1EEEvPT_S3_PKS2_S5_S5_S5_S5_S5_fiiPKfS7_S7_Pfi --------------------------
	.section	.text._ZN17fastertransformer34generalAddBiasResidualLayerNormOptI7__half2Lb0ELb1ELi1ELb1ELi1EEEvPT_S3_PKS2_S5_S5_S5_S5_S5_fiiPKfS7_S7_Pfi,"ax",@progbits
	.align	128
        .global         _ZN17fastertransformer34generalAddBiasResidualLayerNormOptI7__half2Lb0ELb1ELi1ELb1ELi1EEEvPT_S3_PKS2_S5_S5_S5_S5_S5_fiiPKfS7_S7_Pfi
        .type           _ZN17fastertransformer34generalAddBiasResidualLayerNormOptI7__half2Lb0ELb1ELi1ELb1ELi1EEEvPT_S3_PKS2_S5_S5_S5_S5_S5_fiiPKfS7_S7_Pfi,@function
        .size           _ZN17fastertransformer34generalAddBiasResidualLayerNormOptI7__half2Lb0ELb1ELi1ELb1ELi1EEEvPT_S3_PKS2_S5_S5_S5_S5_S5_fiiPKfS7_S7_Pfi,(.L_x_2545 - _ZN17fastertransformer34generalAddBiasResidualLayerNormOptI7__half2Lb0ELb1ELi1ELb1ELi1EEEvPT_S3_PKS2_S5_S5_S5_S5_S5_fiiPKfS7_S7_Pfi)
        .other          _ZN17fastertransformer34generalAddBiasResidualLayerNormOptI7__half2Lb0ELb1ELi1ELb1ELi1EEEvPT_S3_PKS2_S5_S5_S5_S5_S5_fiiPKfS7_S7_Pfi,@"STO_CUDA_ENTRY STV_DEFAULT"
_ZN17fastertransformer34generalAddBiasResidualLayerNormOptI7__half2Lb0ELb1ELi1ELb1ELi1EEEvPT_S3_PKS2_S5_S5_S5_S5_S5_fiiPKfS7_S7_Pfi:
.text._ZN17fastertransformer34generalAddBiasResidualLayerNormOptI7__half2Lb0ELb1ELi1ELb1ELi1EEEvPT_S3_PKS2_S5_S5_S5_S5_S5_fiiPKfS7_S7_Pfi:
        /* <DEDUP_REMOVED lines=24> */
.L_x_2368:
        /* <DEDUP_REMOVED lines=15> */
.L_x_2367:
[----:B------:R-:W-:Y:S05]  /*0270*/  BSYNC.RECONVERGENT B0 ;  /* 0x0000000000007941 */ /* 0x000fea0003800200 */
.L_x_2366:
        /* <DEDUP_REMOVED lines=54> */
.L_x_2371:
        /* <DEDUP_REMOVED lines=13> */
.L_x_2370:
[----:B------:R-:W-:Y:S05]  /*06b0*/  BSYNC.RECONVERGENT B0 ;  /* 0x0000000000007941 */ /* 0x000fea0003800200 */
.L_x_2369:
        /* <DEDUP_REMOVED lines=51> */
.L_x_2377:
        /* <DEDUP_REMOVED lines=22> */
.L_x_2374:
        /* <DEDUP_REMOVED lines=14> */
.L_x_2376:
[----:B--2---:R-:W-:-:S05]  /*0c30*/  IMAD.WIDE R16, R19, 0x4, R8 ;  /* 0x0000000413107825 */ /* 0x004fca00078e0208 */
[----:B------:R0:W-:Y:S02]  /*0c40*/  STG.E desc[UR4][R16.64], R21 ;  /* 0x0000001510007986 */ /* 0x0001e4000c101904 */
.L_x_2375:
[----:B------:R-:W-:Y:S05]  /*0c50*/  @!P2 BRA `(.L_x_2377) ;  /* 0xfffffffc0064a947 */ /* 0x000fea000383ffff */
.L_x_2373:
[----:B------:R-:W-:Y:S05]  /*0c60*/  BSYNC.RECONVERGENT B0 ;  /* 0x0000000000007941 */ /* 0x000fea0003800200 */
.L_x_2372:
        /* <DEDUP_REMOVED lines=94> */
[----:B-1----:R-:W-:Y:S05]  /*1250*/  CALL.REL.NOINC `($__internal_67_$__cuda_sm20_div_rn_f64_full) ;  /* 0x0000000000bc7944 */ /* 0x002fea0003c00000 */
.L_x_2381:
[----:B------:R-:W-:Y:S05]  /*1260*/  BSYNC.RECONVERGENT B1 ;  /* 0x0000000000017941 */ /* 0x000fea0003800200 */
.L_x_2380:
        /* <DEDUP_REMOVED lines=17> */
.L_x_2382:
        /* <DEDUP_REMOVED lines=17> */
.L_x_2379:
[----:B------:R-:W-:Y:S05]  /*1490*/  BSYNC.RECONVERGENT B0 ;  /* 0x0000000000007941 */ /* 0x000fea0003800200 */
.L_x_2378:
        /* <DEDUP_REMOVED lines=11> */
        .weak           $__internal_67_$__cuda_sm20_div_rn_f64_full
        .type           $__internal_67_$__cuda_sm20_div_rn_f64_full,@function
        .size           $__internal_67_$__cuda_sm20_div_rn_f64_full,(.L_x_2545 - $__internal_67_$__cuda_sm20_div_rn_f64_full)
$__internal_67_$__cuda_sm20_div_rn_f64_full:
        /* <DEDUP_REMOVED lines=92> */
.L_x_2384:
        /* <DEDUP_REMOVED lines=15> */
.L_x_2386:
[----:B------:R-:W-:Y:S01]  /*1c00*/  LOP3.LUT R11, R7, 0x80000, RZ, 0xfc, !PT ;  /* 0x00080000070b7812 */ /* 0x000fe200078efcff */
[----:B------:R-:W-:-:S07]  /*1c10*/  IMAD.MOV.U32 R10, RZ, RZ, R6 ;  /* 0x000000ffff0a7224 */ /* 0x000fce00078e0006 */
.L_x_2385:
[----:B------:R-:W-:Y:S05]  /*1c20*/  BSYNC.RECONVERGENT B2 ;  /* 0x0000000000027941 */ /* 0x000fea0003800200 */
.L_x_2383:
[----:B------:R-:W-:Y:S01]  /*1c30*/  IMAD.MOV.U32 R9, RZ, RZ, 0x0 ;  /* 0x00000000ff097424 */ /* 0x000fe200078e00ff */
[----:B------:R-:W-:Y:S01]  /*1c40*/  MOV R3, R11 ;  /* 0x0000000b00037202 */ /* 0x000fe20000000f00 */
[----:B------:R-:W-:Y:S02]  /*1c50*/  IMAD.MOV.U32 R2, RZ, RZ, R10 ;  /* 0x000000ffff027224 */ /* 0x000fe400078e000a */
[----:B------:R-:W-:Y:S05]  /*1c60*/  RET.REL.NODEC R8 `(_ZN17fastertransformer34generalAddBiasResidualLayerNormOptI7__half2Lb0ELb1ELi1ELb1ELi1EEEvPT_S3_PKS2_S5_S5_S5_S5_S5_fiiPKfS7_S7_Pfi) ;  /* 0xffffffe008e47950 */ /* 0x000fea0003c3ffff */
.L_x_2387:
        /* <DEDUP_REMOVED lines=9> */
.L_x_2545:


//--------------------- .text._ZN17fastertransformer35generalAddBiasResidualLayerNormOpt2I7__half2Lb1ELb1ELi1ELb1ELi1EEEvPT_S3_PKS2_S5_S5_S5_S5_S5_fiiPKfS7_S7_Pfi --------------------------
	.section	.text._ZN17fastertransformer35generalAddBiasResidualLayerNormOpt2I7__half2Lb1ELb1ELi1ELb1ELi1EEEvPT_S3_PKS2_S5_S5_S5_S5_S5_fiiPKfS7_S7_Pfi,"ax",@progbits
	.align	128
        .global         _ZN17fastertransformer35generalAddBiasResidualLayerNormOpt2I7__half2Lb1ELb1ELi1ELb1ELi1EEEvPT_S3_PKS2_S5_S5_S5_S5_S5_fiiPKfS7_S7_Pfi
        .type           _ZN17fastertransformer35generalAddBiasResidualLayerNormOpt2I7__half2Lb1ELb1ELi1ELb1ELi1EEEvPT_S3_PKS2_S5_S5_S5_S5_S5_fiiPKfS7_S7_Pfi,@function
        .size           _ZN17fastertransformer35generalAddBiasResidualLayerNormOpt2I7__half2Lb1ELb1ELi1ELb1ELi1EEEvPT_S3_PKS2_S5_S5_S5_S5_S5_fiiPKfS7_S7_Pfi,(.L_x_2546 - _ZN17fastertransformer35generalAddBiasResidualLayerNormOpt2I7__half2Lb1ELb1ELi1ELb1ELi1EEEvPT_S3_PKS2_S5_S5_S5_S5_S5_fiiPKfS7_S7_Pfi)
        .other          _ZN17fastertransformer35generalAddBiasResidualLayerNormOpt2I7__half2Lb1ELb1ELi1ELb1ELi1EEEvPT_S3_PKS2_S5_S5_S5_S5_S5_fiiPKfS7_S7_Pfi,@"STO_CUDA_ENTRY STV_DEFAULT"
_ZN17fastertransformer35generalAddBiasResidualLayerNormOpt2I7__half2Lb1ELb1ELi1ELb1ELi1EEEvPT_S3_PKS2_S5_S5_S5_S5_S5_fiiPKfS7_S7_Pfi:
.text._ZN17fastertransformer35generalAddBiasResidualLayerNormOpt2I7__half2Lb1ELb1ELi1ELb1ELi1EEEvPT_S3_PKS2_S5_S5_S5_S5_S5_fiiPKfS7_S7_Pfi:
        /* <DEDUP_REMOVED lines=37> */
.L_x_2391:
[----:B------:R-:W-:Y:S02]  /*0250*/  IMAD R25, R0, R15, R23 ;  /* 0x0000000f00197224 */ /* 0x000fe400078e0217 */
[----:B01----:R-:W-:-:S04]  /*0260*/  IMAD.WIDE R16, R23, 0x4, R2 ;  /* 0x0000000417107825 */ /* 0x003fc800078e0202 */
[C---:B--2---:R-:W-:Y:S02]  /*0270*/  IMAD.WIDE R18, R25.reuse, 0x4, R8 ;  /* 0x0000000419127825 */ /* 0x044fe400078e0208 */
[----:B------:R-:W2:Y:S02]  /*0280*/  LDG.E.CONSTANT R16, desc[UR6][R16.64] ;  /* 0x0000000610107981 */ /* 0x000ea4000c1e9900 */
[----:B----4-:R-:W-:Y:S02]  /*0290*/  IMAD.WIDE R20, R25, 0x4, R4 ;  /* 0x0000000419147825 */ /* 0x010fe400078e0204 */
[----:B------:R-:W4:Y:S04]  /*02a0*/  LDG.E.CONSTANT R18, desc[UR6][R18.64] ;  /* 0x0000000612127981 */ /* 0x000f28000c1e9900 */
[----:B------:R-:W3:Y:S01]  /*02b0*/  LDG.E.CONSTANT R20, desc[UR6][R20.64] ;  /* 0x0000000614147981 */ /* 0x000ee2000c1e9900 */
[----:B--2---:R-:W-:-:S02]  /*02c0*/  HADD2.F32 R24, -RZ, R16.H0_H0 ;  /* 0x20000010ff187230 */ /* 0x004fc40000004100 */
[----:B------:R-:W-:Y:S02]  /*02d0*/  HADD2.F32 R26, -RZ, R16.H1_H1 ;  /* 0x30000010ff1a7230 */ /* 0x000fe40000004100 */
[--C-:B----4-:R-:W-:Y:S02]  /*02e0*/  HADD2.F32 R27, -RZ, R18.reuse.H0_H0 ;  /* 0x20000012ff1b7230 */ /* 0x110fe40000004100 */
[----:B------:R-:W-:Y:S01]  /*02f0*/  FADD.FTZ R24, RZ, R24 ;  /* 0x00000018ff187221 */ /* 0x000fe20000010000 */
[----:B------:R-:W-:Y:S02]  /*0300*/  HADD2.F32 R29, -RZ, R18.H1_H1 ;  /* 0x30000012ff1d7230 */ /* 0x000fe40000004100 */
[----:B------:R-:W-:Y:S01]  /*0310*/  FADD.FTZ R26, RZ, R26 ;  /* 0x0000001aff1a7221 */ /* 0x000fe20000010000 */
[--C-:B---3--:R-:W-:Y:S02]  /*0320*/  HADD2.F32 R17, -RZ, R20.reuse.H0_H0 ;  /* 0x20000014ff117230 */ /* 0x108fe40000004100 */
[----:B------:R-:W-:Y:S01]  /*0330*/  FADD.FTZ R24, R24, R27 ;  /* 0x0000001b18187221 */ /* 0x000fe20000010000 */
[----:B------:R-:W-:-:S02]  /*0340*/  HADD2.F32 R19, -RZ, R20.H1_H1 ;  /* 0x30000014ff137230 */ /* 0x000fc40000004100 */
[----:B------:R-:W-:Y:S01]  /*0350*/  FADD.FTZ R26, R26, R29 ;  /* 0x0000001d1a1a7221 */ /* 0x000fe20000010000 */
[----:B------:R-:W-:Y:S01]  /*0360*/  LEA R18, R23, R22, 0x2 ;  /* 0x0000001617127211 */ /* 0x000fe200078e10ff */
[----:B------:R-:W-:Y:S01]  /*0370*/  FADD.FTZ R24, R24, R17 ;  /* 0x0000001118187221 */ /* 0x000fe20000010000 */
[----:B------:R-:W-:-:S04]  /*0380*/  IMAD.WIDE R16, R25, 0x4, R6 ;  /* 0x0000000419107825 */ /* 0x000fc800078e0206 */
[----:B------:R-:W-:Y:S01]  /*0390*/  FADD.FTZ R19, R26, R19 ;  /* 0x000000131a137221 */ /* 0x000fe20000010000 */
[----:B------:R-:W-:-:S03]  /*03a0*/  IMAD.IADD R23, R11, 0x1, R23 ;  /* 0x000000010b177824 */ /* 0x000fc600078e0217 */
[C---:B------:R-:W-:Y:S01]  /*03b0*/  FMUL.FTZ R25, R19.reuse, R19 ;  /* 0x0000001313197220 */ /* 0x040fe20000410000 */
        /* <DEDUP_REMOVED lines=9> */
[----:B------:R-:W-:Y:S05]  /*0450*/  BRA `(.L_x_2389) ;  /* 0x0000000000bc7947 */ /* 0x000fea0003800000 */
.L_x_2390:
        /* <DEDUP_REMOVED lines=10> */
.L_x_2392:
[----:B------:R-:W-:-:S04]  /*0500*/  IMAD R25, R0, R15, R24 ;  /* 0x0000000f00197224 */ /* 0x000fc800078e0218 */
[----:B0---4-:R-:W-:-:S04]  /*0510*/  IMAD.WIDE R16, R25, 0x8, R6 ;  /* 0x0000000819107825 */ /* 0x011fc800078e0206 */
[----:B0-----:R-:W-:Y:S02]  /*0520*/  IMAD.WIDE R18, R24, 0x4, R8 ;  /* 0x0000000418127825 */ /* 0x001fe400078e0208 */
[----:B------:R-:W4:Y:S02]  /*0530*/  LDG.E.64 R16, desc[UR6][R16.64] ;  /* 0x0000000610107981 */ /* 0x000f24000c1e1b00 */
[----:B--2---:R-:W-:Y:S02]  /*0540*/  IMAD.WIDE R20, R25, 0x4, R2 ;  /* 0x0000000419147825 */ /* 0x004fe400078e0202 */
[----:B------:R-:W2:Y:S04]  /*0550*/  LDG.E.CONSTANT R18, desc[UR6][R18.64] ;  /* 0x0000000612127981 */ /* 0x000ea8000c1e9900 */
[----:B------:R-:W3:Y:S01]  /*0560*/  LDG.E.CONSTANT R20, desc[UR6][R20.64] ;  /* 0x0000000614147981 */ /* 0x000ee2000c1e9900 */
[----:B----4-:R-:W-:-:S02]  /*0570*/  I2FP.F32.S32 R27, R16 ;  /* 0x00000010001b7245 */ /* 0x010fc40000201400 */
[----:B------:R-:W-:Y:S01]  /*0580*/  I2FP.F32.S32 R29, R17 ;  /* 0x00000011001d7245 */ /* 0x000fe20000201400 */
[--C-:B--2---:R-:W-:Y:S02]  /*0590*/  HADD2.F32 R26, -RZ, R18.reuse.H1_H1 ;  /* 0x30000012ff1a7230 */ /* 0x104fe40000004100 */
[-C--:B------:R-:W-:Y:S01]  /*05a0*/  FMUL.FTZ R27, R27, R22.reuse ;  /* 0x000000161b1b7220 */ /* 0x080fe20000410000 */
[----:B------:R-:W-:Y:S02]  /*05b0*/  HADD2.F32 R16, -RZ, R18.H0_H0 ;  /* 0x20000012ff107230 */ /* 0x000fe40000004100 */
[----:B------:R-:W-:Y:S01]  /*05c0*/  FMUL.FTZ R28, R29, R22 ;  /* 0x000000161d1c7220 */ /* 0x000fe20000410000 */
[--C-:B---3--:R-:W-:Y:S02]  /*05d0*/  HADD2.F32 R19, -RZ, R20.reuse.H0_H0 ;  /* 0x20000014ff137230 */ /* 0x108fe40000004100 */
[----:B------:R-:W-:Y:S01]  /*05e0*/  FADD.FTZ R26, RZ, R26 ;  /* 0x0000001aff1a7221 */ /* 0x000fe20000010000 */
[----:B------:R-:W-:Y:S01]  /*05f0*/  FADD.FTZ R16, RZ, R16 ;  /* 0x00000010ff107221 */ /* 0x000fe20000010000 */
[----:B------:R-:W-:Y:S01]  /*0600*/  F2FP.F16.F32.PACK_AB R17, R28, R27 ;  /* 0x0000001b1c11723e */ /* 0x000fe200000000ff */
[----:B------:R-:W-:-:S02]  /*0610*/  HADD2.F32 R27, -RZ, R20.H1_H1 ;  /* 0x30000014ff1b7230 */ /* 0x000fc40000004100 */
[----:B------:R-:W-:Y:S01]  /*0620*/  FADD.FTZ R16, R16, R19 ;  /* 0x0000001310107221 */ /* 0x000fe20000010000 */
[----:B------:R-:W-:Y:S02]  /*0630*/  IMAD R19, R24, 0x4, R23 ;  /* 0x0000000418137824 */ /* 0x000fe400078e0217 */
[--C-:B------:R-:W-:Y:S02]  /*0640*/  HADD2.F32 R21, -RZ, R17.reuse.H1_H1 ;  /* 0x30000011ff157230 */ /* 0x100fe40000004100 */
[----:B------:R-:W-:Y:S01]  /*0650*/  FADD.FTZ R26, R26, R27 ;  /* 0x0000001b1a1a7221 */ /* 0x000fe20000010000 */
[----:B------:R-:W-:Y:S02]  /*0660*/  HADD2.F32 R17, -RZ, R17.H0_H0 ;  /* 0x20000011ff117230 */ /* 0x000fe40000004100 */
[----:B------:R-:W-:Y:S02]  /*0670*/  IMAD.IADD R24, R11, 0x1, R24 ;  /* 0x000000010b187824 */ /* 0x000fe400078e0218 */
[----:B------:R-:W-:Y:S01]  /*0680*/  FADD.FTZ R21, R26, R21 ;  /* 0x000000151a157221 */ /* 0x000fe20000010000 */
        /* <DEDUP_REMOVED lines=12> */
.L_x_2389:
[----:B------:R-:W-:Y:S05]  /*0750*/  BSYNC.RECONVERGENT B0 ;  /* 0x0000000000007941 */ /* 0x000fea0003800200 */
.L_x_2388:
        /* <DEDUP_REMOVED lines=79> */
.L_x_2394:
[----:B------:R-:W-:Y:S05]  /*0c50*/  BSYNC.RECONVERGENT B0 ;  /* 0x0000000000007941 */ /* 0x000fea0003800200 */
.L_x_2393:
        /* <DEDUP_REMOVED lines=20> */
.L_x_2400:
        /* <DEDUP_REMOVED lines=22> */
.L_x_2397:
        /* <DEDUP_REMOVED lines=14> */
.L_x_2399:
[----:B------:R-:W-:-:S05]  /*0fe0*/  IMAD.WIDE R8, R23, 0x4, R2 ;  /* 0x0000000417087825 */ /* 0x000fca00078e0202 */
[----:B------:R1:W-:Y:S02]  /*0ff0*/  STG.E desc[UR6][R8.64], R13 ;  /* 0x0000000d08007986 */ /* 0x0003e4000c101906 */
.L_x_2398:
[----:B------:R-:W-:Y:S05]  /*1000*/  @!P1 BRA `(.L_x_2400) ;  /* 0xfffffffc00649947 */ /* 0x000fea000383ffff */
.L_x_2396:
[----:B-12---:R-:W-:Y:S05]  /*1010*/  BSYNC.RECONVERGENT B0 ;  /* 0x0000000000007941 */ /* 0x006fea0003800200 */
.L_x_2395:
        /* <DEDUP_REMOVED lines=94> */
[----:B-----5:R-:W-:Y:S05]  /*1600*/  CALL.REL.NOINC `($__internal_68_$__cuda_sm20_div_rn_f64_full) ;  /* 0x0000000000b47944 */ /* 0x020fea0003c00000 */
.L_x_2404:
[----:B------:R-:W-:Y:S05]  /*1610*/  BSYNC.RECONVERGENT B1 ;  /* 0x0000000000017941 */ /* 0x000fea0003800200 */
.L_x_2403:
        /* <DEDUP_REMOVED lines=16> */
.L_x_2405:
        /* <DEDUP_REMOVED lines=17> */
.L_x_2402:
[----:B------:R-:W-:Y:S05]  /*1830*/  BSYNC.RECONVERGENT B0 ;  /* 0x0000000000007941 */ /* 0x000fea0003800200 */
.L_x_2401:
        /* <DEDUP_REMOVED lines=10> */
        .weak           $__internal_68_$__cuda_sm20_div_rn_f64_full
        .type           $__internal_68_$__cuda_sm20_div_rn_f64_full,@function
        .size           $__internal_68_$__cuda_sm20_div_rn_f64_full,(.L_x_2546 - $__internal_68_$__cuda_sm20_div_rn_f64_full)
$__internal_68_$__cuda_sm20_div_rn_f64_full:
        /* <DEDUP_REMOVED lines=92> */
.L_x_2407:
        /* <DEDUP_REMOVED lines=15> */
.L_x_2409:
[----:B------:R-:W-:Y:S01]  /*1f90*/  LOP3.LUT R13, R7, 0x80000, RZ, 0xfc, !PT ;  /* 0x00080000070d7812 */ /* 0x000fe200078efcff */
[----:B------:R-:W-:-:S07]  /*1fa0*/  IMAD.MOV.U32 R12, RZ, RZ, R6 ;  /* 0x000000ffff0c7224 */ /* 0x000fce00078e0006 */
.L_x_2408:
[----:B------:R-:W-:Y:S05]  /*1fb0*/  BSYNC.RECONVERGENT B2 ;  /* 0x0000000000027941 */ /* 0x000fea0003800200 */
.L_x_2406:
[----:B------:R-:W-:Y:S01]  /*1fc0*/  HFMA2 R9, -RZ, RZ, 0, 0 ;  /* 0x00000000ff097431 */ /* 0x000fe200000001ff */
[----:B------:R-:W-:Y:S01]  /*1fd0*/  MOV R2, R12 ;  /* 0x0000000c00027202 */ /* 0x000fe20000000f00 */
[----:B------:R-:W-:Y:S02]  /*1fe0*/  IMAD.MOV.U32 R3, RZ, RZ, R13 ;  /* 0x000000ffff037224 */ /* 0x000fe400078e000d */
[----:B------:R-:W-:Y:S05]  /*1ff0*/  RET.REL.NODEC R8 `(_ZN17fastertransformer35generalAddBiasResidualLayerNormOpt2I7__half2Lb1ELb1ELi1ELb1ELi1EEEvPT_S3_PKS2_S5_S5_S5_S5_S5_fiiPKfS7_S7_Pfi) ;  /* 0xffffffe008007950 */ /* 0x000fea0003c3ffff */
.L_x_2410:
        /* <DEDUP_REMOVED lines=16> */
.L_x_2546:


//--------------------- .text._ZN17fastertransformer34generalAddBiasResidualLayerNormOptI7__half2Lb1ELb1ELi1ELb1ELi1EEEvPT_S3_PKS2_S5_S5_S5_S5_S5_fiiPKfS7_S7_Pfi --------------------------
	.section	.text._ZN17fastertransformer34generalAddBiasResidualLayerNormOptI7__half2Lb1ELb1ELi1ELb1ELi1EEEvPT_S3_PKS2_S5_S5_S5_S5_S5_fiiPKfS7_S7_Pfi,"ax",@progbits
	.align	128
        .global         _ZN17fastertransformer34generalAddBiasResidualLayerNormOptI7__half2Lb1ELb1ELi1ELb1ELi1EEEvPT_S3_PKS2_S5_S5_S5_S5_S5_fiiPKfS7_S7_Pfi
        .type           _ZN17fastertransformer34generalAddBiasResidualLayerNormOptI7__half2Lb1ELb1ELi1ELb1ELi1EEEvPT_S3_PKS2_S5_S5_S5_S5_S5_fiiPKfS7_S7_Pfi,@function
        .size           _ZN17fastertransformer34generalAddBiasResidualLayerNormOptI7__half2Lb1ELb1ELi1ELb1ELi1EEEvPT_S3_PKS2_S5_S5_S5_S5_S5_fiiPKfS7_S7_Pfi,(.L_x_2547 - _ZN17fastertransformer34generalAddBiasResidualLayerNormOptI7__half2Lb1ELb1ELi1ELb1ELi1EEEvPT_S3_PKS2_S5_S5_S5_S5_S5_fiiPKfS7_S7_Pfi)
        .other          _ZN17fastertransformer34generalAddBiasResidualLayerNormOptI7__half2Lb1ELb1ELi1ELb1ELi1EEEvPT_S3_PKS2_S5_S5_S5_S5_S5_fiiPKfS7_S7_Pfi,@"STO_CUDA_ENTRY STV_DEFAULT"
_ZN17fastertransformer34generalAddBiasResidualLayerNormOptI7__half2Lb1ELb1ELi1ELb1ELi1EEEvPT_S3_PKS2_S5_S5_S5_S5_S5_fiiPKfS7_S7_Pfi:
.text._ZN17fastertransformer34generalAddBiasResidualLayerNormOptI7__half2Lb1ELb1ELi1ELb1ELi1EEEvPT_S3_PKS2_S5_S5_S5_S5_S5_fiiPKfS7_S7_Pfi:
        /* <DEDUP_REMOVED lines=35> */
.L_x_2414:
        /* <DEDUP_REMOVED lines=19> */
.L_x_2413:
        /* <DEDUP_REMOVED lines=9> */
.L_x_2415:
        /* <DEDUP_REMOVED lines=23> */
.L_x_2412:
[----:B------:R-:W-:Y:S05]  /*0560*/  BSYNC.RECONVERGENT B0 ;  /* 0x0000000000007941 */ /* 0x000fea0003800200 */
.L_x_2411:
        /* <DEDUP_REMOVED lines=54> */
.L_x_2418:
        /* <DEDUP_REMOVED lines=13> */
.L_x_2417:
[----:B------:R-:W-:Y:S05]  /*09a0*/  BSYNC.RECONVERGENT B0 ;  /* 0x0000000000007941 */ /* 0x000fea0003800200 */
.L_x_2416:
        /* <DEDUP_REMOVED lines=51> */
.L_x_2424:
        /* <DEDUP_REMOVED lines=22> */
.L_x_2421:
        /* <DEDUP_REMOVED lines=14> */
.L_x_2423:
[----:B--2---:R-:W-:-:S05]  /*0f20*/  IMAD.WIDE R16, R19, 0x4, R10 ;  /* 0x0000000413107825 */ /* 0x004fca00078e020a */
[----:B------:R0:W-:Y:S02]  /*0f30*/  STG.E desc[UR4][R16.64], R21 ;  /* 0x0000001510007986 */ /* 0x0001e4000c101904 */
.L_x_2422:
[----:B------:R-:W-:Y:S05]  /*0f40*/  @!P2 BRA `(.L_x_2424) ;  /* 0xfffffffc0064a947 */ /* 0x000fea000383ffff */
.L_x_2420:
[----:B------:R-:W-:Y:S05]  /*0f50*/  BSYNC.RECONVERGENT B0 ;  /* 0x0000000000007941 */ /* 0x000fea0003800200 */
.L_x_2419:
        /* <DEDUP_REMOVED lines=94> */
[----:B-1----:R-:W-:Y:S05]  /*1540*/  CALL.REL.NOINC `($__internal_69_$__cuda_sm20_div_rn_f64_full) ;  /* 0x0000000000bc7944 */ /* 0x002fea0003c00000 */
.L_x_2428:
[----:B------:R-:W-:Y:S05]  /*1550*/  BSYNC.RECONVERGENT B1 ;  /* 0x0000000000017941 */ /* 0x000fea0003800200 */
.L_x_2427:
        /* <DEDUP_REMOVED lines=17> */
.L_x_2429:
        /* <DEDUP_REMOVED lines=17> */
.L_x_2426:
[----:B------:R-:W-:Y:S05]  /*1780*/  BSYNC.RECONVERGENT B0 ;  /* 0x0000000000007941 */ /* 0x000fea0003800200 */
.L_x_2425:
        /* <DEDUP_REMOVED lines=11> */
        .weak           $__internal_69_$__cuda_sm20_div_rn_f64_full
        .type           $__internal_69_$__cuda_sm20_div_rn_f64_full,@function
        .size           $__internal_69_$__cuda_sm20_div_rn_f64_full,(.L_x_2547 - $__internal_69_$__cuda_sm20_div_rn_f64_full)
$__internal_69_$__cuda_sm20_div_rn_f64_full:
        /* <DEDUP_REMOVED lines=92> */
.L_x_2431:
        /* <DEDUP_REMOVED lines=15> */
.L_x_2433:
[----:B------:R-:W-:Y:S01]  /*1ef0*/  LOP3.LUT R11, R7, 0x80000, RZ, 0xfc, !PT ;  /* 0x00080000070b7812 */ /* 0x000fe200078efcff */
[----:B------:R-:W-:-:S07]  /*1f00*/  IMAD.MOV.U32 R10, RZ, RZ, R6 ;  /* 0x000000ffff0a7224 */ /* 0x000fce00078e0006 */
.L_x_2432:
[----:B------:R-:W-:Y:S05]  /*1f10*/  BSYNC.RECONVERGENT B2 ;  /* 0x0000000000027941 */ /* 0x000fea0003800200 */
.L_x_2430:
[----:B------:R-:W-:Y:S01]  /*1f20*/  IMAD.MOV.U32 R9, RZ, RZ, 0x0 ;  /* 0x00000000ff097424 */ /* 0x000fe200078e00ff */
[----:B------:R-:W-:Y:S01]  /*1f30*/  MOV R3, R11 ;  /* 0x0000000b00037202 */ /* 0x000fe20000000f00 */
[----:B------:R-:W-:Y:S02]  /*1f40*/  IMAD.MOV.U32 R2, RZ, RZ, R10 ;  /* 0x000000ffff027224 */ /* 0x000fe400078e000a */
[----:B------:R-:W-:Y:S05]  /*1f50*/  RET.REL.NODEC R8 `(_ZN17fastertransformer34generalAddBiasResidualLayerNormOptI7__half2Lb1ELb1ELi1ELb1ELi1EEEvPT_S3_PKS2_S5_S5_S5_S5_S5_fiiPKfS7_S7_Pfi) ;  /* 0xffffffe008287950 */ /* 0x000fea0003c3ffff */
.L_x_2434:
        /* <DEDUP_REMOVED lines=10> */
.L_x_2547:


//--------------------- .text._ZN17fastertransformer35generalAddBiasResidualPostLayerNormI6__halfEEvPT_PKS2_S5_S5_S5_fii --------------------------
	.section	.text._ZN17fastertransformer35generalAddBiasResidualPostLayerNormI6__halfEEvPT_PKS2_S5_S5_S5_fii,"ax",@progbits
	.align	128
        .global         _ZN17fastertransformer35generalAddBiasResidualPostLayerNormI6__halfEEvPT_PKS2_S5_S5_S5_fii
        .type           _ZN17fastertransformer35generalAddBiasResidualPostLayerNormI6__halfEEvPT_PKS2_S5_S5_S5_fii,@function
        .size           _ZN17fastertransformer35generalAddBiasResidualPostLayerNormI6__halfEEvPT_PKS2_S5_S5_S5_fii,(.L_x_2656 - _ZN17fastertransformer35generalAddBiasResidualPostLayerNormI6__halfEEvPT_PKS2_S5_S5_S5_fii)
        .other          _ZN17fastertransformer35generalAddBiasResidualPostLayerNormI6__halfEEvPT_PKS2_S5_S5_S5_fii,@"STO_CUDA_ENTRY STV_DEFAULT"
_ZN17fastertransformer35generalAddBiasResidualPostLayerNormI6__halfEEvPT_PKS2_S5_S5_S5_fii:
.text._ZN17fastertransformer35generalAddBiasResidualPostLayerNormI6__halfEEvPT_PKS2_S5_S5_S5_fii:
[----:B------:R-:W-:Y:S01]  /*0000*/  LDC R1, c[0x0][0x37c] ;  /* 0x0000df00ff017b82 */ /* 0x000fe20000000800 */
[----:B------:R-:W0:Y:S01]  /*0010*/  S2R R0, SR_TID.X ;  /* 0x0000000000007919 */ /* 0x000e220000002100 */
[----:B------:R-:W1:Y:S01]  /*0020*/  LDCU UR5, c[0x0][0x3b0] ;  /* 0x00007600ff0577ac */ /* 0x000e620008000800 */
[----:B------:R-:W-:Y:S01]  /*0030*/  BSSY.RECONVERGENT B0, `(.L_x_2435) ;  /* 0x0000092000007945 */ /* 0x000fe20003800200 */
[----:B------:R-:W-:Y:S01]  /*0040*/  HFMA2 R29, -RZ, RZ, 0, 0 ;  /* 0x00000000ff1d7431 */ /* 0x000fe200000001ff */
[----:B------:R-:W2:Y:S01]  /*0050*/  LDCU.64 UR8, c[0x0][0x358] ;  /* 0x00006b00ff0877ac */ /* 0x000ea20008000a00 */
[----:B-1----:R-:W-:-:S04]  /*0060*/  ULEA.HI UR4, UR5, UR5, URZ, 0x1 ;  /* 0x0000000505047291 */ /* 0x002fc8000f8f08ff */
[----:B------:R-:W-:-:S06]  /*0070*/  USHF.R.S32.HI UR4, URZ, 0x1, UR4 ;  /* 0x00000001ff047899 */ /* 0x000fcc0008011404 */
[----:B0-----:R-:W-:-:S13]  /*0080*/  ISETP.GE.AND P0, PT, R0, UR4, PT ;  /* 0x0000000400007c0c */ /* 0x001fda000bf06270 */
[----:B--2---:R-:W-:Y:S05]  /*0090*/  @P0 BRA `(.L_x_2436) ;  /* 0x00000008002c0947 */ /* 0x004fea0003800000 */
[----:B------:R-:W0:Y:S01]  /*00a0*/  LDC R3, c[0x0][0x360] ;  /* 0x0000d800ff037b82 */ /* 0x000e220000000800 */
[----:B------:R-:W-:Y:S01]  /*00b0*/  BSSY.RECONVERGENT B1, `(.L_x_2437) ;  /* 0x000003e000017945 */ /* 0x000fe20003800200 */
[----:B------:R-:W-:Y:S01]  /*00c0*/  MOV R29, RZ ;  /* 0x000000ff001d7202 */ /* 0x000fe20000000f00 */
[----:B0-----:R-:W0:Y:S01]  /*00d0*/  I2F.U32.RP R8, R3 ;  /* 0x0000000300087306 */ /* 0x001e220000209000 */
[----:B------:R-:W-:Y:S02]  /*00e0*/  IADD3 R2, PT, PT, R0, R3, RZ ;  /* 0x0000000300027210 */ /* 0x000fe40007ffe0ff */
[----:B------:R-:W-:Y:S02]  /*00f0*/  ISETP.NE.U32.AND P2, PT, R3, RZ, PT ;  /* 0x000000ff0300720c */ /* 0x000fe40003f45070 */
[C---:B------:R-:W-:Y:S02]  /*0100*/  ISETP.GE.U32.AND P0, PT, R2.reuse, UR4, PT ;  /* 0x0000000402007c0c */ /* 0x040fe4000bf06070 */
[----:B------:R-:W-:Y:S01]  /*0110*/  VIMNMX.U32 R7, PT, PT, R2, UR4, !PT ;  /* 0x0000000402077c48 */ /* 0x000fe2000ffe0000 */
[----:B0-----:R-:W0:Y:S02]  /*0120*/  MUFU.RCP R8, R8 ;  /* 0x0000000800087308 */ /* 0x001e240000001000 */
[----:B0-----:R-:W-:-:S02]  /*0130*/  IADD3 R4, PT, PT, R8, 0xffffffe, RZ ;  /* 0x0ffffffe08047810 */ /* 0x001fc40007ffe0ff */
[----:B------:R-:W-:-:S04]  /*0140*/  MOV R8, R0 ;  /* 0x0000000000087202 */ /* 0x000fc80000000f00 */
[----:B------:R0:W1:Y:S02]  /*0150*/  F2I.FTZ.U32.TRUNC.NTZ R5, R4 ;  /* 0x0000000400057305 */ /* 0x000064000021f000 */
[----:B0-----:R-:W-:Y:S02]  /*0160*/  MOV R4, RZ ;  /* 0x000000ff00047202 */ /* 0x001fe40000000f00 */
[----:B-1----:R-:W-:-:S05]  /*0170*/  IADD3 R6, PT, PT, RZ, -R5, RZ ;  /* 0x80000005ff067210 */ /* 0x002fca0007ffe0ff */
[----:B------:R-:W-:Y:S01]  /*0180*/  IMAD R9, R6, R3, RZ ;  /* 0x0000000306097224 */ /* 0x000fe200078e02ff */
[----:B------:R-:W-:-:S03]  /*0190*/  SEL R6, RZ, 0x1, P0 ;  /* 0x00000001ff067807 */ /* 0x000fc60000000000 */
[----:B------:R-:W-:Y:S01]  /*01a0*/  IMAD.HI.U32 R5, R5, R9, R4 ;  /* 0x0000000905057227 */ /* 0x000fe200078e0004 */
[----:B------:R-:W-:Y:S01]  /*01b0*/  IADD3 R2, PT, PT, R7, -R2, -R6 ;  /* 0x8000000207027210 */ /* 0x000fe20007ffe806 */
[----:B------:R-:W0:Y:S04]  /*01c0*/  S2R R9, SR_CTAID.X ;  /* 0x0000000000097919 */ /* 0x000e280000002500 */
[----:B------:R-:W-:-:S05]  /*01d0*/  IMAD.HI.U32 R5, R5, R2, RZ ;  /* 0x0000000205057227 */ /* 0x000fca00078e00ff */
[----:B------:R-:W-:-:S05]  /*01e0*/  IADD3 R4, PT, PT, -R5, RZ, RZ ;  /* 0x000000ff05047210 */ /* 0x000fca0007ffe1ff */
[----:B------:R-:W-:-:S05]  /*01f0*/  IMAD R2, R3, R4, R2 ;  /* 0x0000000403027224 */ /* 0x000fca00078e0202 */
[----:B------:R-:W-:-:S13]  /*0200*/  ISETP.GE.U32.AND P0, PT, R2, R3, PT ;  /* 0x000000030200720c */ /* 0x000fda0003f06070 */
[-C--:B------:R-:W-:Y:S01]  /*0210*/  @P0 IADD3 R2, PT, PT, R2, -R3.reuse, RZ ;  /* 0x8000000302020210 */ /* 0x080fe20007ffe0ff */
[----:B0-----:R-:W-:Y:S01]  /*0220*/  IMAD R9, R9, UR5, RZ ;  /* 0x0000000509097c24 */ /* 0x001fe2000f8e02ff */
[----:B------:R-:W-:Y:S02]  /*0230*/  @P0 IADD3 R5, PT, PT, R5, 0x1, RZ ;  /* 0x0000000105050810 */ /* 0x000fe40007ffe0ff */
[----:B------:R-:W-:Y:S02]  /*0240*/  ISETP.GE.U32.AND P1, PT, R2, R3, PT ;  /* 0x000000030200720c */ /* 0x000fe40003f26070 */
[----:B------:R-:W-:-:S11]  /*0250*/  SHF.R.U32.HI R9, RZ, 0x1, R9 ;  /* 0x00000001ff097819 */ /* 0x000fd60000011609 */
[----:B------:R-:W-:Y:S02]  /*0260*/  @P1 IADD3 R5, PT, PT, R5, 0x1, RZ ;  /* 0x0000000105051810 */ /* 0x000fe40007ffe0ff */
[----:B------:R-:W-:-:S04]  /*0270*/  @!P2 LOP3.LUT R5, RZ, R3, RZ, 0x33, !PT ;  /* 0x00000003ff05a212 */ /* 0x000fc800078e33ff */
[----:B------:R-:W-:-:S04]  /*0280*/  IADD3 R2, PT, PT, R6, R5, RZ ;  /* 0x0000000506027210 */ /* 0x000fc80007ffe0ff */
[C---:B------:R-:W-:Y:S02]  /*0290*/  LOP3.LUT R4, R2.reuse, 0x3, RZ, 0xc0, !PT ;  /* 0x0000000302047812 */ /* 0x040fe400078ec0ff */
[----:B------:R-:W-:Y:S02]  /*02a0*/  ISETP.GE.U32.AND P1, PT, R2, 0x3, PT ;  /* 0x000000030200780c */ /* 0x000fe40003f26070 */
[----:B------:R-:W-:-:S13]  /*02b0*/  ISETP.NE.AND P0, PT, R4, 0x3, PT ;  /* 0x000000030400780c */ /* 0x000fda0003f05270 */
[----:B------:R-:W-:Y:S05]  /*02c0*/  @!P0 BRA `(.L_x_2438) ;  /* 0x0000000000708947 */ /* 0x000fea0003800000 */
[----:B------:R-:W0:Y:S01]  /*02d0*/  LDC.64 R10, c[0x0][0x390] ;  /* 0x0000e400ff0a7b82 */ /* 0x000e220000000a00 */
[----:B------:R-:W-:Y:S02]  /*02e0*/  IADD3 R2, PT, PT, R2, 0x1, RZ ;  /* 0x0000000102027810 */ /* 0x000fe40007ffe0ff */
[----:B------:R-:W-:Y:S02]  /*02f0*/  IADD3 R15, PT, PT, R0, R9, RZ ;  /* 0x00000009000f7210 */ /* 0x000fe40007ffe0ff */
[----:B------:R-:W-:Y:S02]  /*0300*/  LOP3.LUT R2, R2, 0x3, RZ, 0xc0, !PT ;  /* 0x0000000302027812 */ /* 0x000fe400078ec0ff */
[----:B------:R-:W-:Y:S01]  /*0310*/  MOV R29, RZ ;  /* 0x000000ff001d7202 */ /* 0x000fe20000000f00 */
[----:B------:R-:W1:Y:S01]  /*0320*/  LDC.64 R6, c[0x0][0x380] ;  /* 0x0000e000ff067b82 */ /* 0x000e620000000a00 */
[----:B------:R-:W-:Y:S02]  /*0330*/  MOV R8, R0 ;  /* 0x0000000000087202 */ /* 0x000fe40000000f00 */
[----:B------:R-:W-:-:S05]  /*0340*/  IADD3 R2, PT, PT, -R2, RZ, RZ ;  /* 0x000000ff02027210 */ /* 0x000fca0007ffe1ff */
[----:B------:R-:W2:Y:S01]  /*0350*/  LDC.64 R4, c[0x0][0x388] ;  /* 0x0000e200ff047b82 */ /* 0x000ea20000000a00 */
[----:B0-----:R-:W-:-:S07]  /*0360*/  IMAD.WIDE.U32 R10, R0, 0x4, R10 ;  /* 0x00000004000a7825 */ /* 0x001fce00078e000a */
.L_x_2439:
[C---:B--2---:R-:W-:Y:S01]  /*0370*/  IMAD.WIDE R16, R15.reuse, 0x4, R4 ;  /* 0x000000040f107825 */ /* 0x044fe200078e0204 */
[----:B0-----:R0:W2:Y:S03]  /*0380*/  LDG.E.CONSTANT R19, desc[UR8][R10.64] ;  /* 0x000000080a137981 */ /* 0x0010a6000c1e9900 */
[----:B-1----:R-:W-:Y:S02]  /*0390*/  IMAD.WIDE R12, R15, 0x4, R6 ;  /* 0x000000040f0c7825 */ /* 0x002fe400078e0206 */
[----:B------:R-:W3:Y:S04]  /*03a0*/  LDG.E R17, desc[UR8][R16.64] ;  /* 0x0000000810117981 */ /* 0x000ee8000c1e1900 */
[----:B------:R-:W3:Y:S01]  /*03b0*/  LDG.E R14, desc[UR8][R12.64] ;  /* 0x000000080c0e7981 */ /* 0x000ee2000c1e1900 */
[----:B------:R-:W-:-:S04]  /*03c0*/  IADD3 R2, PT, PT, R2, 0x1, RZ ;  /* 0x0000000102027810 */ /* 0x000fc80007ffe0ff */
[----:B------:R-:W-:Y:S01]  /*03d0*/  ISETP.NE.AND P0, PT, R2, RZ, PT ;  /* 0x000000ff0200720c */ /* 0x000fe20003f05270 */
[C---:B0-----:R-:W-:Y:S01]  /*03e0*/  IMAD.WIDE.U32 R10, R3.reuse, 0x4, R10 ;  /* 0x00000004030a7825 */ /* 0x041fe200078e000a */
[C---:B------:R-:W-:Y:S02]  /*03f0*/  IADD3 R8, PT, PT, R3.reuse, R8, RZ ;  /* 0x0000000803087210 */ /* 0x040fe40007ffe0ff */
[----:B------:R-:W-:Y:S01]  /*0400*/  IADD3 R15, PT, PT, R3, R15, RZ ;  /* 0x0000000f030f7210 */ /* 0x000fe20007ffe0ff */
[----:B---3--:R-:W-:-:S04]  /*0410*/  HADD2 R14, R14, R17 ;  /* 0x000000110e0e7230 */ /* 0x008fc80000000000 */
[----:B--2---:R-:W-:-:S05]  /*0420*/  HFMA2 R14, R14, 1, 1, R19 ;  /* 0x3c003c000e0e7831 */ /* 0x004fca0000000013 */
[----:B------:R0:W-:Y:S01]  /*0430*/  STG.E desc[UR8][R12.64], R14 ;  /* 0x0000000e0c007986 */ /* 0x0001e2000c101908 */
[--C-:B------:R-:W-:Y:S02]  /*0440*/  HADD2.F32 R18, -RZ, R14.reuse.H0_H0 ;  /* 0x2000000eff127230 */ /* 0x100fe40000004100 */
[----:B------:R-:W-:-:S03]  /*0450*/  HADD2.F32 R19, -RZ, R14.H1_H1 ;  /* 0x3000000eff137230 */ /* 0x000fc60000004100 */
[----:B------:R-:W-:-:S04]  /*0460*/  FADD.FTZ R18, R18, R29 ;  /* 0x0000001d12127221 */ /* 0x000fc80000010000 */
[----:B------:R-:W-:Y:S01]  /*0470*/  FADD.FTZ R29, R19, R18 ;  /* 0x00000012131d7221 */ /* 0x000fe20000010000 */
[----:B------:R-:W-:Y:S06]  /*0480*/  @P0 BRA `(.L_x_2439) ;  /* 0xfffffffc00b80947 */ /* 0x000fec000383ffff */
.L_x_2438:
[----:B------:R-:W-:Y:S05]  /*0490*/  BSYNC.RECONVERGENT B1 ;  /* 0x0000000000017941 */ /* 0x000fea0003800200 */
.L_x_2437:
[----:B------:R-:W-:Y:S05]  /*04a0*/  @!P1 BRA `(.L_x_2436) ;  /* 0x0000000400289947 */ /* 0x000fea0003800000 */
[----:B------:R-:W1:Y:S01]  /*04b0*/  LDC.64 R10, c[0x0][0x390] ;  /* 0x0000e400ff0a7b82 */ /* 0x000e620000000a00 */
[-C--:B------:R-:W-:Y:S01]  /*04c0*/  IADD3 R4, PT, PT, R9, R8.reuse, RZ ;  /* 0x0000000809047210 */ /* 0x080fe20007ffe0ff */
[C---:B------:R-:W-:Y:S01]  /*04d0*/  IMAD R5, R3.reuse, 0x3, R8 ;  /* 0x0000000303057824 */ /* 0x040fe200078e0208 */
[C---:B------:R-:W-:Y:S02]  /*04e0*/  LEA R2, R3.reuse, R8, 0x1 ;  /* 0x0000000803027211 */ /* 0x040fe400078e08ff */
[----:B------:R-:W-:Y:S02]  /*04f0*/  SHF.L.U32 R7, R3, 0x2, RZ ;  /* 0x0000000203077819 */ /* 0x000fe400000006ff */
[----:B------:R-:W-:Y:S01]  /*0500*/  IADD3 R6, PT, PT, R8, R3, RZ ;  /* 0x0000000308067210 */ /* 0x000fe20007ffe0ff */
[----:B0-----:R-:W0:Y:S08]  /*0510*/  LDC.64 R12, c[0x0][0x380] ;  /* 0x0000e000ff0c7b82 */ /* 0x001e300000000a00 */
[----:B------:R-:W2:Y:S02]  /*0520*/  LDC.64 R14, c[0x0][0x388] ;  /* 0x0000e200ff0e7b82 */ /* 0x000ea40000000a00 */
.L_x_2440:
[----:B0--3--:R-:W-:-:S04]  /*0530*/  IMAD.WIDE R24, R4, 0x4, R12 ;  /* 0x0000000404187825 */ /* 0x009fc800078e020c */
[----:B--2---:R-:W-:Y:S01]  /*0540*/  IMAD.WIDE R16, R4, 0x4, R14 ;  /* 0x0000000404107825 */ /* 0x004fe200078e020e */
[----:B------:R-:W2:Y:S03]  /*0550*/  LDG.E R9, desc[UR8][R24.64] ;  /* 0x0000000818097981 */ /* 0x000ea6000c1e1900 */
[--C-:B-1----:R-:W-:Y:S01]  /*0560*/  IMAD.WIDE.U32 R18, R8, 0x4, R10.reuse ;  /* 0x0000000408127825 */ /* 0x102fe200078e000a */
[----:B------:R-:W2:Y:S05]  /*0570*/  LDG.E R20, desc[UR8][R16.64] ;  /* 0x0000000810147981 */ /* 0x000eaa000c1e1900 */
[----:B------:R-:W3:Y:S01]  /*0580*/  LDG.E.CONSTANT R18, desc[UR8][R18.64] ;  /* 0x0000000812127981 */ /* 0x000ee2000c1e9900 */
[----:B------:R-:W-:Y:S01]  /*0590*/  IADD3 R26, P0, PT, R7, R24, RZ ;  /* 0x00000018071a7210 */ /* 0x000fe20007f1e0ff */
[----:B------:R-:W-:-:S03]  /*05a0*/  IMAD.WIDE.U32 R22, R6, 0x4, R10 ;  /* 0x0000000406167825 */ /* 0x000fc600078e000a */
[----:B------:R-:W-:-:S03]  /*05b0*/  IADD3.X R27, PT, PT, RZ, R25, RZ, P0, !PT ;  /* 0x00000019ff1b7210 */ /* 0x000fc600007fe4ff */
[----:B------:R-:W4:Y:S01]  /*05c0*/  LDG.E.CONSTANT R23, desc[UR8][R22.64] ;  /* 0x0000000816177981 */ /* 0x000f22000c1e9900 */
[----:B--2---:R-:W-:Y:S01]  /*05d0*/  HFMA2 R9, R9, 1, 1, R20 ;  /* 0x3c003c0009097831 */ /* 0x004fe20000000014 */
[----:B------:R-:W-:-:S03]  /*05e0*/  IADD3 R20, P1, PT, R7, R16, RZ ;  /* 0x0000001007147210 */ /* 0x000fc60007f3e0ff */
[----:B---3--:R-:W-:Y:S01]  /*05f0*/  HADD2 R9, R9, R18 ;  /* 0x0000001209097230 */ /* 0x008fe20000000000 */
[----:B------:R-:W-:-:S04]  /*0600*/  IADD3.X R21, PT, PT, RZ, R17, RZ, P1, !PT ;  /* 0x00000011ff157210 */ /* 0x000fc80000ffe4ff */
[----:B------:R0:W-:Y:S04]  /*0610*/  STG.E desc[UR8][R24.64], R9 ;  /* 0x0000000918007986 */ /* 0x0001e8000c101908 */
[----:B------:R-:W2:Y:S04]  /*0620*/  LDG.E R17, desc[UR8][R20.64] ;  /* 0x0000000814117981 */ /* 0x000ea8000c1e1900 */
[----:B------:R-:W2:Y:S01]  /*0630*/  LDG.E R16, desc[UR8][R26.64] ;  /* 0x000000081a107981 */ /* 0x000ea2000c1e1900 */
[----:B------:R-:W-:-:S04]  /*0640*/  IADD3 R18, P1, PT, R7, R20, RZ ;  /* 0x0000001407127210 */ /* 0x000fc80007f3e0ff */
[----:B------:R-:W-:Y:S01]  /*0650*/  IADD3.X R19, PT, PT, RZ, R21, RZ, P1, !PT ;  /* 0x00000015ff137210 */ /* 0x000fe20000ffe4ff */
[----:B--2---:R-:W-:Y:S01]  /*0660*/  HFMA2 R28, R16, 1, 1, R17 ;  /* 0x3c003c00101c7831 */ /* 0x004fe20000000011 */
[----:B------:R-:W-:-:S03]  /*0670*/  IADD3 R16, P0, PT, R7, R26, RZ ;  /* 0x0000001a07107210 */ /* 0x000fc60007f1e0ff */
[----:B----4-:R-:W-:Y:S01]  /*0680*/  HADD2 R28, R28, R23 ;  /* 0x000000171c1c7230 */ /* 0x010fe20000000000 */
[----:B------:R-:W-:-:S04]  /*0690*/  IADD3.X R17, PT, PT, RZ, R27, RZ, P0, !PT ;  /* 0x0000001bff117210 */ /* 0x000fc800007fe4ff */
[----:B------:R1:W-:Y:S04]  /*06a0*/  STG.E desc[UR8][R26.64], R28 ;  /* 0x0000001c1a007986 */ /* 0x0003e8000c101908 */
[----:B0-----:R-:W2:Y:S04]  /*06b0*/  LDG.E R24, desc[UR8][R18.64] ;  /* 0x0000000812187981 */ /* 0x001ea8000c1e1900 */
[----:B------:R-:W2:Y:S01]  /*06c0*/  LDG.E R21, desc[UR8][R16.64] ;  /* 0x0000000810157981 */ /* 0x000ea2000c1e1900 */
[----:B------:R-:W-:-:S05]  /*06d0*/  HADD2.F32 R20, -RZ, R9.H0_H0 ;  /* 0x20000009ff147230 */ /* 0x000fca0000004100 */
[----:B------:R-:W-:Y:S01]  /*06e0*/  FADD.FTZ R29, R20, R29 ;  /* 0x0000001d141d7221 */ /* 0x000fe20000010000 */
[----:B--2---:R-:W-:Y:S02]  /*06f0*/  HFMA2 R24, R21, 1, 1, R24 ;  /* 0x3c003c0015187831 */ /* 0x004fe40000000018 */
[----:B------:R-:W-:-:S06]  /*0700*/  IMAD.WIDE.U32 R20, R2, 0x4, R10 ;  /* 0x0000000402147825 */ /* 0x000fcc00078e000a */
[----:B------:R-:W2:Y:S01]  /*0710*/  LDG.E.CONSTANT R21, desc[UR8][R20.64] ;  /* 0x0000000814157981 */ /* 0x000ea2000c1e9900 */
[----:B------:R-:W-:-:S04]  /*0720*/  IADD3 R22, P1, PT, R7, R18, RZ ;  /* 0x0000001207167210 */ /* 0x000fc80007f3e0ff */
[----:B------:R-:W-:Y:S01]  /*0730*/  IADD3.X R23, PT, PT, RZ, R19, RZ, P1, !PT ;  /* 0x00000013ff177210 */ /* 0x000fe20000ffe4ff */
[----:B------:R-:W-:-:S06]  /*0740*/  IMAD.WIDE.U32 R18, R5, 0x4, R10 ;  /* 0x0000000405127825 */ /* 0x000fcc00078e000a */
[----:B------:R-:W3:Y:S01]  /*0750*/  LDG.E.CONSTANT R18, desc[UR8][R18.64] ;  /* 0x0000000812127981 */ /* 0x000ee2000c1e9900 */
[----:B--2---:R-:W-:Y:S01]  /*0760*/  HADD2 R21, R24, R21 ;  /* 0x0000001518157230 */ /* 0x004fe20000000000 */
[----:B------:R-:W-:-:S04]  /*0770*/  IADD3 R24, P0, PT, R7, R16, RZ ;  /* 0x0000001007187210 */ /* 0x000fc80007f1e0ff */
[----:B------:R-:W-:Y:S01]  /*0780*/  IADD3.X R25, PT, PT, RZ, R17, RZ, P0, !PT ;  /* 0x00000011ff197210 */ /* 0x000fe200007fe4ff */
[----:B------:R0:W-:Y:S04]  /*0790*/  STG.E desc[UR8][R16.64], R21 ;  /* 0x0000001510007986 */ /* 0x0001e8000c101908 */
[----:B------:R-:W2:Y:S04]  /*07a0*/  LDG.E R23, desc[UR8][R22.64] ;  /* 0x0000000816177981 */ /* 0x000ea8000c1e1900 */
[----:B-1----:R-:W2:Y:S01]  /*07b0*/  LDG.E R26, desc[UR8][R24.64] ;  /* 0x00000008181a7981 */ /* 0x002ea2000c1e1900 */
[----:B------:R-:W-:-:S02]  /*07c0*/  HADD2.F32 R20, -RZ, R9.H1_H1 ;  /* 0x30000009ff147230 */ /* 0x000fc40000004100 */
[--C-:B------:R-:W-:Y:S01]  /*07d0*/  HADD2.F32 R27, -RZ, R28.reuse.H0_H0 ;  /* 0x2000001cff1b7230 */ /* 0x100fe20000004100 */
[C---:B------:R-:W-:Y:S02]  /*07e0*/  IADD3 R8, PT, PT, R3.reuse, R8, R3 ;  /* 0x0000000803087210 */ /* 0x040fe40007ffe003 */
[----:B------:R-:W-:Y:S01]  /*07f0*/  FADD.FTZ R20, R20, R29 ;  /* 0x0000001d14147221 */ /* 0x000fe20000010000 */
[----:B------:R-:W-:Y:S01]  /*0800*/  HADD2.F32 R28, -RZ, R28.H1_H1 ;  /* 0x3000001cff1c7230 */ /* 0x000fe20000004100 */
[----:B------:R-:W-:Y:S02]  /*0810*/  IADD3 R8, PT, PT, R3, R8, R3 ;  /* 0x0000000803087210 */ /* 0x000fe40007ffe003 */
[----:B------:R-:W-:Y:S01]  /*0820*/  FADD.FTZ R27, R20, R27 ;  /* 0x0000001b141b7221 */ /* 0x000fe20000010000 */
[--C-:B0-----:R-:W-:Y:S01]  /*0830*/  HADD2.F32 R16, -RZ, R21.reuse.H0_H0 ;  /* 0x20000015ff107230 */ /* 0x101fe20000004100 */
[----:B------:R-:W-:Y:S02]  /*0840*/  ISETP.GE.AND P0, PT, R8, UR4, PT ;  /* 0x0000000408007c0c */ /* 0x000fe4000bf06270 */
[----:B------:R-:W-:Y:S01]  /*0850*/  FADD.FTZ R27, R28, R27 ;  /* 0x0000001b1c1b7221 */ /* 0x000fe20000010000 */
[----:B------:R-:W-:-:S03]  /*0860*/  HADD2.F32 R21, -RZ, R21.H1_H1 ;  /* 0x30000015ff157230 */ /* 0x000fc60000004100 */
[----:B------:R-:W-:-:S04]  /*0870*/  FADD.FTZ R16, R27, R16 ;  /* 0x000000101b107221 */ /* 0x000fc80000010000 */
[----:B------:R-:W-:Y:S01]  /*0880*/  FADD.FTZ R16, R21, R16 ;  /* 0x0000001015107221 */ /* 0x000fe20000010000 */
[C---:B------:R-:W-:Y:S02]  /*0890*/  IADD3 R2, PT, PT, R7.reuse, R2, RZ ;  /* 0x0000000207027210 */ /* 0x040fe40007ffe0ff */
[C---:B------:R-:W-:Y:S02]  /*08a0*/  IADD3 R5, PT, PT, R7.reuse, R5, RZ ;  /* 0x0000000507057210 */ /* 0x040fe40007ffe0ff */
[C---:B------:R-:W-:Y:S02]  /*08b0*/  IADD3 R6, PT, PT, R7.reuse, R6, RZ ;  /* 0x0000000607067210 */ /* 0x040fe40007ffe0ff */
[----:B------:R-:W-:Y:S01]  /*08c0*/  IADD3 R4, PT, PT, R7, R4, RZ ;  /* 0x0000000407047210 */ /* 0x000fe20007ffe0ff */
[----:B--2---:R-:W-:-:S04]  /*08d0*/  HFMA2 R9, R26, 1, 1, R23 ;  /* 0x3c003c001a097831 */ /* 0x004fc80000000017 */
[----:B---3--:R-:W-:-:S05]  /*08e0*/  HFMA2 R9, R9, 1, 1, R18 ;  /* 0x3c003c0009097831 */ /* 0x008fca0000000012 */
[----:B------:R3:W-:Y:S01]  /*08f0*/  STG.E desc[UR8][R24.64], R9 ;  /* 0x0000000918007986 */ /* 0x0007e2000c101908 */
[--C-:B------:R-:W-:Y:S02]  /*0900*/  HADD2.F32 R17, -RZ, R9.reuse.H0_H0 ;  /* 0x20000009ff117230 */ /* 0x100fe40000004100 */
[----:B------:R-:W-:-:S03]  /*0910*/  HADD2.F32 R29, -RZ, R9.H1_H1 ;  /* 0x30000009ff1d7230 */ /* 0x000fc60000004100 */
[----:B------:R-:W-:-:S04]  /*0920*/  FADD.FTZ R16, R16, R17 ;  /* 0x0000001110107221 */ /* 0x000fc80000010000 */
[----:B------:R-:W-:Y:S01]  /*0930*/  FADD.FTZ R29, R29, R16 ;  /* 0x000000101d1d7221 */ /* 0x000fe20000010000 */
[----:B------:R-:W-:Y:S06]  /*0940*/  @!P0 BRA `(.L_x_2440) ;  /* 0xfffffff800f88947 */ /* 0x000fec000383ffff */
.L_x_2436:
[----:B------:R-:W-:Y:S05]  /*0950*/  BSYNC.RECONVERGENT B0 ;  /* 0x0000000000007941 */ /* 0x000fea0003800200 */
.L_x_2435:
[----:B------:R-:W1:Y:S01]  /*0960*/  SHFL.BFLY PT, R2, R29, 0x10, 0x1f ;  /* 0x0e001f001d027f89 */ /* 0x000e6200000e0000 */
[----:B------:R-:W-:Y:S01]  /*0970*/  MOV R15, 0x400 ;  /* 0x00000400000f7802 */ /* 0x000fe20000000f00 */
[----:B------:R-:W-:Y:S01]  /*0980*/  BSSY.RECONVERGENT B0, `(.L_x_2441) ;  /* 0x0000091000007945 */ /* 0x000fe20003800200 */
[----:B------:R-:W-:Y:S01]  /*0990*/  LOP3.LUT P0, R16, R0, 0x1f, RZ, 0xc0, !PT ;  /* 0x0000001f00107812 */ /* 0x000fe2000780c0ff */
[----:B------:R-:W-:Y:S01]  /*09a0*/  HFMA2 R21, -RZ, RZ, 0, 0 ;  /* 0x00000000ff157431 */ /* 0x000fe200000001ff */
[----:B------:R-:W-:Y:S01]  /*09b0*/  I2FP.F32.U32 R17, R0 ;  /* 0x0000000000117245 */ /* 0x000fe20000201000 */
[----:B-1----:R-:W-:-:S05]  /*09c0*/  FADD.FTZ R4, R2, R29 ;  /* 0x0000001d02047221 */ /* 0x002fca0000010000 */
[----:B------:R-:W1:Y:S02]  /*09d0*/  SHFL.BFLY PT, R3, R4, 0x8, 0x1f ;  /* 0x0d001f0004037f89 */ /* 0x000e6400000e0000 */
[----:B-1----:R-:W-:Y:S01]  /*09e0*/  FADD.FTZ R5, R4, R3 ;  /* 0x0000000304057221 */ /* 0x002fe20000010000 */
[----:B------:R-:W-:Y:S01]  /*09f0*/  MOV R4, RZ ;  /* 0x000000ff00047202 */ /* 0x000fe20000000f00 */
[----:B------:R-:W0:Y:S03]  /*0a00*/  LDC R3, c[0x0][0x360] ;  /* 0x0000d800ff037b82 */ /* 0x000e260000000800 */
[----:B------:R-:W1:Y:S01]  /*0a10*/  SHFL.BFLY PT, R2, R5, 0x4, 0x1f ;  /* 0x0c801f0005027f89 */ /* 0x000e6200000e0000 */
[----:B0-----:R-:W-:Y:S01]  /*0a20*/  I2FP.F32.U32 R14, R3 ;  /* 0x00000003000e7245 */ /* 0x001fe20000201000 */
[----:B-1----:R-:W-:Y:S01]  /*0a30*/  FADD.FTZ R6, R5, R2 ;  /* 0x0000000205067221 */ /* 0x002fe20000010000 */
[----:B------:R-:W-:Y:S01]  /*0a40*/  IADD3 R5, PT, PT, R15, 0x8, RZ ;  /* 0x000000080f057810 */ /* 0x000fe20007ffe0ff */
[----:B------:R-:W0:Y:S02]  /*0a50*/  S2R R2, SR_CgaCtaId ;  /* 0x0000000000027919 */ /* 0x000e240000008800 */
[----:B------:R-:W-:Y:S01]  /*0a60*/  FMUL.FTZ R14, R14, 0.03125 ;  /* 0x3d0000000e0e7820 */ /* 0x000fe20000410000 */
[----:B------:R-:W1:Y:S04]  /*0a70*/  SHFL.BFLY PT, R7, R6, 0x2, 0x1f ;  /* 0x0c401f0006077f89 */ /* 0x000e6800000e0000 */
[----:B------:R-:W-:Y:S01]  /*0a80*/  FSETP.GT.FTZ.AND P1, PT, R14, R17, PT ;  /* 0x000000110e00720b */ /* 0x000fe20003f34000 */
[----:B-1----:R-:W-:Y:S01]  /*0a90*/  FADD.FTZ R7, R6, R7 ;  /* 0x0000000706077221 */ /* 0x002fe20000010000 */
[----:B0-----:R-:W-:-:S04]  /*0aa0*/  LEA R5, R2, R5, 0x18 ;  /* 0x0000000502057211 */ /* 0x001fc800078ec0ff */
[----:B------:R-:W3:Y:S01]  /*0ab0*/  SHFL.BFLY PT, R8, R7, 0x1, 0x1f ;  /* 0x0c201f0007087f89 */ /* 0x000ee200000e0000 */
[-C--:B------:R-:W-:Y:S02]  /*0ac0*/  LEA.HI R18, R0, R5.reuse, RZ, 0x1d ;  /* 0x0000000500127211 */ /* 0x080fe400078fe8ff */
[----:B------:R-:W-:Y:S01]  /*0ad0*/  LEA R19, R16, R5, 0x2 ;  /* 0x0000000510137211 */ /* 0x000fe200078e10ff */
[----:B---3--:R-:W-:-:S05]  /*0ae0*/  FADD.FTZ R9, R7, R8 ;  /* 0x0000000807097221 */ /* 0x008fca0000010000 */
[----:B------:R-:W-:Y:S01]  /*0af0*/  @!P0 STS [R18], R9 ;  /* 0x0000000912008388 */ /* 0x000fe20000000800 */
[----:B------:R-:W-:Y:S01]  /*0b00*/  BAR.SYNC.DEFER_BLOCKING 0x0 ;  /* 0x0000000000007b1d */ /* 0x000fe20000010000 */
[----:B------:R-:W-:-:S13]  /*0b10*/  ISETP.NE.AND P0, PT, R0, RZ, PT ;  /* 0x000000ff0000720c */ /* 0x000fda0003f05270 */
[----:B------:R-:W-:Y:S01]  /*0b20*/  @!P0 I2FP.F32.S32 R10, UR5 ;  /* 0x00000005000a8c45 */ /* 0x000fe20008201400 */
        /* <DEDUP_REMOVED lines=15> */
[----:B------:R-:W-:Y:S01]  /*0c20*/  BAR.SYNC.DEFER_BLOCKING 0x0 ;  /* 0x0000000000007b1d */ /* 0x000fe20000010000 */
[----:B------:R-:W-:-:S13]  /*0c30*/  ISETP.GE.AND P0, PT, R0, UR4, PT ;  /* 0x0000000400007c0c */ /* 0x000fda000bf06270 */
[----:B0-----:R-:W-:Y:S05]  /*0c40*/  @P0 BRA `(.L_x_2442) ;  /* 0x0000000400900947 */ /* 0x001fea0003800000 */
[----:B------:R-:W0:Y:S01]  /*0c50*/  I2F.U32.RP R9, R3 ;  /* 0x0000000300097306 */ /* 0x000e220000209000 */
[----:B------:R-:W-:Y:S01]  /*0c60*/  IADD3 R6, PT, PT, R0, R3, RZ ;  /* 0x0000000300067210 */ /* 0x000fe20007ffe0ff */
[----:B------:R-:W-:Y:S01]  /*0c70*/  BSSY.RECONVERGENT B1, `(.L_x_2443) ;  /* 0x0000036000017945 */ /* 0x000fe20003800200 */
[----:B------:R-:W-:Y:S02]  /*0c80*/  LEA R20, R2, R15, 0x18 ;  /* 0x0000000f02147211 */ /* 0x000fe400078ec0ff */
[C---:B------:R-:W-:Y:S02]  /*0c90*/  ISETP.GE.U32.AND P0, PT, R6.reuse, UR4, PT ;  /* 0x0000000406007c0c */ /* 0x040fe4000bf06070 */
[----:B------:R-:W-:Y:S02]  /*0ca0*/  VIMNMX.U32 R7, PT, PT, R6, UR4, !PT ;  /* 0x0000000406077c48 */ /* 0x000fe4000ffe0000 */
[----:B------:R-:W-:Y:S01]  /*0cb0*/  ISETP.NE.U32.AND P2, PT, R3, RZ, PT ;  /* 0x000000ff0300720c */ /* 0x000fe20003f45070 */
[----:B------:R-:W1:Y:S01]  /*0cc0*/  LDS R20, [R20] ;  /* 0x0000000014147984 */ /* 0x000e620000000800 */
[----:B------:R-:W-:-:S02]  /*0cd0*/  MOV R21, RZ ;  /* 0x000000ff00157202 */ /* 0x000fc40000000f00 */
[----:B------:R-:W-:Y:S01]  /*0ce0*/  MOV R22, R0 ;  /* 0x0000000000167202 */ /* 0x000fe20000000f00 */
[----:B0-----:R-:W0:Y:S02]  /*0cf0*/  MUFU.RCP R9, R9 ;  /* 0x0000000900097308 */ /* 0x001e240000001000 */
[----:B0-----:R-:W-:-:S06]  /*0d00*/  IADD3 R4, PT, PT, R9, 0xffffffe, RZ ;  /* 0x0ffffffe09047810 */ /* 0x001fcc0007ffe0ff */
[----:B------:R0:W2:Y:S02]  /*0d10*/  F2I.FTZ.U32.TRUNC.NTZ R5, R4 ;  /* 0x0000000400057305 */ /* 0x0000a4000021f000 */
[----:B0-----:R-:W-:Y:S02]  /*0d20*/  MOV R4, RZ ;  /* 0x000000ff00047202 */ /* 0x001fe40000000f00 */
[----:B--2---:R-:W-:-:S05]  /*0d30*/  IADD3 R8, PT, PT, RZ, -R5, RZ ;  /* 0x80000005ff087210 */ /* 0x004fca0007ffe0ff */
[----:B------:R-:W-:Y:S01]  /*0d40*/  IMAD R11, R8, R3, RZ ;  /* 0x00000003080b7224 */ /* 0x000fe200078e02ff */
[----:B------:R-:W-:-:S03]  /*0d50*/  SEL R8, RZ, 0x1, P0 ;  /* 0x00000001ff087807 */ /* 0x000fc60000000000 */
[----:B------:R-:W-:Y:S01]  /*0d60*/  IMAD.HI.U32 R5, R5, R11, R4 ;  /* 0x0000000b05057227 */ /* 0x000fe200078e0004 */
[----:B------:R-:W-:Y:S02]  /*0d70*/  IADD3 R6, PT, PT, R7, -R6, -R8 ;  /* 0x8000000607067210 */ /* 0x000fe40007ffe808 */
[----:B------:R-:W0:Y:S03]  /*0d80*/  S2R R7, SR_CTAID.X ;  /* 0x0000000000077919 */ /* 0x000e260000002500 */
        /* <DEDUP_REMOVED lines=15> */
[----:B-1----:R-:W-:Y:S05]  /*0e80*/  @!P0 BRA `(.L_x_2444) ;  /* 0x0000000000508947 */ /* 0x002fea0003800000 */
[----:B------:R-:W0:Y:S01]  /*0e90*/  LDC.64 R4, c[0x0][0x380] ;  /* 0x0000e000ff047b82 */ /* 0x000e220000000a00 */
[----:B------:R-:W-:Y:S02]  /*0ea0*/  IADD3 R6, PT, PT, R6, 0x1, RZ ;  /* 0x0000000106067810 */ /* 0x000fe40007ffe0ff */
[----:B------:R-:W-:Y:S02]  /*0eb0*/  IADD3 R8, PT, PT, R0, R9, RZ ;  /* 0x0000000900087210 */ /* 0x000fe40007ffe0ff */
[----:B------:R-:W-:Y:S02]  /*0ec0*/  LOP3.LUT R6, R6, 0x3, RZ, 0xc0, !PT ;  /* 0x0000000306067812 */ /* 0x000fe400078ec0ff */
[----:B------:R-:W-:Y:S02]  /*0ed0*/  MOV R21, RZ ;  /* 0x000000ff00157202 */ /* 0x000fe40000000f00 */
[----:B------:R-:W-:Y:S02]  /*0ee0*/  MOV R22, R0 ;  /* 0x0000000000167202 */ /* 0x000fe40000000f00 */
[----:B------:R-:W-:-:S07]  /*0ef0*/  IADD3 R10, PT, PT, -R6, RZ, RZ ;  /* 0x000000ff060a7210 */ /* 0x000fce0007ffe1ff */
.L_x_2445:
[----:B0-----:R-:W-:-:S06]  /*0f00*/  IMAD.WIDE R6, R8, 0x4, R4 ;  /* 0x0000000408067825 */ /* 0x001fcc00078e0204 */
[----:B------:R-:W2:Y:S01]  /*0f10*/  LDG.E R6, desc[UR8][R6.64] ;  /* 0x0000000806067981 */ /* 0x000ea2000c1e1900 */
[----:B------:R-:W-:Y:S02]  /*0f20*/  IADD3 R10, PT, PT, R10, 0x1, RZ ;  /* 0x000000010a0a7810 */ /* 0x000fe40007ffe0ff */
[C---:B------:R-:W-:Y:S02]  /*0f30*/  IADD3 R22, PT, PT, R3.reuse, R22, RZ ;  /* 0x0000001603167210 */ /* 0x040fe40007ffe0ff */
[----:B------:R-:W-:Y:S02]  /*0f40*/  ISETP.NE.AND P0, PT, R10, RZ, PT ;  /* 0x000000ff0a00720c */ /* 0x000fe40003f05270 */
[----:B------:R-:W-:Y:S01]  /*0f50*/  IADD3 R8, PT, PT, R3, R8, RZ ;  /* 0x0000000803087210 */ /* 0x000fe20007ffe0ff */
[--C-:B--2---:R-:W-:Y:S02]  /*0f60*/  HADD2.F32 R11, -RZ, R6.reuse.H0_H0 ;  /* 0x20000006ff0b7230 */ /* 0x104fe40000004100 */
[----:B------:R-:W-:-:S03]  /*0f70*/  HADD2.F32 R13, -RZ, R6.H1_H1 ;  /* 0x30000006ff0d7230 */ /* 0x000fc60000004100 */
[C---:B------:R-:W-:Y:S02]  /*0f80*/  FADD.FTZ R12, -R20.reuse, R11 ;  /* 0x0000000b140c7221 */ /* 0x040fe40000010100 */
[----:B------:R-:W-:Y:S02]  /*0f90*/  FADD.FTZ R24, -R20, R13 ;  /* 0x0000000d14187221 */ /* 0x000fe40000010100 */
[----:B------:R-:W-:-:S04]  /*0fa0*/  FFMA.FTZ R21, R12, R12, R21 ;  /* 0x0000000c0c157223 */ /* 0x000fc80000010015 */
[----:B------:R-:W-:Y:S01]  /*0fb0*/  FFMA.FTZ R21, R24, R24, R21 ;  /* 0x0000001818157223 */ /* 0x000fe20000010015 */
[----:B------:R-:W-:Y:S06]  /*0fc0*/  @P0 BRA `(.L_x_2445) ;  /* 0xfffffffc00cc0947 */ /* 0x000fec000383ffff */
.L_x_2444:
[----:B------:R-:W-:Y:S05]  /*0fd0*/  BSYNC.RECONVERGENT B1 ;  /* 0x0000000000017941 */ /* 0x000fea0003800200 */
.L_x_2443:
[----:B------:R-:W-:Y:S05]  /*0fe0*/  @!P1 BRA `(.L_x_2442) ;  /* 0x0000000000a89947 */ /* 0x000fea0003800000 */
[----:B------:R-:W0:Y:S01]  /*0ff0*/  LDC.64 R4, c[0x0][0x380] ;  /* 0x0000e000ff047b82 */ /* 0x000e220000000a00 */
[----:B------:R-:W-:Y:S02]  /*1000*/  IADD3 R24, PT, PT, R9, R22, RZ ;  /* 0x0000001609187210 */ /* 0x000fe40007ffe0ff */
[----:B------:R-:W-:-:S07]  /*1010*/  SHF.L.U32 R23, R3, 0x2, RZ ;  /* 0x0000000203177819 */ /* 0x000fce00000006ff */
.L_x_2446:
[----:B0-----:R-:W-:-:S03]  /*1020*/  IMAD.WIDE R10, R24, 0x4, R4 ;  /* 0x00000004180a7825 */ /* 0x001fc600078e0204 */
[C---:B------:R-:W-:Y:S02]  /*1030*/  IADD3 R12, P0, PT, R23.reuse, R10, RZ ;  /* 0x0000000a170c7210 */ /* 0x040fe40007f1e0ff */
[----:B------:R-:W2:Y:S02]  /*1040*/  LDG.E R26, desc[UR8][R10.64] ;  /* 0x000000080a1a7981 */ /* 0x000ea4000c1e1900 */
[----:B------:R-:W-:Y:S02]  /*1050*/  IADD3.X R13, PT, PT, RZ, R11, RZ, P0, !PT ;  /* 0x0000000bff0d7210 */ /* 0x000fe400007fe4ff */
[----:B------:R-:W-:-:S03]  /*1060*/  IADD3 R6, P0, PT, R23, R12, RZ ;  /* 0x0000000c17067210 */ /* 0x000fc60007f1e0ff */
[----:B------:R-:W3:Y:S01]  /*1070*/  LDG.E R25, desc[UR8][R12.64] ;  /* 0x000000080c197981 */ /* 0x000ee2000c1e1900 */
[----:B------:R-:W-:Y:S02]  /*1080*/  IADD3.X R7, PT, PT, RZ, R13, RZ, P0, !PT ;  /* 0x0000000dff077210 */ /* 0x000fe400007fe4ff */
[----:B------:R-:W-:-:S03]  /*1090*/  IADD3 R8, P0, PT, R23, R6, RZ ;  /* 0x0000000617087210 */ /* 0x000fc60007f1e0ff */
[----:B------:R-:W4:Y:S01]  /*10a0*/  LDG.E R6, desc[UR8][R6.64] ;  /* 0x0000000806067981 */ /* 0x000f22000c1e1900 */
[----:B------:R-:W-:-:S05]  /*10b0*/  IADD3.X R9, PT, PT, RZ, R7, RZ, P0, !PT ;  /* 0x00000007ff097210 */ /* 0x000fca00007fe4ff */
[----:B------:R0:W5:Y:S01]  /*10c0*/  LDG.E R8, desc[UR8][R8.64] ;  /* 0x0000000808087981 */ /* 0x000162000c1e1900 */
[C---:B------:R-:W-:Y:S02]  /*10d0*/  IADD3 R22, PT, PT, R23.reuse, R22, RZ ;  /* 0x0000001617167210 */ /* 0x040fe40007ffe0ff */
[----:B------:R-:W-:Y:S02]  /*10e0*/  IADD3 R24, PT, PT, R23, R24, RZ ;  /* 0x0000001817187210 */ /* 0x000fe40007ffe0ff */
[----:B------:R-:W-:Y:S01]  /*10f0*/  ISETP.GE.AND P0, PT, R22, UR4, PT ;  /* 0x0000000416007c0c */ /* 0x000fe2000bf06270 */
[--C-:B--2---:R-:W-:Y:S02]  /*1100*/  HADD2.F32 R27, -RZ, R26.reuse.H0_H0 ;  /* 0x2000001aff1b7230 */ /* 0x104fe40000004100 */
[----:B------:R-:W-:-:S03]  /*1110*/  HADD2.F32 R11, -RZ, R26.H1_H1 ;  /* 0x3000001aff0b7230 */ /* 0x000fc60000004100 */
[C---:B------:R-:W-:Y:S02]  /*1120*/  FADD.FTZ R10, -R20.reuse, R27 ;  /* 0x0000001b140a7221 */ /* 0x040fe40000010100 */
[----:B------:R-:W-:Y:S01]  /*1130*/  FADD.FTZ R11, -R20, R11 ;  /* 0x0000000b140b7221 */ /* 0x000fe20000010100 */
[--C-:B---3--:R-:W-:Y:S02]  /*1140*/  HADD2.F32 R13, -RZ, R25.reuse.H0_H0 ;  /* 0x20000019ff0d7230 */ /* 0x108fe40000004100 */
[----:B------:R-:W-:Y:S01]  /*1150*/  FFMA.FTZ R10, R10, R10, R21 ;  /* 0x0000000a0a0a7223 */ /* 0x000fe20000010015 */
[----:B------:R-:W-:-:S03]  /*1160*/  HADD2.F32 R25, -RZ, R25.H1_H1 ;  /* 0x30000019ff197230 */ /* 0x000fc60000004100 */
[----:B------:R-:W-:Y:S01]  /*1170*/  FFMA.FTZ R10, R11, R11, R10 ;  /* 0x0000000b0b0a7223 */ /* 0x000fe2000001000a */
[C---:B------:R-:W-:Y:S01]  /*1180*/  FADD.FTZ R13, -R20.reuse, R13 ;  /* 0x0000000d140d7221 */ /* 0x040fe20000010100 */
[--C-:B----4-:R-:W-:Y:S02]  /*1190*/  HADD2.F32 R7, -RZ, R6.reuse.H0_H0 ;  /* 0x20000006ff077230 */ /* 0x110fe40000004100 */
[C---:B------:R-:W-:Y:S01]  /*11a0*/  FADD.FTZ R25, -R20.reuse, R25 ;  /* 0x0000001914197221 */ /* 0x040fe20000010100 */
[----:B0-----:R-:W-:Y:S02]  /*11b0*/  HADD2.F32 R9, -RZ, R6.H1_H1 ;  /* 0x30000006ff097230 */ /* 0x001fe40000004100 */
[----:B------:R-:W-:Y:S01]  /*11c0*/  FFMA.FTZ R10, R13, R13, R10 ;  /* 0x0000000d0d0a7223 */ /* 0x000fe2000001000a */
[C---:B------:R-:W-:Y:S01]  /*11d0*/  FADD.FTZ R7, -R20.reuse, R7 ;  /* 0x0000000714077221 */ /* 0x040fe20000010100 */
[----:B-----5:R-:W-:Y:S02]  /*11e0*/  HADD2.F32 R11, -RZ, R8.H0_H0 ;  /* 0x20000008ff0b7230 */ /* 0x020fe40000004100 */
[----:B------:R-:W-:Y:S01]  /*11f0*/  FFMA.FTZ R10, R25, R25, R10 ;  /* 0x00000019190a7223 */ /* 0x000fe2000001000a */
[----:B------:R-:W-:-:S03]  /*1200*/  FADD.FTZ R9, -R20, R9 ;  /* 0x0000000914097221 */ /* 0x000fc60000010100 */
[----:B------:R-:W-:Y:S01]  /*1210*/  FFMA.FTZ R10, R7, R7, R10 ;  /* 0x00000007070a7223 */ /* 0x000fe2000001000a */
[----:B------:R-:W-:Y:S02]  /*1220*/  HADD2.F32 R7, -RZ, R8.H1_H1 ;  /* 0x30000008ff077230 */ /* 0x000fe40000004100 */
[C---:B------:R-:W-:Y:S01]  /*1230*/  FADD.FTZ R11, -R20.reuse, R11 ;  /* 0x0000000b140b7221 */ /* 0x040fe20000010100 */
[----:B------:R-:W-:Y:S02]  /*1240*/  FFMA.FTZ R10, R9, R9, R10 ;  /* 0x00000009090a7223 */ /* 0x000fe4000001000a */
[----:B------:R-:W-:Y:S02]  /*1250*/  FADD.FTZ R7, -R20, R7 ;  /* 0x0000000714077221 */ /* 0x000fe40000010100 */
[----:B------:R-:W-:-:S04]  /*1260*/  FFMA.FTZ R10, R11, R11, R10 ;  /* 0x0000000b0b0a7223 */ /* 0x000fc8000001000a */
[----:B------:R-:W-:Y:S01]  /*1270*/  FFMA.FTZ R21, R7, R7, R10 ;  /* 0x0000000707157223 */ /* 0x000fe2000001000a */
[----:B------:R-:W-:Y:S06]  /*1280*/  @!P0 BRA `(.L_x_2446) ;  /* 0xfffffffc00648947 */ /* 0x000fec000383ffff */
.L_x_2442:
[----:B------:R-:W-:Y:S05]  /*1290*/  BSYNC.RECONVERGENT B0 ;  /* 0x0000000000007941 */ /* 0x000fea0003800200 */
.L_x_2441:
[----:B------:R-:W0:Y:S01]  /*12a0*/  SHFL.BFLY PT, R4, R21, 0x10, 0x1f ;  /* 0x0e001f0015047f89 */ /* 0x000e2200000e0000 */
[----:B------:R-:W-:Y:S02]  /*12b0*/  ISETP.NE.AND P0, PT, R16, RZ, PT ;  /* 0x000000ff1000720c */ /* 0x000fe40003f05270 */
[----:B------:R-:W-:Y:S01]  /*12c0*/  FSETP.GT.FTZ.AND P1, PT, R14, R17, PT ;  /* 0x000000110e00720b */ /* 0x000fe20003f34000 */
        /* <DEDUP_REMOVED lines=9> */
[----:B------:R-:W-:-:S04]  /*1360*/  HFMA2 R8, -RZ, RZ, 0, 0 ;  /* 0x00000000ff087431 */ /* 0x000fc800000001ff */
[----:B------:R-:W-:Y:S01]  /*1370*/  @!P0 STS [R18], R9 ;  /* 0x0000000912008388 */ /* 0x000fe20000000800 */
[----:B------:R-:W-:Y:S01]  /*1380*/  BAR.SYNC.DEFER_BLOCKING 0x0 ;  /* 0x0000000000007b1d */ /* 0x000fe20000010000 */
[----:B------:R-:W-:-:S13]  /*1390*/  ISETP.NE.AND P0, PT, R0, RZ, PT ;  /* 0x000000ff0000720c */ /* 0x000fda0003f05270 */
[----:B------:R-:W0:Y:S01]  /*13a0*/  @!P0 LDC R10, c[0x0][0x3a8] ;  /* 0x0000ea00ff0a8b82 */ /* 0x000e220000000800 */
[----:B------:R-:W1:Y:S01]  /*13b0*/  @P1 LDS R8, [R19] ;  /* 0x0000000013081984 */ /* 0x000e620000000800 */
[----:B------:R-:W-:-:S03]  /*13c0*/  ISETP.GE.AND P1, PT, R0, UR4, PT ;  /* 0x0000000400007c0c */ /* 0x000fc6000bf26270 */
[----:B-1----:R-:W1:Y:S02]  /*13d0*/  SHFL.BFLY PT, R5, R8, 0x10, 0x1f ;  /* 0x0e001f0008057f89 */ /* 0x002e6400000e0000 */
[----:B-1----:R-:W-:Y:S01]  /*13e0*/  FADD.FTZ R5, R5, R8 ;  /* 0x0000000805057221 */ /* 0x002fe20000010000 */
[----:B------:R-:W-:-:S04]  /*13f0*/  @!P0 I2FP.F32.S32 R8, UR5 ;  /* 0x0000000500088c45 */ /* 0x000fc80008201400 */
[----:B------:R-:W1:Y:S02]  /*1400*/  SHFL.BFLY PT, R4, R5, 0x8, 0x1f ;  /* 0x0d001f0005047f89 */ /* 0x000e6400000e0000 */
[----:B------:R-:W0:Y:S01]  /*1410*/  @!P0 MUFU.RCP R8, R8 ;  /* 0x0000000800088308 */ /* 0x000e220000001000 */
        /* <DEDUP_REMOVED lines=13> */
[----:B------:R-:W1:Y:S01]  /*14f0*/  I2F.U32.RP R9, R3 ;  /* 0x0000000300097306 */ /* 0x000e620000209000 */
[----:B------:R-:W-:Y:S01]  /*1500*/  IADD3 R6, PT, PT, R0, R3, RZ ;  /* 0x0000000300067210 */ /* 0x000fe20007ffe0ff */
[----:B------:R-:W2:Y:S01]  /*1510*/  S2UR UR6, SR_CTAID.X ;  /* 0x00000000000679c3 */ /* 0x000ea20000002500 */
[----:B------:R-:W-:Y:S01]  /*1520*/  ISETP.NE.U32.AND P2, PT, R3, RZ, PT ;  /* 0x000000ff0300720c */ /* 0x000fe20003f45070 */
[----:B------:R-:W3:Y:S01]  /*1530*/  LDCU.64 UR10, c[0x0][0x398] ;  /* 0x00007300ff0a77ac */ /* 0x000ee20008000a00 */
[C---:B------:R-:W-:Y:S01]  /*1540*/  ISETP.GE.U32.AND P0, PT, R6.reuse, UR4, PT ;  /* 0x0000000406007c0c */ /* 0x040fe2000bf06070 */
[----:B------:R-:W-:Y:S01]  /*1550*/  BSSY.RECONVERGENT B0, `(.L_x_2447) ;  /* 0x0000040000007945 */ /* 0x000fe20003800200 */
[----:B------:R-:W-:Y:S01]  /*1560*/  VIMNMX.U32 R7, PT, PT, R6, UR4, !PT ;  /* 0x0000000406077c48 */ /* 0x000fe2000ffe0000 */
[----:B------:R-:W4:Y:S01]  /*1570*/  LDCU.64 UR12, c[0x0][0x3a0] ;  /* 0x00007400ff0c77ac */ /* 0x000f220008000a00 */
[----:B-1----:R-:W0:Y:S01]  /*1580*/  MUFU.RCP R9, R9 ;  /* 0x0000000900097308 */ /* 0x002e220000001000 */
[----:B--2---:R-:W-:-:S04]  /*1590*/  UIMAD UR6, UR6, UR5, URZ ;  /* 0x00000005060672a4 */ /* 0x004fc8000f8e02ff */
[----:B------:R-:W-:Y:S01]  /*15a0*/  USHF.R.U32.HI UR6, URZ, 0x1, UR6 ;  /* 0x00000001ff067899 */ /* 0x000fe20008011606 */
[----:B0-----:R-:W-:-:S04]  /*15b0*/  IADD3 R4, PT, PT, R9, 0xffffffe, RZ ;  /* 0x0ffffffe09047810 */ /* 0x001fc80007ffe0ff */
[----:B------:R0:W1:Y:S02]  /*15c0*/  F2I.FTZ.U32.TRUNC.NTZ R5, R4 ;  /* 0x0000000400057305 */ /* 0x000064000021f000 */
[----:B0-----:R-:W-:Y:S02]  /*15d0*/  MOV R4, RZ ;  /* 0x000000ff00047202 */ /* 0x001fe40000000f00 */
[----:B-1----:R-:W-:-:S05]  /*15e0*/  IADD3 R8, PT, PT, RZ, -R5, RZ ;  /* 0x80000005ff087210 */ /* 0x002fca0007ffe0ff */
[----:B------:R-:W-:Y:S01]  /*15f0*/  IMAD R11, R8, R3, RZ ;  /* 0x00000003080b7224 */ /* 0x000fe200078e02ff */
[----:B------:R-:W-:-:S03]  /*1600*/  SEL R8, RZ, 0x1, P0 ;  /* 0x00000001ff087807 */ /* 0x000fc60000000000 */
[----:B------:R-:W-:Y:S01]  /*1610*/  IMAD.HI.U32 R11, R5, R11, R4 ;  /* 0x0000000b050b7227 */ /* 0x000fe200078e0004 */
[----:B------:R-:W-:-:S05]  /*1620*/  IADD3 R6, PT, PT, R7, -R6, -R8 ;  /* 0x8000000607067210 */ /* 0x000fca0007ffe808 */
[----:B------:R-:W-:-:S05]  /*1630*/  IMAD.HI.U32 R11, R11, R6, RZ ;  /* 0x000000060b0b7227 */ /* 0x000fca00078e00ff */
[----:B------:R-:W-:-:S05]  /*1640*/  IADD3 R4, PT, PT, -R11, RZ, RZ ;  /* 0x000000ff0b047210 */ /* 0x000fca0007ffe1ff */
[----:B------:R-:W-:-:S05]  /*1650*/  IMAD R4, R3, R4, R6 ;  /* 0x0000000403047224 */ /* 0x000fca00078e0206 */
[----:B------:R-:W-:-:S13]  /*1660*/  ISETP.GE.U32.AND P0, PT, R4, R3, PT ;  /* 0x000000030400720c */ /* 0x000fda0003f06070 */
[-C--:B------:R-:W-:Y:S02]  /*1670*/  @P0 IADD3 R4, PT, PT, R4, -R3.reuse, RZ ;  /* 0x8000000304040210 */ /* 0x080fe40007ffe0ff */
[----:B------:R-:W-:Y:S02]  /*1680*/  @P0 IADD3 R11, PT, PT, R11, 0x1, RZ ;  /* 0x000000010b0b0810 */ /* 0x000fe40007ffe0ff */
[----:B------:R-:W-:-:S13]  /*1690*/  ISETP.GE.U32.AND P1, PT, R4, R3, PT ;  /* 0x000000030400720c */ /* 0x000fda0003f26070 */
[----:B------:R-:W-:Y:S02]  /*16a0*/  @P1 IADD3 R11, PT, PT, R11, 0x1, RZ ;  /* 0x000000010b0b1810 */ /* 0x000fe40007ffe0ff */
[----:B------:R-:W-:-:S04]  /*16b0*/  @!P2 LOP3.LUT R11, RZ, R3, RZ, 0x33, !PT ;  /* 0x00000003ff0ba212 */ /* 0x000fc800078e33ff */
[----:B------:R-:W-:-:S04]  /*16c0*/  IADD3 R8, PT, PT, R8, R11, RZ ;  /* 0x0000000b08087210 */ /* 0x000fc80007ffe0ff */
[C---:B------:R-:W-:Y:S02]  /*16d0*/  LOP3.LUT R4, R8.reuse, 0x3, RZ, 0xc0, !PT ;  /* 0x0000000308047812 */ /* 0x040fe400078ec0ff */
[----:B------:R-:W-:Y:S02]  /*16e0*/  ISETP.GE.U32.AND P0, PT, R8, 0x3, PT ;  /* 0x000000030800780c */ /* 0x000fe40003f06070 */
[----:B------:R-:W-:Y:S02]  /*16f0*/  ISETP.NE.AND P1, PT, R4, 0x3, PT ;  /* 0x000000030400780c */ /* 0x000fe40003f25270 */
[----:B------:R-:W-:-:S06]  /*1700*/  LEA R4, R2, R15, 0x18 ;  /* 0x0000000f02047211 */ /* 0x000fcc00078ec0ff */
[----:B------:R-:W0:Y:S05]  /*1710*/  LDS.64 R4, [R4] ;  /* 0x0000000004047984 */ /* 0x000e2a0000000a00 */
[----:B---34-:R-:W-:Y:S05]  /*1720*/  @!P1 BRA `(.L_x_2448) ;  /* 0x0000000000889947 */ /* 0x018fea0003800000 */
[----:B------:R-:W1:Y:S01]  /*1730*/  LDC.64 R6, c[0x0][0x380] ;  /* 0x0000e000ff067b82 */ /* 0x000e620000000a00 */
[----:B------:R-:W-:Y:S01]  /*1740*/  IADD3 R2, PT, PT, R8, 0x1, RZ ;  /* 0x0000000108027810 */ /* 0x000fe20007ffe0ff */
[----:B------:R-:W-:-:S03]  /*1750*/  IMAD.WIDE.U32 R8, R0, 0x4, RZ ;  /* 0x0000000400087825 */ /* 0x000fc600078e00ff */
[----:B------:R-:W-:Y:S02]  /*1760*/  LOP3.LUT R12, R2, 0x3, RZ, 0xc0, !PT ;  /* 0x00000003020c7812 */ /* 0x000fe400078ec0ff */
[----:B------:R-:W-:-:S03]  /*1770*/  IADD3 R2, PT, PT, R0, UR6, RZ ;  /* 0x0000000600027c10 */ /* 0x000fc6000fffe0ff */
[C---:B------:R-:W-:Y:S01]  /*1780*/  IMAD R0, R12.reuse, R3, R0 ;  /* 0x000000030c007224 */ /* 0x040fe200078e0200 */
[----:B------:R-:W-:-:S07]  /*1790*/  IADD3 R12, PT, PT, -R12, RZ, RZ ;  /* 0x000000ff0c0c7210 */ /* 0x000fce0007ffe1ff */
.L_x_2449:
[----:B-12---:R-:W-:Y:S01]  /*17a0*/  IMAD.WIDE R10, R2, 0x4, R6 ;  /* 0x00000004020a7825 */ /* 0x006fe200078e0206 */
[C---:B------:R-:W-:Y:S02]  /*17b0*/  IADD3 R14, P1, PT, R8.reuse, UR10, RZ ;  /* 0x0000000a080e7c10 */ /* 0x040fe4000ff3e0ff */
[----:B------:R-:W-:Y:S02]  /*17c0*/  IADD3 R16, P2, PT, R8, UR12, RZ ;  /* 0x0000000c08107c10 */ /* 0x000fe4000ff5e0ff */
[----:B------:R-:W2:Y:S01]  /*17d0*/  LDG.E R13, desc[UR8][R10.64] ;  /* 0x000000080a0d7981 */ /* 0x000ea2000c1e1900 */
[C---:B------:R-:W-:Y:S02]  /*17e0*/  IADD3.X R15, PT, PT, R9.reuse, UR11, RZ, P1, !PT ;  /* 0x0000000b090f7c10 */ /* 0x040fe40008ffe4ff */
[----:B------:R-:W-:-:S03]  /*17f0*/  IADD3.X R17, PT, PT, R9, UR13, RZ, P2, !PT ;  /* 0x0000000d09117c10 */ /* 0x000fc600097fe4ff */
[----:B------:R-:W3:Y:S04]  /*1800*/  LDG.E.CONSTANT R14, desc[UR8][R14.64] ;  /* 0x000000080e0e7981 */ /* 0x000ee8000c1e9900 */
[----:B------:R-:W4:Y:S01]  /*1810*/  LDG.E.CONSTANT R16, desc[UR8][R16.64] ;  /* 0x0000000810107981 */ /* 0x000f22000c1e9900 */
[----:B------:R-:W-:Y:S01]  /*1820*/  IADD3 R12, PT, PT, R12, 0x1, RZ ;  /* 0x000000010c0c7810 */ /* 0x000fe20007ffe0ff */
[C---:B------:R-:W-:Y:S01]  /*1830*/  IMAD.WIDE.U32 R8, R3.reuse, 0x4, R8 ;  /* 0x0000000403087825 */ /* 0x040fe200078e0008 */
[----:B------:R-:W-:Y:S02]  /*1840*/  IADD3 R2, PT, PT, R3, R2, RZ ;  /* 0x0000000203027210 */ /* 0x000fe40007ffe0ff */
[----:B------:R-:W-:Y:S01]  /*1850*/  ISETP.NE.AND P1, PT, R12, RZ, PT ;  /* 0x000000ff0c00720c */ /* 0x000fe20003f25270 */
[----:B--2---:R-:W-:-:S02]  /*1860*/  HADD2.F32 R19, -RZ, R13.H0_H0 ;  /* 0x2000000dff137230 */ /* 0x004fc40000004100 */
[----:B------:R-:W-:-:S03]  /*1870*/  HADD2.F32 R13, -RZ, R13.H1_H1 ;  /* 0x3000000dff0d7230 */ /* 0x000fc60000004100 */
[C---:B0-----:R-:W-:Y:S01]  /*1880*/  FADD.FTZ R22, -R4.reuse, R19 ;  /* 0x0000001304167221 */ /* 0x041fe20000010100 */
[--C-:B---3--:R-:W-:Y:S02]  /*1890*/  HADD2.F32 R18, -RZ, R14.reuse.H1_H1 ;  /* 0x3000000eff127230 */ /* 0x108fe40000004100 */
[----:B------:R-:W-:Y:S01]  /*18a0*/  FADD.FTZ R24, -R4, R13 ;  /* 0x0000000d04187221 */ /* 0x000fe20000010100 */
[----:B------:R-:W-:Y:S02]  /*18b0*/  HADD2.F32 R13, -RZ, R14.H0_H0 ;  /* 0x2000000eff0d7230 */ /* 0x000fe40000004100 */
[-C--:B------:R-:W-:Y:S01]  /*18c0*/  FMUL.FTZ R22, R22, R5.reuse ;  /* 0x0000000516167220 */ /* 0x080fe20000410000 */
[--C-:B----4-:R-:W-:Y:S02]  /*18d0*/  HADD2.F32 R20, -RZ, R16.reuse.H0_H0 ;  /* 0x20000010ff147230 */ /* 0x110fe40000004100 */
[----:B------:R-:W-:Y:S01]  /*18e0*/  FMUL.FTZ R24, R24, R5 ;  /* 0x0000000518187220 */ /* 0x000fe20000410000 */
[----:B------:R-:W-:-:S02]  /*18f0*/  HADD2.F32 R19, -RZ, R16.H1_H1 ;  /* 0x30000010ff137230 */ /* 0x000fc40000004100 */
[----:B------:R-:W-:-:S03]  /*1900*/  FFMA.FTZ R13, R13, R22, R20 ;  /* 0x000000160d0d7223 */ /* 0x000fc60000010014 */
[----:B------:R-:W-:-:S05]  /*1910*/  FFMA.FTZ R18, R18, R24, R19 ;  /* 0x0000001812127223 */ /* 0x000fca0000010013 */
[----:B------:R-:W-:-:S05]  /*1920*/  F2FP.F16.F32.PACK_AB R13, R18, R13 ;  /* 0x0000000d120d723e */ /* 0x000fca00000000ff */
[----:B------:R2:W-:Y:S01]  /*1930*/  STG.E desc[UR8][R10.64], R13 ;  /* 0x0000000d0a007986 */ /* 0x0005e2000c101908 */
[----:B------:R-:W-:Y:S05]  /*1940*/  @P1 BRA `(.L_x_2449) ;  /* 0xfffffffc00941947 */ /* 0x000fea000383ffff */
.L_x_2448:
[----:B------:R-:W-:Y:S05]  /*1950*/  BSYNC.RECONVERGENT B0 ;  /* 0x0000000000007941 */ /* 0x000fea0003800200 */
.L_x_2447:
[----:B------:R-:W-:Y:S05]  /*1960*/  @!P0 EXIT ;  /* 0x000000000000894d */ /* 0x000fea0003800000 */
[----:B------:R-:W1:Y:S01]  /*1970*/  LDC.64 R6, c[0x0][0x380] ;  /* 0x0000e000ff067b82 */ /* 0x000e620000000a00 */
[C---:B------:R-:W-:Y:S01]  /*1980*/  LEA R17, R3.reuse, R0, 0x1 ;  /* 0x0000000003117211 */ /* 0x040fe200078e08ff */
[C---:B------:R-:W-:Y:S01]  /*1990*/  IMAD R19, R3.reuse, 0x3, R0 ;  /* 0x0000000303137824 */ /* 0x040fe200078e0200 */
[----:B------:R-:W-:Y:S02]  /*19a0*/  SHF.L.U32 R2, R3, 0x2, RZ ;  /* 0x0000000203027819 */ /* 0x000fe400000006ff */
[C---:B------:R-:W-:Y:S02]  /*19b0*/  IADD3 R21, PT, PT, R0.reuse, R3, RZ ;  /* 0x0000000300157210 */ /* 0x040fe40007ffe0ff */
[----:B------:R-:W-:Y:S01]  /*19c0*/  IADD3 R23, PT, PT, R0, UR6, RZ ;  /* 0x0000000600177c10 */ /* 0x000fe2000fffe0ff */
[----:B------:R-:W3:Y:S08]  /*19d0*/  LDC.64 R8, c[0x0][0x398] ;  /* 0x0000e600ff087b82 */ /* 0x000ef00000000a00 */
[----:B--2---:R-:W2:Y:S02]  /*19e0*/  LDC.64 R10, c[0x0][0x3a0] ;  /* 0x0000e800ff0a7b82 */ /* 0x004ea40000000a00 */
.L_x_2450:
[----:B-1--4-:R-:W-:-:S04]  /*19f0*/  IMAD.WIDE R14, R23, 0x4, R6 ;  /* 0x00000004170e7825 */ /* 0x012fc800078e0206 */
[C---:B---3--:R-:W-:Y:S01]  /*1a00*/  IMAD.WIDE.U32 R12, R0.reuse, 0x4, R8 ;  /* 0x00000004000c7825 */ /* 0x048fe200078e0008 */
[----:B------:R-:W3:Y:S03]  /*1a10*/  LDG.E R16, desc[UR8][R14.64] ;  /* 0x000000080e107981 */ /* 0x000ee6000c1e1900 */
[----:B--2---:R-:W-:Y:S02]  /*1a20*/  IMAD.WIDE.U32 R24, R0, 0x4, R10 ;  /* 0x0000000400187825 */ /* 0x004fe400078e000a */
[----:B------:R-:W2:Y:S04]  /*1a30*/  LDG.E.CONSTANT R12, desc[UR8][R12.64] ;  /* 0x000000080c0c7981 */ /* 0x000ea8000c1e9900 */
[----:B------:R-:W4:Y:S01]  /*1a40*/  LDG.E.CONSTANT R24, desc[UR8][R24.64] ;  /* 0x0000000818187981 */ /* 0x000f22000c1e9900 */
[----:B---3--:R-:W-:-:S02]  /*1a50*/  HADD2.F32 R27, -RZ, R16.H0_H0 ;  /* 0x20000010ff1b7230 */ /* 0x008fc40000004100 */
[----:B------:R-:W-:-:S03]  /*1a60*/  HADD2.F32 R29, -RZ, R16.H1_H1 ;  /* 0x30000010ff1d7230 */ /* 0x000fc60000004100 */
[C---:B0-----:R-:W-:Y:S01]  /*1a70*/  FADD.FTZ R20, -R4.reuse, R27 ;  /* 0x0000001b04147221 */ /* 0x041fe20000010100 */
[--C-:B--2---:R-:W-:Y:S02]  /*1a80*/  HADD2.F32 R18, -RZ, R12.reuse.H0_H0 ;  /* 0x2000000cff127230 */ /* 0x104fe40000004100 */
[----:B------:R-:W-:Y:S01]  /*1a90*/  FADD.FTZ R22, -R4, R29 ;  /* 0x0000001d04167221 */ /* 0x000fe20000010100 */
[----:B------:R-:W-:Y:S02]  /*1aa0*/  HADD2.F32 R16, -RZ, R12.H1_H1 ;  /* 0x3000000cff107230 */ /* 0x000fe40000004100 */
[-C--:B------:R-:W-:Y:S01]  /*1ab0*/  FMUL.FTZ R20, R20, R5.reuse ;  /* 0x0000000514147220 */ /* 0x080fe20000410000 */
[--C-:B----4-:R-:W-:Y:S02]  /*1ac0*/  HADD2.F32 R27, -RZ, R24.reuse.H0_H0 ;  /* 0x20000018ff1b7230 */ /* 0x110fe40000004100 */
[----:B------:R-:W-:Y:S01]  /*1ad0*/  FMUL.FTZ R22, R22, R5 ;  /* 0x0000000516167220 */ /* 0x000fe20000410000 */
[----:B------:R-:W-:Y:S01]  /*1ae0*/  HADD2.F32 R29, -RZ, R24.H1_H1 ;  /* 0x30000018ff1d7230 */ /* 0x000fe20000004100 */
[----:B------:R-:W-:Y:S01]  /*1af0*/  IADD3 R12, P0, PT, R2, R14, RZ ;  /* 0x0000000e020c7210 */ /* 0x000fe20007f1e0ff */
[----:B------:R-:W-:-:S04]  /*1b00*/  IMAD.WIDE.U32 R24, R21, 0x4, R8 ;  /* 0x0000000415187825 */ /* 0x000fc800078e0008 */
[----:B------:R-:W-:Y:S01]  /*1b10*/  FFMA.FTZ R18, R18, R20, R27 ;  /* 0x0000001412127223 */ /* 0x000fe2000001001b */
[----:B------:R-:W-:Y:S01]  /*1b20*/  FFMA.FTZ R29, R16, R22, R29 ;  /* 0x00000016101d7223 */ /* 0x000fe2000001001d */
[----:B------:R-:W-:Y:S01]  /*1b30*/  IADD3.X R13, PT, PT, RZ, R15, RZ, P0, !PT ;  /* 0x0000000fff0d7210 */ /* 0x000fe200007fe4ff */
[----:B------:R-:W2:Y:S03]  /*1b40*/  LDG.E.CONSTANT R24, desc[UR8][R24.64] ;  /* 0x0000000818187981 */ /* 0x000ea6000c1e9900 */
[----:B------:R-:W-:Y:S01]  /*1b50*/  F2FP.F16.F32.PACK_AB R29, R29, R18 ;  /* 0x000000121d1d723e */ /* 0x000fe200000000ff */
[----:B------:R-:W-:-:S04]  /*1b60*/  IMAD.WIDE.U32 R26, R21, 0x4, R10 ;  /* 0x00000004151a7825 */ /* 0x000fc800078e000a */
[----:B------:R0:W-:Y:S04]  /*1b70*/  STG.E desc[UR8][R14.64], R29 ;  /* 0x0000001d0e007986 */ /* 0x0001e8000c101908 */
[----:B------:R-:W3:Y:S04]  /*1b80*/  LDG.E R16, desc[UR8][R12.64] ;  /* 0x000000080c107981 */ /* 0x000ee8000c1e1900 */
[----:B------:R-:W4:Y:S01]  /*1b90*/  LDG.E.CONSTANT R26, desc[UR8][R26.64] ;  /* 0x000000081a1a7981 */ /* 0x000f22000c1e9900 */
[----:B0-----:R-:W-:Y:S01]  /*1ba0*/  IADD3 R14, P0, PT, R2, R12, RZ ;  /* 0x0000000c020e7210 */ /* 0x001fe20007f1e0ff */
[----:B--2---:R-:W-:-:S02]  /*1bb0*/  HADD2.F32 R22, -RZ, R24.H0_H0 ;  /* 0x20000018ff167230 */ /* 0x004fc40000004100 */
[--C-:B---3--:R-:W-:Y:S02]  /*1bc0*/  HADD2.F32 R18, -RZ, R16.reuse.H0_H0 ;  /* 0x20000010ff127230 */ /* 0x108fe40000004100 */
[----:B------:R-:W-:-:S03]  /*1bd0*/  HADD2.F32 R20, -RZ, R16.H1_H1 ;  /* 0x30000010ff147230 */ /* 0x000fc60000004100 */
[C---:B------:R-:W-:Y:S02]  /*1be0*/  FADD.FTZ R18, -R4.reuse, R18 ;  /* 0x0000001204127221 */ /* 0x040fe40000010100 */
[----:B------:R-:W-:Y:S01]  /*1bf0*/  FADD.FTZ R20, -R4, R20 ;  /* 0x0000001404147221 */ /* 0x000fe20000010100 */
[----:B------:R-:W-:Y:S02]  /*1c00*/  HADD2.F32 R16, -RZ, R24.H1_H1 ;  /* 0x30000018ff107230 */ /* 0x000fe40000004100 */
[-C--:B------:R-:W-:Y:S01]  /*1c10*/  FMUL.FTZ R18, R18, R5.reuse ;  /* 0x0000000512127220 */ /* 0x080fe20000410000 */
[--C-:B----4-:R-:W-:Y:S02]  /*1c20*/  HADD2.F32 R15, -RZ, R26.reuse.H0_H0 ;  /* 0x2000001aff0f7230 */ /* 0x110fe40000004100 */
[----:B------:R-:W-:Y:S01]  /*1c30*/  FMUL.FTZ R20, R20, R5 ;  /* 0x0000000514147220 */ /* 0x000fe20000410000 */
[----:B------:R-:W-:Y:S02]  /*1c40*/  HADD2.F32 R29, -RZ, R26.H1_H1 ;  /* 0x3000001aff1d7230 */ /* 0x000fe40000004100 */
[----:B------:R-:W-:-:S03]  /*1c50*/  FFMA.FTZ R18, R22, R18, R15 ;  /* 0x0000001216127223 */ /* 0x000fc6000001000f */
[----:B------:R-:W-:Y:S01]  /*1c60*/  FFMA.FTZ R29, R16, R20, R29 ;  /* 0x00000014101d7223 */ /* 0x000fe2000001001d */
[----:B------:R-:W-:-:S04]  /*1c70*/  IADD3.X R15, PT, PT, RZ, R13, RZ, P0, !PT ;  /* 0x0000000dff0f7210 */ /* 0x000fc800007fe4ff */
[----:B------:R-:W-:Y:S01]  /*1c80*/  F2FP.F16.F32.PACK_AB R29, R29, R18 ;  /* 0x000000121d1d723e */ /* 0x000fe200000000ff */
[----:B------:R-:W-:-:S04]  /*1c90*/  IMAD.WIDE.U32 R24, R17, 0x4, R8 ;  /* 0x0000000411187825 */ /* 0x000fc800078e0008 */
[----:B------:R0:W-:Y:S01]  /*1ca0*/  STG.E desc[UR8][R12.64], R29 ;  /* 0x0000001d0c007986 */ /* 0x0001e2000c101908 */
[----:B------:R-:W-:-:S03]  /*1cb0*/  IMAD.WIDE.U32 R26, R17, 0x4, R10 ;  /* 0x00000004111a7825 */ /* 0x000fc600078e000a */
[----:B------:R-:W2:Y:S04]  /*1cc0*/  LDG.E R16, desc[UR8][R14.64] ;  /* 0x000000080e107981 */ /* 0x000ea8000c1e1900 */
[----:B------:R-:W3:Y:S04]  /*1cd0*/  LDG.E.CONSTANT R24, desc[UR8][R24.64] ;  /* 0x0000000818187981 */ /* 0x000ee8000c1e9900 */
[----:B------:R-:W4:Y:S01]  /*1ce0*/  LDG.E.CONSTANT R26, desc[UR8][R26.64] ;  /* 0x000000081a1a7981 */ /* 0x000f22000c1e9900 */
[----:B0-----:R-:W-:Y:S01]  /*1cf0*/  IADD3 R12, P0, PT, R2, R14, RZ ;  /* 0x0000000e020c7210 */ /* 0x001fe20007f1e0ff */
[----:B--2---:R-:W-:-:S02]  /*1d00*/  HADD2.F32 R18, -RZ, R16.H0_H0 ;  /* 0x20000010ff127230 */ /* 0x004fc40000004100 */
[----:B------:R-:W-:-:S03]  /*1d10*/  HADD2.F32 R20, -RZ, R16.H1_H1 ;  /* 0x30000010ff147230 */ /* 0x000fc60000004100 */
[C---:B------:R-:W-:Y:S02]  /*1d20*/  FADD.FTZ R18, -R4.reuse, R18 ;  /* 0x0000001204127221 */ /* 0x040fe40000010100 */
[----:B------:R-:W-:Y:S01]  /*1d30*/  FADD.FTZ R20, -R4, R20 ;  /* 0x0000001404147221 */ /* 0x000fe20000010100 */
[--C-:B---3--:R-:W-:Y:S02]  /*1d40*/  HADD2.F32 R22, -RZ, R24.reuse.H0_H0 ;  /* 0x20000018ff167230 */ /* 0x108fe40000004100 */
[-C--:B------:R-:W-:Y:S01]  /*1d50*/  FMUL.FTZ R18, R18, R5.reuse ;  /* 0x0000000512127220 */ /* 0x080fe20000410000 */
[----:B------:R-:W-:Y:S02]  /*1d60*/  HADD2.F32 R16, -RZ, R24.H1_H1 ;  /* 0x30000018ff107230 */ /* 0x000fe40000004100 */
[----:B------:R-:W-:Y:S01]  /*1d70*/  FMUL.FTZ R20, R20, R5 ;  /* 0x0000000514147220 */ /* 0x000fe20000410000 */
[--C-:B----4-:R-:W-:Y:S02]  /*1d80*/  HADD2.F32 R13, -RZ, R26.reuse.H0_H0 ;  /* 0x2000001aff0d7230 */ /* 0x110fe40000004100 */
[----:B------:R-:W-:-:S03]  /*1d90*/  HADD2.F32 R29, -RZ, R26.H1_H1 ;  /* 0x3000001aff1d7230 */ /* 0x000fc60000004100 */
[----:B------:R-:W-:Y:S02]  /*1da0*/  FFMA.FTZ R18, R22, R18, R13 ;  /* 0x0000001216127223 */ /* 0x000fe4000001000d */
        /* <DEDUP_REMOVED lines=8> */
[----:B------:R-:W0:Y:S01]  /*1e30*/  LDG.E.CONSTANT R26, desc[UR8][R26.64] ;  /* 0x000000081a1a7981 */ /* 0x000e22000c1e9900 */
[----:B------:R-:W-:-:S04]  /*1e40*/  IADD3 R0, PT, PT, R3, R0, R3 ;  /* 0x0000000003007210 */ /* 0x000fc80007ffe003 */
[----:B------:R-:W-:-:S04]  /*1e50*/  IADD3 R0, PT, PT, R3, R0, R3 ;  /* 0x0000000003007210 */ /* 0x000fc80007ffe003 */
[----:B------:R-:W-:Y:S02]  /*1e60*/  ISETP.GE.AND P0, PT, R0, UR4, PT ;  /* 0x0000000400007c0c */ /* 0x000fe4000bf06270 */
[C---:B------:R-:W-:Y:S02]  /*1e70*/  IADD3 R17, PT, PT, R2.reuse, R17, RZ ;  /* 0x0000001102117210 */ /* 0x040fe40007ffe0ff */
[C---:B------:R-:W-:Y:S02]  /*1e80*/  IADD3 R19, PT, PT, R2.reuse, R19, RZ ;  /* 0x0000001302137210 */ /* 0x040fe40007ffe0ff */
[C---:B------:R-:W-:Y:S02]  /*1e90*/  IADD3 R21, PT, PT, R2.reuse, R21, RZ ;  /* 0x0000001502157210 */ /* 0x040fe40007ffe0ff */
[----:B------:R-:W-:Y:S01]  /*1ea0*/  IADD3 R23, PT, PT, R2, R23, RZ ;  /* 0x0000001702177210 */ /* 0x000fe20007ffe0ff */
[--C-:B--2---:R-:W-:Y:S02]  /*1eb0*/  HADD2.F32 R18, -RZ, R16.reuse.H0_H0 ;  /* 0x20000010ff127230 */ /* 0x104fe40000004100 */
[----:B------:R-:W-:-:S03]  /*1ec0*/  HADD2.F32 R16, -RZ, R16.H1_H1 ;  /* 0x30000010ff107230 */ /* 0x000fc60000004100 */
[C---:B------:R-:W-:Y:S02]  /*1ed0*/  FADD.FTZ R18, -R4.reuse, R18 ;  /* 0x0000001204127221 */ /* 0x040fe40000010100 */
[----:B------:R-:W-:Y:S01]  /*1ee0*/  FADD.FTZ R16, -R4, R16 ;  /* 0x0000001004107221 */ /* 0x000fe20000010100 */
[--C-:B---3--:R-:W-:Y:S02]  /*1ef0*/  HADD2.F32 R20, -RZ, R24.reuse.H0_H0 ;  /* 0x20000018ff147230 */ /* 0x108fe40000004100 */
[-C--:B------:R-:W-:Y:S01]  /*1f00*/  FMUL.FTZ R18, R18, R5.reuse ;  /* 0x0000000512127220 */ /* 0x080fe20000410000 */
[----:B------:R-:W-:Y:S02]  /*1f10*/  HADD2.F32 R22, -RZ, R24.H1_H1 ;  /* 0x30000018ff167230 */ /* 0x000fe40000004100 */
[----:B------:R-:W-:Y:S01]  /*1f20*/  FMUL.FTZ R16, R16, R5 ;  /* 0x0000000510107220 */ /* 0x000fe20000410000 */
[--C-:B0-----:R-:W-:Y:S02]  /*1f30*/  HADD2.F32 R15, -RZ, R26.reuse.H0_H0 ;  /* 0x2000001aff0f7230 */ /* 0x101fe40000004100 */
[----:B------:R-:W-:-:S03]  /*1f40*/  HADD2.F32 R29, -RZ, R26.H1_H1 ;  /* 0x3000001aff1d7230 */ /* 0x000fc60000004100 */
[----:B------:R-:W-:Y:S02]  /*1f50*/  FFMA.FTZ R15, R20, R18, R15 ;  /* 0x00000012140f7223 */ /* 0x000fe4000001000f */
[----:B------:R-:W-:-:S05]  /*1f60*/  FFMA.FTZ R16, R22, R16, R29 ;  /* 0x0000001016107223 */ /* 0x000fca000001001d */
[----:B------:R-:W-:-:S05]  /*1f70*/  F2FP.F16.F32.PACK_AB R15, R16, R15 ;  /* 0x0000000f100f723e */ /* 0x000fca00000000ff */
[----:B------:R4:W-:Y:S01]  /*1f80*/  STG.E desc[UR8][R12.64], R15 ;  /* 0x0000000f0c007986 */ /* 0x0009e2000c101908 */
[----:B------:R-:W-:Y:S05]  /*1f90*/  @!P0 BRA `(.L_x_2450) ;  /* 0xfffffff800948947 */ /* 0x000fea000383ffff */
[----:B------:R-:W-:Y:S05]  /*1fa0*/  EXIT ;  /* 0x000000000000794d */ /* 0x000fea0003800000 */
.L_x_2451:
        /* <DEDUP_REMOVED lines=13> */
.L_x_2656:


//--------------------- .text._ZN17fastertransformer28addBiasResidualPostLayerNormI6__halfLi2EEEvPT_PKS2_S5_S5_S5_fii --------------------------
	.section	.text._ZN17fastertransformer28addBiasResidualPostLayerNormI6__halfLi2EEEvPT_PKS2_S5_S5_S5_fii,"ax",@progbits
	.align	128
        .global         _ZN17fastertransformer28addBiasResidualPostLayerNormI6__halfLi2EEEvPT_PKS2_S5_S5_S5_fii
        .type           _ZN17fastertransformer28addBiasResidualPostLayerNormI6__halfLi2EEEvPT_PKS2_S5_S5_S5_fii,@function
        .size           _ZN17fastertransformer28addBiasResidualPostLayerNormI6__halfLi2EEEvPT_PKS2_S5_S5_S5_fii,(.L_x_2657 - _ZN17fastertransformer28addBiasResidualPostLayerNormI6__halfLi2EEEvPT_PKS2_S5_S5_S5_fii)
        .other          _ZN17fastertransformer28addBiasResidualPostLayerNormI6__halfLi2EEEvPT_PKS2_S5_S5_S5_fii,@"STO_CUDA_ENTRY STV_DEFAULT"
_ZN17fastertransformer28addBiasResidualPostLayerNormI6__halfLi2EEEvPT_PKS2_S5_S5_S5_fii:
.text._ZN17fastertransformer28addBiasResidualPostLayerNormI6__halfLi2EEEvPT_PKS2_S5_S5_S5_fii:
        /* <DEDUP_REMOVED lines=8> */
[----:B------:R-:W0:Y:S01]  /*0080*/  LDC R17, c[0x0][0x360] ;  /* 0x0000d800ff117b82 */ /* 0x000e220000000800 */
[----:B------:R-:W1:Y:S07]  /*0090*/  S2R R9, SR_CTAID.X ;  /* 0x0000000000097919 */ /* 0x000e6e0000002500 */
[----:B------:R-:W2:Y:S08]  /*00a0*/  LDC.64 R12, c[0x0][0x380] ;  /* 0x0000e000ff0c7b82 */ /* 0x000eb00000000a00 */
[----:B------:R-:W3:Y:S08]  /*00b0*/  LDC.64 R4, c[0x0][0x388] ;  /* 0x0000e200ff047b82 */ /* 0x000ef00000000a00 */
[----:B------:R-:W4:Y:S01]  /*00c0*/  LDC.64 R10, c[0x0][0x390] ;  /* 0x0000e400ff0a7b82 */ /* 0x000f220000000a00 */
[----:B0-----:R-:W-:-:S04]  /*00d0*/  IADD3 R0, PT, PT, R2, R17, RZ ;  /* 0x0000001102007210 */ /* 0x001fc80007ffe0ff */
[----:B------:R-:W-:Y:S01]  /*00e0*/  ISETP.GE.U32.AND P1, PT, R0, UR6, PT ;  /* 0x0000000600007c0c */ /* 0x000fe2000bf26070 */
[----:B-1----:R-:W-:-:S04]  /*00f0*/  IMAD R9, R9, UR6, R2 ;  /* 0x0000000609097c24 */ /* 0x002fc8000f8e0202 */
[----:B--2---:R-:W-:-:S08]  /*0100*/  IMAD.WIDE.U32 R6, R9, 0x2, R12 ;  /* 0x0000000209067825 */ /* 0x004fd000078e000c */
[C---:B------:R-:W-:Y:S01]  /*0110*/  @!P1 IADD3 R15, PT, PT, R9.reuse, R17, RZ ;  /* 0x00000011090f9210 */ /* 0x040fe20007ffe0ff */
[----:B---3--:R-:W-:Y:S01]  /*0120*/  IMAD.WIDE.U32 R8, R9, 0x2, R4 ;  /* 0x0000000209087825 */ /* 0x008fe200078e0004 */
[----:B------:R-:W2:Y:S03]  /*0130*/  LDG.E.U16 R6, desc[UR4][R6.64] ;  /* 0x0000000406067981 */ /* 0x000ea6000c1e1500 */
[C---:B------:R-:W-:Y:S02]  /*0140*/  @!P1 IMAD.WIDE.U32 R12, R15.reuse, 0x2, R12 ;  /* 0x000000020f0c9825 */ /* 0x040fe400078e000c */
[----:B------:R-:W2:Y:S02]  /*0150*/  LDG.E.U16 R9, desc[UR4][R8.64] ;  /* 0x0000000408097981 */ /* 0x000ea4000c1e1500 */
[----:B----4-:R-:W-:Y:S02]  /*0160*/  IMAD.WIDE.U32 R10, R2, 0x2, R10 ;  /* 0x00000002020a7825 */ /* 0x010fe400078e000a */
[----:B------:R-:W3:Y:S02]  /*0170*/  @!P1 LDG.E.U16 R12, desc[UR4][R12.64] ;  /* 0x000000040c0c9981 */ /* 0x000ee4000c1e1500 */
[----:B------:R-:W-:-:S02]  /*0180*/  @!P1 IMAD.WIDE.U32 R14, R15, 0x2, R4 ;  /* 0x000000020f0e9825 */ /* 0x000fc400078e0004 */
[----:B------:R-:W4:Y:S02]  /*0190*/  LDG.E.U16.CONSTANT R5, desc[UR4][R10.64] ;  /* 0x000000040a057981 */ /* 0x000f24000c1e9500 */
[----:B------:R-:W-:Y:S02]  /*01a0*/  @!P1 IMAD.WIDE R16, R17, 0x2, R10 ;  /* 0x0000000211109825 */ /* 0x000fe400078e020a */
[----:B------:R-:W3:Y:S04]  /*01b0*/  @!P1 LDG.E.U16 R15, desc[UR4][R14.64] ;  /* 0x000000040e0f9981 */ /* 0x000ee8000c1e1500 */
[----:B------:R-:W5:Y:S01]  /*01c0*/  @!P1 LDG.E.U16.CONSTANT R17, desc[UR4][R16.64] ;  /* 0x0000000410119981 */ /* 0x000f62000c1e9500 */
[----:B--2---:R-:W-:-:S04]  /*01d0*/  HADD2 R9, R6.H0_H0, R9.H0_H0 ;  /* 0x2000000906097230 */ /* 0x004fc80000000800 */
[----:B----4-:R-:W-:Y:S02]  /*01e0*/  HADD2 R5, R9.H0_H0, R5.H0_H0 ;  /* 0x2000000509057230 */ /* 0x010fe40000000800 */
[----:B---3--:R-:W-:-:S03]  /*01f0*/  @!P1 HADD2 R15, R12.H0_H0, R15.H0_H0 ;  /* 0x2000000f0c0f9230 */ /* 0x008fc60000000800 */
[----:B------:R-:W-:Y:S02]  /*0200*/  HADD2.F32 R5, -RZ, R5.H0_H0 ;  /* 0x20000005ff057230 */ /* 0x000fe40000004100 */
[----:B-----5:R-:W-:-:S03]  /*0210*/  @!P1 HADD2 R15, R15.H0_H0, R17.H0_H0 ;  /* 0x200000110f0f9230 */ /* 0x020fc60000000800 */
[----:B------:R-:W-:Y:S02]  /*0220*/  FADD.FTZ R0, RZ, R5 ;  /* 0x00000005ff007221 */ /* 0x000fe40000010000 */
[----:B------:R-:W-:-:S05]  /*0230*/  @!P1 HADD2.F32 R3, -RZ, R15.H0_H0 ;  /* 0x2000000fff039230 */ /* 0x000fca0000004100 */
[----:B------:R-:W-:-:S07]  /*0240*/  @!P1 FADD.FTZ R0, R0, R3 ;  /* 0x0000000300009221 */ /* 0x000fce0000010000 */
.L_x_2453:
[----:B------:R-:W-:Y:S05]  /*0250*/  BSYNC.RECONVERGENT B0 ;  /* 0x0000000000007941 */ /* 0x000fea0003800200 */
.L_x_2452:
[----:B------:R-:W0:Y:S01]  /*0260*/  SHFL.BFLY PT, R7, R0, 0x10, 0x1f ;  /* 0x0e001f0000077f89 */ /* 0x000e2200000e0000 */
[----:B------:R-:W-:Y:S01]  /*0270*/  BSSY.RECONVERGENT B0, `(.L_x_2454) ;  /* 0x0000035000007945 */ /* 0x000fe20003800200 */
[----:B------:R-:W1:Y:S01]  /*0280*/  S2R R4, SR_CgaCtaId ;  /* 0x0000000000047919 */ /* 0x000e620000008800 */
[----:B0-----:R-:W-:-:S05]  /*0290*/  FADD.FTZ R6, R7, R0 ;  /* 0x0000000007067221 */ /* 0x001fca0000010000 */
[----:B------:R-:W0:Y:S02]  /*02a0*/  SHFL.BFLY PT, R7, R6, 0x8, 0x1f ;  /* 0x0d001f0006077f89 */ /* 0x000e2400000e0000 */
[----:B0-----:R-:W-:Y:S01]  /*02b0*/  FADD.FTZ R8, R6, R7 ;  /* 0x0000000706087221 */ /* 0x001fe20000010000 */
[----:B------:R-:W-:-:S04]  /*02c0*/  LOP3.LUT P2, R6, R2, 0x1f, RZ, 0xc0, !PT ;  /* 0x0000001f02067812 */ /* 0x000fc8000784c0ff */
[----:B------:R-:W0:Y:S02]  /*02d0*/  SHFL.BFLY PT, R7, R8, 0x4, 0x1f ;  /* 0x0c801f0008077f89 */ /* 0x000e2400000e0000 */
[----:B0-----:R-:W-:Y:S02]  /*02e0*/  FADD.FTZ R10, R8, R7 ;  /* 0x00000007080a7221 */ /* 0x001fe40000010000 */
[----:B------:R-:W0:Y:S03]  /*02f0*/  LDC R7, c[0x0][0x360] ;  /* 0x0000d800ff077b82 */ /* 0x000e260000000800 */
[----:B------:R-:W2:Y:S01]  /*0300*/  SHFL.BFLY PT, R9, R10, 0x2, 0x1f ;  /* 0x0c401f000a097f89 */ /* 0x000ea200000e0000 */
[----:B0-----:R-:W-:Y:S01]  /*0310*/  I2FP.F32.U32 R0, R7 ;  /* 0x0000000700007245 */ /* 0x001fe20000201000 */
[----:B--2---:R-:W-:Y:S01]  /*0320*/  FADD.FTZ R11, R10, R9 ;  /* 0x000000090a0b7221 */ /* 0x004fe20000010000 */
[----:B------:R-:W-:-:S03]  /*0330*/  MOV R9, 0x400 ;  /* 0x0000040000097802 */ /* 0x000fc60000000f00 */
[----:B------:R-:W-:Y:S01]  /*0340*/  FMUL.FTZ R15, R0, 0.03125 ;  /* 0x3d000000000f7820 */ /* 0x000fe20000410000 */
[----:B------:R-:W-:Y:S01]  /*0350*/  I2FP.F32.U32 R0, R2 ;  /* 0x0000000200007245 */ /* 0x000fe20000201000 */
[----:B------:R-:W0:Y:S01]  /*0360*/  SHFL.BFLY PT, R12, R11, 0x1, 0x1f ;  /* 0x0c201f000b0c7f89 */ /* 0x000e2200000e0000 */
[----:B------:R-:W-:Y:S02]  /*0370*/  IADD3 R13, PT, PT, R9, 0x8, RZ ;  /* 0x00000008090d7810 */ /* 0x000fe40007ffe0ff */
[----:B------:R-:W-:Y:S02]  /*0380*/  FSETP.GT.FTZ.AND P1, PT, R15, R0, PT ;  /* 0x000000000f00720b */ /* 0x000fe40003f34000 */
[----:B-1----:R-:W-:Y:S02]  /*0390*/  LEA R13, R4, R13, 0x18 ;  /* 0x0000000d040d7211 */ /* 0x002fe400078ec0ff */
[----:B------:R-:W-:Y:S02]  /*03a0*/  MOV R0, RZ ;  /* 0x000000ff00007202 */ /* 0x000fe40000000f00 */
[----:B------:R-:W-:-:S02]  /*03b0*/  LEA.HI R8, R2, R13, RZ, 0x1d ;  /* 0x0000000d02087211 */ /* 0x000fc400078fe8ff */
[----:B------:R-:W-:Y:S01]  /*03c0*/  LEA R10, R6, R13, 0x2 ;  /* 0x0000000d060a7211 */ /* 0x000fe200078e10ff */
[----:B0-----:R-:W-:-:S05]  /*03d0*/  FADD.FTZ R15, R11, R12 ;  /* 0x0000000c0b0f7221 */ /* 0x001fca0000010000 */
        /* <DEDUP_REMOVED lines=13> */
[----:B------:R-:W-:-:S04]  /*04b0*/  HFMA2 R12, -RZ, RZ, 0, 0 ;  /* 0x00000000ff0c7431 */ /* 0x000fc800000001ff */
        /* <DEDUP_REMOVED lines=8> */
[----:B------:R-:W-:Y:S02]  /*0540*/  LEA R13, R4, R9, 0x18 ;  /* 0x00000009040d7211 */ /* 0x000fe400078ec0ff */
[----:B0-----:R-:W-:-:S03]  /*0550*/  IADD3 R0, PT, PT, R2, R7, RZ ;  /* 0x0000000702007210 */ /* 0x001fc60007ffe0ff */
[----:B------:R-:W0:Y:S01]  /*0560*/  LDS R12, [R13] ;  /* 0x000000000d0c7984 */ /* 0x000e220000000800 */
[----:B------:R-:W-:Y:S01]  /*0570*/  ISETP.GE.U32.AND P3, PT, R0, UR6, PT ;  /* 0x0000000600007c0c */ /* 0x000fe2000bf66070 */
[--C-:B0-----:R-:W-:Y:S01]  /*0580*/  FADD.FTZ R0, R5, -R12.reuse ;  /* 0x8000000c05007221 */ /* 0x101fe20000010000 */
[----:B------:R-:W-:-:S03]  /*0590*/  FADD.FTZ R11, R3, -R12 ;  /* 0x8000000c030b7221 */ /* 0x000fc60000010000 */
[----:B------:R-:W-:-:S08]  /*05a0*/  FFMA.FTZ R12, R0, R0, RZ ;  /* 0x00000000000c7223 */ /* 0x000fd000000100ff */
[----:B------:R-:W-:-:S07]  /*05b0*/  @!P3 FFMA.FTZ R12, R11, R11, R12 ;  /* 0x0000000b0b0cb223 */ /* 0x000fce000001000c */
.L_x_2455:
[----:B------:R-:W-:Y:S05]  /*05c0*/  BSYNC.RECONVERGENT B0 ;  /* 0x0000000000007941 */ /* 0x000fea0003800200 */
.L_x_2454:
[----:B0-----:R-:W0:Y:S01]  /*05d0*/  SHFL.BFLY PT, R11, R12, 0x10, 0x1f ;  /* 0x0e001f000c0b7f89 */ /* 0x001e2200000e0000 */
[----:B------:R-:W-:Y:S02]  /*05e0*/  ISETP.NE.AND P3, PT, R6, RZ, PT ;  /* 0x000000ff0600720c */ /* 0x000fe40003f65270 */
        /* <DEDUP_REMOVED lines=10> */
[----:B------:R0:W-:Y:S01]  /*0690*/  @!P3 STS [R8], R15 ;  /* 0x0000000f0800b388 */ /* 0x0001e20000000800 */
[----:B------:R-:W-:Y:S08]  /*06a0*/  BAR.SYNC.DEFER_BLOCKING 0x0 ;  /* 0x0000000000007b1d */ /* 0x000ff00000010000 */
[----:B0-----:R-:W0:Y:S01]  /*06b0*/  @!P2 LDC R8, c[0x0][0x3a8] ;  /* 0x0000ea00ff08ab82 */ /* 0x001e220000000800 */
[----:B------:R1:W2:Y:S02]  /*06c0*/  @P1 LDS R6, [R10] ;  /* 0x000000000a061984 */ /* 0x0002a40000000800 */
[----:B-1----:R-:W-:-:S02]  /*06d0*/  @!P2 I2FP.F32.S32 R10, UR6 ;  /* 0x00000006000aac45 */ /* 0x002fc40008201400 */
[----:B--2---:R-:W1:Y:S02]  /*06e0*/  SHFL.BFLY PT, R11, R6, 0x10, 0x1f ;  /* 0x0e001f00060b7f89 */ /* 0x004e6400000e0000 */
[----:B-1----:R-:W-:Y:S02]  /*06f0*/  FADD.FTZ R11, R11, R6 ;  /* 0x000000060b0b7221 */ /* 0x002fe40000010000 */
        /* <DEDUP_REMOVED lines=10> */
[----:B0-----:R-:W-:-:S05]  /*07a0*/  @!P2 FFMA.FTZ R6, R15, R6, R8 ;  /* 0x000000060f06a223 */ /* 0x001fca0000010008 */
[----:B------:R0:W-:Y:S01]  /*07b0*/  @!P2 STS [R11+0x4], R6 ;  /* 0x000004060b00a388 */ /* 0x0001e20000000800 */
[----:B------:R-:W-:Y:S06]  /*07c0*/  BAR.SYNC.DEFER_BLOCKING 0x0 ;  /* 0x0000000000007b1d */ /* 0x000fec0000010000 */
[----:B------:R-:W-:Y:S05]  /*07d0*/  @P0 EXIT ;  /* 0x000000000000094d */ /* 0x000fea0003800000 */
[----:B0-----:R-:W0:Y:S08]  /*07e0*/  LDC.64 R10, c[0x0][0x398] ;  /* 0x0000e600ff0a7b82 */ /* 0x001e300000000a00 */
[----:B------:R-:W1:Y:S01]  /*07f0*/  LDC.64 R12, c[0x0][0x3a0] ;  /* 0x0000e800ff0c7b82 */ /* 0x000e620000000a00 */
[----:B0-----:R-:W-:-:S05]  /*0800*/  IMAD.WIDE.U32 R10, R2, 0x2, R10 ;  /* 0x00000002020a7825 */ /* 0x001fca00078e000a */
[----:B------:R-:W2:Y:S01]  /*0810*/  LDG.E.U16.CONSTANT R6, desc[UR4][R10.64] ;  /* 0x000000040a067981 */ /* 0x000ea2000c1e9500 */
[----:B-1----:R-:W-:-:S05]  /*0820*/  IMAD.WIDE.U32 R12, R2, 0x2, R12 ;  /* 0x00000002020c7825 */ /* 0x002fca00078e000c */
[----:B------:R-:W3:Y:S01]  /*0830*/  LDG.E.U16.CONSTANT R16, desc[UR4][R12.64] ;  /* 0x000000040c107981 */ /* 0x000ee2000c1e9500 */
[----:B------:R-:W-:Y:S02]  /*0840*/  LEA R14, R4, R9, 0x18 ;  /* 0x00000009040e7211 */ /* 0x000fe400078ec0ff */
[----:B------:R-:W0:Y:S04]  /*0850*/  LDC.64 R8, c[0x0][0x380] ;  /* 0x0000e000ff087b82 */ /* 0x000e280000000a00 */
[----:B------:R-:W1:Y:S01]  /*0860*/  LDS.64 R14, [R14] ;  /* 0x000000000e0e7984 */ /* 0x000e620000000a00 */
[----:B------:R-:W4:Y:S01]  /*0870*/  S2R R19, SR_CTAID.X ;  /* 0x0000000000137919 */ /* 0x000f220000002500 */
[----:B------:R-:W-:-:S04]  /*0880*/  IADD3 R4, PT, PT, R2, R7, RZ ;  /* 0x0000000702047210 */ /* 0x000fc80007ffe0ff */
[----:B------:R-:W-:Y:S01]  /*0890*/  ISETP.GE.U32.AND P0, PT, R4, UR6, PT ;  /* 0x0000000604007c0c */ /* 0x000fe2000bf06070 */
[----:B-1----:R-:W1:Y:S01]  /*08a0*/  MUFU.RSQ R15, R15 ;  /* 0x0000000f000f7308 */ /* 0x002e620000001400 */
[----:B------:R-:W-:Y:S01]  /*08b0*/  FADD.FTZ R0, R5, -R14 ;  /* 0x8000000e05007221 */ /* 0x000fe20000010000 */
[----:B----4-:R-:W-:-:S03]  /*08c0*/  IMAD R19, R19, UR6, R2 ;  /* 0x0000000613137c24 */ /* 0x010fc6000f8e0202 */
[----:B-1----:R-:W-:Y:S01]  /*08d0*/  FMUL.FTZ R0, R15, R0 ;  /* 0x000000000f007220 */ /* 0x002fe20000410000 */
[----:B--2---:R-:W-:Y:S02]  /*08e0*/  HADD2.F32 R5, -RZ, R6.H0_H0 ;  /* 0x20000006ff057230 */ /* 0x004fe40000004100 */
[----:B---3--:R-:W-:-:S05]  /*08f0*/  HADD2.F32 R17, -RZ, R16.H0_H0 ;  /* 0x20000010ff117230 */ /* 0x008fca0000004100 */
[----:B------:R-:W-:Y:S01]  /*0900*/  FFMA.FTZ R0, R0, R5, R17 ;  /* 0x0000000500007223 */ /* 0x000fe20000010011 */
[----:B0-----:R-:W-:-:S04]  /*0910*/  IMAD.WIDE.U32 R4, R19, 0x2, R8 ;  /* 0x0000000213047825 */ /* 0x001fc800078e0008 */
[----:B------:R-:W-:-:S05]  /*0920*/  F2FP.F16.F32.PACK_AB R0, RZ, R0 ;  /* 0x00000000ff00723e */ /* 0x000fca00000000ff */
[----:B------:R0:W-:Y:S01]  /*0930*/  STG.E.U16 desc[UR4][R4.64], R0 ;  /* 0x0000000004007986 */ /* 0x0001e2000c101504 */
[----:B------:R-:W-:Y:S05]  /*0940*/  @P0 EXIT ;  /* 0x000000000000094d */ /* 0x000fea0003800000 */
[----:B------:R-:W-:-:S04]  /*0950*/  IMAD.WIDE R10, R7, 0x2, R10 ;  /* 0x00000002070a7825 */ /* 0x000fc800078e020a */
[----:B------:R-:W-:Y:S02]  /*0960*/  IMAD.WIDE R12, R7, 0x2, R12 ;  /* 0x00000002070c7825 */ /* 0x000fe400078e020c */
[----:B------:R-:W2:Y:S04]  /*0970*/  LDG.E.U16.CONSTANT R10, desc[UR4][R10.64] ;  /* 0x000000040a0a7981 */ /* 0x000ea8000c1e9500 */
[----:B------:R-:W0:Y:S01]  /*0980*/  LDG.E.U16.CONSTANT R12, desc[UR4][R12.64] ;  /* 0x000000040c0c7981 */ /* 0x000e22000c1e9500 */
[----:B------:R-:W-:Y:S01]  /*0990*/  FADD.FTZ R14, R3, -R14 ;  /* 0x8000000e030e7221 */ /* 0x000fe20000010000 */
[----:B------:R-:W-:-:S03]  /*09a0*/  IADD3 R7, PT, PT, R19, R7, RZ ;  /* 0x0000000713077210 */ /* 0x000fc60007ffe0ff */
[----:B------:R-:W-:Y:S02]  /*09b0*/  FMUL.FTZ R14, R15, R14 ;  /* 0x0000000e0f0e7220 */ /* 0x000fe40000410000 */
[----:B------:R-:W-:-:S04]  /*09c0*/  IMAD.WIDE.U32 R8, R7, 0x2, R8 ;  /* 0x0000000207087825 */ /* 0x000fc800078e0008 */
[----:B--2---:R-:W-:Y:S02]  /*09d0*/  HADD2.F32 R3, -RZ, R10.H0_H0 ;  /* 0x2000000aff037230 */ /* 0x004fe40000004100 */
[----:B0-----:R-:W-:-:S05]  /*09e0*/  HADD2.F32 R5, -RZ, R12.H0_H0 ;  /* 0x2000000cff057230 */ /* 0x001fca0000004100 */
[----:B------:R-:W-:-:S05]  /*09f0*/  FFMA.FTZ R3, R14, R3, R5 ;  /* 0x000000030e037223 */ /* 0x000fca0000010005 */
[----:B------:R-:W-:-:S05]  /*0a00*/  F2FP.F16.F32.PACK_AB R3, RZ, R3 ;  /* 0x00000003ff03723e */ /* 0x000fca00000000ff */
[----:B------:R-:W-:Y:S01]  /*0a10*/  STG.E.U16 desc[UR4][R8.64], R3 ;  /* 0x0000000308007986 */ /* 0x000fe2000c101504 */
[----:B------:R-:W-:Y:S05]  /*0a20*/  EXIT ;  /* 0x000000000000794d */ /* 0x000fea0003800000 */
.L_x_2456:
        /* <DEDUP_REMOVED lines=13> */
.L_x_2657:


//--------------------- .text._ZN17fastertransformer28addBiasResidualPostLayerNormI6__halfLi1EEEvPT_PKS2_S5_S5_S5_fii --------------------------
	.section	.text._ZN17fastertransformer28addBiasResidualPostLayerNormI6__halfLi1EEEvPT_PKS2_S5_S5_S5_fii,"ax",@progbits
	.align	128
        .global         _ZN17fastertransformer28addBiasResidualPostLayerNormI6__halfLi1EEEvPT_PKS2_S5_S5_S5_fii
        .type           _ZN17fastertransformer28addBiasResidualPostLayerNormI6__halfLi1EEEvPT_PKS2_S5_S5_S5_fii,@function
        .size           _ZN17fastertransformer28addBiasResidualPostLayerNormI6__halfLi1EEEvPT_PKS2_S5_S5_S5_fii,(.L_x_2658 - _ZN17fastertransformer28addBiasResidualPostLayerNormI6__halfLi1EEEvPT_PKS2_S5_S5_S5_fii)
        .other          _ZN17fastertransformer28addBiasResidualPostLayerNormI6__halfLi1EEEvPT_PKS2_S5_S5_S5_fii,@"STO_CUDA_ENTRY STV_DEFAULT"
_ZN17fastertransformer28addBiasResidualPostLayerNormI6__halfLi1EEEvPT_PKS2_S5_S5_S5_fii:
.text._ZN17fastertransformer28addBiasResidualPostLayerNormI6__halfLi1EEEvPT_PKS2_S5_S5_S5_fii:
[----:B------:R-:W-:Y:S01]  /*0000*/  LDC R1, c[0x0][0x37c] ;  /* 0x0000df00ff017b82 */ /* 0x000fe20000000800 */
[----:B------:R-:W0:Y:S01]  /*0010*/  S2R R2, SR_TID.X ;  /* 0x0000000000027919 */ /* 0x000e220000002100 */
[----:B------:R-:W0:Y:S06]  /*0020*/  LDCU UR7, c[0x0][0x3b0] ;  /* 0x00007600ff0777ac */ /* 0x000e2c0008000800 */
[----:B------:R-:W1:Y:S01]  /*0030*/  LDC.64 R4, c[0x0][0x380] ;  /* 0x0000e000ff047b82 */ /* 0x000e620000000a00 */
[----:B------:R-:W2:Y:S07]  /*0040*/  LDCU.64 UR8, c[0x0][0x358] ;  /* 0x00006b00ff0877ac */ /* 0x000eae0008000a00 */
[----:B------:R-:W3:Y:S01]  /*0050*/  LDC.64 R6, c[0x0][0x388] ;  /* 0x0000e200ff067b82 */ /* 0x000ee20000000a00 */
[----:B0-----:R-:W-:-:S13]  /*0060*/  ISETP.GE.AND P0, PT, R2, UR7, PT ;  /* 0x0000000702007c0c */ /* 0x001fda000bf06270 */
[----:B------:R-:W0:Y:S01]  /*0070*/  @!P0 S2R R11, SR_CTAID.X ;  /* 0x00000000000b8919 */ /* 0x000e220000002500 */
[----:B------:R-:W4:Y:S02]  /*0080*/  @!P0 LDC.64 R8, c[0x0][0x390] ;  /* 0x0000e400ff088b82 */ /* 0x000f240000000a00 */
[----:B----4-:R-:W-:-:S06]  /*0090*/  @!P0 IMAD.WIDE.U32 R8, R2, 0x2, R8 ;  /* 0x0000000202088825 */ /* 0x010fcc00078e0008 */
[----:B--2---:R-:W2:Y:S01]  /*00a0*/  @!P0 LDG.E.U16.CONSTANT R9, desc[UR8][R8.64] ;  /* 0x0000000808098981 */ /* 0x004ea2000c1e9500 */
[----:B0-----:R-:W-:-:S04]  /*00b0*/  @!P0 IMAD R11, R11, UR7, R2 ;  /* 0x000000070b0b8c24 */ /* 0x001fc8000f8e0202 */
[----:B-1----:R-:W-:-:S04]  /*00c0*/  @!P0 IMAD.WIDE.U32 R4, R11, 0x2, R4 ;  /* 0x000000020b048825 */ /* 0x002fc800078e0004 */
[----:B---3--:R-:W-:Y:S02]  /*00d0*/  @!P0 IMAD.WIDE.U32 R6, R11, 0x2, R6 ;  /* 0x000000020b068825 */ /* 0x008fe400078e0006 */
[----:B------:R-:W3:Y:S04]  /*00e0*/  @!P0 LDG.E.U16 R4, desc[UR8][R4.64] ;  /* 0x0000000804048981 */ /* 0x000ee8000c1e1500 */
[----:B------:R-:W3:Y:S01]  /*00f0*/  @!P0 LDG.E.U16 R7, desc[UR8][R6.64] ;  /* 0x0000000806078981 */ /* 0x000ee2000c1e1500 */
[----:B------:R-:W-:Y:S01]  /*0100*/  HFMA2 R0, -RZ, RZ, 0, 0 ;  /* 0x00000000ff007431 */ /* 0x000fe200000001ff */
[----:B------:R-:W0:Y:S01]  /*0110*/  LDCU UR4, c[0x0][0x360] ;  /* 0x00006c00ff0477ac */ /* 0x000e220008000800 */
[----:B------:R-:W1:Y:S01]  /*0120*/  S2UR UR6, SR_CgaCtaId ;  /* 0x00000000000679c3 */ /* 0x000e620000008800 */
[----:B---3--:R-:W-:-:S04]  /*0130*/  @!P0 HADD2 R7, R4.H0_H0, R7.H0_H0 ;  /* 0x2000000704078230 */ /* 0x008fc80000000800 */
[----:B--2---:R-:W-:-:S05]  /*0140*/  @!P0 HADD2 R7, R7.H0_H0, R9.H0_H0 ;  /* 0x2000000907078230 */ /* 0x004fca0000000800 */
[----:B------:R-:W-:-:S05]  /*0150*/  @!P0 HADD2.F32 R3, -RZ, R7.H0_H0 ;  /* 0x20000007ff038230 */ /* 0x000fca0000004100 */
        /* <DEDUP_REMOVED lines=43> */
[----:B------:R-:W-:Y:S01]  /*0410*/  ISETP.GE.AND P3, PT, R2, UR7, PT ;  /* 0x0000000702007c0c */ /* 0x000fe2000bf66270 */
        /* <DEDUP_REMOVED lines=26> */
[----:B------:R-:W-:-:S04]  /*05c0*/  @!P2 I2FP.F32.S32 R6, UR7 ;  /* 0x000000070006ac45 */ /* 0x000fc80008201400 */
        /* <DEDUP_REMOVED lines=11> */
[----:B------:R-:W4:Y:S07]  /*0680*/  S2R R15, SR_CTAID.X ;  /* 0x00000000000f7919 */ /* 0x000f2e0000002500 */
[----:B------:R-:W5:Y:S01]  /*0690*/  LDC.64 R4, c[0x0][0x380] ;  /* 0x0000e000ff047b82 */ /* 0x000f620000000a00 */
[----:B-1----:R-:W-:-:S06]  /*06a0*/  IMAD.WIDE.U32 R6, R2, 0x2, R6 ;  /* 0x0000000202067825 */ /* 0x002fcc00078e0006 */
[----:B------:R-:W5:Y:S01]  /*06b0*/  LDG.E.U16.CONSTANT R6, desc[UR8][R6.64] ;  /* 0x0000000806067981 */ /* 0x000f62000c1e9500 */
[----:B---3--:R-:W-:-:S06]  /*06c0*/  IMAD.WIDE.U32 R8, R2, 0x2, R8 ;  /* 0x0000000202087825 */ /* 0x008fcc00078e0008 */
[----:B------:R-:W3:Y:S01]  /*06d0*/  LDG.E.U16.CONSTANT R8, desc[UR8][R8.64] ;  /* 0x0000000808087981 */ /* 0x000ee2000c1e9500 */
[----:B--2---:R-:W1:Y:S01]  /*06e0*/  MUFU.RSQ R11, R11 ;  /* 0x0000000b000b7308 */ /* 0x004e620000001400 */
[----:B------:R-:W-:Y:S01]  /*06f0*/  FADD.FTZ R10, R3, -R10 ;  /* 0x8000000a030a7221 */ /* 0x000fe20000010000 */
[----:B----4-:R-:W-:-:S04]  /*0700*/  IMAD R15, R15, UR7, R2 ;  /* 0x000000070f0f7c24 */ /* 0x010fc8000f8e0202 */
[----:B-----5:R-:W-:-:S04]  /*0710*/  IMAD.WIDE.U32 R4, R15, 0x2, R4 ;  /* 0x000000020f047825 */ /* 0x020fc800078e0004 */
[----:B-1----:R-:W-:Y:S01]  /*0720*/  FMUL.FTZ R10, R10, R11 ;  /* 0x0000000b0a0a7220 */ /* 0x002fe20000410000 */
[----:B------:R-:W-:Y:S02]  /*0730*/  HADD2.F32 R3, -RZ, R6.H0_H0 ;  /* 0x20000006ff037230 */ /* 0x000fe40000004100 */
[----:B---3--:R-:W-:-:S05]  /*0740*/  HADD2.F32 R13, -RZ, R8.H0_H0 ;  /* 0x20000008ff0d7230 */ /* 0x008fca0000004100 */
[----:B------:R-:W-:-:S05]  /*0750*/  FFMA.FTZ R3, R10, R3, R13 ;  /* 0x000000030a037223 */ /* 0x000fca000001000d */
[----:B------:R-:W-:-:S05]  /*0760*/  F2FP.F16.F32.PACK_AB R3, RZ, R3 ;  /* 0x00000003ff03723e */ /* 0x000fca00000000ff */
[----:B------:R-:W-:Y:S01]  /*0770*/  STG.E.U16 desc[UR8][R4.64], R3 ;  /* 0x0000000304007986 */ /* 0x000fe2000c101508 */
[----:B------:R-:W-:Y:S05]  /*0780*/  EXIT ;  /* 0x000000000000794d */ /* 0x000fea0003800000 */
.L_x_2457:
        /* <DEDUP_REMOVED lines=15> */
.L_x_2658:


//--------------------- .text._ZN17fastertransformer30addBiasResidualPostLayerNormV2I6__halfEEvPT_PKS2_S5_S5_S5_fi --------------------------
	.section	.text._ZN17fastertransformer30addBiasResidualPostLayerNormV2I6__halfEEvPT_PKS2_S5_S5_S5_fi,"ax",@progbits
	.align	128
        .global         _ZN17fastertransformer30addBiasResidualPostLayerNormV2I6__halfEEvPT_PKS2_S5_S5_S5_fi
        .type           _ZN17fastertransformer30addBiasResidualPostLayerNormV2I6__halfEEvPT_PKS2_S5_S5_S5_fi,@function
        .size           _ZN17fastertransformer30addBiasResidualPostLayerNormV2I6__halfEEvPT_PKS2_S5_S5_S5_fi,(.L_x_2659 - _ZN17fastertransformer30addBiasResidualPostLayerNormV2I6__halfEEvPT_PKS2_S5_S5_S5_fi)
        .other          _ZN17fastertransformer30addBiasResidualPostLayerNormV2I6__halfEEvPT_PKS2_S5_S5_S5_fi,@"STO_CUDA_ENTRY STV_DEFAULT"
_ZN17fastertransformer30addBiasResidualPostLayerNormV2I6__halfEEvPT_PKS2_S5_S5_S5_fi:
.text._ZN17fastertransformer30addBiasResidualPostLayerNormV2I6__halfEEvPT_PKS2_S5_S5_S5_fi:
[----:B------:R-:W-:Y:S08]  /*0000*/  LDC R1, c[0x0][0x37c] ;  /* 0x0000df00ff017b82 */ /* 0x000ff00000000800 */
[----:B------:R-:W0:Y:S01]  /*0010*/  S2UR UR4, SR_CTAID.X ;  /* 0x00000000000479c3 */ /* 0x000e220000002500 */
[----:B------:R-:W1:Y:S01]  /*0020*/  S2R R3, SR_TID.X ;  /* 0x0000000000037919 */ /* 0x000e620000002100 */
[----:B------:R-:W2:Y:S06]  /*0030*/  LDCU.64 UR8, c[0x0][0x358] ;  /* 0x00006b00ff0877ac */ /* 0x000eac0008000a00 */
[----:B------:R-:W0:Y:S08]  /*0040*/  LDC R24, c[0x0][0x3ac] ;  /* 0x0000eb00ff187b82 */ /* 0x000e300000000800 */
[----:B------:R-:W3:Y:S08]  /*0050*/  LDC.64 R8, c[0x0][0x388] ;  /* 0x0000e200ff087b82 */ /* 0x000ef00000000a00 */
[----:B------:R-:W4:Y:S01]  /*0060*/  LDC R4, c[0x0][0x360] ;  /* 0x0000d800ff047b82 */ /* 0x000f220000000800 */
[----:B0-----:R-:W-:-:S07]  /*0070*/  IMAD R0, R24, UR4, RZ ;  /* 0x0000000418007c24 */ /* 0x001fce000f8e02ff */
[----:B------:R-:W0:Y:S01]  /*0080*/  LDC.64 R10, c[0x0][0x380] ;  /* 0x0000e000ff0a7b82 */ /* 0x000e220000000a00 */
[----:B------:R-:W-:-:S07]  /*0090*/  LEA.HI R0, R0, R0, RZ, 0x1 ;  /* 0x0000000000007211 */ /* 0x000fce00078f08ff */
[----:B------:R-:W5:Y:S01]  /*00a0*/  LDC.64 R18, c[0x0][0x390] ;  /* 0x0000e400ff127b82 */ /* 0x000f620000000a00 */
[----:B-1----:R-:W-:-:S05]  /*00b0*/  LEA.HI.SX32 R5, R0, R3, 0x1f ;  /* 0x0000000300057211 */ /* 0x002fca00078ffaff */
[----:B---3--:R-:W-:Y:S01]  /*00c0*/  IMAD.WIDE R8, R5, 0x4, R8 ;  /* 0x0000000405087825 */ /* 0x008fe200078e0208 */
[----:B----4-:R-:W-:-:S04]  /*00d0*/  SHF.L.U32 R13, R4, 0x2, RZ ;  /* 0x00000002040d7819 */ /* 0x010fc800000006ff */
[----:B------:R-:W-:Y:S01]  /*00e0*/  IADD3 R22, P0, PT, R8, R13, RZ ;  /* 0x0000000d08167210 */ /* 0x000fe20007f1e0ff */
[----:B--2---:R1:W2:Y:S03]  /*00f0*/  LDG.E.CONSTANT R0, desc[UR8][R8.64] ;  /* 0x0000000808007981 */ /* 0x0042a6000c1e9900 */
[----:B------:R-:W-:Y:S02]  /*0100*/  IADD3.X R23, PT, PT, RZ, R9, RZ, P0, !PT ;  /* 0x00000009ff177210 */ /* 0x000fe400007fe4ff */
[----:B------:R-:W-:Y:S01]  /*0110*/  IADD3 R28, P0, PT, R13, R22, RZ ;  /* 0x000000160d1c7210 */ /* 0x000fe20007f1e0ff */
[----:B0-----:R-:W-:Y:S02]  /*0120*/  IMAD.WIDE R10, R5, 0x4, R10 ;  /* 0x00000004050a7825 */ /* 0x001fe400078e020a */
[----:B------:R-:W3:Y:S01]  /*0130*/  LDG.E.CONSTANT R2, desc[UR8][R22.64] ;  /* 0x0000000816027981 */ /* 0x000ee2000c1e9900 */
[----:B------:R-:W-:-:S02]  /*0140*/  IADD3.X R29, PT, PT, RZ, R23, RZ, P0, !PT ;  /* 0x00000017ff1d7210 */ /* 0x000fc400007fe4ff */
[----:B------:R-:W-:Y:S01]  /*0150*/  IADD3 R26, P0, PT, R13, R28, RZ ;  /* 0x0000001c0d1a7210 */ /* 0x000fe20007f1e0ff */
[----:B-----5:R-:W-:Y:S02]  /*0160*/  IMAD.WIDE.U32 R18, R3, 0x4, R18 ;  /* 0x0000000403127825 */ /* 0x020fe400078e0012 */
[----:B------:R-:W4:Y:S01]  /*0170*/  LDG.E.CONSTANT R5, desc[UR8][R28.64] ;  /* 0x000000081c057981 */ /* 0x000f22000c1e9900 */
[----:B------:R-:W-:Y:S02]  /*0180*/  IADD3.X R27, PT, PT, RZ, R29, RZ, P0, !PT ;  /* 0x0000001dff1b7210 */ /* 0x000fe400007fe4ff */
[----:B------:R-:W-:Y:S01]  /*0190*/  IADD3 R16, P0, PT, R10, R13, RZ ;  /* 0x0000000d0a107210 */ /* 0x000fe20007f1e0ff */
[----:B------:R-:W-:Y:S01]  /*01a0*/  IMAD.WIDE R6, R4, 0x4, R18 ;  /* 0x0000000404067825 */ /* 0x000fe200078e0212 */
[----:B------:R-:W2:Y:S02]  /*01b0*/  LDG.E R23, desc[UR8][R10.64] ;  /* 0x000000080a177981 */ /* 0x000ea4000c1e1900 */
[----:B------:R-:W-:-:S02]  /*01c0*/  IADD3 R14, P1, PT, R13, R16, RZ ;  /* 0x000000100d0e7210 */ /* 0x000fc40007f3e0ff */
[----:B------:R-:W-:Y:S01]  /*01d0*/  IADD3.X R17, PT, PT, RZ, R11, RZ, P0, !PT ;  /* 0x0000000bff117210 */ /* 0x000fe200007fe4ff */
[----:B------:R0:W5:Y:S01]  /*01e0*/  LDG.E.CONSTANT R21, desc[UR8][R18.64] ;  /* 0x0000000812157981 */ /* 0x000162000c1e9900 */
[----:B------:R-:W-:Y:S01]  /*01f0*/  IADD3 R12, P0, PT, R13, R14, RZ ;  /* 0x0000000e0d0c7210 */ /* 0x000fe20007f1e0ff */
[C---:B-1----:R-:W-:Y:S01]  /*0200*/  IMAD.WIDE R8, R4.reuse, 0x4, R6 ;  /* 0x0000000404087825 */ /* 0x042fe200078e0206 */
[----:B------:R-:W-:Y:S01]  /*0210*/  IADD3.X R15, PT, PT, RZ, R17, RZ, P1, !PT ;  /* 0x00000011ff0f7210 */ /* 0x000fe20000ffe4ff */
[----:B------:R-:W3:Y:S03]  /*0220*/  LDG.E R29, desc[UR8][R16.64] ;  /* 0x00000008101d7981 */ /* 0x000ee6000c1e1900 */
[----:B------:R-:W-:Y:S01]  /*0230*/  IADD3.X R13, PT, PT, RZ, R15, RZ, P0, !PT ;  /* 0x0000000fff0d7210 */ /* 0x000fe200007fe4ff */
[----:B------:R-:W4:Y:S01]  /*0240*/  LDG.E.CONSTANT R6, desc[UR8][R6.64] ;  /* 0x0000000806067981 */ /* 0x000f22000c1e9900 */
[----:B0-----:R-:W-:-:S03]  /*0250*/  IMAD.WIDE R18, R4, 0x4, R8 ;  /* 0x0000000404127825 */ /* 0x001fc600078e0208 */
[----:B------:R-:W4:Y:S04]  /*0260*/  LDG.E R22, desc[UR8][R14.64] ;  /* 0x000000080e167981 */ /* 0x000f28000c1e1900 */
[----:B------:R-:W4:Y:S04]  /*0270*/  LDG.E.CONSTANT R20, desc[UR8][R26.64] ;  /* 0x000000081a147981 */ /* 0x000f28000c1e9900 */
[----:B------:R2:W4:Y:S04]  /*0280*/  LDG.E.CONSTANT R25, desc[UR8][R8.64] ;  /* 0x0000000808197981 */ /* 0x000528000c1e9900 */
[----:B------:R-:W4:Y:S04]  /*0290*/  LDG.E.CONSTANT R18, desc[UR8][R18.64] ;  /* 0x0000000812127981 */ /* 0x000f28000c1e9900 */
[----:B------:R-:W4:Y:S01]  /*02a0*/  LDG.E R27, desc[UR8][R12.64] ;  /* 0x000000080c1b7981 */ /* 0x000f22000c1e1900 */
[----:B------:R-:W0:Y:S01]  /*02b0*/  S2UR UR6, SR_CgaCtaId ;  /* 0x00000000000679c3 */ /* 0x000e220000008800 */
[----:B------:R-:W-:-:S02]  /*02c0*/  UMOV UR4, 0x400 ;  /* 0x0000040000047882 */ /* 0x000fc40000000000 */
[----:B------:R-:W-:-:S04]  /*02d0*/  UIADD3 UR5, UPT, UPT, UR4, 0x8, URZ ;  /* 0x0000000804057890 */ /* 0x000fc8000fffe0ff */
[----:B0-----:R-:W-:Y:S01]  /*02e0*/  ULEA UR5, UR6, UR5, 0x18 ;  /* 0x0000000506057291 */ /* 0x001fe2000f8ec0ff */
[----:B--2---:R-:W-:-:S04]  /*02f0*/  HFMA2 R9, R23, 1, 1, R0 ;  /* 0x3c003c0017097831 */ /* 0x004fc80000000000 */
[----:B-----5:R-:W-:Y:S02]  /*0300*/  HFMA2 R9, R9, 1, 1, R21 ;  /* 0x3c003c0009097831 */ /* 0x020fe40000000015 */
[----:B---3--:R-:W-:Y:S02]  /*0310*/  HADD2 R7, R29, R2 ;  /* 0x000000021d077230 */ /* 0x008fe40000000000 */
[----:B------:R-:W-:Y:S02]  /*0320*/  HADD2 R0, R9, RZ.H0_H0 ;  /* 0x200000ff09007230 */ /* 0x000fe40000000000 */
[----:B----4-:R-:W-:Y:S02]  /*0330*/  HFMA2 R5, R22, 1, 1, R5 ;  /* 0x3c003c0016057831 */ /* 0x010fe40000000005 */
[----:B------:R-:W-:Y:S02]  /*0340*/  HADD2 R7, R7, R6 ;  /* 0x0000000607077230 */ /* 0x000fe40000000000 */
[----:B------:R-:W-:-:S02]  /*0350*/  HFMA2 R8, R27, 1, 1, R20 ;  /* 0x3c003c001b087831 */ /* 0x000fc40000000014 */
[----:B------:R-:W-:Y:S02]  /*0360*/  HADD2 R5, R5, R25 ;  /* 0x0000001905057230 */ /* 0x000fe40000000000 */
[----:B------:R-:W-:Y:S01]  /*0370*/  HFMA2 R0, R0, 1, 1, R7 ;  /* 0x3c003c0000007831 */ /* 0x000fe20000000007 */
[----:B------:R-:W-:Y:S01]  /*0380*/  ULEA UR4, UR6, UR4, 0x18 ;  /* 0x0000000406047291 */ /* 0x000fe2000f8ec0ff */
[----:B------:R-:W-:Y:S01]  /*0390*/  HADD2 R8, R8, R18 ;  /* 0x0000001208087230 */ /* 0x000fe20000000000 */
[----:B------:R-:W0:Y:S01]  /*03a0*/  LDC.64 R28, c[0x0][0x398] ;  /* 0x0000e600ff1c7b82 */ /* 0x000e220000000a00 */
[----:B------:R-:W-:-:S04]  /*03b0*/  HFMA2 R0, R0, 1, 1, R5 ;  /* 0x3c003c0000007831 */ /* 0x000fc80000000005 */
[----:B------:R-:W-:-:S04]  /*03c0*/  HADD2 R0, R0, R8 ;  /* 0x0000000800007230 */ /* 0x000fc80000000000 */
[----:B------:R-:W-:-:S05]  /*03d0*/  HADD2 R0, R0.H0_H0, R0.H1_H1 ;  /* 0x3000000000007230 */ /* 0x000fca0000000800 */
[----:B------:R-:W-:-:S05]  /*03e0*/  HADD2.F32 R0, -RZ, R0.H0_H0 ;  /* 0x20000000ff007230 */ /* 0x000fca0000004100 */
[----:B------:R-:W1:Y:S02]  /*03f0*/  SHFL.BFLY PT, R19, R0, 0x10, 0x1f ;  /* 0x0e001f0000137f89 */ /* 0x000e6400000e0000 */
[----:B-1----:R-:W-:-:S05]  /*0400*/  FADD.FTZ R19, R0, R19 ;  /* 0x0000001300137221 */ /* 0x002fca0000010000 */
[----:B------:R-:W1:Y:S02]  /*0410*/  SHFL.BFLY PT, R2, R19, 0x8, 0x1f ;  /* 0x0d001f0013027f89 */ /* 0x000e6400000e0000 */
[----:B-1----:R-:W-:-:S05]  /*0420*/  FADD.FTZ R2, R19, R2 ;  /* 0x0000000213027221 */ /* 0x002fca0000010000 */
[----:B------:R-:W1:Y:S02]  /*0430*/  SHFL.BFLY PT, R21, R2, 0x4, 0x1f ;  /* 0x0c801f0002157f89 */ /* 0x000e6400000e0000 */
[----:B-1----:R-:W-:-:S05]  /*0440*/  FADD.FTZ R21, R2, R21 ;  /* 0x0000001502157221 */ /* 0x002fca0000010000 */
[----:B------:R-:W1:Y:S01]  /*0450*/  SHFL.BFLY PT, R6, R21, 0x2, 0x1f ;  /* 0x0c401f0015067f89 */ /* 0x000e6200000e0000 */
[----:B------:R-:W-:Y:S02]  /*0460*/  I2FP.F32.U32 R18, R4 ;  /* 0x0000000400127245 */ /* 0x000fe40000201000 */
[----:B------:R-:W-:Y:S01]  /*0470*/  LOP3.LUT P1, R0, R3, 0x1f, RZ, 0xc0, !PT ;  /* 0x0000001f03007812 */ /* 0x000fe2000782c0ff */
[----:B-1----:R-:W-:-:S05]  /*0480*/  FADD.FTZ R6, R21, R6 ;  /* 0x0000000615067221 */ /* 0x002fca0000010000 */
[----:B------:R-:W1:Y:S01]  /*0490*/  SHFL.BFLY PT, R23, R6, 0x1, 0x1f ;  /* 0x0c201f0006177f89 */ /* 0x000e6200000e0000 */
[----:B------:R-:W-:Y:S01]  /*04a0*/  FMUL.FTZ R25, R18, 0.03125 ;  /* 0x3d00000012197820 */ /* 0x000fe20000410000 */
        /* <DEDUP_REMOVED lines=16> */
[----:B------:R-:W-:Y:S01]  /*05b0*/  ISETP.NE.AND P1, PT, R3, RZ, PT ;  /* 0x000000ff0300720c */ /* 0x000fe20003f25270 */
[----:B-1----:R-:W-:-:S05]  /*05c0*/  FADD.FTZ R22, R21, R22 ;  /* 0x0000001615167221 */ /* 0x002fca0000010000 */
[----:B------:R-:W1:Y:S07]  /*05d0*/  SHFL.BFLY PT, R23, R22, 0x1, 0x1f ;  /* 0x0c201f0016177f89 */ /* 0x000e6e00000e0000 */
[----:B------:R-:W-:-:S04]  /*05e0*/  @!P1 I2FP.F32.S32 R18, R24 ;  /* 0x0000001800129245 */ /* 0x000fc80000201400 */
[----:B------:R-:W2:Y:S01]  /*05f0*/  @!P1 MUFU.RCP R6, R18 ;  /* 0x0000001200069308 */ /* 0x000ea20000001000 */
[----:B-1----:R-:W-:-:S04]  /*0600*/  FADD.FTZ R23, R22, R23 ;  /* 0x0000001716177221 */ /* 0x002fc80000010000 */
[----:B--2---:R-:W-:-:S05]  /*0610*/  @!P1 FMUL.FTZ R6, R23, R6 ;  /* 0x0000000617069220 */ /* 0x004fca0000410000 */
[----:B------:R-:W-:Y:S01]  /*0620*/  @!P1 STS [UR4], R6 ;  /* 0x00000006ff009988 */ /* 0x000fe20008000804 */
[----:B------:R-:W-:Y:S06]  /*0630*/  BAR.SYNC.DEFER_BLOCKING 0x0 ;  /* 0x0000000000007b1d */ /* 0x000fec0000010000 */
[----:B------:R-:W1:Y:S02]  /*0640*/  LDS R19, [UR4] ;  /* 0x00000004ff137984 */ /* 0x000e640008000800 */
[----:B-1----:R-:W-:-:S05]  /*0650*/  F2FP.F16.F32.PACK_AB R19, RZ, R19 ;  /* 0x00000013ff13723e */ /* 0x002fca00000000ff */
[--C-:B------:R-:W-:Y:S02]  /*0660*/  HADD2 R9, R9, -R19.reuse.H0_H0 ;  /* 0xa000001309097230 */ /* 0x100fe40000000000 */
[----:B------:R-:W-:-:S03]  /*0670*/  HADD2 R7, R7, -R19.H0_H0 ;  /* 0xa000001307077230 */ /* 0x000fc60000000000 */
[----:B------:R-:W-:Y:S02]  /*0680*/  HADD2.F32 R20, -RZ, R9.H1_H1 ;  /* 0x30000009ff147230 */ /* 0x000fe40000004100 */
[----:B------:R-:W-:Y:S02]  /*0690*/  HADD2 R5, R5, -R19.H0_H0 ;  /* 0xa000001305057230 */ /* 0x000fe40000000000 */
[----:B------:R-:W-:Y:S02]  /*06a0*/  HADD2.F32 R18, -RZ, R9.H0_H0 ;  /* 0x20000009ff127230 */ /* 0x000fe40000004100 */
[----:B------:R-:W-:Y:S01]  /*06b0*/  FMUL.FTZ R21, R20, R20 ;  /* 0x0000001414157220 */ /* 0x000fe20000410000 */
[----:B------:R-:W-:Y:S02]  /*06c0*/  HADD2.F32 R20, -RZ, R7.H1_H1 ;  /* 0x30000007ff147230 */ /* 0x000fe40000004100 */
[----:B------:R-:W-:Y:S02]  /*06d0*/  HADD2 R8, R8, -R19.H0_H0 ;  /* 0xa000001308087230 */ /* 0x000fe40000000000 */
[----:B------:R-:W-:-:S02]  /*06e0*/  HADD2.F32 R22, -RZ, R5.H1_H1 ;  /* 0x30000005ff167230 */ /* 0x000fc40000004100 */
[----:B------:R-:W-:Y:S01]  /*06f0*/  FFMA.FTZ R21, R18, R18, R21 ;  /* 0x0000001212157223 */ /* 0x000fe20000010015 */
[----:B------:R-:W-:Y:S02]  /*0700*/  HADD2.F32 R6, -RZ, R7.H0_H0 ;  /* 0x20000007ff067230 */ /* 0x000fe40000004100 */
[----:B------:R-:W-:Y:S01]  /*0710*/  FMUL.FTZ R19, R20, R20 ;  /* 0x0000001414137220 */ /* 0x000fe20000410000 */
[----:B------:R-:W-:Y:S02]  /*0720*/  HADD2.F32 R18, -RZ, R5.H0_H0 ;  /* 0x20000005ff127230 */ /* 0x000fe40000004100 */
[----:B------:R-:W-:Y:S01]  /*0730*/  FMUL.FTZ R23, R22, R22 ;  /* 0x0000001616177220 */ /* 0x000fe20000410000 */
[--C-:B------:R-:W-:Y:S02]  /*0740*/  HADD2.F32 R20, -RZ, R8.reuse.H1_H1 ;  /* 0x30000008ff147230 */ /* 0x100fe40000004100 */
[----:B------:R-:W-:Y:S01]  /*0750*/  FFMA.FTZ R6, R6, R6, R19 ;  /* 0x0000000606067223 */ /* 0x000fe20000010013 */
[----:B------:R-:W-:Y:S01]  /*0760*/  FADD.FTZ R21, RZ, R21 ;  /* 0x00000015ff157221 */ /* 0x000fe20000010000 */
[----:B------:R-:W-:Y:S01]  /*0770*/  FFMA.FTZ R23, R18, R18, R23 ;  /* 0x0000001212177223 */ /* 0x000fe20000010017 */
[----:B------:R-:W-:-:S02]  /*0780*/  HADD2.F32 R18, -RZ, R8.H0_H0 ;  /* 0x20000008ff127230 */ /* 0x000fc40000004100 */
[----:B------:R-:W-:Y:S01]  /*0790*/  FMUL.FTZ R19, R20, R20 ;  /* 0x0000001414137220 */ /* 0x000fe20000410000 */
[----:B------:R-:W-:Y:S02]  /*07a0*/  FADD.FTZ R6, R21, R6 ;  /* 0x0000000615067221 */ /* 0x000fe40000010000 */
[----:B------:R-:W1:Y:S01]  /*07b0*/  LDC.64 R20, c[0x0][0x3a0] ;  /* 0x0000e800ff147b82 */ /* 0x000e620000000a00 */
[----:B------:R-:W-:Y:S01]  /*07c0*/  FFMA.FTZ R19, R18, R18, R19 ;  /* 0x0000001212137223 */ /* 0x000fe20000010013 */
[----:B------:R-:W-:-:S04]  /*07d0*/  FADD.FTZ R6, R6, R23 ;  /* 0x0000001706067221 */ /* 0x000fc80000010000 */
        /* <DEDUP_REMOVED lines=8> */
[----:B------:R-:W-:Y:S01]  /*0860*/  ISETP.NE.AND P2, PT, R0, RZ, PT ;  /* 0x000000ff0000720c */ /* 0x000fe20003f45270 */
[----:B0-----:R-:W-:-:S04]  /*0870*/  IMAD.WIDE.U32 R28, R3, 0x4, R28 ;  /* 0x00000004031c7825 */ /* 0x001fc800078e001c */
[----:B--2---:R-:W-:-:S05]  /*0880*/  FADD.FTZ R27, R22, R27 ;  /* 0x0000001b161b7221 */ /* 0x004fca0000010000 */
[----:B------:R-:W0:Y:S01]  /*0890*/  SHFL.BFLY PT, R0, R27, 0x1, 0x1f ;  /* 0x0c201f001b007f89 */ /* 0x000e2200000e0000 */
[----:B-1----:R-:W-:-:S03]  /*08a0*/  IMAD.WIDE.U32 R20, R3, 0x4, R20 ;  /* 0x0000000403147825 */ /* 0x002fc600078e0014 */
[----:B------:R-:W2:Y:S01]  /*08b0*/  LDG.E.CONSTANT R3, desc[UR8][R28.64] ;  /* 0x000000081c037981 */ /* 0x000ea2000c1e9900 */
[----:B------:R-:W-:-:S03]  /*08c0*/  IMAD.WIDE R18, R4, 0x4, R28 ;  /* 0x0000000404127825 */ /* 0x000fc600078e021c */
[----:B------:R1:W2:Y:S04]  /*08d0*/  LDG.E.CONSTANT R26, desc[UR8][R20.64] ;  /* 0x00000008141a7981 */ /* 0x0002a8000c1e9900 */
[----:B------:R3:W4:Y:S01]  /*08e0*/  LDG.E.CONSTANT R6, desc[UR8][R18.64] ;  /* 0x0000000812067981 */ /* 0x000722000c1e9900 */
[----:B-1----:R-:W-:-:S04]  /*08f0*/  IMAD.WIDE R20, R4, 0x4, R20 ;  /* 0x0000000404147825 */ /* 0x002fc800078e0214 */
[----:B0-----:R-:W-:Y:S01]  /*0900*/  FADD.FTZ R0, R27, R0 ;  /* 0x000000001b007221 */ /* 0x001fe20000010000 */
[C---:B---3--:R-:W-:Y:S01]  /*0910*/  IMAD.WIDE R18, R4.reuse, 0x4, R18 ;  /* 0x0000000404127825 */ /* 0x048fe200078e0212 */
[----:B------:R0:W4:Y:S03]  /*0920*/  LDG.E.CONSTANT R29, desc[UR8][R20.64] ;  /* 0x00000008141d7981 */ /* 0x000126000c1e9900 */
[C---:B------:R-:W-:Y:S01]  /*0930*/  IMAD.WIDE R22, R4.reuse, 0x4, R20 ;  /* 0x0000000404167825 */ /* 0x040fe200078e0214 */
[----:B------:R1:W-:Y:S04]  /*0940*/  @!P2 STS [R25], R0 ;  /* 0x000000001900a388 */ /* 0x0003e80000000800 */
[----:B------:R3:W5:Y:S04]  /*0950*/  LDG.E.CONSTANT R28, desc[UR8][R18.64] ;  /* 0x00000008121c7981 */ /* 0x000768000c1e9900 */
[----:B------:R3:W5:Y:S01]  /*0960*/  LDG.E.CONSTANT R21, desc[UR8][R22.64] ;  /* 0x0000000816157981 */ /* 0x000762000c1e9900 */
[----:B0-----:R-:W-:Y:S01]  /*0970*/  HFMA2 R20, -RZ, RZ, 0, 0 ;  /* 0x00000000ff147431 */ /* 0x001fe200000001ff */
[----:B-1----:R-:W0:Y:S08]  /*0980*/  @!P1 LDC R25, c[0x0][0x3a8] ;  /* 0x0000ea00ff199b82 */ /* 0x002e300000000800 */
[----:B------:R-:W-:Y:S01]  /*0990*/  BAR.SYNC.DEFER_BLOCKING 0x0 ;  /* 0x0000000000007b1d */ /* 0x000fe20000010000 */
[----:B---3--:R-:W-:-:S04]  /*09a0*/  IMAD.WIDE R18, R4, 0x4, R18 ;  /* 0x0000000404127825 */ /* 0x008fc800078e0212 */
[----:B------:R-:W-:Y:S02]  /*09b0*/  IMAD.WIDE R22, R4, 0x4, R22 ;  /* 0x0000000404167825 */ /* 0x000fe400078e0216 */
[----:B------:R1:W3:Y:S04]  /*09c0*/  LDG.E.CONSTANT R18, desc[UR8][R18.64] ;  /* 0x0000000812127981 */ /* 0x0002e8000c1e9900 */
[----:B------:R0:W3:Y:S04]  /*09d0*/  LDG.E.CONSTANT R4, desc[UR8][R22.64] ;  /* 0x0000000816047981 */ /* 0x0000e8000c1e9900 */
[----:B------:R-:W1:Y:S04]  /*09e0*/  @P0 LDS R20, [R2] ;  /* 0x0000000002140984 */ /* 0x000e680000000800 */
[----:B-1----:R-:W1:Y:S02]  /*09f0*/  SHFL.BFLY PT, R19, R20, 0x10, 0x1f ;  /* 0x0e001f0014137f89 */ /* 0x002e6400000e0000 */
[----:B-1----:R-:W-:-:S05]  /*0a00*/  FADD.FTZ R19, R19, R20 ;  /* 0x0000001413137221 */ /* 0x002fca0000010000 */
[----:B------:R-:W0:Y:S02]  /*0a10*/  SHFL.BFLY PT, R2, R19, 0x8, 0x1f ;  /* 0x0d001f0013027f89 */ /* 0x000e2400000e0000 */
[----:B0-----:R-:W-:-:S05]  /*0a20*/  FADD.FTZ R22, R19, R2 ;  /* 0x0000000213167221 */ /* 0x001fca0000010000 */
[----:B------:R-:W0:Y:S02]  /*0a30*/  SHFL.BFLY PT, R23, R22, 0x4, 0x1f ;  /* 0x0c801f0016177f89 */ /* 0x000e2400000e0000 */
[----:B0-----:R-:W-:-:S05]  /*0a40*/  FADD.FTZ R23, R22, R23 ;  /* 0x0000001716177221 */ /* 0x001fca0000010000 */
[----:B------:R-:W0:Y:S01]  /*0a50*/  SHFL.BFLY PT, R27, R23, 0x2, 0x1f ;  /* 0x0c401f00171b7f89 */ /* 0x000e2200000e0000 */
[----:B------:R-:W-:-:S06]  /*0a60*/  @!P1 I2FP.F32.S32 R24, R24 ;  /* 0x0000001800189245 */ /* 0x000fcc0000201400 */
[----:B------:R-:W1:Y:S01]  /*0a70*/  @!P1 MUFU.RCP R24, R24 ;  /* 0x0000001800189308 */ /* 0x000e620000001000 */
[----:B0-----:R-:W-:-:S05]  /*0a80*/  FADD.FTZ R27, R23, R27 ;  /* 0x0000001b171b7221 */ /* 0x001fca0000010000 */
[----:B------:R-:W0:Y:S02]  /*0a90*/  SHFL.BFLY PT, R0, R27, 0x1, 0x1f ;  /* 0x0c201f001b007f89 */ /* 0x000e2400000e0000 */
[----:B0-----:R-:W-:-:S04]  /*0aa0*/  FADD.FTZ R0, R27, R0 ;  /* 0x000000001b007221 */ /* 0x001fc80000010000 */
[----:B-1----:R-:W-:-:S06]  /*0ab0*/  @!P1 FFMA.FTZ R0, R0, R24, R25 ;  /* 0x0000001800009223 */ /* 0x002fcc0000010019 */
[----:B------:R-:W0:Y:S02]  /*0ac0*/  @!P1 MUFU.RSQ R0, R0 ;  /* 0x0000000000009308 */ /* 0x000e240000001400 */
[----:B0-----:R-:W-:Y:S01]  /*0ad0*/  @!P1 STS [UR4+0x4], R0 ;  /* 0x00000400ff009988 */ /* 0x001fe20008000804 */
[----:B------:R-:W-:Y:S06]  /*0ae0*/  BAR.SYNC.DEFER_BLOCKING 0x0 ;  /* 0x0000000000007b1d */ /* 0x000fec0000010000 */
[----:B------:R-:W0:Y:S02]  /*0af0*/  LDS R2, [UR4+0x4] ;  /* 0x00000404ff027984 */ /* 0x000e240008000800 */
[----:B0-----:R-:W-:-:S05]  /*0b00*/  F2FP.F16.F32.PACK_AB R2, RZ, R2 ;  /* 0x00000002ff02723e */ /* 0x001fca00000000ff */
[-C--:B------:R-:W-:Y:S02]  /*0b10*/  HMUL2 R9, R9, R2.reuse.H0_H0 ;  /* 0x2000000209097232 */ /* 0x080fe40000000000 */
[-C--:B------:R-:W-:Y:S02]  /*0b20*/  HMUL2 R7, R7, R2.reuse.H0_H0 ;  /* 0x2000000207077232 */ /* 0x080fe40000000000 */
[-C--:B------:R-:W-:Y:S02]  /*0b30*/  HMUL2 R5, R5, R2.reuse.H0_H0 ;  /* 0x2000000205057232 */ /* 0x080fe40000000000 */
[----:B--2---:R-:W-:Y:S02]  /*0b40*/  HFMA2 R9, R9, R3, R26 ;  /* 0x0000000309097231 */ /* 0x004fe4000000001a */
[----:B------:R-:W-:Y:S02]  /*0b50*/  HMUL2 R2, R8, R2.H0_H0 ;  /* 0x2000000208027232 */ /* 0x000fe40000000000 */
[----:B----4-:R-:W-:-:S02]  /*0b60*/  HFMA2 R7, R7, R6, R29 ;  /* 0x0000000607077231 */ /* 0x010fc4000000001d */
[----:B-----5:R-:W-:Y:S02]  /*0b70*/  HFMA2 R5, R5, R28, R21 ;  /* 0x0000001c05057231 */ /* 0x020fe40000000015 */
[----:B---3--:R-:W-:Y:S01]  /*0b80*/  HFMA2 R3, R2, R18, R4 ;  /* 0x0000001202037231 */ /* 0x008fe20000000004 */
[----:B------:R-:W-:Y:S04]  /*0b90*/  STG.E desc[UR8][R10.64], R9 ;  /* 0x000000090a007986 */ /* 0x000fe8000c101908 */
[----:B------:R-:W-:Y:S04]  /*0ba0*/  STG.E desc[UR8][R16.64], R7 ;  /* 0x0000000710007986 */ /* 0x000fe8000c101908 */
[----:B------:R-:W-:Y:S04]  /*0bb0*/  STG.E desc[UR8][R14.64], R5 ;  /* 0x000000050e007986 */ /* 0x000fe8000c101908 */
[----:B------:R-:W-:Y:S01]  /*0bc0*/  STG.E desc[UR8][R12.64], R3 ;  /* 0x000000030c007986 */ /* 0x000fe2000c101908 */
[----:B------:R-:W-:Y:S05]  /*0bd0*/  EXIT ;  /* 0x000000000000794d */ /* 0x000fea0003800000 */
.L_x_2458:
        /* <DEDUP_REMOVED lines=10> */
.L_x_2659:


//--------------------- .text._ZN17fastertransformer28layernorm_shift_partition_v2IfEEvPT_PKS1_S4_S4_fiiiiii --------------------------
	.section	.text._ZN17fastertransformer28layernorm_shift_partition_v2IfEEvPT_PKS1_S4_S4_fiiiiii,"ax",@progbits
	.align	128
        .global         _ZN17fastertransformer28layernorm_shift_partition_v2IfEEvPT_PKS1_S4_S4_fiiiiii
        .type           _ZN17fastertransformer28layernorm_shift_partition_v2IfEEvPT_PKS1_S4_S4_fiiiiii,@function
        .size           _ZN17fastertransformer28layernorm_shift_partition_v2IfEEvPT_PKS1_S4_S4_fiiiiii,(.L_x_2660 - _ZN17fastertransformer28layernorm_shift_partition_v2IfEEvPT_PKS1_S4_S4_fiiiiii)
        .other          _ZN17fastertransformer28layernorm_shift_partition_v2IfEEvPT_PKS1_S4_S4_fiiiiii,@"STO_CUDA_ENTRY STV_DEFAULT"
_ZN17fastertransformer28layernorm_shift_partition_v2IfEEvPT_PKS1_S4_S4_fiiiiii:
.text._ZN17fastertransformer28layernorm_shift_partition_v2IfEEvPT_PKS1_S4_S4_fiiiiii:
        /* <DEDUP_REMOVED lines=9> */
[----:B-1----:R-:W-:Y:S01]  /*0090*/  MOV R5, R0 ;  /* 0x0000000000057202 */ /* 0x002fe20000000f00 */
[----:B---3--:R-:W-:-:S10]  /*00a0*/  IMAD.MOV.U32 R6, RZ, RZ, R3 ;  /* 0x000000ffff067224 */ /* 0x008fd400078e0003 */
        /* <DEDUP_REMOVED lines=9> */
[----:B-1----:R-:W-:-:S07]  /*0140*/  VIADD R6, R8, 0xffffffe ;  /* 0x0ffffffe08067836 */ /* 0x002fce0000000000 */
[----:B------:R1:W3:Y:S01]  /*0150*/  F2I.FTZ.U32.TRUNC.NTZ R7, R6 ;  /* 0x0000000600077305 */ /* 0x0002e2000021f000 */
[----:B0-----:R-:W-:Y:S01]  /*0160*/  HFMA2 R4, -RZ, RZ, 0, 0 ;  /* 0x00000000ff047431 */ /* 0x001fe200000001ff */
[----:B--2---:R-:W-:Y:S01]  /*0170*/  IADD3 R11, PT, PT, RZ, -R5, RZ ;  /* 0x80000005ff0b7210 */ /* 0x004fe20007ffe0ff */
[----:B-1----:R-:W-:-:S04]  /*0180*/  IMAD.MOV.U32 R6, RZ, RZ, RZ ;  /* 0x000000ffff067224 */ /* 0x002fc800078e00ff */
[----:B------:R-:W-:Y:S02]  /*0190*/  IMAD R11, R11, UR4, RZ ;  /* 0x000000040b0b7c24 */ /* 0x000fe4000f8e02ff */
[----:B---3--:R-:W-:Y:S02]  /*01a0*/  IMAD.MOV R13, RZ, RZ, -R7 ;  /* 0x000000ffff0d7224 */ /* 0x008fe400078e0a07 */
[----:B------:R-:W-:Y:S01]  /*01b0*/  IMAD.HI.U32 R5, R5, R11, R4 ;  /* 0x0000000b05057227 */ /* 0x000fe200078e0004 */
[----:B------:R-:W-:-:S03]  /*01c0*/  IADD3 R4, PT, PT, -R9, UR5, R3 ;  /* 0x0000000509047c10 */ /* 0x000fc6000fffe103 */
[----:B------:R-:W-:Y:S02]  /*01d0*/  IMAD R13, R13, UR5, RZ ;  /* 0x000000050d0d7c24 */ /* 0x000fe4000f8e02ff */
[----:B------:R-:W-:-:S04]  /*01e0*/  IMAD.HI.U32 R5, R5, R2, RZ ;  /* 0x0000000205057227 */ /* 0x000fc800078e00ff */
[----:B------:R-:W-:Y:S01]  /*01f0*/  IMAD.HI.U32 R7, R7, R13, R6 ;  /* 0x0000000d07077227 */ /* 0x000fe200078e0006 */
[----:B------:R-:W-:-:S05]  /*0200*/  IADD3 R5, PT, PT, -R5, RZ, RZ ;  /* 0x000000ff05057210 */ /* 0x000fca0007ffe1ff */
[----:B------:R-:W-:-:S04]  /*0210*/  IMAD.HI.U32 R7, R7, R4, RZ ;  /* 0x0000000407077227 */ /* 0x000fc800078e00ff */
[----:B------:R-:W-:Y:S02]  /*0220*/  IMAD.MOV R7, RZ, RZ, -R7 ;  /* 0x000000ffff077224 */ /* 0x000fe400078e0a07 */
[----:B------:R-:W-:Y:S02]  /*0230*/  IMAD R5, R5, UR4, R2 ;  /* 0x0000000405057c24 */ /* 0x000fe4000f8e0202 */
[----:B------:R-:W-:-:S03]  /*0240*/  IMAD R6, R7, UR5, R4 ;  /* 0x0000000507067c24 */ /* 0x000fc6000f8e0204 */
[----:B------:R-:W-:Y:S02]  /*0250*/  ISETP.GE.U32.AND P0, PT, R5, UR4, PT ;  /* 0x0000000405007c0c */ /* 0x000fe4000bf06070 */
[----:B------:R-:W-:-:S11]  /*0260*/  ISETP.GE.U32.AND P1, PT, R6, UR5, PT ;  /* 0x0000000506007c0c */ /* 0x000fd6000bf26070 */
[----:B------:R-:W-:Y:S02]  /*0270*/  @P0 IADD3 R5, PT, PT, R5, -UR4, RZ ;  /* 0x8000000405050c10 */ /* 0x000fe4000fffe0ff */
[----:B------:R-:W-:Y:S01]  /*0280*/  @P1 VIADD R6, R6, -UR5 ;  /* 0x8000000506061c36 */ /* 0x000fe20008000000 */
[----:B------:R-:W-:Y:S02]  /*0290*/  ISETP.NE.U32.AND P1, PT, RZ, UR4, PT ;  /* 0x00000004ff007c0c */ /* 0x000fe4000bf25070 */
[----:B------:R-:W-:Y:S02]  /*02a0*/  ISETP.GE.U32.AND P0, PT, R5, UR4, PT ;  /* 0x0000000405007c0c */ /* 0x000fe4000bf06070 */
[----:B------:R-:W-:-:S11]  /*02b0*/  ISETP.GE.U32.AND P2, PT, R6, UR5, PT ;  /* 0x0000000506007c0c */ /* 0x000fd6000bf46070 */
[----:B------:R-:W-:Y:S02]  /*02c0*/  @P0 IADD3 R5, PT, PT, R5, -UR4, RZ ;  /* 0x8000000405050c10 */ /* 0x000fe4000fffe0ff */
[----:B------:R-:W-:Y:S01]  /*02d0*/  @P2 VIADD R6, R6, -UR5 ;  /* 0x8000000506062c36 */ /* 0x000fe20008000000 */
[----:B------:R-:W-:Y:S02]  /*02e0*/  @!P1 LOP3.LUT R5, RZ, UR4, RZ, 0x33, !PT ;  /* 0x00000004ff059c12 */ /* 0x000fe4000f8e33ff */
[----:B------:R-:W-:-:S07]  /*02f0*/  @!P3 LOP3.LUT R6, RZ, UR5, RZ, 0x33, !PT ;  /* 0x00000005ff06bc12 */ /* 0x000fce000f8e33ff */
.L_x_2459:
[----:B------:R-:W0:Y:S01]  /*0300*/  LDCU UR8, c[0x0][0x360] ;  /* 0x00006c00ff0877ac */ /* 0x000e220008000800 */
[----:B------:R-:W1:Y:S01]  /*0310*/  S2UR UR6, SR_CTAID.Z ;  /* 0x00000000000679c3 */ /* 0x000e620000002700 */
[C---:B------:R-:W-:Y:S01]  /*0320*/  ISETP.GE.AND P3, PT, R23.reuse, UR9, PT ;  /* 0x0000000917007c0c */ /* 0x040fe2000bf66270 */
[----:B------:R-:W-:Y:S01]  /*0330*/  IMAD R3, R0, UR5, R3 ;  /* 0x0000000500037c24 */ /* 0x000fe2000f8e0203 */
[----:B------:R-:W2:Y:S11]  /*0340*/  LDCU.64 UR10, c[0x0][0x358] ;  /* 0x00006b00ff0a77ac */ /* 0x000eb60008000a00 */
[----:B------:R-:W3:Y:S01]  /*0350*/  @!P3 LDC.64 R8, c[0x0][0x388] ;  /* 0x0000e200ff08bb82 */ /* 0x000ee20000000a00 */
[----:B0-----:R-:W-:-:S04]  /*0360*/  IADD3 R19, PT, PT, R23, UR8, RZ ;  /* 0x0000000817137c10 */ /* 0x001fc8000fffe0ff */
[C---:B------:R-:W-:Y:S01]  /*0370*/  ISETP.GE.AND P2, PT, R19.reuse, UR9, PT ;  /* 0x0000000913007c0c */ /* 0x040fe2000bf46270 */
[----:B------:R-:W-:Y:S01]  /*0380*/  VIADD R10, R19, UR8 ;  /* 0x00000008130a7c36 */ /* 0x000fe20008000000 */
[----:B-1----:R-:W-:-:S04]  /*0390*/  UIMAD UR4, UR4, UR6, URZ ;  /* 0x00000006040472a4 */ /* 0x002fc8000f8e02ff */
[C---:B------:R-:W-:Y:S01]  /*03a0*/  ISETP.GE.AND P1, PT, R10.reuse, UR9, PT ;  /* 0x000000090a007c0c */ /* 0x040fe2000bf26270 */
[----:B------:R-:W-:Y:S01]  /*03b0*/  UIMAD UR4, UR4, UR5, URZ ;  /* 0x00000005040472a4 */ /* 0x000fe2000f8e02ff */
[----:B------:R-:W-:-:S04]  /*03c0*/  IADD3 R0, PT, PT, R10, UR8, RZ ;  /* 0x000000080a007c10 */ /* 0x000fc8000fffe0ff */
[----:B------:R-:W-:Y:S01]  /*03d0*/  ISETP.GE.AND P0, PT, R0, UR9, PT ;  /* 0x0000000900007c0c */ /* 0x000fe2000bf06270 */
[----:B------:R-:W0:Y:S01]  /*03e0*/  @!P2 LDC.64 R16, c[0x0][0x388] ;  /* 0x0000e200ff10ab82 */ /* 0x000e220000000a00 */
[----:B------:R-:W-:-:S04]  /*03f0*/  VIADD R3, R3, UR4 ;  /* 0x0000000403037c36 */ /* 0x000fc80008000000 */
[----:B------:R-:W-:-:S03]  /*0400*/  IMAD R11, R3, UR9, RZ ;  /* 0x00000009030b7c24 */ /* 0x000fc6000f8e02ff */
[----:B------:R-:W1:Y:S02]  /*0410*/  @!P1 LDC.64 R14, c[0x0][0x388] ;  /* 0x0000e200ff0e9b82 */ /* 0x000e640000000a00 */
[----:B------:R-:W-:Y:S02]  /*0420*/  SHF.R.S32.HI R3, RZ, 0x1f, R11 ;  /* 0x0000001fff037819 */ /* 0x000fe4000001140b */
[C---:B------:R-:W-:Y:S02]  /*0430*/  @!P3 IADD3 R18, P4, PT, R11.reuse, R23, RZ ;  /* 0x000000170b12b210 */ /* 0x040fe40007f9e0ff */
[----:B------:R-:W-:Y:S02]  /*0440*/  @!P2 IADD3 R20, P5, PT, R11, R19, RZ ;  /* 0x000000130b14a210 */ /* 0x000fe40007fbe0ff */
[----:B------:R-:W4:Y:S01]  /*0450*/  @!P0 LDC.64 R12, c[0x0][0x388] ;  /* 0x0000e200ff0c8b82 */ /* 0x000f220000000a00 */
[----:B------:R-:W-:Y:S02]  /*0460*/  @!P3 IADD3.X R21, PT, PT, RZ, R3, RZ, P4, !PT ;  /* 0x00000003ff15b210 */ /* 0x000fe400027fe4ff */
[----:B---3--:R-:W-:-:S04]  /*0470*/  @!P3 LEA R8, P4, R18, R8, 0x2 ;  /* 0x000000081208b211 */ /* 0x008fc800078810ff */
[----:B------:R-:W-:Y:S01]  /*0480*/  @!P3 LEA.HI.X R9, R18, R9, R21, 0x2, P4 ;  /* 0x000000091209b211 */ /* 0x000fe200020f1415 */
[----:B------:R-:W-:Y:S01]  /*0490*/  @!P2 IMAD.X R21, RZ, RZ, R3, P5 ;  /* 0x000000ffff15a224 */ /* 0x000fe200028e0603 */
[C---:B0-----:R-:W-:Y:S02]  /*04a0*/  @!P2 LEA R16, P4, R20.reuse, R16, 0x2 ;  /* 0x000000101410a211 */ /* 0x041fe400078810ff */
[C---:B------:R-:W-:Y:S01]  /*04b0*/  @!P1 IADD3 R18, P5, PT, R11.reuse, R10, RZ ;  /* 0x0000000a0b129210 */ /* 0x040fe20007fbe0ff */
[----:B--2---:R-:W2:Y:S01]  /*04c0*/  @!P3 LDG.E.CONSTANT R7, desc[UR10][R8.64] ;  /* 0x0000000a0807b981 */ /* 0x004ea2000c1e9900 */
[----:B------:R-:W-:Y:S02]  /*04d0*/  @!P2 LEA.HI.X R17, R20, R17, R21, 0x2, P4 ;  /* 0x000000111411a211 */ /* 0x000fe400020f1415 */
[----:B------:R-:W-:Y:S02]  /*04e0*/  @!P1 IADD3.X R20, PT, PT, RZ, R3, RZ, P5, !PT ;  /* 0x00000003ff149210 */ /* 0x000fe40002ffe4ff */
[----:B-1----:R-:W-:Y:S01]  /*04f0*/  @!P1 LEA R14, P4, R18, R14, 0x2 ;  /* 0x0000000e120e9211 */ /* 0x002fe200078810ff */
[----:B------:R0:W3:Y:S01]  /*0500*/  @!P2 LDG.E.CONSTANT R4, desc[UR10][R16.64] ;  /* 0x0000000a1004a981 */ /* 0x0000e2000c1e9900 */
[----:B------:R-:W-:-:S02]  /*0510*/  @!P0 IADD3 R11, P5, PT, R11, R0, RZ ;  /* 0x000000000b0b8210 */ /* 0x000fc40007fbe0ff */
[----:B------:R-:W-:-:S03]  /*0520*/  @!P1 LEA.HI.X R15, R18, R15, R20, 0x2, P4 ;  /* 0x0000000f120f9211 */ /* 0x000fc600020f1414 */
[----:B------:R-:W-:Y:S01]  /*0530*/  @!P0 IMAD.X R18, RZ, RZ, R3, P5 ;  /* 0x000000ffff128224 */ /* 0x000fe200028e0603 */
[C---:B----4-:R-:W-:Y:S01]  /*0540*/  @!P0 LEA R12, P4, R11.reuse, R12, 0x2 ;  /* 0x0000000c0b0c8211 */ /* 0x050fe200078810ff */
[----:B------:R-:W4:Y:S03]  /*0550*/  @!P1 LDG.E.CONSTANT R22, desc[UR10][R14.64] ;  /* 0x0000000a0e169981 */ /* 0x000f26000c1e9900 */
[----:B------:R-:W-:-:S05]  /*0560*/  @!P0 LEA.HI.X R13, R11, R13, R18, 0x2, P4 ;  /* 0x0000000d0b0d8211 */ /* 0x000fca00020f1412 */
[----:B------:R1:W5:Y:S01]  /*0570*/  @!P0 LDG.E.CONSTANT R2, desc[UR10][R12.64] ;  /* 0x0000000a0c028981 */ /* 0x000362000c1e9900 */
[----:B------:R-:W-:Y:S01]  /*0580*/  MOV R3, RZ ;  /* 0x000000ff00037202 */ /* 0x000fe20000000f00 */
[----:B------:R-:W1:Y:S01]  /*0590*/  S2UR UR7, SR_CgaCtaId ;  /* 0x00000000000779c3 */ /* 0x000e620000008800 */
[----:B------:R-:W-:Y:S02]  /*05a0*/  UMOV UR5, 0x400 ;  /* 0x0000040000057882 */ /* 0x000fe40000000000 */
[----:B------:R-:W-:Y:S01]  /*05b0*/  UIADD3 UR6, UPT, UPT, UR5, 0x8, URZ ;  /* 0x0000000805067890 */ /* 0x000fe2000fffe0ff */
[----:B0-----:R-:W-:Y:S02]  /*05c0*/  LOP3.LUT P4, R16, R23, 0x1f, RZ, 0xc0, !PT ;  /* 0x0000001f17107812 */ /* 0x001fe4000788c0ff */
[----:B-1----:R-:W-:-:S05]  /*05d0*/  I2FP.F32.U32 R13, UR8 ;  /* 0x00000008000d7c45 */ /* 0x002fca0008201000 */
[----:B------:R-:W-:Y:S01]  /*05e0*/  FMUL.FTZ R18, R13, 0.03125 ;  /* 0x3d0000000d127820 */ /* 0x000fe20000410000 */
[----:B------:R-:W-:-:S06]  /*05f0*/  ULEA UR6, UR7, UR6, 0x18 ;  /* 0x0000000607067291 */ /* 0x000fcc000f8ec0ff */
[----:B------:R-:W-:Y:S01]  /*0600*/  LEA.HI R17, R23, UR6, RZ, 0x1d ;  /* 0x0000000617117c11 */ /* 0x000fe2000f8fe8ff */
[----:B--2---:R-:W-:-:S04]  /*0610*/  @!P3 FADD.FTZ R3, RZ, R7 ;  /* 0x00000007ff03b221 */ /* 0x004fc80000010000 */
[----:B---3--:R-:W-:-:S04]  /*0620*/  @!P2 FADD.FTZ R3, R3, R4 ;  /* 0x000000040303a221 */ /* 0x008fc80000010000 */
[----:B----4-:R-:W-:-:S04]  /*0630*/  @!P1 FADD.FTZ R3, R3, R22 ;  /* 0x0000001603039221 */ /* 0x010fc80000010000 */
[----:B-----5:R-:W-:-:S05]  /*0640*/  @!P0 FADD.FTZ R3, R3, R2 ;  /* 0x0000000203038221 */ /* 0x020fca0000010000 */
[----:B------:R-:W0:Y:S02]  /*0650*/  SHFL.BFLY PT, R8, R3, 0x10, 0x1f ;  /* 0x0e001f0003087f89 */ /* 0x000e2400000e0000 */
[----:B0-----:R-:W-:-:S05]  /*0660*/  FADD.FTZ R8, R8, R3 ;  /* 0x0000000308087221 */ /* 0x001fca0000010000 */
[----:B------:R-:W0:Y:S02]  /*0670*/  SHFL.BFLY PT, R9, R8, 0x8, 0x1f ;  /* 0x0d001f0008097f89 */ /* 0x000e2400000e0000 */
[----:B0-----:R-:W-:-:S05]  /*0680*/  FADD.FTZ R9, R8, R9 ;  /* 0x0000000908097221 */ /* 0x001fca0000010000 */
[----:B------:R-:W0:Y:S02]  /*0690*/  SHFL.BFLY PT, R14, R9, 0x4, 0x1f ;  /* 0x0c801f00090e7f89 */ /* 0x000e2400000e0000 */
[----:B0-----:R-:W-:Y:S01]  /*06a0*/  FADD.FTZ R14, R9, R14 ;  /* 0x0000000e090e7221 */ /* 0x001fe20000010000 */
[----:B------:R-:W-:Y:S01]  /*06b0*/  I2FP.F32.U32 R3, R23 ;  /* 0x0000001700037245 */ /* 0x000fe20000201000 */
[----:B------:R-:W0:Y:S03]  /*06c0*/  LDC R9, c[0x0][0x3b8] ;  /* 0x0000ee00ff097b82 */ /* 0x000e260000000800 */
[----:B------:R-:W1:Y:S02]  /*06d0*/  SHFL.BFLY PT, R11, R14, 0x2, 0x1f ;  /* 0x0c401f000e0b7f89 */ /* 0x000e6400000e0000 */
[----:B-1----:R-:W-:-:S05]  /*06e0*/  FADD.FTZ R11, R14, R11 ;  /* 0x0000000b0e0b7221 */ /* 0x002fca0000010000 */
[----:B------:R-:W1:Y:S01]  /*06f0*/  SHFL.BFLY PT, R12, R11, 0x1, 0x1f ;  /* 0x0c201f000b0c7f89 */ /* 0x000e6200000e0000 */
[----:B------:R-:W-:Y:S01]  /*0700*/  FSETP.GT.FTZ.AND P6, PT, R18, R3, PT ;  /* 0x000000031200720b */ /* 0x000fe20003fd4000 */
[----:B-1----:R-:W-:-:S05]  /*0710*/  FADD.FTZ R18, R11, R12 ;  /* 0x0000000c0b127221 */ /* 0x002fca0000010000 */
[----:B------:R-:W-:Y:S01]  /*0720*/  @!P4 STS [R17], R18 ;  /* 0x000000121100c388 */ /* 0x000fe20000000800 */
[----:B------:R-:W-:Y:S01]  /*0730*/  IMAD.MOV.U32 R11, RZ, RZ, RZ ;  /* 0x000000ffff0b7224 */ /* 0x000fe200078e00ff */
        /* <DEDUP_REMOVED lines=10> */
[----:B------:R-:W-:Y:S02]  /*07e0*/  ISETP.NE.AND P5, PT, R23, RZ, PT ;  /* 0x000000ff1700720c */ /* 0x000fe40003fa5270 */
[----:B0-----:R-:W-:-:S04]  /*07f0*/  IABS R8, R9 ;  /* 0x0000000900087213 */ /* 0x001fc80000000000 */
[----:B------:R-:W0:Y:S07]  /*0800*/  I2F.RP R3, R8 ;  /* 0x0000000800037306 */ /* 0x000e2e0000209400 */
[----:B------:R-:W-:Y:S01]  /*0810*/  @!P5 I2FP.F32.S32 R21, UR9 ;  /* 0x000000090015dc45 */ /* 0x000fe20008201400 */
[----:B-1----:R-:W-:-:S05]  /*0820*/  FADD.FTZ R18, R15, R18 ;  /* 0x000000120f127221 */ /* 0x002fca0000010000 */
[----:B------:R-:W1:Y:S01]  /*0830*/  SHFL.BFLY PT, R11, R18, 0x1, 0x1f ;  /* 0x0c201f00120b7f89 */ /* 0x000e6200000e0000 */
[----:B------:R-:W2:Y:S01]  /*0840*/  @!P5 MUFU.RCP R21, R21 ;  /* 0x000000150015d308 */ /* 0x000ea20000001000 */
[----:B------:R-:W-:-:S07]  /*0850*/  ULEA UR5, UR7, UR5, 0x18 ;  /* 0x0000000507057291 */ /* 0x000fce000f8ec0ff */
[----:B0-----:R-:W0:Y:S01]  /*0860*/  MUFU.RCP R3, R3 ;  /* 0x0000000300037308 */ /* 0x001e220000001000 */
[----:B-1----:R-:W-:-:S04]  /*0870*/  FADD.FTZ R24, R18, R11 ;  /* 0x0000000b12187221 */ /* 0x002fc80000010000 */
[----:B--2---:R-:W-:-:S05]  /*0880*/  @!P5 FMUL.FTZ R24, R24, R21 ;  /* 0x000000151818d220 */ /* 0x004fca0000410000 */
[----:B------:R-:W-:Y:S01]  /*0890*/  @!P5 STS [UR5], R24 ;  /* 0x00000018ff00d988 */ /* 0x000fe20008000805 */
[----:B0-----:R-:W-:Y:S01]  /*08a0*/  IADD3 R12, PT, PT, R3, 0xffffffe, RZ ;  /* 0x0ffffffe030c7810 */ /* 0x001fe20007ffe0ff */
[----:B------:R-:W-:Y:S06]  /*08b0*/  BAR.SYNC.DEFER_BLOCKING 0x0 ;  /* 0x0000000000007b1d */ /* 0x000fec0000010000 */
[----:B------:R0:W1:Y:S01]  /*08c0*/  F2I.FTZ.U32.TRUNC.NTZ R13, R12 ;  /* 0x0000000c000d7305 */ /* 0x000062000021f000 */
[----:B------:R-:W-:Y:S02]  /*08d0*/  IABS R15, R5 ;  /* 0x00000005000f7213 */ /* 0x000fe40000000000 */
[----:B0-----:R-:W-:Y:S01]  /*08e0*/  MOV R12, RZ ;  /* 0x000000ff000c7202 */ /* 0x001fe20000000f00 */
[----:B-1----:R-:W-:Y:S01]  /*08f0*/  IMAD.MOV R11, RZ, RZ, -R13 ;  /* 0x000000ffff0b7224 */ /* 0x002fe200078e0a0d */
[----:B------:R-:W0:Y:S03]  /*0900*/  LDS R3, [UR5] ;  /* 0x00000005ff037984 */ /* 0x000e260008000800 */
[----:B------:R-:W-:-:S04]  /*0910*/  IMAD R11, R11, R8, RZ ;  /* 0x000000080b0b7224 */ /* 0x000fc800078e02ff */
[----:B------:R-:W-:-:S06]  /*0920*/  IMAD.HI.U32 R18, R13, R11, R12 ;  /* 0x0000000b0d127227 */ /* 0x000fcc00078e000c */
[----:B------:R-:W-:-:S05]  /*0930*/  IMAD.HI.U32 R11, R18, R15, RZ ;  /* 0x0000000f120b7227 */ /* 0x000fca00078e00ff */
[----:B------:R-:W-:-:S05]  /*0940*/  IADD3 R12, PT, PT, -R11, RZ, RZ ;  /* 0x000000ff0b0c7210 */ /* 0x000fca0007ffe1ff */
[----:B------:R-:W-:-:S05]  /*0950*/  IMAD R15, R8, R12, R15 ;  /* 0x0000000c080f7224 */ /* 0x000fca00078e020f */
[----:B------:R-:W-:Y:S02]  /*0960*/  ISETP.GT.U32.AND P4, PT, R8, R15, PT ;  /* 0x0000000f0800720c */ /* 0x000fe40003f84070 */
[----:B------:R-:W-:Y:S02]  /*0970*/  ISETP.GE.AND P5, PT, R19, UR9, PT ;  /* 0x0000000913007c0c */ /* 0x000fe4000bfa6270 */
[----:B------:R-:W-:Y:S02]  /*0980*/  P2R R20, PR, RZ, 0x8 ;  /* 0x00000008ff147803 */ /* 0x000fe40000000000 */
[----:B------:R-:W-:Y:S01]  /*0990*/  ISETP.GE.AND P3, PT, R23, UR9, PT ;  /* 0x0000000917007c0c */ /* 0x000fe2000bf66270 */
[----:B0-----:R-:W-:-:S06]  /*09a0*/  FADD.FTZ R12, R7, -R3 ;  /* 0x80000003070c7221 */ /* 0x001fcc0000010000 */
[----:B------:R-:W-:Y:S01]  /*09b0*/  @!P4 VIADD R11, R11, 0x1 ;  /* 0x000000010b0bc836 */ /* 0x000fe20000000000 */
[----:B------:R-:W-:Y:S01]  /*09c0*/  @!P4 IADD3 R15, PT, PT, R15, -R8, RZ ;  /* 0x800000080f0fc210 */ /* 0x000fe20007ffe0ff */
[----:B------:R-:W-:Y:S01]  /*09d0*/  FFMA.FTZ R13, R12, R12, RZ ;  /* 0x0000000c0c0d7223 */ /* 0x000fe200000100ff */
[----:B------:R-:W-:Y:S01]  /*09e0*/  ISETP.GE.AND P4, PT, R10, UR9, PT ;  /* 0x000000090a007c0c */ /* 0x000fe2000bf86270 */
[----:B------:R-:W-:-:S03]  /*09f0*/  FADD.FTZ R27, R4, -R3 ;  /* 0x80000003041b7221 */ /* 0x000fc60000010000 */
[----:B------:R-:W-:Y:S02]  /*0a00*/  FSEL R24, R13, RZ, !P3 ;  /* 0x000000ff0d187208 */ /* 0x000fe40005800000 */
[----:B------:R-:W-:Y:S01]  /*0a10*/  ISETP.GE.AND P3, PT, R0, UR9, PT ;  /* 0x0000000900007c0c */ /* 0x000fe2000bf66270 */
[--C-:B------:R-:W-:Y:S02]  /*0a20*/  FADD.FTZ R21, R22, -R3.reuse ;  /* 0x8000000316157221 */ /* 0x100fe40000010000 */
[----:B------:R-:W-:Y:S01]  /*0a30*/  @!P5 FFMA.FTZ R24, R27, R27, R24 ;  /* 0x0000001b1b18d223 */ /* 0x000fe20000010018 */
[----:B------:R-:W-:-:S03]  /*0a40*/  FADD.FTZ R3, R2, -R3 ;  /* 0x8000000302037221 */ /* 0x000fc60000010000 */
[----:B------:R-:W-:Y:S01]  /*0a50*/  @!P4 FFMA.FTZ R24, R21, R21, R24 ;  /* 0x000000151518c223 */ /* 0x000fe20000010018 */
[----:B------:R-:W-:-:S05]  /*0a60*/  P2R R13, PR, RZ, 0x8 ;  /* 0x00000008ff0d7803 */ /* 0x000fca0000000000 */
        /* <DEDUP_REMOVED lines=10> */
[----:B------:R-:W0:Y:S01]  /*0b10*/  SHFL.BFLY PT, R13, R29, 0x1, 0x1f ;  /* 0x0c201f001d0d7f89 */ /* 0x000e2200000e0000 */
[----:B------:R-:W-:-:S05]  /*0b20*/  IABS R25, R6 ;  /* 0x0000000600197213 */ /* 0x000fca0000000000 */
[----:B------:R-:W-:-:S04]  /*0b30*/  IMAD.HI.U32 R16, R18, R25, RZ ;  /* 0x0000001912107227 */ /* 0x000fc800078e00ff */
[----:B0-----:R-:W-:Y:S02]  /*0b40*/  FADD.FTZ R24, R29, R13 ;  /* 0x0000000d1d187221 */ /* 0x001fe40000010000 */
[----:B------:R-:W0:Y:S03]  /*0b50*/  LDC.64 R28, c[0x0][0x390] ;  /* 0x0000e400ff1c7b82 */ /* 0x000e260000000a00 */
[----:B------:R1:W-:Y:S05]  /*0b60*/  @!P3 STS [R17], R24 ;  /* 0x000000181100b388 */ /* 0x0003ea0000000800 */
[----:B------:R-:W-:Y:S01]  /*0b70*/  BAR.SYNC.DEFER_BLOCKING 0x0 ;  /* 0x0000000000007b1d */ /* 0x000fe20000010000 */
[----:B------:R-:W-:Y:S01]  /*0b80*/  ISETP.NE.AND P3, PT, R20, RZ, PT ;  /* 0x000000ff1400720c */ /* 0x000fe20003f65270 */
[----:B------:R-:W-:-:S04]  /*0b90*/  IMAD.MOV R20, RZ, RZ, -R16 ;  /* 0x000000ffff147224 */ /* 0x000fc800078e0a10 */
[----:B------:R-:W-:Y:S02]  /*0ba0*/  IMAD R25, R8, R20, R25 ;  /* 0x0000001408197224 */ /* 0x000fe400078e0219 */
[----:B------:R-:W1:Y:S01]  /*0bb0*/  LDC R20, c[0x0][0x3ac] ;  /* 0x0000eb00ff147b82 */ /* 0x000e620000000800 */
[----:B------:R-:W-:-:S06]  /*0bc0*/  MOV R13, RZ ;  /* 0x000000ff000d7202 */ /* 0x000fcc0000000f00 */
[----:B------:R2:W3:Y:S01]  /*0bd0*/  @P6 LDS R13, [R14] ;  /* 0x000000000e0d6984 */ /* 0x0004e20000000800 */
[----:B------:R-:W-:Y:S02]  /*0be0*/  ISETP.GT.U32.AND P6, PT, R8, R25, PT ;  /* 0x000000190800720c */ /* 0x000fe40003fc4070 */
[----:B-1----:R-:W-:-:S05]  /*0bf0*/  IABS R17, R20 ;  /* 0x0000001400117213 */ /* 0x002fca0000000000 */
[----:B------:R-:W-:-:S04]  /*0c00*/  IMAD.HI.U32 R18, R18, R17, RZ ;  /* 0x0000001112127227 */ /* 0x000fc800078e00ff */
[----:B--2---:R-:W-:-:S04]  /*0c10*/  IMAD.MOV R14, RZ, RZ, -R18 ;  /* 0x000000ffff0e7224 */ /* 0x004fc800078e0a12 */
[----:B------:R-:W-:Y:S01]  /*0c20*/  IMAD R17, R8, R14, R17 ;  /* 0x0000000e08117224 */ /* 0x000fe200078e0211 */
[----:B------:R-:W-:Y:S02]  /*0c30*/  @!P6 IADD3 R16, PT, PT, R16, 0x1, RZ ;  /* 0x000000011010e810 */ /* 0x000fe40007ffe0ff */
[----:B------:R-:W-:Y:S02]  /*0c40*/  @!P6 IADD3 R25, PT, PT, R25, -R8, RZ ;  /* 0x800000081919e210 */ /* 0x000fe40007ffe0ff */
[----:B------:R-:W-:-:S13]  /*0c50*/  ISETP.GT.U32.AND P6, PT, R8, R17, PT ;  /* 0x000000110800720c */ /* 0x000fda0003fc4070 */
[----:B------:R-:W-:Y:S02]  /*0c60*/  @!P6 IADD3 R18, PT, PT, R18, 0x1, RZ ;  /* 0x000000011212e810 */ /* 0x000fe40007ffe0ff */
[-C--:B------:R-:W-:Y:S02]  /*0c70*/  @!P6 IADD3 R17, PT, PT, R17, -R8.reuse, RZ ;  /* 0x800000081111e210 */ /* 0x080fe40007ffe0ff */
[----:B------:R-:W-:-:S13]  /*0c80*/  ISETP.GE.U32.AND P6, PT, R15, R8, PT ;  /* 0x000000080f00720c */ /* 0x000fda0003fc6070 */
[----:B------:R-:W-:Y:S01]  /*0c90*/  @P6 VIADD R11, R11, 0x1 ;  /* 0x000000010b0b6836 */ /* 0x000fe20000000000 */
[----:B------:R-:W-:-:S13]  /*0ca0*/  ISETP.GE.U32.AND P6, PT, R25, R8, PT ;  /* 0x000000081900720c */ /* 0x000fda0003fc6070 */
[----:B------:R-:W-:Y:S02]  /*0cb0*/  @P6 IADD3 R16, PT, PT, R16, 0x1, RZ ;  /* 0x0000000110106810 */ /* 0x000fe40007ffe0ff */
[----:B------:R-:W-:Y:S02]  /*0cc0*/  ISETP.GE.U32.AND P6, PT, R17, R8, PT ;  /* 0x000000081100720c */ /* 0x000fe40003fc6070 */
[----:B------:R-:W-:-:S11]  /*0cd0*/  LOP3.LUT R8, R5, R9, RZ, 0x3c, !PT ;  /* 0x0000000905087212 */ /* 0x000fd600078e3cff */
[----:B------:R-:W-:Y:S02]  /*0ce0*/  @P6 IADD3 R18, PT, PT, R18, 0x1, RZ ;  /* 0x0000000112126810 */ /* 0x000fe40007ffe0ff */
[----:B------:R-:W-:Y:S02]  /*0cf0*/  ISETP.GE.AND P6, PT, R8, RZ, PT ;  /* 0x000000ff0800720c */ /* 0x000fe40003fc6270 */
[----:B------:R-:W-:-:S11]  /*0d00*/  LOP3.LUT R8, R6, R9, RZ, 0x3c, !PT ;  /* 0x0000000906087212 */ /* 0x000fd600078e3cff */
[----:B------:R-:W-:Y:S01]  /*0d10*/  @!P6 IMAD.MOV R11, RZ, RZ, -R11 ;  /* 0x000000ffff0be224 */ /* 0x000fe200078e0a0b */
[----:B------:R-:W-:Y:S02]  /*0d20*/  ISETP.GE.AND P6, PT, R8, RZ, PT ;  /* 0x000000ff0800720c */ /* 0x000fe40003fc6270 */
[----:B------:R-:W-:-:S11]  /*0d30*/  LOP3.LUT R20, R20, R9, RZ, 0x3c, !PT ;  /* 0x0000000914147212 */ /* 0x000fd600078e3cff */
[----:B------:R-:W-:Y:S02]  /*0d40*/  @!P6 IADD3 R16, PT, PT, -R16, RZ, RZ ;  /* 0x000000ff1010e210 */ /* 0x000fe40007ffe1ff */
[----:B------:R-:W-:Y:S02]  /*0d50*/  ISETP.GE.AND P6, PT, R20, RZ, PT ;  /* 0x000000ff1400720c */ /* 0x000fe40003fc6270 */
[----:B------:R-:W-:-:S11]  /*0d60*/  LOP3.LUT R24, RZ, R9, RZ, 0x33, !PT ;  /* 0x00000009ff187212 */ /* 0x000fd600078e33ff */
[----:B------:R-:W-:Y:S02]  /*0d70*/  @!P6 IADD3 R18, PT, PT, -R18, RZ, RZ ;  /* 0x000000ff1212e210 */ /* 0x000fe40007ffe1ff */
[----:B------:R-:W-:-:S04]  /*0d80*/  ISETP.NE.AND P6, PT, R9, RZ, PT ;  /* 0x000000ff0900720c */ /* 0x000fc80003fc5270 */
[C---:B------:R-:W-:Y:S02]  /*0d90*/  SEL R8, R24.reuse, R11, !P6 ;  /* 0x0000000b18087207 */ /* 0x040fe40007000000 */
[C---:B------:R-:W-:Y:S02]  /*0da0*/  SEL R11, R24.reuse, R16, !P6 ;  /* 0x00000010180b7207 */ /* 0x040fe40007000000 */
[----:B------:R-:W-:Y:S02]  /*0db0*/  SEL R24, R24, R18, !P6 ;  /* 0x0000001218187207 */ /* 0x000fe40007000000 */
[----:B------:R-:W-:-:S04]  /*0dc0*/  ISETP.GE.AND P6, PT, R23, UR9, PT ;  /* 0x0000000917007c0c */ /* 0x000fc8000bfc6270 */
[----:B------:R-:W-:Y:S02]  /*0dd0*/  FSEL R7, R12, R7, !P6 ;  /* 0x000000070c077208 */ /* 0x000fe40007000000 */
[----:B---3--:R-:W1:Y:S02]  /*0de0*/  SHFL.BFLY PT, R12, R13, 0x10, 0x1f ;  /* 0x0e001f000d0c7f89 */ /* 0x008e6400000e0000 */
[----:B-1----:R-:W-:-:S05]  /*0df0*/  FADD.FTZ R12, R12, R13 ;  /* 0x0000000d0c0c7221 */ /* 0x002fca0000010000 */
[----:B------:R-:W1:Y:S02]  /*0e00*/  SHFL.BFLY PT, R15, R12, 0x8, 0x1f ;  /* 0x0d001f000c0f7f89 */ /* 0x000e6400000e0000 */
[----:B-1----:R-:W-:-:S05]  /*0e10*/  FADD.FTZ R15, R12, R15 ;  /* 0x0000000f0c0f7221 */ /* 0x002fca0000010000 */
[----:B------:R-:W1:Y:S02]  /*0e20*/  SHFL.BFLY PT, R14, R15, 0x4, 0x1f ;  /* 0x0c801f000f0e7f89 */ /* 0x000e6400000e0000 */
[----:B-1----:R-:W-:-:S05]  /*0e30*/  FADD.FTZ R16, R15, R14 ;  /* 0x0000000e0f107221 */ /* 0x002fca0000010000 */
[----:B------:R-:W1:Y:S01]  /*0e40*/  SHFL.BFLY PT, R17, R16, 0x2, 0x1f ;  /* 0x0c401f0010117f89 */ /* 0x000e6200000e0000 */
[----:B------:R-:W-:-:S13]  /*0e50*/  ISETP.NE.AND P6, PT, R23, RZ, PT ;  /* 0x000000ff1700720c */ /* 0x000fda0003fc5270 */
[----:B------:R-:W2:Y:S01]  /*0e60*/  @!P6 LDC R26, c[0x0][0x3a0] ;  /* 0x0000e800ff1aeb82 */ /* 0x000ea20000000800 */
[----:B-1----:R-:W-:-:S05]  /*0e70*/  FADD.FTZ R17, R16, R17 ;  /* 0x0000001110117221 */ /* 0x002fca0000010000 */
[----:B------:R-:W1:Y:S01]  /*0e80*/  SHFL.BFLY PT, R14, R17, 0x1, 0x1f ;  /* 0x0c201f00110e7f89 */ /* 0x000e6200000e0000 */
[----:B------:R-:W-:-:S06]  /*0e90*/  @!P6 I2FP.F32.S32 R18, UR9 ;  /* 0x000000090012ec45 */ /* 0x000fcc0008201400 */
[----:B------:R-:W2:Y:S01]  /*0ea0*/  @!P6 MUFU.RCP R18, R18 ;  /* 0x000000120012e308 */ /* 0x000ea20000001000 */
[----:B-1----:R-:W-:Y:S02]  /*0eb0*/  FADD.FTZ R13, R17, R14 ;  /* 0x0000000e110d7221 */ /* 0x002fe40000010000 */
[----:B------:R-:W1:Y:S02]  /*0ec0*/  LDC.64 R14, c[0x0][0x390] ;  /* 0x0000e400ff0e7b82 */ /* 0x000e640000000a00 */
[----:B--2---:R-:W-:-:S06]  /*0ed0*/  @!P6 FFMA.FTZ R26, R13, R18, R26 ;  /* 0x000000120d1ae223 */ /* 0x004fcc000001001a */
[----:B------:R-:W2:Y:S08]  /*0ee0*/  LDC.64 R12, c[0x0][0x398] ;  /* 0x0000e600ff0c7b82 */ /* 0x000eb00000000a00 */
[----:B------:R-:W3:Y:S01]  /*0ef0*/  LDC.64 R16, c[0x0][0x398] ;  /* 0x0000e600ff107b82 */ /* 0x000ee20000000a00 */
[----:B-1----:R-:W-:-:S05]  /*0f00*/  @!P3 IMAD.WIDE.U32 R14, R23, 0x4, R14 ;  /* 0x00000004170eb825 */ /* 0x002fca00078e000e */
[----:B------:R1:W4:Y:S01]  /*0f10*/  @!P3 LDG.E.CONSTANT R25, desc[UR10][R14.64] ;  /* 0x0000000a0e19b981 */ /* 0x000322000c1e9900 */
[----:B--2---:R-:W-:-:S05]  /*0f20*/  @!P3 IMAD.WIDE.U32 R12, R23, 0x4, R12 ;  /* 0x00000004170cb825 */ /* 0x004fca00078e000c */
[----:B------:R2:W4:Y:S01]  /*0f30*/  @!P3 LDG.E.CONSTANT R20, desc[UR10][R12.64] ;  /* 0x0000000a0c14b981 */ /* 0x000522000c1e9900 */
[----:B-1----:R-:W1:Y:S08]  /*0f40*/  LDC.64 R14, c[0x0][0x390] ;  /* 0x0000e400ff0e7b82 */ /* 0x002e700000000a00 */
[----:B--2---:R-:W2:Y:S01]  /*0f50*/  LDC.64 R12, c[0x0][0x398] ;  /* 0x0000e600ff0c7b82 */ /* 0x004ea20000000a00 */
[----:B------:R-:W5:Y:S01]  /*0f60*/  @!P6 MUFU.RSQ R26, R26 ;  /* 0x0000001a001ae308 */ /* 0x000f620000001400 */
[----:B---3--:R-:W-:-:S04]  /*0f70*/  @!P2 IMAD.WIDE.U32 R16, R19, 0x4, R16 ;  /* 0x000000041310a825 */ /* 0x008fc800078e0010 */
[----:B0-----:R-:W-:Y:S02]  /*0f80*/  @!P2 IMAD.WIDE.U32 R28, R19, 0x4, R28 ;  /* 0x00000004131ca825 */ /* 0x001fe400078e001c */
[----:B------:R-:W3:Y:S04]  /*0f90*/  @!P2 LDG.E.CONSTANT R17, desc[UR10][R16.64] ;  /* 0x0000000a1011a981 */ /* 0x000ee8000c1e9900 */
[----:B------:R0:W3:Y:S01]  /*0fa0*/  @!P2 LDG.E.CONSTANT R18, desc[UR10][R28.64] ;  /* 0x0000000a1c12a981 */ /* 0x0000e2000c1e9900 */
[----:B-1----:R-:W-:-:S03]  /*0fb0*/  @!P1 IMAD.WIDE.U32 R14, R10, 0x4, R14 ;  /* 0x000000040a0e9825 */ /* 0x002fc600078e000e */
[----:B-----5:R1:W-:Y:S01]  /*0fc0*/  @!P6 STS [UR5+0x4], R26 ;  /* 0x0000041aff00e988 */ /* 0x0203e20008000805 */
[----:B------:R-:W-:Y:S01]  /*0fd0*/  BAR.SYNC.DEFER_BLOCKING 0x0 ;  /* 0x0000000000007b1d */ /* 0x000fe20000010000 */
[----:B--2---:R-:W-:-:S05]  /*0fe0*/  @!P1 IMAD.WIDE.U32 R12, R10, 0x4, R12 ;  /* 0x000000040a0c9825 */ /* 0x004fca00078e000c */
[----:B-1----:R-:W2:Y:S04]  /*0ff0*/  @!P1 LDG.E.CONSTANT R26, desc[UR10][R14.64] ;  /* 0x0000000a0e1a9981 */ /* 0x002ea8000c1e9900 */
[----:B------:R1:W2:Y:S04]  /*1000*/  @!P1 LDG.E.CONSTANT R15, desc[UR10][R12.64] ;  /* 0x0000000a0c0f9981 */ /* 0x0002a8000c1e9900 */
[----:B0-----:R-:W0:Y:S01]  /*1010*/  @!P3 LDS R28, [UR5+0x4] ;  /* 0x00000405ff1cb984 */ /* 0x001e220008000800 */
[----:B-1----:R-:W-:-:S03]  /*1020*/  IMAD.MOV R12, RZ, RZ, -R8 ;  /* 0x000000ffff0c7224 */ /* 0x002fc600078e0a08 */
[----:B------:R-:W1:Y:S01]  /*1030*/  @!P2 LDS R29, [UR5+0x4] ;  /* 0x00000405ff1da984 */ /* 0x000e620008000800 */
[----:B------:R-:W-:-:S03]  /*1040*/  IMAD R8, R8, R24, R11 ;  /* 0x0000001808087224 */ /* 0x000fc600078e020b */
[----:B------:R-:W5:Y:S01]  /*1050*/  @!P1 LDS R24, [UR5+0x4] ;  /* 0x00000405ff189984 */ /* 0x000f620008000800 */
[----:B------:R-:W-:Y:S01]  /*1060*/  IADD3 R11, PT, PT, -R11, RZ, RZ ;  /* 0x000000ff0b0b7210 */ /* 0x000fe20007ffe1ff */
[----:B------:R-:W-:Y:S01]  /*1070*/  IMAD R5, R9, R12, R5 ;  /* 0x0000000c09057224 */ /* 0x000fe200078e0205 */
[----:B------:R-:W-:Y:S01]  /*1080*/  FSEL R14, R27, R4, !P5 ;  /* 0x000000041b0e7208 */ /* 0x000fe20006800000 */
[----:B------:R-:W1:Y:S02]  /*1090*/  @!P3 LDC.64 R12, c[0x0][0x380] ;  /* 0x0000e000ff0cbb82 */ /* 0x000e640000000a00 */
[----:B------:R-:W-:Y:S02]  /*10a0*/  IMAD R6, R9, R11, R6 ;  /* 0x0000000b09067224 */ /* 0x000fe400078e0206 */
[----:B------:R-:W-:-:S03]  /*10b0*/  IMAD R8, R8, R9, R5 ;  /* 0x0000000908087224 */ /* 0x000fc600078e0205 */
[----:B------:R-:W-:Y:S01]  /*10c0*/  IADD3 R6, PT, PT, R6, UR4, RZ ;  /* 0x0000000406067c10 */ /* 0x000fe2000fffe0ff */
[----:B------:R-:W4:Y:S04]  /*10d0*/  @!P1 LDC.64 R4, c[0x0][0x380] ;  /* 0x0000e000ff049b82 */ /* 0x000f280000000a00 */
[----:B------:R-:W-:-:S04]  /*10e0*/  IMAD R6, R8, R9, R6 ;  /* 0x0000000908067224 */ /* 0x000fc800078e0206 */
[----:B------:R-:W5:Y:S01]  /*10f0*/  @!P2 LDC.64 R8, c[0x0][0x380] ;  /* 0x0000e000ff08ab82 */ /* 0x000f620000000a00 */
[----:B------:R-:W-:Y:S01]  /*1100*/  FSEL R21, R21, R22, !P4 ;  /* 0x0000001615157208 */ /* 0x000fe20006000000 */
[C---:B------:R-:W-:Y:S02]  /*1110*/  @!P3 IMAD R23, R6.reuse, UR9, R23 ;  /* 0x000000090617bc24 */ /* 0x040fe4000f8e0217 */
[----:B------:R-:W-:Y:S02]  /*1120*/  @!P2 IMAD R19, R6, UR9, R19 ;  /* 0x000000090613ac24 */ /* 0x000fe4000f8e0213 */
[----:B0-----:R-:W-:Y:S01]  /*1130*/  @!P3 FMUL.FTZ R7, R7, R28 ;  /* 0x0000001c0707b220 */ /* 0x001fe20000410000 */
[----:B-1----:R-:W-:-:S04]  /*1140*/  @!P3 IMAD.WIDE R12, R23, 0x4, R12 ;  /* 0x00000004170cb825 */ /* 0x002fc800078e020c */
[----:B------:R-:W-:Y:S01]  /*1150*/  @!P2 FMUL.FTZ R14, R14, R29 ;  /* 0x0000001d0e0ea220 */ /* 0x000fe20000410000 */
[----:B-----5:R-:W-:Y:S01]  /*1160*/  @!P1 FMUL.FTZ R24, R21, R24 ;  /* 0x0000001815189220 */ /* 0x020fe20000410000 */
[----:B------:R-:W-:-:S04]  /*1170*/  @!P2 IMAD.WIDE R8, R19, 0x4, R8 ;  /* 0x000000041308a825 */ /* 0x000fc800078e0208 */
[----:B----4-:R-:W-:Y:S01]  /*1180*/  @!P3 FFMA.FTZ R25, R7, R25, R20 ;  /* 0x000000190719b223 */ /* 0x010fe20000010014 */
[----:B------:R-:W-:-:S04]  /*1190*/  @!P1 IMAD R7, R6, UR9, R10 ;  /* 0x0000000906079c24 */ /* 0x000fc8000f8e020a */
[----:B------:R-:W-:Y:S01]  /*11a0*/  @!P1 IMAD.WIDE R4, R7, 0x4, R4 ;  /* 0x0000000407049825 */ /* 0x000fe200078e0204 */
[----:B------:R0:W-:Y:S03]  /*11b0*/  @!P3 STG.E desc[UR10][R12.64], R25 ;  /* 0x000000190c00b986 */ /* 0x0001e6000c10190a */
[----:B---3--:R-:W-:-:S05]  /*11c0*/  @!P2 FFMA.FTZ R17, R14, R18, R17 ;  /* 0x000000120e11a223 */ /* 0x008fca0000010011 */
[----:B------:R0:W-:Y:S01]  /*11d0*/  @!P2 STG.E desc[UR10][R8.64], R17 ;  /* 0x000000110800a986 */ /* 0x0001e2000c10190a */
[----:B--2---:R-:W-:-:S05]  /*11e0*/  @!P1 FFMA.FTZ R15, R24, R26, R15 ;  /* 0x0000001a180f9223 */ /* 0x004fca000001000f */
[----:B------:R0:W-:Y:S01]  /*11f0*/  @!P1 STG.E desc[UR10][R4.64], R15 ;  /* 0x0000000f04009986 */ /* 0x0001e2000c10190a */
[----:B------:R-:W-:Y:S05]  /*1200*/  @P0 EXIT ;  /* 0x000000000000094d */ /* 0x000fea0003800000 */
[----:B0-----:R-:W0:Y:S01]  /*1210*/  LDC.64 R4, c[0x0][0x390] ;  /* 0x0000e400ff047b82 */ /* 0x001e220000000a00 */
[----:B------:R-:W1:Y:S07]  /*1220*/  LDS R7, [UR5+0x4] ;  /* 0x00000405ff077984 */ /* 0x000e6e0008000800 */
[----:B------:R-:W2:Y:S08]  /*1230*/  LDC.64 R8, c[0x0][0x398] ;  /* 0x0000e600ff087b82 */ /* 0x000eb00000000a00 */
[----:B------:R-:W3:Y:S01]  /*1240*/  LDC.64 R10, c[0x0][0x380] ;  /* 0x0000e000ff0a7b82 */ /* 0x000ee20000000a00 */
[----:B0-----:R-:W-:-:S06]  /*1250*/  IMAD.WIDE.U32 R4, R0, 0x4, R4 ;  /* 0x0000000400047825 */ /* 0x001fcc00078e0004 */
[----:B------:R-:W4:Y:S01]  /*1260*/  LDG.E.CONSTANT R5, desc[UR10][R4.64] ;  /* 0x0000000a04057981 */ /* 0x000f22000c1e9900 */
[----:B--2---:R-:W-:-:S06]  /*1270*/  IMAD.WIDE.U32 R8, R0, 0x4, R8 ;  /* 0x0000000400087825 */ /* 0x004fcc00078e0008 */
[----:B------:R-:W4:Y:S01]  /*1280*/  LDG.E.CONSTANT R9, desc[UR10][R8.64] ;  /* 0x0000000a08097981 */ /* 0x000f22000c1e9900 */
[----:B------:R-:W-:-:S04]  /*1290*/  ISETP.GE.AND P6, PT, R0, UR9, PT ;  /* 0x0000000900007c0c */ /* 0x000fc8000bfc6270 */
[----:B------:R-:W-:Y:S01]  /*12a0*/  FSEL R2, R3, R2, !P6 ;  /* 0x0000000203027208 */ /* 0x000fe20007000000 */
[----:B------:R-:W-:-:S04]  /*12b0*/  IMAD R3, R6, UR9, R0 ;  /* 0x0000000906037c24 */ /* 0x000fc8000f8e0200 */
[----:B-1----:R-:W-:Y:S01]  /*12c0*/  FMUL.FTZ R0, R2, R7 ;  /* 0x0000000702007220 */ /* 0x002fe20000410000 */
[----:B---3--:R-:W-:-:S04]  /*12d0*/  IMAD.WIDE R2, R3, 0x4, R10 ;  /* 0x0000000403027825 */ /* 0x008fc800078e020a */
[----:B----4-:R-:W-:-:S05]  /*12e0*/  FFMA.FTZ R7, R0, R5, R9 ;  /* 0x0000000500077223 */ /* 0x010fca0000010009 */
[----:B------:R-:W-:Y:S01]  /*12f0*/  STG.E desc[UR10][R2.64], R7 ;  /* 0x0000000702007986 */ /* 0x000fe2000c10190a */
[----:B------:R-:W-:Y:S05]  /*1300*/  EXIT ;  /* 0x000000000000794d */ /* 0x000fea0003800000 */
.L_x_2460:
        /* <DEDUP_REMOVED lines=15> */
.L_x_2660:


//--------------------- .text._ZN17fastertransformer25layernorm_shift_partitionIfEEvPT_PKS1_S4_S4_fiiiiii --------------------------
	.section	.text._ZN17fastertransformer25layernorm_shift_partitionIfEEvPT_PKS1_S4_S4_fiiiiii,"ax",@progbits
	.align	128
        .global         _ZN17fastertransformer25layernorm_shift_partitionIfEEvPT_PKS1_S4_S4_fiiiiii
        .type           _ZN17fastertransformer25layernorm_shift_partitionIfEEvPT_PKS1_S4_S4_fiiiiii,@function
        .size           _ZN17fastertransformer25layernorm_shift_partitionIfEEvPT_PKS1_S4_S4_fiiiiii,(.L_x_2661 - _ZN17fastertransformer25layernorm_shift_partitionIfEEvPT_PKS1_S4_S4_fiiiiii)
        .other          _ZN17fastertransformer25layernorm_shift_partitionIfEEvPT_PKS1_S4_S4_fiiiiii,@"STO_CUDA_ENTRY STV_DEFAULT"
_ZN17fastertransformer25layernorm_shift_partitionIfEEvPT_PKS1_S4_S4_fiiiiii:
.text._ZN17fastertransformer25layernorm_shift_partitionIfEEvPT_PKS1_S4_S4_fiiiiii:
[----:B------:R-:W-:Y:S01]  /*0000*/  LDC R1, c[0x0][0x37c] ;  /* 0x0000df00ff017b82 */ /* 0x000fe20000000800 */
[----:B------:R-:W0:Y:S01]  /*0010*/  S2R R0, SR_TID.X ;  /* 0x0000000000007919 */ /* 0x000e220000002100 */
[----:B------:R-:W0:Y:S06]  /*0020*/  LDCU UR10, c[0x0][0x3b0] ;  /* 0x00007600ff0a77ac */ /* 0x000e2c0008000800 */
[----:B------:R-:W1:Y:S01]  /*0030*/  LDC R12, c[0x0][0x3b4] ;  /* 0x0000ed00ff0c7b82 */ /* 0x000e620000000800 */
[----:B------:R-:W2:Y:S01]  /*0040*/  S2R R3, SR_CTAID.Y ;  /* 0x0000000000037919 */ /* 0x000ea20000002600 */
[----:B------:R-:W3:Y:S01]  /*0050*/  LDCU UR5, c[0x0][0x374] ;  /* 0x00006e80ff0577ac */ /* 0x000ee20008000800 */
[----:B------:R-:W4:Y:S01]  /*0060*/  S2R R8, SR_CTAID.X ;  /* 0x0000000000087919 */ /* 0x000f220000002500 */
[----:B------:R-:W5:Y:S04]  /*0070*/  LDCU UR6, c[0x0][0x370] ;  /* 0x00006e00ff0677ac */ /* 0x000f680008000800 */
[----:B------:R-:W3:Y:S01]  /*0080*/  S2UR UR4, SR_CTAID.Z ;  /* 0x00000000000479c3 */ /* 0x000ee20000002700 */
[----:B-1----:R-:W-:-:S02]  /*0090*/  ISETP.NE.AND P0, PT, R12, RZ, PT ;  /* 0x000000ff0c00720c */ /* 0x002fc40003f05270 */
[----:B0-----:R-:W-:Y:S01]  /*00a0*/  ISETP.GE.AND P1, PT, R0, UR10, PT ;  /* 0x0000000a00007c0c */ /* 0x001fe2000bf26270 */
[----:B---3--:R-:W-:Y:S01]  /*00b0*/  UIMAD UR4, UR4, UR5, URZ ;  /* 0x00000005040472a4 */ /* 0x008fe2000f8e02ff */
[----:B--2---:R-:W-:-:S03]  /*00c0*/  MOV R2, R3 ;  /* 0x0000000300027202 */ /* 0x004fc60000000f00 */
[----:B-----5:R-:W-:Y:S01]  /*00d0*/  UIMAD UR4, UR4, UR6, URZ ;  /* 0x00000006040472a4 */ /* 0x020fe2000f8e02ff */
[----:B----4-:R-:W-:-:S07]  /*00e0*/  IMAD.MOV.U32 R6, RZ, RZ, R8 ;  /* 0x000000ffff067224 */ /* 0x010fce00078e0008 */
[----:B------:R-:W0:Y:S01]  /*00f0*/  @!P1 LDC.64 R4, c[0x0][0x388] ;  /* 0x0000e200ff049b82 */ /* 0x000e220000000a00 */
[----:B------:R-:W-:Y:S05]  /*0100*/  @!P0 BRA `(.L_x_2461) ;  /* 0x0000000000908947 */ /* 0x000fea0003800000 */
[----:B------:R-:W1:Y:S01]  /*0110*/  I2F.U32.RP R2, UR5 ;  /* 0x0000000500027d06 */ /* 0x000e620008209000 */
[----:B------:R-:W-:-:S07]  /*0120*/  ISETP.NE.U32.AND P4, PT, RZ, UR6, PT ;  /* 0x00000006ff007c0c */ /* 0x000fce000bf85070 */
[----:B------:R-:W2:Y:S08]  /*0130*/  I2F.U32.RP R9, UR6 ;  /* 0x0000000600097d06 */ /* 0x000eb00008209000 */
[----:B-1----:R-:W1:Y:S08]  /*0140*/  MUFU.RCP R2, R2 ;  /* 0x0000000200027308 */ /* 0x002e700000001000 */
[----:B--2---:R-:W2:Y:S01]  /*0150*/  MUFU.RCP R9, R9 ;  /* 0x0000000900097308 */ /* 0x004ea20000001000 */
[----:B-1----:R-:W-:-:S02]  /*0160*/  IADD3 R6, PT, PT, R2, 0xffffffe, RZ ;  /* 0x0ffffffe02067810 */ /* 0x002fc40007ffe0ff */
[----:B------:R-:W-:-:S05]  /*0170*/  IADD3 R2, PT, PT, -R12, UR5, R3 ;  /* 0x000000050c027c10 */ /* 0x000fca000fffe103 */
[----:B------:R1:W3:Y:S01]  /*0180*/  F2I.FTZ.U32.TRUNC.NTZ R7, R6 ;  /* 0x0000000600077305 */ /* 0x0002e2000021f000 */
[----:B--2---:R-:W-:-:S07]  /*0190*/  VIADD R10, R9, 0xffffffe ;  /* 0x0ffffffe090a7836 */ /* 0x004fce0000000000 */
[----:B------:R2:W4:Y:S01]  /*01a0*/  F2I.FTZ.U32.TRUNC.NTZ R11, R10 ;  /* 0x0000000a000b7305 */ /* 0x000522000021f000 */
[----:B-1----:R-:W-:Y:S01]  /*01b0*/  HFMA2 R6, -RZ, RZ, 0, 0 ;  /* 0x00000000ff067431 */ /* 0x002fe200000001ff */
[----:B---3--:R-:W-:Y:S01]  /*01c0*/  IADD3 R13, PT, PT, RZ, -R7, RZ ;  /* 0x80000007ff0d7210 */ /* 0x008fe20007ffe0ff */
[----:B--2---:R-:W-:-:S04]  /*01d0*/  IMAD.MOV.U32 R10, RZ, RZ, RZ ;  /* 0x000000ffff0a7224 */ /* 0x004fc800078e00ff */
[----:B------:R-:W-:Y:S02]  /*01e0*/  IMAD R13, R13, UR5, RZ ;  /* 0x000000050d0d7c24 */ /* 0x000fe4000f8e02ff */
[----:B----4-:R-:W-:Y:S02]  /*01f0*/  IMAD.MOV R14, RZ, RZ, -R11 ;  /* 0x000000ffff0e7224 */ /* 0x010fe400078e0a0b */
        /* <DEDUP_REMOVED lines=21> */
.L_x_2461:
[----:B------:R-:W-:Y:S01]  /*0350*/  @!P1 IMAD R3, R3, UR6, R8 ;  /* 0x0000000603039c24 */ /* 0x000fe2000f8e0208 */
[----:B------:R-:W1:Y:S04]  /*0360*/  LDCU.64 UR8, c[0x0][0x358] ;  /* 0x00006b00ff0877ac */ /* 0x000e680008000a00 */
[----:B------:R-:W-:-:S05]  /*0370*/  @!P1 IADD3 R3, PT, PT, R3, UR4, RZ ;  /* 0x0000000403039c10 */ /* 0x000fca000fffe0ff */
[----:B------:R-:W-:-:S05]  /*0380*/  @!P1 IMAD R3, R3, UR10, RZ ;  /* 0x0000000a03039c24 */ /* 0x000fca000f8e02ff */
[----:B------:R-:W-:-:S04]  /*0390*/  @!P1 IADD3 R7, P0, PT, R3, R0, RZ ;  /* 0x0000000003079210 */ /* 0x000fc80007f1e0ff */
[----:B------:R-:W-:Y:S01]  /*03a0*/  @!P1 LEA.HI.X.SX32 R8, R3, RZ, 0x1, P0 ;  /* 0x000000ff03089211 */ /* 0x000fe200000f0eff */
[----:B------:R-:W-:Y:S01]  /*03b0*/  IMAD.MOV.U32 R3, RZ, RZ, RZ ;  /* 0x000000ffff037224 */ /* 0x000fe200078e00ff */
[----:B0-----:R-:W-:-:S04]  /*03c0*/  @!P1 LEA R4, P0, R7, R4, 0x2 ;  /* 0x0000000407049211 */ /* 0x001fc800078010ff */
[----:B------:R-:W-:-:S05]  /*03d0*/  @!P1 LEA.HI.X R5, R7, R5, R8, 0x2, P0 ;  /* 0x0000000507059211 */ /* 0x000fca00000f1408 */
[----:B-1----:R0:W2:Y:S01]  /*03e0*/  @!P1 LDG.E.CONSTANT R3, desc[UR8][R4.64] ;  /* 0x0000000804039981 */ /* 0x0020a2000c1e9900 */
[----:B------:R-:W1:Y:S01]  /*03f0*/  LDCU UR5, c[0x0][0x360] ;  /* 0x00006c00ff0577ac */ /* 0x000e620008000800 */
[----:B------:R-:W3:Y:S01]  /*0400*/  S2UR UR7, SR_CgaCtaId ;  /* 0x00000000000779c3 */ /* 0x000ee20000008800 */
[----:B------:R-:W-:Y:S02]  /*0410*/  ISETP.NE.AND P2, PT, R0, RZ, PT ;  /* 0x000000ff0000720c */ /* 0x000fe40003f45270 */
[----:B0-----:R-:W-:-:S11]  /*0420*/  I2FP.F32.U32 R5, R0 ;  /* 0x0000000000057245 */ /* 0x001fd60000201000 */
[----:B------:R-:W-:Y:S02]  /*0430*/  @!P2 I2FP.F32.S32 R13, UR10 ;  /* 0x0000000a000dac45 */ /* 0x000fe40008201400 */
[----:B-1----:R-:W-:Y:S01]  /*0440*/  I2FP.F32.U32 R4, UR5 ;  /* 0x0000000500047c45 */ /* 0x002fe20008201000 */
[----:B------:R-:W-:Y:S02]  /*0450*/  UMOV UR5, 0x400 ;  /* 0x0000040000057882 */ /* 0x000fe40000000000 */
[----:B------:R-:W-:-:S04]  /*0460*/  UIADD3 UR6, UPT, UPT, UR5, 0x8, URZ ;  /* 0x0000000805067890 */ /* 0x000fc8000fffe0ff */
[----:B---3--:R-:W-:Y:S02]  /*0470*/  ULEA UR6, UR7, UR6, 0x18 ;  /* 0x0000000607067291 */ /* 0x008fe4000f8ec0ff */
[----:B------:R-:W-:Y:S01]  /*0480*/  ULEA UR5, UR7, UR5, 0x18 ;  /* 0x0000000507057291 */ /* 0x000fe2000f8ec0ff */
[----:B--2---:R-:W0:Y:S02]  /*0490*/  SHFL.BFLY PT, R8, R3, 0x10, 0x1f ;  /* 0x0e001f0003087f89 */ /* 0x004e2400000e0000 */
[----:B0-----:R-:W-:-:S05]  /*04a0*/  FADD.FTZ R8, R8, R3 ;  /* 0x0000000308087221 */ /* 0x001fca0000010000 */
[----:B------:R-:W0:Y:S02]  /*04b0*/  SHFL.BFLY PT, R7, R8, 0x8, 0x1f ;  /* 0x0d001f0008077f89 */ /* 0x000e2400000e0000 */
[----:B0-----:R-:W-:Y:S01]  /*04c0*/  FADD.FTZ R7, R8, R7 ;  /* 0x0000000708077221 */ /* 0x001fe20000010000 */
[----:B------:R-:W-:Y:S01]  /*04d0*/  FMUL.FTZ R8, R4, 0.03125 ;  /* 0x3d00000004087820 */ /* 0x000fe20000410000 */
[----:B------:R-:W-:-:S03]  /*04e0*/  LOP3.LUT P0, R4, R0, 0x1f, RZ, 0xc0, !PT ;  /* 0x0000001f00047812 */ /* 0x000fc6000780c0ff */
[----:B------:R-:W0:Y:S01]  /*04f0*/  SHFL.BFLY PT, R10, R7, 0x4, 0x1f ;  /* 0x0c801f00070a7f89 */ /* 0x000e2200000e0000 */
[----:B------:R-:W-:Y:S02]  /*0500*/  FSETP.GT.FTZ.AND P3, PT, R8, R5, PT ;  /* 0x000000050800720b */ /* 0x000fe40003f74000 */
[----:B------:R-:W-:Y:S02]  /*0510*/  MOV R5, RZ ;  /* 0x000000ff00057202 */ /* 0x000fe40000000f00 */
[----:B------:R-:W-:Y:S01]  /*0520*/  LEA R8, R4, UR6, 0x2 ;  /* 0x0000000604087c11 */ /* 0x000fe2000f8e10ff */
[----:B0-----:R-:W-:Y:S01]  /*0530*/  FADD.FTZ R10, R7, R10 ;  /* 0x0000000a070a7221 */ /* 0x001fe20000010000 */
[----:B------:R-:W-:-:S04]  /*0540*/  LEA.HI R7, R0, UR6, RZ, 0x1d ;  /* 0x0000000600077c11 */ /* 0x000fc8000f8fe8ff */
[----:B------:R-:W0:Y:S02]  /*0550*/  SHFL.BFLY PT, R9, R10, 0x2, 0x1f ;  /* 0x0c401f000a097f89 */ /* 0x000e2400000e0000 */
[----:B0-----:R-:W-:-:S05]  /*0560*/  FADD.FTZ R9, R10, R9 ;  /* 0x000000090a097221 */ /* 0x001fca0000010000 */
[----:B------:R-:W0:Y:S02]  /*0570*/  SHFL.BFLY PT, R12, R9, 0x1, 0x1f ;  /* 0x0c201f00090c7f89 */ /* 0x000e2400000e0000 */
[----:B0-----:R-:W-:-:S05]  /*0580*/  FADD.FTZ R14, R9, R12 ;  /* 0x0000000c090e7221 */ /* 0x001fca0000010000 */
[----:B------:R-:W-:Y:S01]  /*0590*/  @!P0 STS [R7], R14 ;  /* 0x0000000e07008388 */ /* 0x000fe20000000800 */
[----:B------:R-:W-:Y:S01]  /*05a0*/  BAR.SYNC.DEFER_BLOCKING 0x0 ;  /* 0x0000000000007b1d */ /* 0x000fe20000010000 */
[----:B------:R-:W-:-:S05]  /*05b0*/  ISETP.GE.AND P0, PT, R0, UR10, PT ;  /* 0x0000000a00007c0c */ /* 0x000fca000bf06270 */
[----:B------:R-:W0:Y:S04]  /*05c0*/  @P3 LDS R5, [R8] ;  /* 0x0000000008053984 */ /* 0x000e280000000800 */
[----:B0-----:R-:W0:Y:S02]  /*05d0*/  SHFL.BFLY PT, R10, R5, 0x10, 0x1f ;  /* 0x0e001f00050a7f89 */ /* 0x001e2400000e0000 */
[----:B0-----:R-:W-:Y:S02]  /*05e0*/  FADD.FTZ R10, R10, R5 ;  /* 0x000000050a0a7221 */ /* 0x001fe40000010000 */
[----:B------:R0:W1:Y:S03]  /*05f0*/  @!P2 MUFU.RCP R5, R13 ;  /* 0x0000000d0005a308 */ /* 0x0000660000001000 */
[----:B------:R-:W2:Y:S01]  /*0600*/  SHFL.BFLY PT, R9, R10, 0x8, 0x1f ;  /* 0x0d001f000a097f89 */ /* 0x000ea200000e0000 */
[----:B0-----:R-:W-:-:S02]  /*0610*/  IMAD.MOV.U32 R13, RZ, RZ, RZ ;  /* 0x000000ffff0d7224 */ /* 0x001fc400078e00ff */
[----:B--2---:R-:W-:-:S05]  /*0620*/  FADD.FTZ R9, R10, R9 ;  /* 0x000000090a097221 */ /* 0x004fca0000010000 */
[----:B------:R-:W0:Y:S02]  /*0630*/  SHFL.BFLY PT, R12, R9, 0x4, 0x1f ;  /* 0x0c801f00090c7f89 */ /* 0x000e2400000e0000 */
[----:B0-----:R-:W-:-:S05]  /*0640*/  FADD.FTZ R12, R9, R12 ;  /* 0x0000000c090c7221 */ /* 0x001fca0000010000 */
[----:B------:R-:W0:Y:S02]  /*0650*/  SHFL.BFLY PT, R11, R12, 0x2, 0x1f ;  /* 0x0c401f000c0b7f89 */ /* 0x000e2400000e0000 */
[----:B0-----:R-:W-:-:S05]  /*0660*/  FADD.FTZ R11, R12, R11 ;  /* 0x0000000b0c0b7221 */ /* 0x001fca0000010000 */
[----:B------:R-:W0:Y:S02]  /*0670*/  SHFL.BFLY PT, R14, R11, 0x1, 0x1f ;  /* 0x0c201f000b0e7f89 */ /* 0x000e2400000e0000 */
[----:B0-----:R-:W-:-:S04]  /*0680*/  FADD.FTZ R14, R11, R14 ;  /* 0x0000000e0b0e7221 */ /* 0x001fc80000010000 */
[----:B-1----:R-:W-:-:S05]  /*0690*/  @!P2 FMUL.FTZ R5, R14, R5 ;  /* 0x000000050e05a220 */ /* 0x002fca0000410000 */
[----:B------:R-:W-:Y:S01]  /*06a0*/  @!P2 STS [UR5], R5 ;  /* 0x00000005ff00a988 */ /* 0x000fe20008000805 */
[----:B------:R-:W-:Y:S06]  /*06b0*/  BAR.SYNC.DEFER_BLOCKING 0x0 ;  /* 0x0000000000007b1d */ /* 0x000fec0000010000 */
[----:B------:R-:W0:Y:S02]  /*06c0*/  LDS R10, [UR5] ;  /* 0x00000005ff0a7984 */ /* 0x000e240008000800 */
[----:B0-----:R-:W-:-:S05]  /*06d0*/  FADD.FTZ R10, -R10, R3 ;  /* 0x000000030a0a7221 */ /* 0x001fca0000010100 */
[----:B------:R-:W-:Y:S02]  /*06e0*/  FSEL R10, R10, RZ, !P0 ;  /* 0x000000ff0a0a7208 */ /* 0x000fe40004000000 */
[----:B------:R-:W-:-:S03]  /*06f0*/  ISETP.NE.AND P0, PT, R4, RZ, PT ;  /* 0x000000ff0400720c */ /* 0x000fc60003f05270 */
[----:B------:R-:W-:-:S05]  /*0700*/  FMUL.FTZ R10, R10, R10 ;  /* 0x0000000a0a0a7220 */ /* 0x000fca0000410000 */
        /* <DEDUP_REMOVED lines=10> */
[----:B------:R-:W-:Y:S01]  /*07b0*/  @!P2 I2FP.F32.S32 R14, UR10 ;  /* 0x0000000a000eac45 */ /* 0x000fe20008201400 */
[----:B------:R-:W0:Y:S03]  /*07c0*/  LDC R5, c[0x0][0x3b8] ;  /* 0x0000ee00ff057b82 */ /* 0x000e260000000800 */
[----:B------:R-:W-:Y:S02]  /*07d0*/  @!P0 STS [R7], R16 ;  /* 0x0000001007008388 */ /* 0x000fe40000000800 */
[----:B------:R-:W-:Y:S03]  /*07e0*/  @!P2 MUFU.RCP R14, R14 ;  /* 0x0000000e000ea308 */ /* 0x000fe60000001000 */
[----:B------:R-:W-:Y:S01]  /*07f0*/  BAR.SYNC.DEFER_BLOCKING 0x0 ;  /* 0x0000000000007b1d */ /* 0x000fe20000010000 */
[----:B0-----:R-:W-:-:S05]  /*0800*/  IABS R4, R5 ;  /* 0x0000000500047213 */ /* 0x001fca0000000000 */
[----:B------:R-:W0:Y:S01]  /*0810*/  I2F.RP R10, R4 ;  /* 0x00000004000a7306 */ /* 0x000e220000209400 */
[----:B------:R-:W1:Y:S07]  /*0820*/  @P3 LDS R13, [R8] ;  /* 0x00000000080d3984 */ /* 0x000e6e0000000800 */
[----:B0-----:R-:W0:Y:S02]  /*0830*/  MUFU.RCP R10, R10 ;  /* 0x0000000a000a7308 */ /* 0x001e240000001000 */
[----:B0-----:R-:W-:-:S06]  /*0840*/  IADD3 R9, PT, PT, R10, 0xffffffe, RZ ;  /* 0x0ffffffe0a097810 */ /* 0x001fcc0007ffe0ff */
[----:B------:R-:W0:Y:S01]  /*0850*/  F2I.FTZ.U32.TRUNC.NTZ R9, R9 ;  /* 0x0000000900097305 */ /* 0x000e22000021f000 */
[----:B-1----:R-:W1:Y:S01]  /*0860*/  SHFL.BFLY PT, R12, R13, 0x10, 0x1f ;  /* 0x0e001f000d0c7f89 */ /* 0x002e6200000e0000 */
[----:B0-----:R-:W-:-:S04]  /*0870*/  IMAD.MOV R7, RZ, RZ, -R9 ;  /* 0x000000ffff077224 */ /* 0x001fc800078e0a09 */
[----:B------:R-:W-:Y:S02]  /*0880*/  IMAD R7, R7, R4, RZ ;  /* 0x0000000407077224 */ /* 0x000fe400078e02ff */
[----:B-1----:R-:W-:-:S05]  /*0890*/  FADD.FTZ R12, R12, R13 ;  /* 0x0000000d0c0c7221 */ /* 0x002fca0000010000 */
[----:B------:R-:W0:Y:S02]  /*08a0*/  SHFL.BFLY PT, R11, R12, 0x8, 0x1f ;  /* 0x0d001f000c0b7f89 */ /* 0x000e2400000e0000 */
[----:B0-----:R-:W-:Y:S01]  /*08b0*/  FADD.FTZ R11, R12, R11 ;  /* 0x0000000b0c0b7221 */ /* 0x001fe20000010000 */
[----:B------:R-:W-:-:S04]  /*08c0*/  IABS R12, R6 ;  /* 0x00000006000c7213 */ /* 0x000fc80000000000 */
[----:B------:R-:W0:Y:S02]  /*08d0*/  SHFL.BFLY PT, R8, R11, 0x4, 0x1f ;  /* 0x0c801f000b087f89 */ /* 0x000e2400000e0000 */
[----:B0-----:R-:W-:Y:S01]  /*08e0*/  FADD.FTZ R13, R11, R8 ;  /* 0x000000080b0d7221 */ /* 0x001fe20000010000 */
[----:B------:R-:W-:-:S04]  /*08f0*/  MOV R8, RZ ;  /* 0x000000ff00087202 */ /* 0x000fc80000000f00 */
[----:B------:R-:W0:Y:S01]  /*0900*/  SHFL.BFLY PT, R10, R13, 0x2, 0x1f ;  /* 0x0c401f000d0a7f89 */ /* 0x000e2200000e0000 */
[----:B------:R-:W-:-:S06]  /*0910*/  IMAD.HI.U32 R7, R9, R7, R8 ;  /* 0x0000000709077227 */ /* 0x000fcc00078e0008 */
[----:B------:R-:W-:-:S04]  /*0920*/  IMAD.HI.U32 R8, R7, R12, RZ ;  /* 0x0000000c07087227 */ /* 0x000fc800078e00ff */
[----:B------:R-:W-:-:S04]  /*0930*/  IMAD.MOV R9, RZ, RZ, -R8 ;  /* 0x000000ffff097224 */ /* 0x000fc800078e0a08 */
[C---:B------:R-:W-:Y:S02]  /*0940*/  IMAD R9, R4.reuse, R9, R12 ;  /* 0x0000000904097224 */ /* 0x040fe400078e020c */
[----:B------:R-:W1:Y:S03]  /*0950*/  @!P2 LDC R12, c[0x0][0x3a0] ;  /* 0x0000e800ff0cab82 */ /* 0x000e660000000800 */
[----:B------:R-:W-:Y:S01]  /*0960*/  ISETP.GT.U32.AND P3, PT, R4, R9, PT ;  /* 0x000000090400720c */ /* 0x000fe20003f64070 */
[----:B0-----:R-:W-:-:S05]  /*0970*/  FADD.FTZ R10, R13, R10 ;  /* 0x0000000a0d0a7221 */ /* 0x001fca0000010000 */
[----:B------:R-:W0:Y:S07]  /*0980*/  SHFL.BFLY PT, R11, R10, 0x1, 0x1f ;  /* 0x0c201f000a0b7f89 */ /* 0x000e2e00000e0000 */
[----:B------:R-:W-:Y:S01]  /*0990*/  @!P3 IADD3 R9, PT, PT, R9, -R4, RZ ;  /* 0x800000040909b210 */ /* 0x000fe20007ffe0ff */
[----:B------:R-:W-:-:S03]  /*09a0*/  @!P3 VIADD R8, R8, 0x1 ;  /* 0x000000010808b836 */ /* 0x000fc60000000000 */
[----:B------:R-:W-:Y:S02]  /*09b0*/  ISETP.GE.U32.AND P0, PT, R9, R4, PT ;  /* 0x000000040900720c */ /* 0x000fe40003f06070 */
[----:B------:R-:W-:-:S04]  /*09c0*/  LOP3.LUT R9, R6, R5, RZ, 0x3c, !PT ;  /* 0x0000000506097212 */ /* 0x000fc800078e3cff */
[----:B------:R-:W-:-:S07]  /*09d0*/  ISETP.GE.AND P4, PT, R9, RZ, PT ;  /* 0x000000ff0900720c */ /* 0x000fce0003f86270 */
[----:B------:R-:W-:Y:S02]  /*09e0*/  @P0 IADD3 R8, PT, PT, R8, 0x1, RZ ;  /* 0x0000000108080810 */ /* 0x000fe40007ffe0ff */
[----:B------:R-:W-:Y:S01]  /*09f0*/  ISETP.NE.AND P0, PT, R5, RZ, PT ;  /* 0x000000ff0500720c */ /* 0x000fe20003f05270 */
[----:B0-----:R-:W-:Y:S02]  /*0a00*/  FADD.FTZ R11, R10, R11 ;  /* 0x0000000b0a0b7221 */ /* 0x001fe40000010000 */
[----:B------:R-:W-:Y:S01]  /*0a10*/  IMAD.MOV.U32 R9, RZ, RZ, R8 ;  /* 0x000000ffff097224 */ /* 0x000fe200078e0008 */
[----:B------:R-:W-:Y:S01]  /*0a20*/  LOP3.LUT R8, RZ, R5, RZ, 0x33, !PT ;  /* 0x00000005ff087212 */ /* 0x000fe200078e33ff */
[----:B-1----:R-:W-:-:S03]  /*0a30*/  @!P2 FFMA.FTZ R11, R11, R14, R12 ;  /* 0x0000000e0b0ba223 */ /* 0x002fc6000001000c */
[----:B------:R-:W-:-:S03]  /*0a40*/  @!P4 IADD3 R9, PT, PT, -R9, RZ, RZ ;  /* 0x000000ff0909c210 */ /* 0x000fc60007ffe1ff */
[----:B------:R-:W0:Y:S01]  /*0a50*/  @!P2 MUFU.RSQ R11, R11 ;  /* 0x0000000b000ba308 */ /* 0x000e220000001400 */
[----:B------:R-:W-:-:S04]  /*0a60*/  SEL R9, R8, R9, !P0 ;  /* 0x0000000908097207 */ /* 0x000fc80004000000 */
[----:B------:R-:W-:-:S05]  /*0a70*/  IADD3 R10, PT, PT, -R9, RZ, RZ ;  /* 0x000000ff090a7210 */ /* 0x000fca0007ffe1ff */
[----:B------:R-:W-:-:S04]  /*0a80*/  IMAD R10, R5, R10, R6 ;  /* 0x0000000a050a7224 */ /* 0x000fc800078e0206 */
[----:B------:R-:W-:Y:S01]  /*0a90*/  VIADD R10, R10, UR4 ;  /* 0x000000040a0a7c36 */ /* 0x000fe20008000000 */
[----:B0-----:R0:W-:Y:S01]  /*0aa0*/  @!P2 STS [UR5+0x4], R11 ;  /* 0x0000040bff00a988 */ /* 0x0011e20008000805 */
[----:B------:R-:W-:Y:S06]  /*0ab0*/  BAR.SYNC.DEFER_BLOCKING 0x0 ;  /* 0x0000000000007b1d */ /* 0x000fec0000010000 */
[----:B------:R-:W-:Y:S05]  /*0ac0*/  @P1 EXIT ;  /* 0x000000000000194d */ /* 0x000fea0003800000 */
[----:B------:R-:W1:Y:S08]  /*0ad0*/  LDC.64 R14, c[0x0][0x398] ;  /* 0x0000e600ff0e7b82 */ /* 0x000e700000000a00 */
[----:B------:R-:W2:Y:S08]  /*0ae0*/  LDC.64 R12, c[0x0][0x390] ;  /* 0x0000e400ff0c7b82 */ /* 0x000eb00000000a00 */
[----:B------:R-:W3:Y:S01]  /*0af0*/  LDC R20, c[0x0][0x3ac] ;  /* 0x0000eb00ff147b82 */ /* 0x000ee20000000800 */
[----:B-1----:R-:W-:-:S06]  /*0b00*/  IMAD.WIDE.U32 R14, R0, 0x4, R14 ;  /* 0x00000004000e7825 */ /* 0x002fcc00078e000e */
[----:B------:R-:W4:Y:S01]  /*0b10*/  LDG.E.CONSTANT R14, desc[UR8][R14.64] ;  /* 0x000000080e0e7981 */ /* 0x000f22000c1e9900 */
[----:B--2---:R-:W-:-:S05]  /*0b20*/  IMAD.WIDE.U32 R12, R0, 0x4, R12 ;  /* 0x00000004000c7825 */ /* 0x004fca00078e000c */
[----:B0-----:R0:W4:Y:S01]  /*0b30*/  LDG.E.CONSTANT R11, desc[UR8][R12.64] ;  /* 0x000000080c0b7981 */ /* 0x001122000c1e9900 */
[----:B------:R-:W-:Y:S02]  /*0b40*/  IABS R6, R2 ;  /* 0x0000000200067213 */ /* 0x000fe40000000000 */
[----:B---3--:R-:W-:-:S03]  /*0b50*/  IABS R18, R20 ;  /* 0x0000001400127213 */ /* 0x008fc60000000000 */
[----:B------:R-:W-:-:S04]  /*0b60*/  IMAD.HI.U32 R16, R7, R6, RZ ;  /* 0x0000000607107227 */ /* 0x000fc800078e00ff */
[----:B------:R-:W-:Y:S01]  /*0b70*/  IMAD.HI.U32 R17, R7, R18, RZ ;  /* 0x0000001207117227 */ /* 0x000fe200078e00ff */
[----:B------:R-:W-:-:S05]  /*0b80*/  IADD3 R7, PT, PT, -R16, RZ, RZ ;  /* 0x000000ff10077210 */ /* 0x000fca0007ffe1ff */
[----:B------:R-:W-:Y:S01]  /*0b90*/  IMAD R7, R4, R7, R6 ;  /* 0x0000000704077224 */ /* 0x000fe200078e0206 */
[----:B------:R-:W-:-:S04]  /*0ba0*/  IADD3 R19, PT, PT, -R17, RZ, RZ ;  /* 0x000000ff11137210 */ /* 0x000fc80007ffe1ff */
[C---:B------:R-:W-:Y:S01]  /*0bb0*/  ISETP.GT.U32.AND P5, PT, R4.reuse, R7, PT ;  /* 0x000000070400720c */ /* 0x040fe20003fa4070 */
[----:B0-----:R-:W-:-:S05]  /*0bc0*/  IMAD R13, R4, R19, R18 ;  /* 0x00000013040d7224 */ /* 0x001fca00078e0212 */
[----:B------:R-:W-:-:S07]  /*0bd0*/  ISETP.GT.U32.AND P3, PT, R4, R13, PT ;  /* 0x0000000d0400720c */ /* 0x000fce0003f64070 */
[----:B------:R-:W-:Y:S01]  /*0be0*/  @!P5 IMAD.IADD R7, R7, 0x1, -R4 ;  /* 0x000000010707d824 */ /* 0x000fe200078e0a04 */
[----:B------:R-:W-:-:S04]  /*0bf0*/  LOP3.LUT R12, R2, R5, RZ, 0x3c, !PT ;  /* 0x00000005020c7212 */ /* 0x000fc800078e3cff */
[-C--:B------:R-:W-:Y:S02]  /*0c00*/  ISETP.GE.U32.AND P4, PT, R7, R4.reuse, PT ;  /* 0x000000040700720c */ /* 0x080fe40003f86070 */
[----:B------:R-:W0:Y:S01]  /*0c10*/  LDS.64 R6, [UR5] ;  /* 0x00000005ff067984 */ /* 0x000e220008000a00 */
[-C--:B------:R-:W-:Y:S02]  /*0c20*/  @!P3 IADD3 R13, PT, PT, R13, -R4.reuse, RZ ;  /* 0x800000040d0db210 */ /* 0x080fe40007ffe0ff */
[----:B------:R-:W-:Y:S02]  /*0c30*/  ISETP.GE.AND P1, PT, R12, RZ, PT ;  /* 0x000000ff0c00720c */ /* 0x000fe40003f26270 */
[----:B------:R-:W-:Y:S02]  /*0c40*/  ISETP.GE.U32.AND P2, PT, R13, R4, PT ;  /* 0x000000040d00720c */ /* 0x000fe40003f46070 */
[----:B------:R-:W-:Y:S01]  /*0c50*/  LOP3.LUT R4, R20, R5, RZ, 0x3c, !PT ;  /* 0x0000000514047212 */ /* 0x000fe200078e3cff */
[----:B------:R-:W1:Y:S01]  /*0c60*/  LDC.64 R12, c[0x0][0x380] ;  /* 0x0000e000ff0c7b82 */ /* 0x000e620000000a00 */
[----:B------:R-:W-:-:S02]  /*0c70*/  @!P5 IADD3 R16, PT, PT, R16, 0x1, RZ ;  /* 0x000000011010d810 */ /* 0x000fc40007ffe0ff */
[----:B------:R-:W-:Y:S02]  /*0c80*/  ISETP.GE.AND P5, PT, R4, RZ, PT ;  /* 0x000000ff0400720c */ /* 0x000fe40003fa6270 */
[----:B------:R-:W-:Y:S01]  /*0c90*/  @!P3 IADD3 R17, PT, PT, R17, 0x1, RZ ;  /* 0x000000011111b810 */ /* 0x000fe20007ffe0ff */
[----:B------:R-:W-:-:S04]  /*0ca0*/  @P4 VIADD R16, R16, 0x1 ;  /* 0x0000000110104836 */ /* 0x000fc80000000000 */
[----:B------:R-:W-:Y:S01]  /*0cb0*/  @!P1 IMAD.MOV R16, RZ, RZ, -R16 ;  /* 0x000000ffff109224 */ /* 0x000fe200078e0a10 */
[----:B------:R-:W-:-:S04]  /*0cc0*/  @P2 IADD3 R17, PT, PT, R17, 0x1, RZ ;  /* 0x0000000111112810 */ /* 0x000fc80007ffe0ff */
[----:B------:R-:W-:Y:S02]  /*0cd0*/  SEL R16, R8, R16, !P0 ;  /* 0x0000001008107207 */ /* 0x000fe40004000000 */
[----:B------:R-:W-:Y:S02]  /*0ce0*/  @!P5 IADD3 R17, PT, PT, -R17, RZ, RZ ;  /* 0x000000ff1111d210 */ /* 0x000fe40007ffe1ff */
[----:B------:R-:W-:Y:S02]  /*0cf0*/  IADD3 R4, PT, PT, -R16, RZ, RZ ;  /* 0x000000ff10047210 */ /* 0x000fe40007ffe1ff */
[----:B------:R-:W-:-:S03]  /*0d00*/  SEL R8, R8, R17, !P0 ;  /* 0x0000001108087207 */ /* 0x000fc60004000000 */
[----:B------:R-:W-:Y:S02]  /*0d10*/  IMAD R2, R5, R4, R2 ;  /* 0x0000000405027224 */ /* 0x000fe400078e0202 */
[----:B------:R-:W-:-:S04]  /*0d20*/  IMAD R8, R16, R8, R9 ;  /* 0x0000000810087224 */ /* 0x000fc800078e0209 */
[-C--:B------:R-:W-:Y:S02]  /*0d30*/  IMAD R2, R8, R5.reuse, R2 ;  /* 0x0000000508027224 */ /* 0x080fe400078e0202 */
[----:B0-----:R-:W-:Y:S02]  /*0d40*/  FADD.FTZ R6, -R6, R3 ;  /* 0x0000000306067221 */ /* 0x001fe40000010100 */
[----:B------:R-:W-:Y:S02]  /*0d50*/  IMAD R5, R2, R5, R10 ;  /* 0x0000000502057224 */ /* 0x000fe400078e020a */
[----:B------:R-:W-:Y:S02]  /*0d60*/  FMUL.FTZ R7, R6, R7 ;  /* 0x0000000706077220 */ /* 0x000fe40000410000 */
[----:B------:R-:W-:-:S04]  /*0d70*/  IMAD R3, R5, UR10, R0 ;  /* 0x0000000a05037c24 */ /* 0x000fc8000f8e0200 */
[----:B-1----:R-:W-:-:S04]  /*0d80*/  IMAD.WIDE R12, R3, 0x4, R12 ;  /* 0x00000004030c7825 */ /* 0x002fc800078e020c */
[----:B----4-:R-:W-:-:S05]  /*0d90*/  FFMA.FTZ R7, R7, R11, R14 ;  /* 0x0000000b07077223 */ /* 0x010fca000001000e */
[----:B------:R-:W-:Y:S01]  /*0da0*/  STG.E desc[UR8][R12.64], R7 ;  /* 0x000000070c007986 */ /* 0x000fe2000c101908 */
[----:B------:R-:W-:Y:S05]  /*0db0*/  EXIT ;  /* 0x000000000000794d */ /* 0x000fea0003800000 */
.L_x_2462:
        /* <DEDUP_REMOVED lines=12> */
.L_x_2661:


//--------------------- .text._ZN17fastertransformer28addBiasResidualPostLayerNormIfLi2EEEvPT_PKS1_S4_S4_S4_fii --------------------------
	.section	.text._ZN17fastertransformer28addBiasResidualPostLayerNormIfLi2EEEvPT_PKS1_S4_S4_S4_fii,"ax",@progbits
	.align	128
        .global         _ZN17fastertransformer28addBiasResidualPostLayerNormIfLi2EEEvPT_PKS1_S4_S4_S4_fii
        .type           _ZN17fastertransformer28addBiasResidualPostLayerNormIfLi2EEEvPT_PKS1_S4_S4_S4_fii,@function
        .size           _ZN17fastertransformer28addBiasResidualPostLayerNormIfLi2EEEvPT_PKS1_S4_S4_S4_fii,(.L_x_2662 - _ZN17fastertransformer28addBiasResidualPostLayerNormIfLi2EEEvPT_PKS1_S4_S4_S4_fii)
        .other          _ZN17fastertransformer28addBiasResidualPostLayerNormIfLi2EEEvPT_PKS1_S4_S4_S4_fii,@"STO_CUDA_ENTRY STV_DEFAULT"
_ZN17fastertransformer28addBiasResidualPostLayerNormIfLi2EEEvPT_PKS1_S4_S4_S4_fii:
.text._ZN17fastertransformer28addBiasResidualPostLayerNormIfLi2EEEvPT_PKS1_S4_S4_S4_fii:
        /* <DEDUP_REMOVED lines=19> */
[----:B------:R-:W2:Y:S03]  /*0130*/  LDG.E R6, desc[UR4][R6.64] ;  /* 0x0000000406067981 */ /* 0x000ea6000c1e1900 */
[C---:B------:R-:W-:Y:S02]  /*0140*/  @!P1 IMAD.WIDE.U32 R12, R15.reuse, 0x4, R12 ;  /* 0x000000040f0c9825 */ /* 0x040fe400078e000c */
[----:B------:R-:W2:Y:S02]  /*0150*/  LDG.E R9, desc[UR4][R8.64] ;  /* 0x0000000408097981 */ /* 0x000ea4000c1e1900 */
[----:B----4-:R-:W-:Y:S02]  /*0160*/  IMAD.WIDE.U32 R10, R2, 0x4, R10 ;  /* 0x00000004020a7825 */ /* 0x010fe400078e000a */
[----:B------:R-:W3:Y:S02]  /*0170*/  @!P1 LDG.E R12, desc[UR4][R12.64] ;  /* 0x000000040c0c9981 */ /* 0x000ee4000c1e1900 */
[----:B------:R-:W-:-:S02]  /*0180*/  @!P1 IMAD.WIDE.U32 R14, R15, 0x4, R4 ;  /* 0x000000040f0e9825 */ /* 0x000fc400078e0004 */
[----:B------:R-:W4:Y:S02]  /*0190*/  LDG.E.CONSTANT R5, desc[UR4][R10.64] ;  /* 0x000000040a057981 */ /* 0x000f24000c1e9900 */
[----:B------:R-:W-:Y:S02]  /*01a0*/  @!P1 IMAD.WIDE R16, R17, 0x4, R10 ;  /* 0x0000000411109825 */ /* 0x000fe400078e020a */
[----:B------:R-:W3:Y:S04]  /*01b0*/  @!P1 LDG.E R15, desc[UR4][R14.64] ;  /* 0x000000040e0f9981 */ /* 0x000ee8000c1e1900 */
[----:B------:R-:W5:Y:S01]  /*01c0*/  @!P1 LDG.E.CONSTANT R16, desc[UR4][R16.64] ;  /* 0x0000000410109981 */ /* 0x000f62000c1e9900 */
[----:B--2---:R-:W-:-:S04]  /*01d0*/  FADD.FTZ R0, R6, R9 ;  /* 0x0000000906007221 */ /* 0x004fc80000010000 */
[----:B----4-:R-:W-:Y:S01]  /*01e0*/  FADD.FTZ R5, R5, R0 ;  /* 0x0000000005057221 */ /* 0x010fe20000010000 */
[----:B---3--:R-:W-:-:S03]  /*01f0*/  @!P1 FADD.FTZ R7, R12, R15 ;  /* 0x0000000f0c079221 */ /* 0x008fc60000010000 */
[----:B------:R-:W-:Y:S01]  /*0200*/  FADD.FTZ R0, RZ, R5 ;  /* 0x00000005ff007221 */ /* 0x000fe20000010000 */
[----:B-----5:R-:W-:-:S04]  /*0210*/  @!P1 FADD.FTZ R3, R16, R7 ;  /* 0x0000000710039221 */ /* 0x020fc80000010000 */
[----:B------:R-:W-:-:S07]  /*0220*/  @!P1 FADD.FTZ R0, R0, R3 ;  /* 0x0000000300009221 */ /* 0x000fce0000010000 */
.L_x_2464:
[----:B------:R-:W-:Y:S05]  /*0230*/  BSYNC.RECONVERGENT B0 ;  /* 0x0000000000007941 */ /* 0x000fea0003800200 */
.L_x_2463:
        /* <DEDUP_REMOVED lines=54> */
.L_x_2466:
[----:B------:R-:W-:Y:S05]  /*05a0*/  BSYNC.RECONVERGENT B0 ;  /* 0x0000000000007941 */ /* 0x000fea0003800200 */
.L_x_2465:
        /* <DEDUP_REMOVED lines=36> */
[----:B------:R-:W2:Y:S01]  /*07f0*/  LDG.E.CONSTANT R17, desc[UR4][R10.64] ;  /* 0x000000040a117981 */ /* 0x000ea2000c1e9900 */
[----:B-1----:R-:W-:-:S05]  /*0800*/  IMAD.WIDE.U32 R12, R2, 0x4, R12 ;  /* 0x00000004020c7825 */ /* 0x002fca00078e000c */
[----:B------:R-:W2:Y:S01]  /*0810*/  LDG.E.CONSTANT R19, desc[UR4][R12.64] ;  /* 0x000000040c137981 */ /* 0x000ea2000c1e9900 */
[----:B------:R-:W-:Y:S02]  /*0820*/  LEA R14, R4, R9, 0x18 ;  /* 0x00000009040e7211 */ /* 0x000fe400078ec0ff */
[----:B------:R-:W0:Y:S04]  /*0830*/  LDC.64 R8, c[0x0][0x380] ;  /* 0x0000e000ff087b82 */ /* 0x000e280000000a00 */
[----:B------:R-:W1:Y:S01]  /*0840*/  LDS.64 R14, [R14] ;  /* 0x000000000e0e7984 */ /* 0x000e620000000a00 */
[----:B------:R-:W3:Y:S01]  /*0850*/  S2R R21, SR_CTAID.X ;  /* 0x0000000000157919 */ /* 0x000ee20000002500 */
[----:B------:R-:W-:-:S04]  /*0860*/  IADD3 R4, PT, PT, R2, R7, RZ ;  /* 0x0000000702047210 */ /* 0x000fc80007ffe0ff */
[----:B------:R-:W-:Y:S01]  /*0870*/  ISETP.GE.U32.AND P0, PT, R4, UR6, PT ;  /* 0x0000000604007c0c */ /* 0x000fe2000bf06070 */
[----:B-1----:R-:W1:Y:S01]  /*0880*/  MUFU.RSQ R15, R15 ;  /* 0x0000000f000f7308 */ /* 0x002e620000001400 */
[----:B------:R-:W-:Y:S01]  /*0890*/  FADD.FTZ R0, R5, -R14 ;  /* 0x8000000e05007221 */ /* 0x000fe20000010000 */
[----:B---3--:R-:W-:-:S04]  /*08a0*/  IMAD R21, R21, UR6, R2 ;  /* 0x0000000615157c24 */ /* 0x008fc8000f8e0202 */
[----:B0-----:R-:W-:-:S04]  /*08b0*/  IMAD.WIDE.U32 R4, R21, 0x4, R8 ;  /* 0x0000000415047825 */ /* 0x001fc800078e0008 */
[----:B-1----:R-:W-:-:S04]  /*08c0*/  FMUL.FTZ R0, R0, R15 ;  /* 0x0000000f00007220 */ /* 0x002fc80000410000 */
[----:B--2---:R-:W-:-:S05]  /*08d0*/  FFMA.FTZ R17, R0, R17, R19 ;  /* 0x0000001100117223 */ /* 0x004fca0000010013 */
[----:B------:R0:W-:Y:S01]  /*08e0*/  STG.E desc[UR4][R4.64], R17 ;  /* 0x0000001104007986 */ /* 0x0001e2000c101904 */
[----:B------:R-:W-:Y:S05]  /*08f0*/  @P0 EXIT ;  /* 0x000000000000094d */ /* 0x000fea0003800000 */
[----:B------:R-:W-:-:S04]  /*0900*/  IMAD.WIDE R10, R7, 0x4, R10 ;  /* 0x00000004070a7825 */ /* 0x000fc800078e020a */
[----:B------:R-:W-:Y:S02]  /*0910*/  IMAD.WIDE R12, R7, 0x4, R12 ;  /* 0x00000004070c7825 */ /* 0x000fe400078e020c */
[----:B------:R-:W2:Y:S04]  /*0920*/  LDG.E.CONSTANT R11, desc[UR4][R10.64] ;  /* 0x000000040a0b7981 */ /* 0x000ea8000c1e9900 */
[----:B------:R-:W2:Y:S01]  /*0930*/  LDG.E.CONSTANT R13, desc[UR4][R12.64] ;  /* 0x000000040c0d7981 */ /* 0x000ea2000c1e9900 */
[----:B------:R-:W-:Y:S01]  /*0940*/  FADD.FTZ R14, R3, -R14 ;  /* 0x8000000e030e7221 */ /* 0x000fe20000010000 */
[----:B------:R-:W-:-:S03]  /*0950*/  IADD3 R7, PT, PT, R21, R7, RZ ;  /* 0x0000000715077210 */ /* 0x000fc60007ffe0ff */
[----:B------:R-:W-:Y:S02]  /*0960*/  FMUL.FTZ R14, R15, R14 ;  /* 0x0000000e0f0e7220 */ /* 0x000fe40000410000 */
[----:B------:R-:W-:-:S04]  /*0970*/  IMAD.WIDE.U32 R8, R7, 0x4, R8 ;  /* 0x0000000407087825 */ /* 0x000fc800078e0008 */
[----:B--2---:R-:W-:-:S05]  /*0980*/  FFMA.FTZ R3, R14, R11, R13 ;  /* 0x0000000b0e037223 */ /* 0x004fca000001000d */
[----:B------:R-:W-:Y:S01]  /*0990*/  STG.E desc[UR4][R8.64], R3 ;  /* 0x0000000308007986 */ /* 0x000fe2000c101904 */
[----:B------:R-:W-:Y:S05]  /*09a0*/  EXIT ;  /* 0x000000000000794d */ /* 0x000fea0003800000 */
.L_x_2467:
        /* <DEDUP_REMOVED lines=13> */
.L_x_2662:


//--------------------- .text._ZN17fastertransformer28addBiasResidualPostLayerNormIfLi1EEEvPT_PKS1_S4_S4_S4_fii --------------------------
	.section	.text._ZN17fastertransformer28addBiasResidualPostLayerNormIfLi1EEEvPT_PKS1_S4_S4_S4_fii,"ax",@progbits
	.align	128
        .global         _ZN17fastertransformer28addBiasResidualPostLayerNormIfLi1EEEvPT_PKS1_S4_S4_S4_fii
        .type           _ZN17fastertransformer28addBiasResidualPostLayerNormIfLi1EEEvPT_PKS1_S4_S4_S4_fii,@function
        .size           _ZN17fastertransformer28addBiasResidualPostLayerNormIfLi1EEEvPT_PKS1_S4_S4_S4_fii,(.L_x_2663 - _ZN17fastertransformer28addBiasResidualPostLayerNormIfLi1EEEvPT_PKS1_S4_S4_S4_fii)
        .other          _ZN17fastertransformer28addBiasResidualPostLayerNormIfLi1EEEvPT_PKS1_S4_S4_S4_fii,@"STO_CUDA_ENTRY STV_DEFAULT"
_ZN17fastertransformer28addBiasResidualPostLayerNormIfLi1EEEvPT_PKS1_S4_S4_S4_fii:
.text._ZN17fastertransformer28addBiasResidualPostLayerNormIfLi1EEEvPT_PKS1_S4_S4_S4_fii:
        /* <DEDUP_REMOVED lines=10> */
[----:B--2---:R-:W2:Y:S01]  /*00a0*/  @!P0 LDG.E.CONSTANT R8, desc[UR8][R8.64] ;  /* 0x0000000808088981 */ /* 0x004ea2000c1e9900 */
[----:B0-----:R-:W-:-:S04]  /*00b0*/  @!P0 IMAD R11, R11, UR7, R2 ;  /* 0x000000070b0b8c24 */ /* 0x001fc8000f8e0202 */
[----:B-1----:R-:W-:-:S04]  /*00c0*/  @!P0 IMAD.WIDE.U32 R4, R11, 0x4, R4 ;  /* 0x000000040b048825 */ /* 0x002fc800078e0004 */
[----:B---3--:R-:W-:Y:S02]  /*00d0*/  @!P0 IMAD.WIDE.U32 R6, R11, 0x4, R6 ;  /* 0x000000040b068825 */ /* 0x008fe400078e0006 */
[----:B------:R-:W3:Y:S04]  /*00e0*/  @!P0 LDG.E R4, desc[UR8][R4.64] ;  /* 0x0000000804048981 */ /* 0x000ee8000c1e1900 */
[----:B------:R-:W3:Y:S01]  /*00f0*/  @!P0 LDG.E R7, desc[UR8][R6.64] ;  /* 0x0000000806078981 */ /* 0x000ee2000c1e1900 */
[----:B------:R-:W-:Y:S01]  /*0100*/  HFMA2 R0, -RZ, RZ, 0, 0 ;  /* 0x00000000ff007431 */ /* 0x000fe200000001ff */
[----:B------:R-:W0:Y:S01]  /*0110*/  LDCU UR4, c[0x0][0x360] ;  /* 0x00006c00ff0477ac */ /* 0x000e220008000800 */
[----:B------:R-:W1:Y:S01]  /*0120*/  S2UR UR6, SR_CgaCtaId ;  /* 0x00000000000679c3 */ /* 0x000e620000008800 */
[----:B---3--:R-:W-:-:S04]  /*0130*/  @!P0 FADD.FTZ R11, R4, R7 ;  /* 0x00000007040b8221 */ /* 0x008fc80000010000 */
        /* <DEDUP_REMOVED lines=86> */
[----:B------:R-:W5:Y:S01]  /*06a0*/  LDG.E.CONSTANT R5, desc[UR8][R4.64] ;  /* 0x0000000804057981 */ /* 0x000f62000c1e9900 */
[----:B---3--:R-:W-:-:S06]  /*06b0*/  IMAD.WIDE.U32 R6, R2, 0x4, R6 ;  /* 0x0000000402067825 */ /* 0x008fcc00078e0006 */
[----:B------:R-:W3:Y:S01]  /*06c0*/  LDG.E.CONSTANT R7, desc[UR8][R6.64] ;  /* 0x0000000806077981 */ /* 0x000ee2000c1e9900 */
[----:B--2---:R-:W1:Y:S01]  /*06d0*/  MUFU.RSQ R11, R11 ;  /* 0x0000000b000b7308 */ /* 0x004e620000001400 */
[----:B------:R-:W-:Y:S01]  /*06e0*/  FADD.FTZ R10, R3, -R10 ;  /* 0x8000000a030a7221 */ /* 0x000fe20000010000 */
[----:B----4-:R-:W-:-:S04]  /*06f0*/  IMAD R13, R13, UR7, R2 ;  /* 0x000000070d0d7c24 */ /* 0x010fc8000f8e0202 */
[----:B-----5:R-:W-:-:S04]  /*0700*/  IMAD.WIDE.U32 R8, R13, 0x4, R8 ;  /* 0x000000040d087825 */ /* 0x020fc800078e0008 */
[----:B-1----:R-:W-:-:S04]  /*0710*/  FMUL.FTZ R10, R10, R11 ;  /* 0x0000000b0a0a7220 */ /* 0x002fc80000410000 */
[----:B---3--:R-:W-:-:S05]  /*0720*/  FFMA.FTZ R3, R10, R5, R7 ;  /* 0x000000050a037223 */ /* 0x008fca0000010007 */
[----:B------:R-:W-:Y:S01]  /*0730*/  STG.E desc[UR8][R8.64], R3 ;  /* 0x0000000308007986 */ /* 0x000fe2000c101908 */
[----:B------:R-:W-:Y:S05]  /*0740*/  EXIT ;  /* 0x000000000000794d */ /* 0x000fea0003800000 */
.L_x_2468:
        /* <DEDUP_REMOVED lines=11> */
.L_x_2663:


//--------------------- .text._ZN17fastertransformer30addBiasResidualPostLayerNormV2IfEEvPT_PKS1_S4_S4_S4_fi --------------------------
	.section	.text._ZN17fastertransformer30addBiasResidualPostLayerNormV2IfEEvPT_PKS1_S4_S4_S4_fi,"ax",@progbits
	.align	128
        .global         _ZN17fastertransformer30addBiasResidualPostLayerNormV2IfEEvPT_PKS1_S4_S4_S4_fi
        .type           _ZN17fastertransformer30addBiasResidualPostLayerNormV2IfEEvPT_PKS1_S4_S4_S4_fi,@function
        .size           _ZN17fastertransformer30addBiasResidualPostLayerNormV2IfEEvPT_PKS1_S4_S4_S4_fi,(.L_x_2664 - _ZN17fastertransformer30addBiasResidualPostLayerNormV2IfEEvPT_PKS1_S4_S4_S4_fi)
        .other          _ZN17fastertransformer30addBiasResidualPostLayerNormV2IfEEvPT_PKS1_S4_S4_S4_fi,@"STO_CUDA_ENTRY STV_DEFAULT"
_ZN17fastertransformer30addBiasResidualPostLayerNormV2IfEEvPT_PKS1_S4_S4_S4_fi:
.text._ZN17fastertransformer30addBiasResidualPostLayerNormV2IfEEvPT_PKS1_S4_S4_S4_fi:
[----:B------:R-:W-:Y:S01]  /*0000*/  LDC R1, c[0x0][0x37c] ;  /* 0x0000df00ff017b82 */ /* 0x000fe20000000800 */
[----:B------:R-:W0:Y:S07]  /*0010*/  S2R R17, SR_TID.X ;  /* 0x0000000000117919 */ /* 0x000e2e0000002100 */
[----:B------:R-:W0:Y:S01]  /*0020*/  S2UR UR4, SR_CTAID.X ;  /* 0x00000000000479c3 */ /* 0x000e220000002500 */
[----:B------:R-:W1:Y:S07]  /*0030*/  LDCU.64 UR8, c[0x0][0x358] ;  /* 0x00006b00ff0877ac */ /* 0x000e6e0008000a00 */
[----:B------:R-:W0:Y:S08]  /*0040*/  LDC R0, c[0x0][0x3ac] ;  /* 0x0000eb00ff007b82 */ /* 0x000e300000000800 */
[----:B------:R-:W2:Y:S08]  /*0050*/  LDC.64 R8, c[0x0][0x388] ;  /* 0x0000e200ff087b82 */ /* 0x000eb00000000a00 */
[----:B------:R-:W3:Y:S08]  /*0060*/  LDC R29, c[0x0][0x360] ;  /* 0x0000d800ff1d7b82 */ /* 0x000ef00000000800 */
[----:B------:R-:W4:Y:S01]  /*0070*/  LDC.64 R10, c[0x0][0x380] ;  /* 0x0000e000ff0a7b82 */ /* 0x000f220000000a00 */
[----:B0-----:R-:W-:-:S07]  /*0080*/  IMAD R7, R0, UR4, R17 ;  /* 0x0000000400077c24 */ /* 0x001fce000f8e0211 */
[----:B------:R-:W0:Y:S01]  /*0090*/  LDC.64 R20, c[0x0][0x390] ;  /* 0x0000e400ff147b82 */ /* 0x000e220000000a00 */
[----:B--2---:R-:W-:-:S05]  /*00a0*/  IMAD.WIDE R8, R7, 0x4, R8 ;  /* 0x0000000407087825 */ /* 0x004fca00078e0208 */
[----:B-1----:R1:W2:Y:S01]  /*00b0*/  LDG.E.CONSTANT R3, desc[UR8][R8.64] ;  /* 0x0000000808037981 */ /* 0x0022a2000c1e9900 */
[----:B---3--:R-:W-:-:S04]  /*00c0*/  SHF.L.U32 R13, R29, 0x2, RZ ;  /* 0x000000021d0d7819 */ /* 0x008fc800000006ff */
[----:B------:R-:W-:-:S04]  /*00d0*/  IADD3 R4, P0, PT, R8, R13, RZ ;  /* 0x0000000d08047210 */ /* 0x000fc80007f1e0ff */
[----:B------:R-:W-:Y:S02]  /*00e0*/  IADD3.X R5, PT, PT, RZ, R9, RZ, P0, !PT ;  /* 0x00000009ff057210 */ /* 0x000fe400007fe4ff */
[----:B------:R-:W-:Y:S01]  /*00f0*/  IADD3 R26, P0, PT, R13, R4, RZ ;  /* 0x000000040d1a7210 */ /* 0x000fe20007f1e0ff */
[----:B----4-:R-:W-:Y:S02]  /*0100*/  IMAD.WIDE R10, R7, 0x4, R10 ;  /* 0x00000004070a7825 */ /* 0x010fe400078e020a */
[----:B------:R-:W3:Y:S01]  /*0110*/  LDG.E.CONSTANT R4, desc[UR8][R4.64] ;  /* 0x0000000804047981 */ /* 0x000ee2000c1e9900 */
[----:B------:R-:W-:Y:S02]  /*0120*/  IADD3.X R27, PT, PT, RZ, R5, RZ, P0, !PT ;  /* 0x00000005ff1b7210 */ /* 0x000fe400007fe4ff */
[----:B------:R-:W-:Y:S01]  /*0130*/  IADD3 R24, P0, PT, R13, R26, RZ ;  /* 0x0000001a0d187210 */ /* 0x000fe20007f1e0ff */
[----:B0-----:R-:W-:Y:S01]  /*0140*/  IMAD.WIDE.U32 R20, R17, 0x4, R20 ;  /* 0x0000000411147825 */ /* 0x001fe200078e0014 */
[----:B------:R-:W2:Y:S02]  /*0150*/  LDG.E R22, desc[UR8][R10.64] ;  /* 0x000000080a167981 */ /* 0x000ea4000c1e1900 */
[----:B------:R-:W-:-:S02]  /*0160*/  IADD3.X R25, PT, PT, RZ, R27, RZ, P0, !PT ;  /* 0x0000001bff197210 */ /* 0x000fc400007fe4ff */
[----:B------:R-:W-:Y:S01]  /*0170*/  IADD3 R18, P0, PT, R10, R13, RZ ;  /* 0x0000000d0a127210 */ /* 0x000fe20007f1e0ff */
[----:B------:R-:W-:Y:S01]  /*0180*/  IMAD.WIDE R6, R29, 0x4, R20 ;  /* 0x000000041d067825 */ /* 0x000fe200078e0214 */
[----:B------:R-:W4:Y:S02]  /*0190*/  LDG.E.CONSTANT R2, desc[UR8][R26.64] ;  /* 0x000000081a027981 */ /* 0x000f24000c1e9900 */
[C---:B------:R-:W-:Y:S02]  /*01a0*/  IADD3 R14, P1, PT, R13.reuse, R18, RZ ;  /* 0x000000120d0e7210 */ /* 0x040fe40007f3e0ff */
[----:B------:R-:W-:Y:S01]  /*01b0*/  IADD3.X R19, PT, PT, RZ, R11, RZ, P0, !PT ;  /* 0x0000000bff137210 */ /* 0x000fe200007fe4ff */
[----:B------:R0:W5:Y:S01]  /*01c0*/  LDG.E.CONSTANT R5, desc[UR8][R20.64] ;  /* 0x0000000814057981 */ /* 0x000162000c1e9900 */
[----:B------:R-:W-:Y:S02]  /*01d0*/  IADD3 R12, P0, PT, R13, R14, RZ ;  /* 0x0000000e0d0c7210 */ /* 0x000fe40007f1e0ff */
[----:B------:R-:W-:Y:S01]  /*01e0*/  IADD3.X R15, PT, PT, RZ, R19, RZ, P1, !PT ;  /* 0x00000013ff0f7210 */ /* 0x000fe20000ffe4ff */
[----:B-1----:R-:W-:Y:S01]  /*01f0*/  IMAD.WIDE R8, R29, 0x4, R6 ;  /* 0x000000041d087825 */ /* 0x002fe200078e0206 */
[----:B------:R-:W3:Y:S02]  /*0200*/  LDG.E R27, desc[UR8][R18.64] ;  /* 0x00000008121b7981 */ /* 0x000ee4000c1e1900 */
[----:B------:R-:W-:-:S02]  /*0210*/  IADD3.X R13, PT, PT, RZ, R15, RZ, P0, !PT ;  /* 0x0000000fff0d7210 */ /* 0x000fc400007fe4ff */
[----:B------:R-:W4:Y:S01]  /*0220*/  LDG.E.CONSTANT R16, desc[UR8][R24.64] ;  /* 0x0000000818107981 */ /* 0x000f22000c1e9900 */
[----:B0-----:R-:W-:-:S03]  /*0230*/  IMAD.WIDE R20, R29, 0x4, R8 ;  /* 0x000000041d147825 */ /* 0x001fc600078e0208 */
[----:B------:R-:W4:Y:S04]  /*0240*/  LDG.E.CONSTANT R6, desc[UR8][R6.64] ;  /* 0x0000000806067981 */ /* 0x000f28000c1e9900 */
[----:B------:R0:W4:Y:S04]  /*0250*/  LDG.E.CONSTANT R23, desc[UR8][R8.64] ;  /* 0x0000000808177981 */ /* 0x000128000c1e9900 */
[----:B------:R-:W4:Y:S04]  /*0260*/  LDG.E R25, desc[UR8][R14.64] ;  /* 0x000000080e197981 */ /* 0x000f28000c1e1900 */
[----:B------:R-:W4:Y:S04]  /*0270*/  LDG.E R24, desc[UR8][R12.64] ;  /* 0x000000080c187981 */ /* 0x000f28000c1e1900 */
[----:B------:R-:W4:Y:S01]  /*0280*/  LDG.E.CONSTANT R20, desc[UR8][R20.64] ;  /* 0x0000000814147981 */ /* 0x000f22000c1e9900 */
[----:B------:R-:W1:Y:S01]  /*0290*/  S2UR UR6, SR_CgaCtaId ;  /* 0x00000000000679c3 */ /* 0x000e620000008800 */
[----:B------:R-:W-:-:S02]  /*02a0*/  UMOV UR4, 0x400 ;  /* 0x0000040000047882 */ /* 0x000fc40000000000 */
[----:B------:R-:W-:Y:S01]  /*02b0*/  UIADD3 UR5, UPT, UPT, UR4, 0x8, URZ ;  /* 0x0000000804057890 */ /* 0x000fe2000fffe0ff */
[----:B0-----:R-:W-:-:S03]  /*02c0*/  LOP3.LUT P1, R8, R17, 0x1f, RZ, 0xc0, !PT ;  /* 0x0000001f11087812 */ /* 0x001fc6000782c0ff */
[----:B-1----:R-:W-:Y:S01]  /*02d0*/  ULEA UR5, UR6, UR5, 0x18 ;  /* 0x0000000506057291 */ /* 0x002fe2000f8ec0ff */
[----:B--2---:R-:W-:-:S04]  /*02e0*/  FADD.FTZ R22, R22, R3 ;  /* 0x0000000316167221 */ /* 0x004fc80000010000 */
[----:B-----5:R-:W-:Y:S01]  /*02f0*/  FADD.FTZ R3, R22, R5 ;  /* 0x0000000516037221 */ /* 0x020fe20000010000 */
[----:B---3--:R-:W-:-:S04]  /*0300*/  FADD.FTZ R27, R27, R4 ;  /* 0x000000041b1b7221 */ /* 0x008fc80000010000 */
[----:B----4-:R-:W-:Y:S01]  /*0310*/  FADD.FTZ R5, R27, R6 ;  /* 0x000000061b057221 */ /* 0x010fe20000010000 */
[----:B------:R-:W-:Y:S01]  /*0320*/  FADD.FTZ R4, R25, R2 ;  /* 0x0000000219047221 */ /* 0x000fe20000010000 */
[----:B------:R-:W-:Y:S01]  /*0330*/  FADD.FTZ R2, RZ, R3 ;  /* 0x00000003ff027221 */ /* 0x000fe20000010000 */
[----:B------:R-:W-:Y:S02]  /*0340*/  FADD.FTZ R9, R24, R16 ;  /* 0x0000001018097221 */ /* 0x000fe40000010000 */
[----:B------:R-:W-:Y:S01]  /*0350*/  FADD.FTZ R7, R4, R23 ;  /* 0x0000001704077221 */ /* 0x000fe20000010000 */
[----:B------:R-:W-:Y:S01]  /*0360*/  FADD.FTZ R2, R2, R5 ;  /* 0x0000000502027221 */ /* 0x000fe20000010000 */
[----:B------:R-:W-:-:S03]  /*0370*/  FADD.FTZ R9, R9, R20 ;  /* 0x0000001409097221 */ /* 0x000fc60000010000 */
[----:B------:R-:W-:-:S04]  /*0380*/  FADD.FTZ R2, R2, R7 ;  /* 0x0000000702027221 */ /* 0x000fc80000010000 */
[----:B------:R-:W-:-:S05]  /*0390*/  FADD.FTZ R2, R2, R9 ;  /* 0x0000000902027221 */ /* 0x000fca0000010000 */
        /* <DEDUP_REMOVED lines=9> */
[----:B------:R-:W-:-:S05]  /*0430*/  I2FP.F32.U32 R6, R29 ;  /* 0x0000001d00067245 */ /* 0x000fca0000201000 */
[----:B------:R-:W-:Y:S01]  /*0440*/  FMUL.FTZ R27, R6, 0.03125 ;  /* 0x3d000000061b7820 */ /* 0x000fe20000410000 */
[----:B------:R-:W-:Y:S02]  /*0450*/  LEA.HI R6, R17, UR5, RZ, 0x1d ;  /* 0x0000000511067c11 */ /* 0x000fe4000f8fe8ff */
[----:B------:R-:W-:Y:S01]  /*0460*/  I2FP.F32.U32 R2, R17 ;  /* 0x0000001100027245 */ /* 0x000fe20000201000 */
[----:B0-----:R-:W-:-:S05]  /*0470*/  FADD.FTZ R25, R16, R25 ;  /* 0x0000001910197221 */ /* 0x001fca0000010000 */
[----:B------:R-:W-:Y:S01]  /*0480*/  @!P1 STS [R6], R25 ;  /* 0x0000001906009388 */ /* 0x000fe20000000800 */
[----:B------:R-:W-:Y:S01]  /*0490*/  BAR.SYNC.DEFER_BLOCKING 0x0 ;  /* 0x0000000000007b1d */ /* 0x000fe20000010000 */
[----:B------:R-:W-:Y:S01]  /*04a0*/  FSETP.GT.FTZ.AND P0, PT, R27, R2, PT ;  /* 0x000000021b00720b */ /* 0x000fe20003f14000 */
[----:B------:R-:W-:Y:S01]  /*04b0*/  HFMA2 R4, -RZ, RZ, 0, 0 ;  /* 0x00000000ff047431 */ /* 0x000fe200000001ff */
[----:B------:R-:W-:-:S11]  /*04c0*/  LEA R2, R8, UR5, 0x2 ;  /* 0x0000000508027c11 */ /* 0x000fd6000f8e10ff */
        /* <DEDUP_REMOVED lines=18> */
[----:B------:R-:W0:Y:S02]  /*05f0*/  LDS R16, [UR4] ;  /* 0x00000004ff107984 */ /* 0x000e240008000800 */
[--C-:B0-----:R-:W-:Y:S01]  /*0600*/  FADD.FTZ R4, R3, -R16.reuse ;  /* 0x8000001003047221 */ /* 0x101fe20000010000 */
[----:B------:R-:W-:-:S03]  /*0610*/  FADD.FTZ R23, R5, -R16 ;  /* 0x8000001005177221 */ /* 0x000fc60000010000 */
[----:B------:R-:W-:Y:S01]  /*0620*/  FFMA.FTZ R4, R4, R4, RZ ;  /* 0x0000000404047223 */ /* 0x000fe200000100ff */
[----:B------:R-:W-:-:S03]  /*0630*/  FADD.FTZ R25, R7, -R16 ;  /* 0x8000001007197221 */ /* 0x000fc60000010000 */
[----:B------:R-:W-:Y:S01]  /*0640*/  FFMA.FTZ R4, R23, R23, R4 ;  /* 0x0000001717047223 */ /* 0x000fe20000010004 */
[----:B------:R-:W-:-:S03]  /*0650*/  FADD.FTZ R23, R9, -R16 ;  /* 0x8000001009177221 */ /* 0x000fc60000010000 */
[----:B------:R-:W-:Y:S02]  /*0660*/  FFMA.FTZ R4, R25, R25, R4 ;  /* 0x0000001919047223 */ /* 0x000fe40000010004 */
[----:B------:R-:W0:Y:S02]  /*0670*/  LDC.64 R24, c[0x0][0x398] ;  /* 0x0000e600ff187b82 */ /* 0x000e240000000a00 */
[----:B------:R-:W-:-:S05]  /*0680*/  FFMA.FTZ R4, R23, R23, R4 ;  /* 0x0000001717047223 */ /* 0x000fca0000010004 */
[----:B------:R-:W1:Y:S02]  /*0690*/  SHFL.BFLY PT, R21, R4, 0x10, 0x1f ;  /* 0x0e001f0004157f89 */ /* 0x000e6400000e0000 */
[----:B-1----:R-:W-:-:S05]  /*06a0*/  FADD.FTZ R16, R4, R21 ;  /* 0x0000001504107221 */ /* 0x002fca0000010000 */
[----:B------:R-:W1:Y:S02]  /*06b0*/  SHFL.BFLY PT, R21, R16, 0x8, 0x1f ;  /* 0x0d001f0010157f89 */ /* 0x000e6400000e0000 */
[----:B-1----:R-:W-:-:S05]  /*06c0*/  FADD.FTZ R26, R16, R21 ;  /* 0x00000015101a7221 */ /* 0x002fca0000010000 */
[----:B------:R-:W1:Y:S02]  /*06d0*/  SHFL.BFLY PT, R21, R26, 0x4, 0x1f ;  /* 0x0c801f001a157f89 */ /* 0x000e6400000e0000 */
[----:B-1----:R-:W-:-:S05]  /*06e0*/  FADD.FTZ R27, R26, R21 ;  /* 0x000000151a1b7221 */ /* 0x002fca0000010000 */
[----:B------:R-:W1:Y:S01]  /*06f0*/  SHFL.BFLY PT, R20, R27, 0x2, 0x1f ;  /* 0x0c401f001b147f89 */ /* 0x000e6200000e0000 */
[----:B------:R-:W-:Y:S01]  /*0700*/  ISETP.NE.AND P2, PT, R8, RZ, PT ;  /* 0x000000ff0800720c */ /* 0x000fe20003f45270 */
[----:B-1----:R-:W-:Y:S02]  /*0710*/  FADD.FTZ R28, R27, R20 ;  /* 0x000000141b1c7221 */ /* 0x002fe40000010000 */
[----:B------:R-:W1:Y:S03]  /*0720*/  LDC.64 R20, c[0x0][0x3a0] ;  /* 0x0000e800ff147b82 */ /* 0x000e660000000a00 */
[----:B------:R-:W2:Y:S01]  /*0730*/  SHFL.BFLY PT, R23, R28, 0x1, 0x1f ;  /* 0x0c201f001c177f89 */ /* 0x000ea200000e0000 */
[----:B0-----:R-:W-:-:S04]  /*0740*/  IMAD.WIDE.U32 R24, R17, 0x4, R24 ;  /* 0x0000000411187825 */ /* 0x001fc800078e0018 */
[----:B-1----:R-:W-:-:S04]  /*0750*/  IMAD.WIDE.U32 R20, R17, 0x4, R20 ;  /* 0x0000000411147825 */ /* 0x002fc800078e0014 */
[----:B--2---:R-:W-:Y:S01]  /*0760*/  FADD.FTZ R4, R28, R23 ;  /* 0x000000171c047221 */ /* 0x004fe20000010000 */
[----:B------:R-:W-:-:S04]  /*0770*/  IMAD.WIDE R22, R29, 0x4, R24 ;  /* 0x000000041d167825 */ /* 0x000fc800078e0218 */
[C---:B------:R-:W-:Y:S01]  /*0780*/  IMAD.WIDE R16, R29.reuse, 0x4, R20 ;  /* 0x000000041d107825 */ /* 0x040fe200078e0214 */
[----:B------:R0:W-:Y:S03]  /*0790*/  @!P2 STS [R6], R4 ;  /* 0x000000040600a388 */ /* 0x0001e60000000800 */
[C---:B------:R-:W-:Y:S01]  /*07a0*/  IMAD.WIDE R26, R29.reuse, 0x4, R22 ;  /* 0x000000041d1a7825 */ /* 0x040fe200078e0216 */
[----:B------:R-:W2:Y:S04]  /*07b0*/  LDG.E.CONSTANT R21, desc[UR8][R20.64] ;  /* 0x0000000814157981 */ /* 0x000ea8000c1e9900 */
[----:B------:R-:W3:Y:S04]  /*07c0*/  LDG.E.CONSTANT R8, desc[UR8][R26.64] ;  /* 0x000000081a087981 */ /* 0x000ee8000c1e9900 */
[----:B0-----:R0:W2:Y:S04]  /*07d0*/  LDG.E.CONSTANT R4, desc[UR8][R24.64] ;  /* 0x0000000818047981 */ /* 0x0010a8000c1e9900 */
[----:B------:R1:W4:Y:S01]  /*07e0*/  LDG.E.CONSTANT R6, desc[UR8][R22.64] ;  /* 0x0000000816067981 */ /* 0x000322000c1e9900 */
[----:B0-----:R-:W-:-:S04]  /*07f0*/  IMAD.WIDE R24, R29, 0x4, R16 ;  /* 0x000000041d187825 */ /* 0x001fc800078e0210 */
[C---:B-1----:R-:W-:Y:S02]  /*0800*/  IMAD.WIDE R22, R29.reuse, 0x4, R26 ;  /* 0x000000041d167825 */ /* 0x042fe400078e021a */
[----:B------:R0:W4:Y:S02]  /*0810*/  LDG.E.CONSTANT R27, desc[UR8][R16.64] ;  /* 0x00000008101b7981 */ /* 0x000124000c1e9900 */
[----:B------:R-:W-:Y:S02]  /*0820*/  IMAD.WIDE R28, R29, 0x4, R24 ;  /* 0x000000041d1c7825 */ /* 0x000fe400078e0218 */
[----:B------:R-:W3:Y:S04]  /*0830*/  LDG.E.CONSTANT R25, desc[UR8][R24.64] ;  /* 0x0000000818197981 */ /* 0x000ee8000c1e9900 */
[----:B------:R1:W5:Y:S04]  /*0840*/  LDG.E.CONSTANT R22, desc[UR8][R22.64] ;  /* 0x0000000816167981 */ /* 0x000368000c1e9900 */
[----:B------:R-:W5:Y:S01]  /*0850*/  LDG.E.CONSTANT R29, desc[UR8][R28.64] ;  /* 0x000000081c1d7981 */ /* 0x000f62000c1e9900 */
[----:B------:R-:W-:Y:S01]  /*0860*/  MOV R26, RZ ;  /* 0x000000ff001a7202 */ /* 0x000fe20000000f00 */
[----:B------:R-:W-:Y:S06]  /*0870*/  BAR.SYNC.DEFER_BLOCKING 0x0 ;  /* 0x0000000000007b1d */ /* 0x000fec0000010000 */
[----:B------:R0:W1:Y:S02]  /*0880*/  @P0 LDS R26, [R2] ;  /* 0x00000000021a0984 */ /* 0x0000640000000800 */
[----:B0-----:R-:W0:Y:S02]  /*0890*/  @!P1 LDC R2, c[0x0][0x3a8] ;  /* 0x0000ea00ff029b82 */ /* 0x001e240000000800 */
        /* <DEDUP_REMOVED lines=16> */
[----:B------:R-:W0:Y:S02]  /*09a0*/  LDS.64 R16, [UR4] ;  /* 0x00000004ff107984 */ /* 0x000e240008000a00 */
[--C-:B0-----:R-:W-:Y:S01]  /*09b0*/  FADD.FTZ R2, R3, -R16.reuse ;  /* 0x8000001003027221 */ /* 0x101fe20000010000 */
[--C-:B------:R-:W-:Y:S01]  /*09c0*/  FADD.FTZ R20, R5, -R16.reuse ;  /* 0x8000001005147221 */ /* 0x100fe20000010000 */
[--C-:B------:R-:W-:Y:S01]  /*09d0*/  FADD.FTZ R24, R7, -R16.reuse ;  /* 0x8000001007187221 */ /* 0x100fe20000010000 */
[----:B------:R-:W-:Y:S01]  /*09e0*/  FADD.FTZ R16, R9, -R16 ;  /* 0x8000001009107221 */ /* 0x000fe20000010000 */
[-C--:B------:R-:W-:Y:S01]  /*09f0*/  FMUL.FTZ R2, R2, R17.reuse ;  /* 0x0000001102027220 */ /* 0x080fe20000410000 */
[-C--:B------:R-:W-:Y:S01]  /*0a00*/  FMUL.FTZ R20, R20, R17.reuse ;  /* 0x0000001114147220 */ /* 0x080fe20000410000 */
[-C--:B------:R-:W-:Y:S01]  /*0a10*/  FMUL.FTZ R24, R24, R17.reuse ;  /* 0x0000001118187220 */ /* 0x080fe20000410000 */
[----:B------:R-:W-:Y:S01]  /*0a20*/  FMUL.FTZ R16, R16, R17 ;  /* 0x0000001110107220 */ /* 0x000fe20000410000 */
[----:B--2---:R-:W-:Y:S01]  /*0a30*/  FFMA.FTZ R21, R2, R4, R21 ;  /* 0x0000000402157223 */ /* 0x004fe20000010015 */
[----:B----4-:R-:W-:Y:S01]  /*0a40*/  FFMA.FTZ R27, R20, R6, R27 ;  /* 0x00000006141b7223 */ /* 0x010fe2000001001b */
[----:B---3--:R-:W-:Y:S01]  /*0a50*/  FFMA.FTZ R25, R24, R8, R25 ;  /* 0x0000000818197223 */ /* 0x008fe20000010019 */
[----:B-----5:R-:W-:-:S02]  /*0a60*/  FFMA.FTZ R29, R16, R22, R29 ;  /* 0x00000016101d7223 */ /* 0x020fc4000001001d */
[----:B------:R-:W-:Y:S04]  /*0a70*/  STG.E desc[UR8][R10.64], R21 ;  /* 0x000000150a007986 */ /* 0x000fe8000c101908 */
[----:B------:R-:W-:Y:S04]  /*0a80*/  STG.E desc[UR8][R18.64], R27 ;  /* 0x0000001b12007986 */ /* 0x000fe8000c101908 */
[----:B------:R-:W-:Y:S04]  /*0a90*/  STG.E desc[UR8][R14.64], R25 ;  /* 0x000000190e007986 */ /* 0x000fe8000c101908 */
[----:B------:R-:W-:Y:S01]  /*0aa0*/  STG.E desc[UR8][R12.64], R29 ;  /* 0x0000001d0c007986 */ /* 0x000fe2000c101908 */
[----:B------:R-:W-:Y:S05]  /*0ab0*/  EXIT ;  /* 0x000000000000794d */ /* 0x000fea0003800000 */
.L_x_2469:
        /* <DEDUP_REMOVED lines=12> */
.L_x_2664:


//--------------------- .text._ZN17fastertransformer35generalAddBiasResidualPostLayerNormIfEEvPT_PKS1_S4_S4_S4_fii --------------------------
	.section	.text._ZN17fastertransformer35generalAddBiasResidualPostLayerNormIfEEvPT_PKS1_S4_S4_S4_fii,"ax",@progbits
	.align	128
        .global         _ZN17fastertransformer35generalAddBiasResidualPostLayerNormIfEEvPT_PKS1_S4_S4_S4_fii
        .type           _ZN17fastertransformer35generalAddBiasResidualPostLayerNormIfEEvPT_PKS1_S4_S4_S4_fii,@function
        .size           _ZN17fastertransformer35generalAddBiasResidualPostLayerNormIfEEvPT_PKS1_S4_S4_S4_fii,(.L_x_2665 - _ZN17fastertransformer35generalAddBiasResidualPostLayerNormIfEEvPT_PKS1_S4_S4_S4_fii)
        .other          _ZN17fastertransformer35generalAddBiasResidualPostLayerNormIfEEvPT_PKS1_S4_S4_S4_fii,@"STO_CUDA_ENTRY STV_DEFAULT"
_ZN17fastertransformer35generalAddBiasResidualPostLayerNormIfEEvPT_PKS1_S4_S4_S4_fii:
.text._ZN17fastertransformer35generalAddBiasResidualPostLayerNormIfEEvPT_PKS1_S4_S4_S4_fii:
        /* <DEDUP_REMOVED lines=13> */
[----:B------:R-:W3:Y:S08]  /*00d0*/  LDC.64 R4, c[0x0][0x380] ;  /* 0x0000e000ff047b82 */ /* 0x000ef00000000a00 */
[----:B------:R-:W4:Y:S02]  /*00e0*/  LDC.64 R6, c[0x0][0x388] ;  /* 0x0000e200ff067b82 */ /* 0x000f240000000a00 */
.L_x_2472:
[----:B0-----:R-:W-:Y:S02]  /*00f0*/  IMAD R9, R18, UR7, R15 ;  /* 0x0000000712097c24 */ /* 0x001fe4000f8e020f */
[----:B--2---:R-:W-:-:S04]  /*0100*/  IMAD.WIDE R12, R15, 0x4, R2 ;  /* 0x000000040f0c7825 */ /* 0x004fc800078e0202 */
[C---:B----4-:R-:W-:Y:S02]  /*0110*/  IMAD.WIDE.U32 R10, R9.reuse, 0x4, R6 ;  /* 0x00000004090a7825 */ /* 0x050fe400078e0006 */
[----:B------:R-:W2:Y:S02]  /*0120*/  LDG.E.CONSTANT R13, desc[UR4][R12.64] ;  /* 0x000000040c0d7981 */ /* 0x000ea4000c1e9900 */
[----:B---3--:R-:W-:Y:S02]  /*0130*/  IMAD.WIDE.U32 R8, R9, 0x4, R4 ;  /* 0x0000000409087825 */ /* 0x008fe400078e0004 */
[----:B------:R-:W3:Y:S04]  /*0140*/  LDG.E R11, desc[UR4][R10.64] ;  /* 0x000000040a0b7981 */ /* 0x000ee8000c1e1900 */
[----:B------:R-:W3:Y:S01]  /*0150*/  LDG.E R16, desc[UR4][R8.64] ;  /* 0x0000000408107981 */ /* 0x000ee2000c1e1900 */
[----:B-1----:R-:W-:-:S04]  /*0160*/  IADD3 R15, PT, PT, R20, R15, RZ ;  /* 0x0000000f140f7210 */ /* 0x002fc80007ffe0ff */
[----:B------:R-:W-:Y:S01]  /*0170*/  ISETP.GE.AND P0, PT, R15, UR7, PT ;  /* 0x000000070f007c0c */ /* 0x000fe2000bf06270 */
[----:B---3--:R-:W-:-:S04]  /*0180*/  FADD.FTZ R16, R16, R11 ;  /* 0x0000000b10107221 */ /* 0x008fc80000010000 */
[----:B--2---:R-:W-:-:S05]  /*0190*/  FADD.FTZ R17, R16, R13 ;  /* 0x0000000d10117221 */ /* 0x004fca0000010000 */
[----:B------:R0:W-:Y:S01]  /*01a0*/  STG.E desc[UR4][R8.64], R17 ;  /* 0x0000001108007986 */ /* 0x0001e2000c101904 */
[----:B------:R-:W-:Y:S02]  /*01b0*/  FADD.FTZ R14, R17, R14 ;  /* 0x0000000e110e7221 */ /* 0x000fe40000010000 */
[----:B------:R-:W-:Y:S05]  /*01c0*/  @!P0 BRA `(.L_x_2472) ;  /* 0xfffffffc00c88947 */ /* 0x000fea000383ffff */
.L_x_2471:
[----:B------:R-:W-:Y:S05]  /*01d0*/  BSYNC.RECONVERGENT B0 ;  /* 0x0000000000007941 */ /* 0x000fea0003800200 */
.L_x_2470:
[----:B------:R-:W1:Y:S01]  /*01e0*/  SHFL.BFLY PT, R3, R14, 0x10, 0x1f ;  /* 0x0e001f000e037f89 */ /* 0x000e6200000e0000 */
[----:B------:R-:W2:Y:S01]  /*01f0*/  LDCU UR6, c[0x0][0x360] ;  /* 0x00006c00ff0677ac */ /* 0x000ea20008000800 */
[----:B------:R-:W-:Y:S01]  /*0200*/  I2FP.F32.U32 R5, R0 ;  /* 0x0000000000057245 */ /* 0x000fe20000201000 */
[----:B------:R-:W-:Y:S01]  /*0210*/  BSSY.RECONVERGENT B0, `(.L_x_2473) ;  /* 0x000003a000007945 */ /* 0x000fe20003800200 */
[----:B--2---:R-:W-:Y:S01]  /*0220*/  I2FP.F32.U32 R6, UR6 ;  /* 0x0000000600067c45 */ /* 0x004fe20008201000 */
[----:B-1----:R-:W-:-:S04]  /*0230*/  FADD.FTZ R4, R3, R14 ;  /* 0x0000000e03047221 */ /* 0x002fc80000010000 */
[----:B------:R-:W-:Y:S01]  /*0240*/  FMUL.FTZ R6, R6, 0.03125 ;  /* 0x3d00000006067820 */ /* 0x000fe20000410000 */
[----:B------:R-:W1:Y:S04]  /*0250*/  SHFL.BFLY PT, R3, R4, 0x8, 0x1f ;  /* 0x0d001f0004037f89 */ /* 0x000e6800000e0000 */
[----:B------:R-:W-:Y:S01]  /*0260*/  FSETP.GT.FTZ.AND P1, PT, R6, R5, PT ;  /* 0x000000050600720b */ /* 0x000fe20003f34000 */
[----:B-1----:R-:W-:Y:S01]  /*0270*/  FADD.FTZ R7, R4, R3 ;  /* 0x0000000304077221 */ /* 0x002fe20000010000 */
[----:B------:R-:W-:-:S04]  /*0280*/  LOP3.LUT P0, R4, R0, 0x1f, RZ, 0xc0, !PT ;  /* 0x0000001f00047812 */ /* 0x000fc8000780c0ff */
[----:B------:R-:W0:Y:S02]  /*0290*/  SHFL.BFLY PT, R2, R7, 0x4, 0x1f ;  /* 0x0c801f0007027f89 */ /* 0x000e2400000e0000 */
[----:B0-----:R-:W-:Y:S02]  /*02a0*/  FADD.FTZ R8, R7, R2 ;  /* 0x0000000207087221 */ /* 0x001fe40000010000 */
[----:B------:R-:W0:Y:S03]  /*02b0*/  S2R R2, SR_CgaCtaId ;  /* 0x0000000000027919 */ /* 0x000e260000008800 */
[----:B------:R-:W1:Y:S02]  /*02c0*/  SHFL.BFLY PT, R3, R8, 0x2, 0x1f ;  /* 0x0c401f0008037f89 */ /* 0x000e6400000e0000 */
[----:B-1----:R-:W-:Y:S01]  /*02d0*/  FADD.FTZ R9, R8, R3 ;  /* 0x0000000308097221 */ /* 0x002fe20000010000 */
[----:B------:R-:W-:-:S04]  /*02e0*/  MOV R3, 0x400 ;  /* 0x0000040000037802 */ /* 0x000fc80000000f00 */
[----:B------:R-:W1:Y:S01]  /*02f0*/  SHFL.BFLY PT, R10, R9, 0x1, 0x1f ;  /* 0x0c201f00090a7f89 */ /* 0x000e6200000e0000 */
[----:B------:R-:W-:-:S04]  /*0300*/  IADD3 R7, PT, PT, R3, 0x8, RZ ;  /* 0x0000000803077810 */ /* 0x000fc80007ffe0ff */
[----:B0-----:R-:W-:-:S04]  /*0310*/  LEA R11, R2, R7, 0x18 ;  /* 0x00000007020b7211 */ /* 0x001fc800078ec0ff */
[-C--:B------:R-:W-:Y:S02]  /*0320*/  LEA.HI R7, R0, R11.reuse, RZ, 0x1d ;  /* 0x0000000b00077211 */ /* 0x080fe400078fe8ff */
[----:B------:R-:W-:Y:S01]  /*0330*/  LEA R8, R4, R11, 0x2 ;  /* 0x0000000b04087211 */ /* 0x000fe200078e10ff */
[----:B-1----:R-:W-:Y:S01]  /*0340*/  FADD.FTZ R14, R9, R10 ;  /* 0x0000000a090e7221 */ /* 0x002fe20000010000 */
[----:B------:R-:W-:-:S04]  /*0350*/  MOV R9, RZ ;  /* 0x000000ff00097202 */ /* 0x000fc80000000f00 */
[----:B------:R-:W-:Y:S01]  /*0360*/  @!P0 STS [R7], R14 ;  /* 0x0000000e07008388 */ /* 0x000fe20000000800 */
[----:B------:R-:W-:Y:S01]  /*0370*/  BAR.SYNC.DEFER_BLOCKING 0x0 ;  /* 0x0000000000007b1d */ /* 0x000fe20000010000 */
[----:B------:R-:W-:-:S13]  /*0380*/  ISETP.NE.AND P0, PT, R0, RZ, PT ;  /* 0x000000ff0000720c */ /* 0x000fda0003f05270 */
[----:B------:R-:W-:Y:S01]  /*0390*/  @!P0 I2FP.F32.S32 R15, UR7 ;  /* 0x00000007000f8c45 */ /* 0x000fe20008201400 */
[----:B------:R-:W0:Y:S01]  /*03a0*/  @P1 LDS R9, [R8] ;  /* 0x0000000008091984 */ /* 0x000e220000000800 */
[----:B------:R-:W-:-:S03]  /*03b0*/  ISETP.GE.AND P1, PT, R0, UR7, PT ;  /* 0x0000000700007c0c */ /* 0x000fc6000bf26270 */
        /* <DEDUP_REMOVED lines=17> */
[----:B0-----:R-:W-:Y:S01]  /*04d0*/  LEA R9, R2, R3, 0x18 ;  /* 0x0000000302097211 */ /* 0x001fe200078ec0ff */
[----:B------:R-:W0:Y:S01]  /*04e0*/  S2R R16, SR_CTAID.X ;  /* 0x0000000000107919 */ /* 0x000e220000002500 */
[----:B------:R-:W1:Y:S01]  /*04f0*/  LDC.64 R10, c[0x0][0x380] ;  /* 0x0000e000ff0a7b82 */ /* 0x000e620000000a00 */
[----:B------:R-:W-:Y:S02]  /*0500*/  MOV R14, RZ ;  /* 0x000000ff000e7202 */ /* 0x000fe40000000f00 */
[----:B------:R-:W-:Y:S01]  /*0510*/  MOV R15, R0 ;  /* 0x00000000000f7202 */ /* 0x000fe20000000f00 */
[----:B------:R-:W2:Y:S06]  /*0520*/  LDS R9, [R9] ;  /* 0x0000000009097984 */ /* 0x000eac0000000800 */
.L_x_2475:
[----:B0-----:R-:W-:-:S04]  /*0530*/  IMAD R13, R16, UR7, R15 ;  /* 0x00000007100d7c24 */ /* 0x001fc8000f8e020f */
[----:B-1----:R-:W-:-:S06]  /*0540*/  IMAD.WIDE.U32 R12, R13, 0x4, R10 ;  /* 0x000000040d0c7825 */ /* 0x002fcc00078e000a */
[----:B------:R-:W2:Y:S01]  /*0550*/  LDG.E R12, desc[UR4][R12.64] ;  /* 0x000000040c0c7981 */ /* 0x000ea2000c1e1900 */
[----:B------:R-:W-:-:S04]  /*0560*/  IADD3 R15, PT, PT, R15, UR6, RZ ;  /* 0x000000060f0f7c10 */ /* 0x000fc8000fffe0ff */
[----:B------:R-:W-:Y:S01]  /*0570*/  ISETP.GE.AND P0, PT, R15, UR7, PT ;  /* 0x000000070f007c0c */ /* 0x000fe2000bf06270 */
[----:B--2---:R-:W-:-:S04]  /*0580*/  FADD.FTZ R17, -R9, R12 ;  /* 0x0000000c09117221 */ /* 0x004fc80000010100 */
[----:B------:R-:W-:-:S08]  /*0590*/  FFMA.FTZ R14, R17, R17, R14 ;  /* 0x00000011110e7223 */ /* 0x000fd0000001000e */
[----:B------:R-:W-:Y:S05]  /*05a0*/  @!P0 BRA `(.L_x_2475) ;  /* 0xfffffffc00e08947 */ /* 0x000fea000383ffff */
.L_x_2474:
[----:B------:R-:W-:Y:S05]  /*05b0*/  BSYNC.RECONVERGENT B0 ;  /* 0x0000000000007941 */ /* 0x000fea0003800200 */
.L_x_2473:
        /* <DEDUP_REMOVED lines=16> */
[----:B------:R-:W-:Y:S01]  /*06c0*/  @!P0 I2FP.F32.S32 R11, UR7 ;  /* 0x00000007000b8c45 */ /* 0x000fe20008201400 */
[----:B------:R0:W1:Y:S01]  /*06d0*/  @P1 LDS R4, [R8] ;  /* 0x0000000008041984 */ /* 0x0000620000000800 */
[----:B------:R-:W-:Y:S01]  /*06e0*/  ISETP.GE.AND P1, PT, R0, UR7, PT ;  /* 0x0000000700007c0c */ /* 0x000fe2000bf26270 */
[----:B0-----:R-:W0:Y:S02]  /*06f0*/  @!P0 LDC R8, c[0x0][0x3a8] ;  /* 0x0000ea00ff088b82 */ /* 0x001e240000000800 */
[----:B-1----:R-:W1:Y:S02]  /*0700*/  SHFL.BFLY PT, R5, R4, 0x10, 0x1f ;  /* 0x0e001f0004057f89 */ /* 0x002e6400000e0000 */
        /* <DEDUP_REMOVED lines=16> */
[----:B0-----:R-:W-:Y:S01]  /*0810*/  LEA R4, R2, R3, 0x18 ;  /* 0x0000000302047211 */ /* 0x001fe200078ec0ff */
[----:B------:R-:W0:Y:S01]  /*0820*/  S2R R19, SR_CTAID.X ;  /* 0x0000000000137919 */ /* 0x000e220000002500 */
[----:B------:R-:W1:Y:S04]  /*0830*/  LDC.64 R6, c[0x0][0x380] ;  /* 0x0000e000ff067b82 */ /* 0x000e680000000a00 */
[----:B------:R-:W2:Y:S04]  /*0840*/  LDS.64 R4, [R4] ;  /* 0x0000000004047984 */ /* 0x000ea80000000a00 */
[----:B------:R-:W3:Y:S08]  /*0850*/  LDC.64 R8, c[0x0][0x398] ;  /* 0x0000e600ff087b82 */ /* 0x000ef00000000a00 */
[----:B------:R-:W4:Y:S02]  /*0860*/  LDC.64 R2, c[0x0][0x3a0] ;  /* 0x0000e800ff027b82 */ /* 0x000f240000000a00 */
.L_x_2476:
[----:B0-----:R-:W-:-:S04]  /*0870*/  IMAD R11, R19, UR7, R0 ;  /* 0x00000007130b7c24 */ /* 0x001fc8000f8e0200 */
[----:B-1----:R-:W-:-:S05]  /*0880*/  IMAD.WIDE.U32 R10, R11, 0x4, R6 ;  /* 0x000000040b0a7825 */ /* 0x002fca00078e0006 */
[----:B------:R-:W2:Y:S01]  /*0890*/  LDG.E R17, desc[UR4][R10.64] ;  /* 0x000000040a117981 */ /* 0x000ea2000c1e1900 */
[----:B---3--:R-:W-:-:S04]  /*08a0*/  IMAD.WIDE R12, R0, 0x4, R8 ;  /* 0x00000004000c7825 */ /* 0x008fc800078e0208 */
[C---:B----4-:R-:W-:Y:S02]  /*08b0*/  IMAD.WIDE R14, R0.reuse, 0x4, R2 ;  /* 0x00000004000e7825 */ /* 0x050fe400078e0202 */
[----:B------:R-:W3:Y:S04]  /*08c0*/  LDG.E.CONSTANT R13, desc[UR4][R12.64] ;  /* 0x000000040c0d7981 */ /* 0x000ee8000c1e9900 */
[----:B------:R-:W3:Y:S01]  /*08d0*/  LDG.E.CONSTANT R15, desc[UR4][R14.64] ;  /* 0x000000040e0f7981 */ /* 0x000ee2000c1e9900 */
[----:B------:R-:W-:-:S04]  /*08e0*/  IADD3 R0, PT, PT, R0, UR6, RZ ;  /* 0x0000000600007c10 */ /* 0x000fc8000fffe0ff */
[----:B------:R-:W-:Y:S01]  /*08f0*/  ISETP.GE.AND P0, PT, R0, UR7, PT ;  /* 0x0000000700007c0c */ /* 0x000fe2000bf06270 */
[----:B--2---:R-:W-:-:S04]  /*0900*/  FADD.FTZ R16, R17, -R4 ;  /* 0x8000000411107221 */ /* 0x004fc80000010000 */
[----:B------:R-:W-:-:S04]  /*0910*/  FMUL.FTZ R16, R16, R5 ;  /* 0x0000000510107220 */ /* 0x000fc80000410000 */
[----:B---3--:R-:W-:-:S05]  /*0920*/  FFMA.FTZ R17, R16, R13, R15 ;  /* 0x0000000d10117223 */ /* 0x008fca000001000f */
[----:B------:R0:W-:Y:S01]  /*0930*/  STG.E desc[UR4][R10.64], R17 ;  /* 0x000000110a007986 */ /* 0x0001e2000c101904 */
[----:B------:R-:W-:Y:S05]  /*0940*/  @!P0 BRA `(.L_x_2476) ;  /* 0xfffffffc00c88947 */ /* 0x000fea000383ffff */
[----:B------:R-:W-:Y:S05]  /*0950*/  EXIT ;  /* 0x000000000000794d */ /* 0x000fea0003800000 */
.L_x_2477:
        /* <DEDUP_REMOVED lines=10> */
.L_x_2665:


//--------------------- .nv.global.init           --------------------------
	.section	.nv.global.init,"aw",@progbits
	.align	4
.nv.global.init:
	.type		mrg32k3aM1SubSeq,@object
	.size		mrg32k3aM1SubSeq,(mrg32k3aM2SubSeq - mrg32k3aM1SubSeq)
mrg32k3aM1SubSeq:
        /*0000*/ 	.byte	0x0b, 0xcc, 0xee, 0x04, 0x73, 0x29, 0x8b, 0x6f, 0xf6, 0x53, 0x03, 0xf6, 0x23, 0xf6, 0xea, 0xda
        /* <DEDUP_REMOVED lines=125> */
	.type		mrg32k3aM2SubSeq,@object
	.size		mrg32k3aM2SubSeq,(mrg32k3aM1 - mrg32k3aM2SubSeq)
mrg32k3aM2SubSeq:
        /* <DEDUP_REMOVED lines=126> */
	.type		mrg32k3aM1,@object
	.size		mrg32k3aM1,(mrg32k3aM1Seq - mrg32k3aM1)
mrg32k3aM1:
        /* <DEDUP_REMOVED lines=144> */
	.type		mrg32k3aM1Seq,@object
	.size		mrg32k3aM1Seq,(mrg32k3aM2 - mrg32k3aM1Seq)
mrg32k3aM1Seq:
        /* <DEDUP_REMOVED lines=144> */
	.type		mrg32k3aM2,@object
	.size		mrg32k3aM2,(mrg32k3aM2Seq - mrg32k3aM2)
mrg32k3aM2:
        /* <DEDUP_REMOVED lines=144> */
	.type		mrg32k3aM2Seq,@object
	.size		mrg32k3aM2Seq,(precalc_xorwow_matrix - mrg32k3aM2Seq)
mrg32k3aM2Seq:
        /* <DEDUP_REMOVED lines=144> */
	.type		precalc_xorwow_matrix,@object
	.size		precalc_xorwow_matrix,(precalc_xorwow_offset_matrix - precalc_xorwow_matrix)
precalc_xorwow_matrix:
        /* <DEDUP_REMOVED lines=6400> */
	.type		precalc_xorwow_offset_matrix,@object
	.size		precalc_xorwow_offset_matrix,(.L_1 - precalc_xorwow_offset_matrix)
precalc_xorwow_offset_matrix:
        /* <DEDUP_REMOVED lines=6400> */
.L_1:


//--------------------- .nv.shared._ZN17fastertransformer26add_bias_layernorm_add_resIfLi32EEEvPT_PKS1_S4_S4_S4_fi --------------------------
	.section	.nv.shared._ZN17fastertransformer26add_bias_layernorm_add_resIfLi32EEEvPT_PKS1_S4_S4_S4_fi,"aw",@nobits
	.sectionflags	@""
	.align	16
.nv.shared._ZN17fastertransformer26add_bias_layernorm_add_resIfLi32EEEvPT_PKS1_S4_S4_S4_fi:
	.zero		1168


//--------------------- .nv.shared.reserved.0     --------------------------
	.section	.nv.shared.reserved.0,"aw",@nobits
	.weak		__nv_reservedSMEM_offset_0_alias
	.size		__nv_reservedSMEM_offset_0_alias, 0, 64
	.other		__nv_reservedSMEM_offset_0_alias,@"STO_CUDA_RESERVED_SHARED STV_DEFAULT"
__nv_reservedSMEM_offset_0_alias:
	.zero		0
	.zero		64


//--------------------- .nv.global                --------------------------
	.section	.nv.global,"aw",@nobits
.nv.global:
	.type		_ZN56_INTERNAL_9909a8c4_20_layernorm_kernels_cu_a414aec0_31924cuda3std6ranges3__45__cpo9iter_moveE,@object
	.size		_ZN56_INTERNAL_9909a8c4_20_layernorm_kernels_cu_a414aec0_31924cuda3std6ranges3__45__cpo9iter_moveE,(_ZN56_INTERNAL_9909a8c4_20_layernorm_kernels_cu_a414aec0_31924cuda3std3__458_GLOBAL__N__9909a8c4_20_layernorm_kernels_cu_a414aec0_31926ignoreE - _ZN56_INTERNAL_9909a8c4_20_layernorm_kernels_cu_a414aec0_31924cuda3std6ranges3__45__cpo9iter_moveE)
_ZN56_INTERNAL_9909a8c4_20_layernorm_kernels_cu_a414aec0_31924cuda3std6ranges3__45__cpo9iter_moveE:
	.zero		1
	.type		_ZN56_INTERNAL_9909a8c4_20_layernorm_kernels_cu_a414aec0_31924cuda3std3__458_GLOBAL__N__9909a8c4_20_layernorm_kernels_cu_a414aec0_31926ignoreE,@object
	.size		_ZN56_INTERNAL_9909a8c4_20_layernorm_kernels_cu_a414aec0_31924cuda3std3__458_GLOBAL__N__9909a8c4_20_layernorm_kernels_cu_a414aec0_31926ignoreE,(_ZN56_INTERNAL_9909a8c4_20_layernorm_kernels_cu_a414aec0_31924cuda3std3__45__cpo4cendE - _ZN56_INTERNAL_9909a8c4_20_layernorm_kernels_cu_a414aec0_31924cuda3std3__458_GLOBAL__N__9909a8c4_20_layernorm_kernels_cu_a414aec0_31926ignoreE)
_ZN56_INTERNAL_9909a8c4_20_layernorm_kernels_cu_a414aec0_31924cuda3std3__458_GLOBAL__N__9909a8c4_20_layernorm_kernels_cu_a414aec0_31926ignoreE:
	.zero		1
	.type		_ZN56_INTERNAL_9909a8c4_20_layernorm_kernels_cu_a414aec0_31924cuda3std3__45__cpo4cendE,@object
	.size		_ZN56_INTERNAL_9909a8c4_20_layernorm_kernels_cu_a414aec0_31924cuda3std3__45__cpo4cendE,(_ZN56_INTERNAL_9909a8c4_20_layernorm_kernels_cu_a414aec0_31924cuda3std3__45__cpo3endE - _ZN56_INTERNAL_9909a8c4_20_layernorm_kernels_cu_a414aec0_31924cuda3std3__45__cpo4cendE)
_ZN56_INTERNAL_9909a8c4_20_layernorm_kernels_cu_a414aec0_31924cuda3std3__45__cpo4cendE:
	.zero		1
	.type		_ZN56_INTERNAL_9909a8c4_20_layernorm_kernels_cu_a414aec0_31924cuda3std3__45__cpo3endE,@object
	.size		_ZN56_INTERNAL_9909a8c4_20_layernorm_kernels_cu_a414aec0_31924cuda3std3__45__cpo3endE,(_ZN56_INTERNAL_9909a8c4_20_layernorm_kernels_cu_a414aec0_31924cuda3std3__48in_placeE - _ZN56_INTERNAL_9909a8c4_20_layernorm_kernels_cu_a414aec0_31924cuda3std3__45__cpo3endE)
_ZN56_INTERNAL_9909a8c4_20_layernorm_kernels_cu_a414aec0_31924cuda3std3__45__cpo3endE:
	.zero		1
	.type		_ZN56_INTERNAL_9909a8c4_20_layernorm_kernels_cu_a414aec0_31924cuda3std3__48in_placeE,@object
	.size		_ZN56_INTERNAL_9909a8c4_20_layernorm_kernels_cu_a414aec0_31924cuda3std3__48in_placeE,(_ZN56_INTERNAL_9909a8c4_20_layernorm_kernels_cu_a414aec0_31924cuda3std6ranges3__45__cpo7advanceE - _ZN56_INTERNAL_9909a8c4_20_layernorm_kernels_cu_a414aec0_31924cuda3std3__48in_placeE)
_ZN56_INTERNAL_9909a8c4_20_layernorm_kernels_cu_a414aec0_31924cuda3std3__48in_placeE:
	.zero		1
	.type		_ZN56_INTERNAL_9909a8c4_20_layernorm_kernels_cu_a414aec0_31924cuda3std6ranges3__45__cpo7advanceE,@object
	.size		_ZN56_INTERNAL_9909a8c4_20_layernorm_kernels_cu_a414aec0_31924cuda3std6ranges3__45__cpo7advanceE,(_ZN56_INTERNAL_9909a8c4_20_layernorm_kernels_cu_a414aec0_31924cuda3std3__45__cpo5beginE - _ZN56_INTERNAL_9909a8c4_20_layernorm_kernels_cu_a414aec0_31924cuda3std6ranges3__45__cpo7advanceE)
_ZN56_INTERNAL_9909a8c4_20_layernorm_kernels_cu_a414aec0_31924cuda3std6ranges3__45__cpo7advanceE:
	.zero		1
	.type		_ZN56_INTERNAL_9909a8c4_20_layernorm_kernels_cu_a414aec0_31924cuda3std3__45__cpo5beginE,@object
	.size		_ZN56_INTERNAL_9909a8c4_20_layernorm_kernels_cu_a414aec0_31924cuda3std3__45__cpo5beginE,(_ZN56_INTERNAL_9909a8c4_20_layernorm_kernels_cu_a414aec0_31924cuda3std3__419piecewise_constructE - _ZN56_INTERNAL_9909a8c4_20_layernorm_kernels_cu_a414aec0_31924cuda3std3__45__cpo5beginE)
_ZN56_INTERNAL_9909a8c4_20_layernorm_kernels_cu_a414aec0_31924cuda3std3__45__cpo5beginE:
	.zero		1
	.type		_ZN56_INTERNAL_9909a8c4_20_layernorm_kernels_cu_a414aec0_31924cuda3std3__419piecewise_constructE,@object
	.size		_ZN56_INTERNAL_9909a8c4_20_layernorm_kernels_cu_a414aec0_31924cuda3std3__419piecewise_constructE,(_ZN56_INTERNAL_9909a8c4_20_layernorm_kernels_cu_a414aec0_31924cuda3std3__45__cpo6cbeginE - _ZN56_INTERNAL_9909a8c4_20_layernorm_kernels_cu_a414aec0_31924cuda3std3__419piecewise_constructE)
_ZN56_INTERNAL_9909a8c4_20_layernorm_kernels_cu_a414aec0_31924cuda3std3__419piecewise_constructE:
	.zero		1
	.type		_ZN56_INTERNAL_9909a8c4_20_layernorm_kernels_cu_a414aec0_31924cuda3std3__45__cpo6cbeginE,@object
	.size		_ZN56_INTERNAL_9909a8c4_20_layernorm_kernels_cu_a414aec0_31924cuda3std3__45__cpo6cbeginE,(_ZN56_INTERNAL_9909a8c4_20_layernorm_kernels_cu_a414aec0_31924cuda3std6ranges3__45__cpo4swapE - _ZN56_INTERNAL_9909a8c4_20_layernorm_kernels_cu_a414aec0_31924cuda3std3__45__cpo6cbeginE)
_ZN56_INTERNAL_9909a8c4_20_layernorm_kernels_cu_a414aec0_31924cuda3std3__45__cpo6cbeginE:
	.zero		1
	.type		_ZN56_INTERNAL_9909a8c4_20_layernorm_kernels_cu_a414aec0_31924cuda3std6ranges3__45__cpo4swapE,@object
	.size		_ZN56_INTERNAL_9909a8c4_20_layernorm_kernels_cu_a414aec0_31924cuda3std6ranges3__45__cpo4swapE,(.L_16 - _ZN56_INTERNAL_9909a8c4_20_layernorm_kernels_cu_a414aec0_31924cuda3std6ranges3__45__cpo4swapE)
_ZN56_INTERNAL_9909a8c4_20_layernorm_kernels_cu_a414aec0_31924cuda3std6ranges3__45__cpo4swapE:
	.zero		1
.L_16:


//--------------------- .nv.shared._ZN17fastertransformer26add_bias_layernorm_add_resI6__halfLi32EEEvPT_PKS2_S5_S5_S5_fi --------------------------
	.section	.nv.shared._ZN17fastertransformer26add_bias_layernorm_add_resI6__halfLi32EEEvPT_PKS2_S5_S5_S5_fi,"aw",@nobits
	.sectionflags	@""
	.align	16
.nv.shared._ZN17fastertransformer26add_bias_layernorm_add_resI6__halfLi32EEEvPT_PKS2_S5_S5_S5_fi:
	.zero		1168


//--------------------- .nv.shared._ZN17fastertransformer29add_bias_layernorm_add_res_e2ILi32EEEvP6float2PKS1_S4_S4_S4_fi --------------------------
	.section	.nv.shared._ZN17fastertransformer29add_bias_layernorm_add_res_e2ILi32EEEvP6float2PKS1_S4_S4_S4_fi,"aw",@nobits
	.sectionflags	@""
	.align	16
.nv.shared._ZN17fastertransformer29add_bias_layernorm_add_res_e2ILi32EEEvP6float2PKS1_S4_S4_S4_fi:
	.zero		1168


//--------------------- .nv.shared._ZN17fastertransformer29add_bias_layernorm_add_res_e2ILi32EEEvP7__half2PKS1_S4_S4_S4_fi --------------------------
	.section	.nv.shared._ZN17fastertransformer29add_bias_layernorm_add_res_e2ILi32EEEvP7__half2PKS1_S4_S4_S4_fi,"aw",@nobits
	.sectionflags	@""
	.align	16
.nv.shared._ZN17fastertransformer29add_bias_layernorm_add_res_e2ILi32EEEvP7__half2PKS1_S4_S4_S4_fi:
	.zero		1168


//--------------------- .nv.shared._ZN17fastertransformer26add_bias_layernorm_add_resIfLi16EEEvPT_PKS1_S4_S4_S4_fi --------------------------
	.section	.nv.shared._ZN17fastertransformer26add_bias_layernorm_add_resIfLi16EEEvPT_PKS1_S4_S4_S4_fi,"aw",@nobits
	.sectionflags	@""
	.align	16
.nv.shared._ZN17fastertransformer26add_bias_layernorm_add_resIfLi16EEEvPT_PKS1_S4_S4_S4_fi:
	.zero		1168


//--------------------- .nv.shared._ZN17fastertransformer26add_bias_layernorm_add_resI6__halfLi16EEEvPT_PKS2_S5_S5_S5_fi --------------------------
	.section	.nv.shared._ZN17fastertransformer26add_bias_layernorm_add_resI6__halfLi16EEEvPT_PKS2_S5_S5_S5_fi,"aw",@nobits
	.sectionflags	@""
	.align	16
.nv.shared._ZN17fastertransformer26add_bias_layernorm_add_resI6__halfLi16EEEvPT_PKS2_S5_S5_S5_fi:
	.zero		1168


//--------------------- .nv.shared._ZN17fastertransformer29add_bias_layernorm_add_res_e2ILi16EEEvP6float2PKS1_S4_S4_S4_fi --------------------------
	.section	.nv.shared._ZN17fastertransformer29add_bias_layernorm_add_res_e2ILi16EEEvP6float2PKS1_S4_S4_S4_fi,"aw",@nobits
	.sectionflags	@""
	.align	16
.nv.shared._ZN17fastertransformer29add_bias_layernorm_add_res_e2ILi16EEEvP6float2PKS1_S4_S4_S4_fi:
	.zero		1168


//--------------------- .nv.shared._ZN17fastertransformer29add_bias_layernorm_add_res_e2ILi16EEEvP7__half2PKS1_S4_S4_S4_fi --------------------------
	.section	.nv.shared._ZN17fastertransformer29add_bias_layernorm_add_res_e2ILi16EEEvP7__half2PKS1_S4_S4_S4_fi,"aw",@nobits
	.sectionflags	@""
	.align	16
.nv.shared._ZN17fastertransformer29add_bias_layernorm_add_res_e2ILi16EEEvP7__half2PKS1_S4_S4_S4_fi:
	.zero		1168


//--------------------- .nv.shared._ZN17fastertransformer26add_bias_layernorm_add_resIfLi8EEEvPT_PKS1_S4_S4_S4_fi --------------------------
	.section	.nv.shared._ZN17fastertransformer26add_bias_layernorm_add_resIfLi8EEEvPT_PKS1_S4_S4_S4_fi,"aw",@nobits
	.sectionflags	@""
	.align	16
.nv.shared._ZN17fastertransformer26add_bias_layernorm_add_resIfLi8EEEvPT_PKS1_S4_S4_S4_fi:
	.zero		1168


//--------------------- .nv.shared._ZN17fastertransformer26add_bias_layernorm_add_resI6__halfLi8EEEvPT_PKS2_S5_S5_S5_fi --------------------------
	.section	.nv.shared._ZN17fastertransformer26add_bias_layernorm_add_resI6__halfLi8EEEvPT_PKS2_S5_S5_S5_fi,"aw",@nobits
	.sectionflags	@""
	.align	16
.nv.shared._ZN17fastertransformer26add_bias_layernorm_add_resI6__halfLi8EEEvPT_PKS2_S5_S5_S5_fi:
	.zero		1168


//--------------------- .nv.shared._ZN17fastertransformer29add_bias_layernorm_add_res_e2ILi8EEEvP6float2PKS1_S4_S4_S4_fi --------------------------
	.section	.nv.shared._ZN17fastertransformer29add_bias_layernorm_add_res_e2ILi8EEEvP6float2PKS1_S4_S4_S4_fi,"aw",@nobits
	.sectionflags	@""
	.align	16
.nv.shared._ZN17fastertransformer29add_bias_layernorm_add_res_e2ILi8EEEvP6float2PKS1_S4_S4_S4_fi:
	.zero		1168


//--------------------- .nv.shared._ZN17fastertransformer29add_bias_layernorm_add_res_e2ILi8EEEvP7__half2PKS1_S4_S4_S4_fi --------------------------
	.section	.nv.shared._ZN17fastertransformer29add_bias_layernorm_add_res_e2ILi8EEEvP7__half2PKS1_S4_S4_S4_fi,"aw",@nobits
	.sectionflags	@""
	.align	16
.nv.shared._ZN17fastertransformer29add_bias_layernorm_add_res_e2ILi8EEEvP7__half2PKS1_S4_S4_S4_fi:
	.zero		1168


//--------------------- .nv.shared._ZN17fastertransformer26add_bias_layernorm_add_resIfLi4EEEvPT_PKS1_S4_S4_S4_fi --------------------------
	.section	.nv.shared._ZN17fastertransformer26add_bias_layernorm_add_resIfLi4EEEvPT_PKS1_S4_S4_S4_fi,"aw",@nobits
	.sectionflags	@""
	.align	16
.nv.shared._ZN17fastertransformer26add_bias_layernorm_add_resIfLi4EEEvPT_PKS1_S4_S4_S4_fi:
	.zero		1168


//--------------------- .nv.shared._ZN17fastertransformer26add_bias_layernorm_add_resI6__halfLi4EEEvPT_PKS2_S5_S5_S5_fi --------------------------
	.section	.nv.shared._ZN17fastertransformer26add_bias_layernorm_add_resI6__halfLi4EEEvPT_PKS2_S5_S5_S5_fi,"aw",@nobits
	.sectionflags	@""
	.align	16
.nv.shared._ZN17fastertransformer26add_bias_layernorm_add_resI6__halfLi4EEEvPT_PKS2_S5_S5_S5_fi:
	.zero		1168


//--------------------- .nv.shared._ZN17fastertransformer29add_bias_layernorm_add_res_e2ILi4EEEvP6float2PKS1_S4_S4_S4_fi --------------------------
	.section	.nv.shared._ZN17fastertransformer29add_bias_layernorm_add_res_e2ILi4EEEvP6float2PKS1_S4_S4_S4_fi,"aw",@nobits
	.sectionflags	@""
	.align	16
.nv.shared._ZN17fastertransformer29add_bias_layernorm_add_res_e2ILi4EEEvP6float2PKS1_S4_S4_S4_fi:
	.zero		1168


//--------------------- .nv.shared._ZN17fastertransformer29add_bias_layernorm_add_res_e2ILi4EEEvP7__half2PKS1_S4_S4_S4_fi --------------------------
	.section	.nv.shared._ZN17fastertransformer29add_bias_layernorm_add_res_e2ILi4EEEvP7__half2PKS1_S4_S4_S4_fi,"aw",@nobits
	.sectionflags	@""
	.align	16
.nv.shared._ZN17fastertransformer29add_bias_layernorm_add_res_e2ILi4EEEvP7__half2PKS1_S4_S4_S4_fi:
	.zero		1168


//--------------------- .nv.shared._ZN17fastertransformer26add_bias_layernorm_add_resIfLi2EEEvPT_PKS1_S4_S4_S4_fi --------------------------
	.section	.nv.shared._ZN17fastertransformer26add_bias_layernorm_add_resIfLi2EEEvPT_PKS1_S4_S4_S4_fi,"aw",@nobits
	.sectionflags	@""
	.align	16
.nv.shared._ZN17fastertransformer26add_bias_layernorm_add_resIfLi2EEEvPT_PKS1_S4_S4_S4_fi:
	.zero		1168


//--------------------- .nv.shared._ZN17fastertransformer26add_bias_layernorm_add_resI6__halfLi2EEEvPT_PKS2_S5_S5_S5_fi --------------------------
	.section	.nv.shared._ZN17fastertransformer26add_bias_layernorm_add_resI6__halfLi2EEEvPT_PKS2_S5_S5_S5_fi,"aw",@nobits
	.sectionflags	@""
	.align	16
.nv.shared._ZN17fastertransformer26add_bias_layernorm_add_resI6__halfLi2EEEvPT_PKS2_S5_S5_S5_fi:
	.zero		1168


//--------------------- .nv.shared._ZN17fastertransformer29add_bias_layernorm_add_res_e2ILi2EEEvP6float2PKS1_S4_S4_S4_fi --------------------------
	.section	.nv.shared._ZN17fastertransformer29add_bias_layernorm_add_res_e2ILi2EEEvP6float2PKS1_S4_S4_S4_fi,"aw",@nobits
	.sectionflags	@""
	.align	16
.nv.shared._ZN17fastertransformer29add_bias_layernorm_add_res_e2ILi2EEEvP6float2PKS1_S4_S4_S4_fi:
	.zero		1168


//--------------------- .nv.shared._ZN17fastertransformer29add_bias_layernorm_add_res_e2ILi2EEEvP7__half2PKS1_S4_S4_S4_fi --------------------------
	.section	.nv.shared._ZN17fastertransformer29add_bias_layernorm_add_res_e2ILi2EEEvP7__half2PKS1_S4_S4_S4_fi,"aw",@nobits
	.sectionflags	@""
	.align	16
.nv.shared._ZN17fastertransformer29add_bias_layernorm_add_res_e2ILi2EEEvP7__half2PKS1_S4_S4_S4_fi:
	.zero		1168


//--------------------- .nv.shared._ZN17fastertransformer26add_bias_layernorm_add_resIfLi1EEEvPT_PKS1_S4_S4_S4_fi --------------------------
	.section	.nv.shared._ZN17fastertransformer26add_bias_layernorm_add_resIfLi1EEEvPT_PKS1_S4_S4_S4_fi,"aw",@nobits
	.sectionflags	@""
	.align	16
.nv.shared._ZN17fastertransformer26add_bias_layernorm_add_resIfLi1EEEvPT_PKS1_S4_S4_S4_fi:
	.zero		1168


//--------------------- .nv.shared._ZN17fastertransformer26add_bias_layernorm_add_resI6__halfLi1EEEvPT_PKS2_S5_S5_S5_fi --------------------------
	.section	.nv.shared._ZN17fastertransformer26add_bias_layernorm_add_resI6__halfLi1EEEvPT_PKS2_S5_S5_S5_fi,"aw",@nobits
	.sectionflags	@""
	.align	16
.nv.shared._ZN17fastertransformer26add_bias_layernorm_add_resI6__halfLi1EEEvPT_PKS2_S5_S5_S5_fi:
	.zero		1168


//--------------------- .nv.shared._ZN17fastertransformer29add_bias_layernorm_add_res_e2ILi1EEEvP6float2PKS1_S4_S4_S4_fi --------------------------
	.section	.nv.shared._ZN17fastertransformer29add_bias_layernorm_add_res_e2ILi1EEEvP6float2PKS1_S4_S4_S4_fi,"aw",@nobits
	.sectionflags	@""
	.align	16
.nv.shared._ZN17fastertransformer29add_bias_layernorm_add_res_e2ILi1EEEvP6float2PKS1_S4_S4_S4_fi:
	.zero		1168


//--------------------- .nv.shared._ZN17fastertransformer29add_bias_layernorm_add_res_e2ILi1EEEvP7__half2PKS1_S4_S4_S4_fi --------------------------
	.section	.nv.shared._ZN17fastertransformer29add_bias_layernorm_add_res_e2ILi1EEEvP7__half2PKS1_S4_S4_S4_fi,"aw",@nobits
	.sectionflags	@""
	.align	16
.nv.shared._ZN17fastertransformer29add_bias_layernorm_add_res_e2ILi1EEEvP7__half2PKS1_S4_S4_S4_fi:
	.zero		1168


//--------------------- .nv.shared._ZN17fastertransformer18merge_layernorm_v2I6__halfEEvPT_PKS2_S5_S5_fiiii --------------------------
	.section	.nv.shared._ZN17fastertransformer18merge_layernorm_v2I6__halfEEvPT_PKS2_S5_S5_fiiii,"aw",@nobits
	.sectionflags	@""
	.align	16
.nv.shared._ZN17fastertransformer18merge_layernorm_v2I6__halfEEvPT_PKS2_S5_S5_fiiii:
	.zero		1168


//--------------------- .nv.shared._ZN17fastertransformer18merge_layernorm_v2IfEEvPT_PKS1_S4_S4_fiiii --------------------------
	.section	.nv.shared._ZN17fastertransformer18merge_layernorm_v2IfEEvPT_PKS1_S4_S4_fiiii,"aw",@nobits
	.sectionflags	@""
	.align	16
.nv.shared._ZN17fastertransformer18merge_layernorm_v2IfEEvPT_PKS1_S4_S4_fiiii:
	.zero		1168


//--------------------- .nv.shared._ZN17fastertransformer18add_bias_layernormI6__halfEEvPT_PKS2_S5_S5_fi --------------------------
	.section	.nv.shared._ZN17fastertransformer18add_bias_layernormI6__halfEEvPT_PKS2_S5_S5_fi,"aw",@nobits
	.sectionflags	@""
	.align	16
.nv.shared._ZN17fastertransformer18add_bias_layernormI6__halfEEvPT_PKS2_S5_S5_fi:
	.zero		1168


//--------------------- .nv.shared._ZN17fastertransformer21add_bias_layernorm_v2I6__halfEEvPT_PKS2_S5_S5_fi --------------------------
	.section	.nv.shared._ZN17fastertransformer21add_bias_layernorm_v2I6__halfEEvPT_PKS2_S5_S5_fi,"aw",@nobits
	.sectionflags	@""
	.align	16
.nv.shared._ZN17fastertransformer21add_bias_layernorm_v2I6__halfEEvPT_PKS2_S5_S5_fi:
	.zero		1168


//--------------------- .nv.shared._ZN17fastertransformer18add_bias_layernormIfEEvPT_PKS1_S4_S4_fi --------------------------
	.section	.nv.shared._ZN17fastertransformer18add_bias_layernormIfEEvPT_PKS1_S4_S4_fi,"aw",@nobits
	.sectionflags	@""
	.align	16
.nv.shared._ZN17fastertransformer18add_bias_layernormIfEEvPT_PKS1_S4_S4_fi:
	.zero		1168


//--------------------- .nv.shared._ZN17fastertransformer21add_bias_layernorm_v2IfEEvPT_PKS1_S4_S4_fi --------------------------
	.section	.nv.shared._ZN17fastertransformer21add_bias_layernorm_v2IfEEvPT_PKS1_S4_S4_fi,"aw",@nobits
	.sectionflags	@""
	.align	16
.nv.shared._ZN17fastertransformer21add_bias_layernorm_v2IfEEvPT_PKS1_S4_S4_fi:
	.zero		1168


//--------------------- .nv.shared._ZN17fastertransformer25layernorm_shift_partitionI7__half2EEvPT_PKS2_S5_S5_fiiiiii --------------------------
	.section	.nv.shared._ZN17fastertransformer25layernorm_shift_partitionI7__half2EEvPT_PKS2_S5_S5_fiiiiii,"aw",@nobits
	.sectionflags	@""
	.align	16
.nv.shared._ZN17fastertransformer25layernorm_shift_partitionI7__half2EEvPT_PKS2_S5_S5_fiiiiii:
	.zero		1168


//--------------------- .nv.shared._ZN17fastertransformer28layernorm_shift_partition_v2I7__half2EEvPT_PKS2_S5_S5_fiiiiii --------------------------
	.section	.nv.shared._ZN17fastertransformer28layernorm_shift_partition_v2I7__half2EEvPT_PKS2_S5_S5_fiiiiii,"aw",@nobits
	.sectionflags	@""
	.align	16
.nv.shared._ZN17fastertransformer28layernorm_shift_partition_v2I7__half2EEvPT_PKS2_S5_S5_fiiiiii:
	.zero		1168


//--------------------- .nv.shared._ZN17fastertransformer18generalT5LayerNormI6__halfEEvPKT_S4_PS2_fii --------------------------
	.section	.nv.shared._ZN17fastertransformer18generalT5LayerNormI6__halfEEvPKT_S4_PS2_fii,"aw",@nobits
	.sectionflags	@""
	.align	16
.nv.shared._ZN17fastertransformer18generalT5LayerNormI6__halfEEvPKT_S4_PS2_fii:
	.zero		1168


//--------------------- .nv.shared._ZN17fastertransformer18generalT5LayerNormIfEEvPKT_S3_PS1_fii --------------------------
	.section	.nv.shared._ZN17fastertransformer18generalT5LayerNormIfEEvPKT_S3_PS1_fii,"aw",@nobits
	.sectionflags	@""
	.align	16
.nv.shared._ZN17fastertransformer18generalT5LayerNormIfEEvPKT_S3_PS1_fii:
	.zero		1168


//--------------------- .nv.shared._ZN17fastertransformer16generalLayerNormI6__halfLb0EEEvPKT_S4_S4_PS2_fiiPfS6_i --------------------------
	.section	.nv.shared._ZN17fastertransformer16generalLayerNormI6__halfLb0EEEvPKT_S4_S4_PS2_fiiPfS6_i,"aw",@nobits
	.sectionflags	@""
	.align	16
.nv.shared._ZN17fastertransformer16generalLayerNormI6__halfLb0EEEvPKT_S4_S4_PS2_fiiPfS6_i:
	.zero		1168


//--------------------- .nv.shared._ZN17fastertransformer16generalLayerNormI6__halfLb1EEEvPKT_S4_S4_PS2_fiiPfS6_i --------------------------
	.section	.nv.shared._ZN17fastertransformer16generalLayerNormI6__halfLb1EEEvPKT_S4_S4_PS2_fiiPfS6_i,"aw",@nobits
	.sectionflags	@""
	.align	16
.nv.shared._ZN17fastertransformer16generalLayerNormI6__halfLb1EEEvPKT_S4_S4_PS2_fiiPfS6_i:
	.zero		1296


//--------------------- .nv.shared._ZN17fastertransformer16generalLayerNormIfLb0EEEvPKT_S3_S3_PS1_fiiPfS5_i --------------------------
	.section	.nv.shared._ZN17fastertransformer16generalLayerNormIfLb0EEEvPKT_S3_S3_PS1_fiiPfS5_i,"aw",@nobits
	.sectionflags	@""
	.align	16
.nv.shared._ZN17fastertransformer16generalLayerNormIfLb0EEEvPKT_S3_S3_PS1_fiiPfS5_i:
	.zero		1168


//--------------------- .nv.shared._ZN17fastertransformer16generalLayerNormIfLb1EEEvPKT_S3_S3_PS1_fiiPfS5_i --------------------------
	.section	.nv.shared._ZN17fastertransformer16generalLayerNormIfLb1EEEvPKT_S3_S3_PS1_fiiPfS5_i,"aw",@nobits
	.sectionflags	@""
	.align	16
.nv.shared._ZN17fastertransformer16generalLayerNormIfLb1EEEvPKT_S3_S3_PS1_fiiPfS5_i:
	.zero		1296


//--------------------- .nv.shared._ZN17fastertransformer29generalAddResidualT5LayerNormI6__halfEEvPKT_S4_PS2_S5_fii --------------------------
	.section	.nv.shared._ZN17fastertransformer29generalAddResidualT5LayerNormI6__halfEEvPKT_S4_PS2_S5_fii,"aw",@nobits
	.sectionflags	@""
	.align	16
.nv.shared._ZN17fastertransformer29generalAddResidualT5LayerNormI6__halfEEvPKT_S4_PS2_S5_fii:
	.zero		1168


//--------------------- .nv.shared._ZN17fastertransformer29generalAddResidualT5LayerNormIfEEvPKT_S3_PS1_S4_fii --------------------------
	.section	.nv.shared._ZN17fastertransformer29generalAddResidualT5LayerNormIfEEvPKT_S3_PS1_S4_fii,"aw",@nobits
	.sectionflags	@""
	.align	16
.nv.shared._ZN17fastertransformer29generalAddResidualT5LayerNormIfEEvPKT_S3_PS1_S4_fii:
	.zero		1168


//--------------------- .nv.shared._ZN17fastertransformer31generalAddBiasResidualLayerNormI6__halfLi2EEEvPKT_S4_S4_S4_S4_S4_PS2_S5_fiiPKfS7_S7_Pfi --------------------------
	.section	.nv.shared._ZN17fastertransformer31generalAddBiasResidualLayerNormI6__halfLi2EEEvPKT_S4_S4_S4_S4_S4_PS2_S5_fiiPKfS7_S7_Pfi,"aw",@nobits
	.sectionflags	@""
	.align	16
.nv.shared._ZN17fastertransformer31generalAddBiasResidualLayerNormI6__halfLi2EEEvPKT_S4_S4_S4_S4_S4_PS2_S5_fiiPKfS7_S7_Pfi:
	.zero		1296


//--------------------- .nv.shared._ZN17fastertransformer31generalAddBiasResidualLayerNormI6__halfLi1EEEvPKT_S4_S4_S4_S4_S4_PS2_S5_fiiPKfS7_S7_Pfi --------------------------
	.section	.nv.shared._ZN17fastertransformer31generalAddBiasResidualLayerNormI6__halfLi1EEEvPKT_S4_S4_S4_S4_S4_PS2_S5_fiiPKfS7_S7_Pfi,"aw",@nobits
	.sectionflags	@""
	.align	16
.nv.shared._ZN17fastertransformer31generalAddBiasResidualLayerNormI6__halfLi1EEEvPKT_S4_S4_S4_S4_S4_PS2_S5_fiiPKfS7_S7_Pfi:
	.zero		1296


//--------------------- .nv.shared._ZN17fastertransformer31generalAddBiasResidualLayerNormIfLi2EEEvPKT_S3_S3_S3_S3_S3_PS1_S4_fiiPKfS6_S6_Pfi --------------------------
	.section	.nv.shared._ZN17fastertransformer31generalAddBiasResidualLayerNormIfLi2EEEvPKT_S3_S3_S3_S3_S3_PS1_S4_fiiPKfS6_S6_Pfi,"aw",@nobits
	.sectionflags	@""
	.align	16
.nv.shared._ZN17fastertransformer31generalAddBiasResidualLayerNormIfLi2EEEvPKT_S3_S3_S3_S3_S3_PS1_S4_fiiPKfS6_S6_Pfi:
	.zero		1296


//--------------------- .nv.shared._ZN17fastertransformer31generalAddBiasResidualLayerNormIfLi1EEEvPKT_S3_S3_S3_S3_S3_PS1_S4_fiiPKfS6_S6_Pfi --------------------------
	.section	.nv.shared._ZN17fastertransformer31generalAddBiasResidualLayerNormIfLi1EEEvPKT_S3_S3_S3_S3_S3_PS1_S4_fiiPKfS6_S6_Pfi,"aw",@nobits
	.sectionflags	@""
	.align	16
.nv.shared._ZN17fastertransformer31generalAddBiasResidualLayerNormIfLi1EEEvPKT_S3_S3_S3_S3_S3_PS1_S4_fiiPKfS6_S6_Pfi:
	.zero		1296


//--------------------- .nv.shared._ZN17fastertransformer35generalAddBiasResidualLayerNormOpt2I7__half2Lb0ELb0ELi2ELb1ELi8EEEvPT_S3_PKS2_S5_S5_S5_S5_S5_fiiPKfS7_S7_Pfi --------------------------
	.section	.nv.shared._ZN17fastertransformer35generalAddBiasResidualLayerNormOpt2I7__half2Lb0ELb0ELi2ELb1ELi8EEEvPT_S3_PKS2_S5_S5_S5_S5_S5_fiiPKfS7_S7_Pfi,"aw",@nobits
	.sectionflags	@""
	.align	16
.nv.shared._ZN17fastertransformer35generalAddBiasResidualLayerNormOpt2I7__half2Lb0ELb0ELi2ELb1ELi8EEEvPT_S3_PKS2_S5_S5_S5_S5_S5_fiiPKfS7_S7_Pfi:
	.zero		1424


//--------------------- .nv.shared._ZN17fastertransformer34generalAddBiasResidualLayerNormOptI7__half2Lb0ELb0ELi2ELb1ELi8EEEvPT_S3_PKS2_S5_S5_S5_S5_S5_fiiPKfS7_S7_Pfi --------------------------
	.section	.nv.shared._ZN17fastertransformer34generalAddBiasResidualLayerNormOptI7__half2Lb0ELb0ELi2ELb1ELi8EEEvPT_S3_PKS2_S5_S5_S5_S5_S5_fiiPKfS7_S7_Pfi,"aw",@nobits
	.sectionflags	@""
	.align	16
.nv.shared._ZN17fastertransformer34generalAddBiasResidualLayerNormOptI7__half2Lb0ELb0ELi2ELb1ELi8EEEvPT_S3_PKS2_S5_S5_S5_S5_S5_fiiPKfS7_S7_Pfi:
	.zero		1296


//--------------------- .nv.shared._ZN17fastertransformer35generalAddBiasResidualLayerNormOpt2I7__half2Lb1ELb0ELi2ELb1ELi8EEEvPT_S3_PKS2_S5_S5_S5_S5_S5_fiiPKfS7_S7_Pfi --------------------------
	.section	.nv.shared._ZN17fastertransformer35generalAddBiasResidualLayerNormOpt2I7__half2Lb1ELb0ELi2ELb1ELi8EEEvPT_S3_PKS2_S5_S5_S5_S5_S5_fiiPKfS7_S7_Pfi,"aw",@nobits
	.sectionflags	@""
	.align	16
.nv.shared._ZN17fastertransformer35generalAddBiasResidualLayerNormOpt2I7__half2Lb1ELb0ELi2ELb1ELi8EEEvPT_S3_PKS2_S5_S5_S5_S5_S5_fiiPKfS7_S7_Pfi:
	.zero		1424


//--------------------- .nv.shared._ZN17fastertransformer34generalAddBiasResidualLayerNormOptI7__half2Lb1ELb0ELi2ELb1ELi8EEEvPT_S3_PKS2_S5_S5_S5_S5_S5_fiiPKfS7_S7_Pfi --------------------------
	.section	.nv.shared._ZN17fastertransformer34generalAddBiasResidualLayerNormOptI7__half2Lb1ELb0ELi2ELb1ELi8EEEvPT_S3_PKS2_S5_S5_S5_S5_S5_fiiPKfS7_S7_Pfi,"aw",@nobits
	.sectionflags	@""
	.align	16
.nv.shared._ZN17fastertransformer34generalAddBiasResidualLayerNormOptI7__half2Lb1ELb0ELi2ELb1ELi8EEEvPT_S3_PKS2_S5_S5_S5_S5_S5_fiiPKfS7_S7_Pfi:
	.zero		1296


//--------------------- .nv.shared._ZN17fastertransformer35generalAddBiasResidualLayerNormOpt2I7__half2Lb0ELb1ELi2ELb1ELi8EEEvPT_S3_PKS2_S5_S5_S5_S5_S5_fiiPKfS7_S7_Pfi --------------------------
	.section	.nv.shared._ZN17fastertransformer35generalAddBiasResidualLayerNormOpt2I7__half2Lb0ELb1ELi2ELb1ELi8EEEvPT_S3_PKS2_S5_S5_S5_S5_S5_fiiPKfS7_S7_Pfi,"aw",@nobits
	.sectionflags	@""
	.align	16
.nv.shared._ZN17fastertransformer35generalAddBiasResidualLayerNormOpt2I7__half2Lb0ELb1ELi2ELb1ELi8EEEvPT_S3_PKS2_S5_S5_S5_S5_S5_fiiPKfS7_S7_Pfi:
	.zero		1424


//--------------------- .nv.shared._ZN17fastertransformer34generalAddBiasResidualLayerNormOptI7__half2Lb0ELb1ELi2ELb1ELi8EEEvPT_S3_PKS2_S5_S5_S5_S5_S5_fiiPKfS7_S7_Pfi --------------------------
	.section	.nv.shared._ZN17fastertransformer34generalAddBiasResidualLayerNormOptI7__half2Lb0ELb1ELi2ELb1ELi8EEEvPT_S3_PKS2_S5_S5_S5_S5_S5_fiiPKfS7_S7_Pfi,"aw",@nobits
	.sectionflags	@""
	.align	16
.nv.shared._ZN17fastertransformer34generalAddBiasResidualLayerNormOptI7__half2Lb0ELb1ELi2ELb1ELi8EEEvPT_S3_PKS2_S5_S5_S5_S5_S5_fiiPKfS7_S7_Pfi:
	.zero		1296


//--------------------- .nv.shared._ZN17fastertransformer35generalAddBiasResidualLayerNormOpt2I7__half2Lb1ELb1ELi2ELb1ELi8EEEvPT_S3_PKS2_S5_S5_S5_S5_S5_fiiPKfS7_S7_Pfi --------------------------
	.section	.nv.shared._ZN17fastertransformer35generalAddBiasResidualLayerNormOpt2I7__half2Lb1ELb1ELi2ELb1ELi8EEEvPT_S3_PKS2_S5_S5_S5_S5_S5_fiiPKfS7_S7_Pfi,"aw",@nobits
	.sectionflags	@""
	.align	16
.nv.shared._ZN17fastertransformer35generalAddBiasResidualLayerNormOpt2I7__half2Lb1ELb1ELi2ELb1ELi8EEEvPT_S3_PKS2_S5_S5_S5_S5_S5_fiiPKfS7_S7_Pfi:
	.zero		1424


//--------------------- .nv.shared._ZN17fastertransformer34generalAddBiasResidualLayerNormOptI7__half2Lb1ELb1ELi2ELb1ELi8EEEvPT_S3_PKS2_S5_S5_S5_S5_S5_fiiPKfS7_S7_Pfi --------------------------
	.section	.nv.shared._ZN17fastertransformer34generalAddBiasResidualLayerNormOptI7__half2Lb1ELb1ELi2ELb1ELi8EEEvPT_S3_PKS2_S5_S5_S5_S5_S5_fiiPKfS7_S7_Pfi,"aw",@nobits
	.sectionflags	@""
	.align	16
.nv.shared._ZN17fastertransformer34generalAddBiasResidualLayerNormOptI7__half2Lb1ELb1ELi2ELb1ELi8EEEvPT_S3_PKS2_S5_S5_S5_S5_S5_fiiPKfS7_S7_Pfi:
	.zero		1296


//--------------------- .nv.shared._ZN17fastertransformer35generalAddBiasResidualLayerNormOpt2I7__half2Lb0ELb0ELi1ELb1ELi8EEEvPT_S3_PKS2_S5_S5_S5_S5_S5_fiiPKfS7_S7_Pfi --------------------------
	.section	.nv.shared._ZN17fastertransformer35generalAddBiasResidualLayerNormOpt2I7__half2Lb0ELb0ELi1ELb1ELi8EEEvPT_S3_PKS2_S5_S5_S5_S5_S5_fiiPKfS7_S7_Pfi,"aw",@nobits
	.sectionflags	@""
	.align	16
.nv.shared._ZN17fastertransformer35generalAddBiasResidualLayerNormOpt2I7__half2Lb0ELb0ELi1ELb1ELi8EEEvPT_S3_PKS2_S5_S5_S5_S5_S5_fiiPKfS7_S7_Pfi:
	.zero		1424


//--------------------- .nv.shared._ZN17fastertransformer34generalAddBiasResidualLayerNormOptI7__half2Lb0ELb0ELi1ELb1ELi8EEEvPT_S3_PKS2_S5_S5_S5_S5_S5_fiiPKfS7_S7_Pfi --------------------------
	.section	.nv.shared._ZN17fastertransformer34generalAddBiasResidualLayerNormOptI7__half2Lb0ELb0ELi1ELb1ELi8EEEvPT_S3_PKS2_S5_S5_S5_S5_S5_fiiPKfS7_S7_Pfi,"aw",@nobits
	.sectionflags	@""
	.align	16
.nv.shared._ZN17fastertransformer34generalAddBiasResidualLayerNormOptI7__half2Lb0ELb0ELi1ELb1ELi8EEEvPT_S3_PKS2_S5_S5_S5_S5_S5_fiiPKfS7_S7_Pfi:
	.zero		1296


//--------------------- .nv.shared._ZN17fastertransformer35generalAddBiasResidualLayerNormOpt2I7__half2Lb1ELb0ELi1ELb1ELi8EEEvPT_S3_PKS2_S5_S5_S5_S5_S5_fiiPKfS7_S7_Pfi --------------------------
	.section	.nv.shared._ZN17fastertransformer35generalAddBiasResidualLayerNormOpt2I7__half2Lb1ELb0ELi1ELb1ELi8EEEvPT_S3_PKS2_S5_S5_S5_S5_S5_fiiPKfS7_S7_Pfi,"aw",@nobits
	.sectionflags	@""
	.align	16
.nv.shared._ZN17fastertransformer35generalAddBiasResidualLayerNormOpt2I7__half2Lb1ELb0ELi1ELb1ELi8EEEvPT_S3_PKS2_S5_S5_S5_S5_S5_fiiPKfS7_S7_Pfi:
	.zero		1424


//--------------------- .nv.shared._ZN17fastertransformer34generalAddBiasResidualLayerNormOptI7__half2Lb1ELb0ELi1ELb1ELi8EEEvPT_S3_PKS2_S5_S5_S5_S5_S5_fiiPKfS7_S7_Pfi --------------------------
	.section	.nv.shared._ZN17fastertransformer34generalAddBiasResidualLayerNormOptI7__half2Lb1ELb0ELi1ELb1ELi8EEEvPT_S3_PKS2_S5_S5_S5_S5_S5_fiiPKfS7_S7_Pfi,"aw",@nobits
	.sectionflags	@""
	.align	16
.nv.shared._ZN17fastertransformer34generalAddBiasResidualLayerNormOptI7__half2Lb1ELb0ELi1ELb1ELi8EEEvPT_S3_PKS2_S5_S5_S5_S5_S5_fiiPKfS7_S7_Pfi:
	.zero		1296


//--------------------- .nv.shared._ZN17fastertransformer35generalAddBiasResidualLayerNormOpt2I7__half2Lb0ELb1ELi1ELb1ELi8EEEvPT_S3_PKS2_S5_S5_S5_S5_S5_fiiPKfS7_S7_Pfi --------------------------
	.section	.nv.shared._ZN17fastertransformer35generalAddBiasResidualLayerNormOpt2I7__half2Lb0ELb1ELi1ELb1ELi8EEEvPT_S3_PKS2_S5_S5_S5_S5_S5_fiiPKfS7_S7_Pfi,"aw",@nobits
	.sectionflags	@""
	.align	16
.nv.shared._ZN17fastertransformer35generalAddBiasResidualLayerNormOpt2I7__half2Lb0ELb1ELi1ELb1ELi8EEEvPT_S3_PKS2_S5_S5_S5_S5_S5_fiiPKfS7_S7_Pfi:
	.zero		1424


//--------------------- .nv.shared._ZN17fastertransformer34generalAddBiasResidualLayerNormOptI7__half2Lb0ELb1ELi1ELb1ELi8EEEvPT_S3_PKS2_S5_S5_S5_S5_S5_fiiPKfS7_S7_Pfi --------------------------
	.section	.nv.shared._ZN17fastertransformer34generalAddBiasResidualLayerNormOptI7__half2Lb0ELb1ELi1ELb1ELi8EEEvPT_S3_PKS2_S5_S5_S5_S5_S5_fiiPKfS7_S7_Pfi,"aw",@nobits
	.sectionflags	@""
	.align	16
.nv.shared._ZN17fastertransformer34generalAddBiasResidualLayerNormOptI7__half2Lb0ELb1ELi1ELb1ELi8EEEvPT_S3_PKS2_S5_S5_S5_S5_S5_fiiPKfS7_S7_Pfi:
	.zero		1296


//--------------------- .nv.shared._ZN17fastertransformer35generalAddBiasResidualLayerNormOpt2I7__half2Lb1ELb1ELi1ELb1ELi8EEEvPT_S3_PKS2_S5_S5_S5_S5_S5_fiiPKfS7_S7_Pfi --------------------------
	.section	.nv.shared._ZN17fastertransformer35generalAddBiasResidualLayerNormOpt2I7__half2Lb1ELb1ELi1ELb1ELi8EEEvPT_S3_PKS2_S5_S5_S5_S5_S5_fiiPKfS7_S7_Pfi,"aw",@nobits
	.sectionflags	@""
	.align	16
.nv.shared._ZN17fastertransformer35generalAddBiasResidualLayerNormOpt2I7__half2Lb1ELb1ELi1ELb1ELi8EEEvPT_S3_PKS2_S5_S5_S5_S5_S5_fiiPKfS7_S7_Pfi:
	.zero		1424


//--------------------- .nv.shared._ZN17fastertransformer34generalAddBiasResidualLayerNormOptI7__half2Lb1ELb1ELi1ELb1ELi8EEEvPT_S3_PKS2_S5_S5_S5_S5_S5_fiiPKfS7_S7_Pfi --------------------------
	.section	.nv.shared._ZN17fastertransformer34generalAddBiasResidualLayerNormOptI7__half2Lb1ELb1ELi1ELb1ELi8EEEvPT_S3_PKS2_S5_S5_S5_S5_S5_fiiPKfS7_S7_Pfi,"aw",@nobits
	.sectionflags	@""
	.align	16
.nv.shared._ZN17fastertransformer34generalAddBiasResidualLayerNormOptI7__half2Lb1ELb1ELi1ELb1ELi8EEEvPT_S3_PKS2_S5_S5_S5_S5_S5_fiiPKfS7_S7_Pfi:
	.zero		1296


//--------------------- .nv.shared._ZN17fastertransformer35generalAddBiasResidualLayerNormOpt2I7__half2Lb0ELb0ELi2ELb1ELi4EEEvPT_S3_PKS2_S5_S5_S5_S5_S5_fiiPKfS7_S7_Pfi --------------------------
	.section	.nv.shared._ZN17fastertransformer35generalAddBiasResidualLayerNormOpt2I7__half2Lb0ELb0ELi2ELb1ELi4EEEvPT_S3_PKS2_S5_S5_S5_S5_S5_fiiPKfS7_S7_Pfi,"aw",@nobits
	.sectionflags	@""
	.align	16
.nv.shared._ZN17fastertransformer35generalAddBiasResidualLayerNormOpt2I7__half2Lb0ELb0ELi2ELb1ELi4EEEvPT_S3_PKS2_S5_S5_S5_S5_S5_fiiPKfS7_S7_Pfi:
	.zero		1424


//--------------------- .nv.shared._ZN17fastertransformer34generalAddBiasResidualLayerNormOptI7__half2Lb0ELb0ELi2ELb1ELi4EEEvPT_S3_PKS2_S5_S5_S5_S5_S5_fiiPKfS7_S7_Pfi --------------------------
	.section	.nv.shared._ZN17fastertransformer34generalAddBiasResidualLayerNormOptI7__half2Lb0ELb0ELi2ELb1ELi4EEEvPT_S3_PKS2_S5_S5_S5_S5_S5_fiiPKfS7_S7_Pfi,"aw",@nobits
	.sectionflags	@""
	.align	16
.nv.shared._ZN17fastertransformer34generalAddBiasResidualLayerNormOptI7__half2Lb0ELb0ELi2ELb1ELi4EEEvPT_S3_PKS2_S5_S5_S5_S5_S5_fiiPKfS7_S7_Pfi:
	.zero		1296


//--------------------- .nv.shared._ZN17fastertransformer35generalAddBiasResidualLayerNormOpt2I7__half2Lb1ELb0ELi2ELb1ELi4EEEvPT_S3_PKS2_S5_S5_S5_S5_S5_fiiPKfS7_S7_Pfi --------------------------
	.section	.nv.shared._ZN17fastertransformer35generalAddBiasResidualLayerNormOpt2I7__half2Lb1ELb0ELi2ELb1ELi4EEEvPT_S3_PKS2_S5_S5_S5_S5_S5_fiiPKfS7_S7_Pfi,"aw",@nobits
	.sectionflags	@""
	.align	16
.nv.shared._ZN17fastertransformer35generalAddBiasResidualLayerNormOpt2I7__half2Lb1ELb0ELi2ELb1ELi4EEEvPT_S3_PKS2_S5_S5_S5_S5_S5_fiiPKfS7_S7_Pfi:
	.zero		1424


//--------------------- .nv.shared._ZN17fastertransformer34generalAddBiasResidualLayerNormOptI7__half2Lb1ELb0ELi2ELb1ELi4EEEvPT_S3_PKS2_S5_S5_S5_S5_S5_fiiPKfS7_S7_Pfi --------------------------
	.section	.nv.shared._ZN17fastertransformer34generalAddBiasResidualLayerNormOptI7__half2Lb1ELb0ELi2ELb1ELi4EEEvPT_S3_PKS2_S5_S5_S5_S5_S5_fiiPKfS7_S7_Pfi,"aw",@nobits
	.sectionflags	@""
	.align	16
.nv.shared._ZN17fastertransformer34generalAddBiasResidualLayerNormOptI7__half2Lb1ELb0ELi2ELb1ELi4EEEvPT_S3_PKS2_S5_S5_S5_S5_S5_fiiPKfS7_S7_Pfi:
	.zero		1296


//--------------------- .nv.shared._ZN17fastertransformer35generalAddBiasResidualLayerNormOpt2I7__half2Lb0ELb1ELi2ELb1ELi4EEEvPT_S3_PKS2_S5_S5_S5_S5_S5_fiiPKfS7_S7_Pfi --------------------------
	.section	.nv.shared._ZN17fastertransformer35generalAddBiasResidualLayerNormOpt2I7__half2Lb0ELb1ELi2ELb1ELi4EEEvPT_S3_PKS2_S5_S5_S5_S5_S5_fiiPKfS7_S7_Pfi,"aw",@nobits
	.sectionflags	@""
	.align	16
.nv.shared._ZN17fastertransformer35generalAddBiasResidualLayerNormOpt2I7__half2Lb0ELb1ELi2ELb1ELi4EEEvPT_S3_PKS2_S5_S5_S5_S5_S5_fiiPKfS7_S7_Pfi:
	.zero		1424


//--------------------- .nv.shared._ZN17fastertransformer34generalAddBiasResidualLayerNormOptI7__half2Lb0ELb1ELi2ELb1ELi4EEEvPT_S3_PKS2_S5_S5_S5_S5_S5_fiiPKfS7_S7_Pfi --------------------------
	.section	.nv.shared._ZN17fastertransformer34generalAddBiasResidualLayerNormOptI7__half2Lb0ELb1ELi2ELb1ELi4EEEvPT_S3_PKS2_S5_S5_S5_S5_S5_fiiPKfS7_S7_Pfi,"aw",@nobits
	.sectionflags	@""
	.align	16
.nv.shared._ZN17fastertransformer34generalAddBiasResidualLayerNormOptI7__half2Lb0ELb1ELi2ELb1ELi4EEEvPT_S3_PKS2_S5_S5_S5_S5_S5_fiiPKfS7_S7_Pfi:
	.zero		1296


//--------------------- .nv.shared._ZN17fastertransformer35generalAddBiasResidualLayerNormOpt2I7__half2Lb1ELb1ELi2ELb1ELi4EEEvPT_S3_PKS2_S5_S5_S5_S5_S5_fiiPKfS7_S7_Pfi --------------------------
	.section	.nv.shared._ZN17fastertransformer35generalAddBiasResidualLayerNormOpt2I7__half2Lb1ELb1ELi2ELb1ELi4EEEvPT_S3_PKS2_S5_S5_S5_S5_S5_fiiPKfS7_S7_Pfi,"aw",@nobits
	.sectionflags	@""
	.align	16
.nv.shared._ZN17fastertransformer35generalAddBiasResidualLayerNormOpt2I7__half2Lb1ELb1ELi2ELb1ELi4EEEvPT_S3_PKS2_S5_S5_S5_S5_S5_fiiPKfS7_S7_Pfi:
	.zero		1424


//--------------------- .nv.shared._ZN17fastertransformer34generalAddBiasResidualLayerNormOptI7__half2Lb1ELb1ELi2ELb1ELi4EEEvPT_S3_PKS2_S5_S5_S5_S5_S5_fiiPKfS7_S7_Pfi --------------------------
	.section	.nv.shared._ZN17fastertransformer34generalAddBiasResidualLayerNormOptI7__half2Lb1ELb1ELi2ELb1ELi4EEEvPT_S3_PKS2_S5_S5_S5_S5_S5_fiiPKfS7_S7_Pfi,"aw",@nobits
	.sectionflags	@""
	.align	16
.nv.shared._ZN17fastertransformer34generalAddBiasResidualLayerNormOptI7__half2Lb1ELb1ELi2ELb1ELi4EEEvPT_S3_PKS2_S5_S5_S5_S5_S5_fiiPKfS7_S7_Pfi:
	.zero		1296


//--------------------- .nv.shared._ZN17fastertransformer35generalAddBiasResidualLayerNormOpt2I7__half2Lb0ELb0ELi1ELb1ELi4EEEvPT_S3_PKS2_S5_S5_S5_S5_S5_fiiPKfS7_S7_Pfi --------------------------
	.section	.nv.shared._ZN17fastertransformer35generalAddBiasResidualLayerNormOpt2I7__half2Lb0ELb0ELi1ELb1ELi4EEEvPT_S3_PKS2_S5_S5_S5_S5_S5_fiiPKfS7_S7_Pfi,"aw",@nobits
	.sectionflags	@""
	.align	16
.nv.shared._ZN17fastertransformer35generalAddBiasResidualLayerNormOpt2I7__half2Lb0ELb0ELi1ELb1ELi4EEEvPT_S3_PKS2_S5_S5_S5_S5_S5_fiiPKfS7_S7_Pfi:
	.zero		1424


//--------------------- .nv.shared._ZN17fastertransformer34generalAddBiasResidualLayerNormOptI7__half2Lb0ELb0ELi1ELb1ELi4EEEvPT_S3_PKS2_S5_S5_S5_S5_S5_fiiPKfS7_S7_Pfi --------------------------
	.section	.nv.shared._ZN17fastertransformer34generalAddBiasResidualLayerNormOptI7__half2Lb0ELb0ELi1ELb1ELi4EEEvPT_S3_PKS2_S5_S5_S5_S5_S5_fiiPKfS7_S7_Pfi,"aw",@nobits
	.sectionflags	@""
	.align	16
.nv.shared._ZN17fastertransformer34generalAddBiasResidualLayerNormOptI7__half2Lb0ELb0ELi1ELb1ELi4EEEvPT_S3_PKS2_S5_S5_S5_S5_S5_fiiPKfS7_S7_Pfi:
	.zero		1296


//--------------------- .nv.shared._ZN17fastertransformer35generalAddBiasResidualLayerNormOpt2I7__half2Lb1ELb0ELi1ELb1ELi4EEEvPT_S3_PKS2_S5_S5_S5_S5_S5_fiiPKfS7_S7_Pfi --------------------------
	.section	.nv.shared._ZN17fastertransformer35generalAddBiasResidualLayerNormOpt2I7__half2Lb1ELb0ELi1ELb1ELi4EEEvPT_S3_PKS2_S5_S5_S5_S5_S5_fiiPKfS7_S7_Pfi,"aw",@nobits
	.sectionflags	@""
	.align	16
.nv.shared._ZN17fastertransformer35generalAddBiasResidualLayerNormOpt2I7__half2Lb1ELb0ELi1ELb1ELi4EEEvPT_S3_PKS2_S5_S5_S5_S5_S5_fiiPKfS7_S7_Pfi:
	.zero		1424


//--------------------- .nv.shared._ZN17fastertransformer34generalAddBiasResidualLayerNormOptI7__half2Lb1ELb0ELi1ELb1ELi4EEEvPT_S3_PKS2_S5_S5_S5_S5_S5_fiiPKfS7_S7_Pfi --------------------------
	.section	.nv.shared._ZN17fastertransformer34generalAddBiasResidualLayerNormOptI7__half2Lb1ELb0ELi1ELb1ELi4EEEvPT_S3_PKS2_S5_S5_S5_S5_S5_fiiPKfS7_S7_Pfi,"aw",@nobits
	.sectionflags	@""
	.align	16
.nv.shared._ZN17fastertransformer34generalAddBiasResidualLayerNormOptI7__half2Lb1ELb0ELi1ELb1ELi4EEEvPT_S3_PKS2_S5_S5_S5_S5_S5_fiiPKfS7_S7_Pfi:
	.zero		1296


//--------------------- .nv.shared._ZN17fastertransformer35generalAddBiasResidualLayerNormOpt2I7__half2Lb0ELb1ELi1ELb1ELi4EEEvPT_S3_PKS2_S5_S5_S5_S5_S5_fiiPKfS7_S7_Pfi --------------------------
	.section	.nv.shared._ZN17fastertransformer35generalAddBiasResidualLayerNormOpt2I7__half2Lb0ELb1ELi1ELb1ELi4EEEvPT_S3_PKS2_S5_S5_S5_S5_S5_fiiPKfS7_S7_Pfi,"aw",@nobits
	.sectionflags	@""
	.align	16
.nv.shared._ZN17fastertransformer35generalAddBiasResidualLayerNormOpt2I7__half2Lb0ELb1ELi1ELb1ELi4EEEvPT_S3_PKS2_S5_S5_S5_S5_S5_fiiPKfS7_S7_Pfi:
	.zero		1424


//--------------------- .nv.shared._ZN17fastertransformer34generalAddBiasResidualLayerNormOptI7__half2Lb0ELb1ELi1ELb1ELi4EEEvPT_S3_PKS2_S5_S5_S5_S5_S5_fiiPKfS7_S7_Pfi --------------------------
	.section	.nv.shared._ZN17fastertransformer34generalAddBiasResidualLayerNormOptI7__half2Lb0ELb1ELi1ELb1ELi4EEEvPT_S3_PKS2_S5_S5_S5_S5_S5_fiiPKfS7_S7_Pfi,"aw",@nobits
	.sectionflags	@""
	.align	16
.nv.shared._ZN17fastertransformer34generalAddBiasResidualLayerNormOptI7__half2Lb0ELb1ELi1ELb1ELi4EEEvPT_S3_PKS2_S5_S5_S5_S5_S5_fiiPKfS7_S7_Pfi:
	.zero		1296


//--------------------- .nv.shared._ZN17fastertransformer35generalAddBiasResidualLayerNormOpt2I7__half2Lb1ELb1ELi1ELb1ELi4EEEvPT_S3_PKS2_S5_S5_S5_S5_S5_fiiPKfS7_S7_Pfi --------------------------
	.section	.nv.shared._ZN17fastertransformer35generalAddBiasResidualLayerNormOpt2I7__half2Lb1ELb1ELi1ELb1ELi4EEEvPT_S3_PKS2_S5_S5_S5_S5_S5_fiiPKfS7_S7_Pfi,"aw",@nobits
	.sectionflags	@""
	.align	16
.nv.shared._ZN17fastertransformer35generalAddBiasResidualLayerNormOpt2I7__half2Lb1ELb1ELi1ELb1ELi4EEEvPT_S3_PKS2_S5_S5_S5_S5_S5_fiiPKfS7_S7_Pfi:
	.zero		1424


//--------------------- .nv.shared._ZN17fastertransformer34generalAddBiasResidualLayerNormOptI7__half2Lb1ELb1ELi1ELb1ELi4EEEvPT_S3_PKS2_S5_S5_S5_S5_S5_fiiPKfS7_S7_Pfi --------------------------
	.section	.nv.shared._ZN17fastertransformer34generalAddBiasResidualLayerNormOptI7__half2Lb1ELb1ELi1ELb1ELi4EEEvPT_S3_PKS2_S5_S5_S5_S5_S5_fiiPKfS7_S7_Pfi,"aw",@nobits
	.sectionflags	@""
	.align	16
.nv.shared._ZN17fastertransformer34generalAddBiasResidualLayerNormOptI7__half2Lb1ELb1ELi1ELb1ELi4EEEvPT_S3_PKS2_S5_S5_S5_S5_S5_fiiPKfS7_S7_Pfi:
	.zero		1296


//--------------------- .nv.shared._ZN17fastertransformer35generalAddBiasResidualLayerNormOpt2I7__half2Lb0ELb0ELi2ELb1ELi2EEEvPT_S3_PKS2_S5_S5_S5_S5_S5_fiiPKfS7_S7_Pfi --------------------------
	.section	.nv.shared._ZN17fastertransformer35generalAddBiasResidualLayerNormOpt2I7__half2Lb0ELb0ELi2ELb1ELi2EEEvPT_S3_PKS2_S5_S5_S5_S5_S5_fiiPKfS7_S7_Pfi,"aw",@nobits
	.sectionflags	@""
	.align	16
.nv.shared._ZN17fastertransformer35generalAddBiasResidualLayerNormOpt2I7__half2Lb0ELb0ELi2ELb1ELi2EEEvPT_S3_PKS2_S5_S5_S5_S5_S5_fiiPKfS7_S7_Pfi:
	.zero		1424


//--------------------- .nv.shared._ZN17fastertransformer34generalAddBiasResidualLayerNormOptI7__half2Lb0ELb0ELi2ELb1ELi2EEEvPT_S3_PKS2_S5_S5_S5_S5_S5_fiiPKfS7_S7_Pfi --------------------------
	.section	.nv.shared._ZN17fastertransformer34generalAddBiasResidualLayerNormOptI7__half2Lb0ELb0ELi2ELb1ELi2EEEvPT_S3_PKS2_S5_S5_S5_S5_S5_fiiPKfS7_S7_Pfi,"aw",@nobits
	.sectionflags	@""
	.align	16
.nv.shared._ZN17fastertransformer34generalAddBiasResidualLayerNormOptI7__half2Lb0ELb0ELi2ELb1ELi2EEEvPT_S3_PKS2_S5_S5_S5_S5_S5_fiiPKfS7_S7_Pfi:
	.zero		1296


//--------------------- .nv.shared._ZN17fastertransformer35generalAddBiasResidualLayerNormOpt2I7__half2Lb1ELb0ELi2ELb1ELi2EEEvPT_S3_PKS2_S5_S5_S5_S5_S5_fiiPKfS7_S7_Pfi --------------------------
	.section	.nv.shared._ZN17fastertransformer35generalAddBiasResidualLayerNormOpt2I7__half2Lb1ELb0ELi2ELb1ELi2EEEvPT_S3_PKS2_S5_S5_S5_S5_S5_fiiPKfS7_S7_Pfi,"aw",@nobits
	.sectionflags	@""
	.align	16
.nv.shared._ZN17fastertransformer35generalAddBiasResidualLayerNormOpt2I7__half2Lb1ELb0ELi2ELb1ELi2EEEvPT_S3_PKS2_S5_S5_S5_S5_S5_fiiPKfS7_S7_Pfi:
	.zero		1424


//--------------------- .nv.shared._ZN17fastertransformer34generalAddBiasResidualLayerNormOptI7__half2Lb1ELb0ELi2ELb1ELi2EEEvPT_S3_PKS2_S5_S5_S5_S5_S5_fiiPKfS7_S7_Pfi --------------------------
	.section	.nv.shared._ZN17fastertransformer34generalAddBiasResidualLayerNormOptI7__half2Lb1ELb0ELi2ELb1ELi2EEEvPT_S3_PKS2_S5_S5_S5_S5_S5_fiiPKfS7_S7_Pfi,"aw",@nobits
	.sectionflags	@""
	.align	16
.nv.shared._ZN17fastertransformer34generalAddBiasResidualLayerNormOptI7__half2Lb1ELb0ELi2ELb1ELi2EEEvPT_S3_PKS2_S5_S5_S5_S5_S5_fiiPKfS7_S7_Pfi:
	.zero		1296


//--------------------- .nv.shared._ZN17fastertransformer35generalAddBiasResidualLayerNormOpt2I7__half2Lb0ELb1ELi2ELb1ELi2EEEvPT_S3_PKS2_S5_S5_S5_S5_S5_fiiPKfS7_S7_Pfi --------------------------
	.section	.nv.shared._ZN17fastertransformer35generalAddBiasResidualLayerNormOpt2I7__half2Lb0ELb1ELi2ELb1ELi2EEEvPT_S3_PKS2_S5_S5_S5_S5_S5_fiiPKfS7_S7_Pfi,"aw",@nobits
	.sectionflags	@""
	.align	16
.nv.shared._ZN17fastertransformer35generalAddBiasResidualLayerNormOpt2I7__half2Lb0ELb1ELi2ELb1ELi2EEEvPT_S3_PKS2_S5_S5_S5_S5_S5_fiiPKfS7_S7_Pfi:
	.zero		1424


//--------------------- .nv.shared._ZN17fastertransformer34generalAddBiasResidualLayerNormOptI7__half2Lb0ELb1ELi2ELb1ELi2EEEvPT_S3_PKS2_S5_S5_S5_S5_S5_fiiPKfS7_S7_Pfi --------------------------
	.section	.nv.shared._ZN17fastertransformer34generalAddBiasResidualLayerNormOptI7__half2Lb0ELb1ELi2ELb1ELi2EEEvPT_S3_PKS2_S5_S5_S5_S5_S5_fiiPKfS7_S7_Pfi,"aw",@nobits
	.sectionflags	@""
	.align	16
.nv.shared._ZN17fastertransformer34generalAddBiasResidualLayerNormOptI7__half2Lb0ELb1ELi2ELb1ELi2EEEvPT_S3_PKS2_S5_S5_S5_S5_S5_fiiPKfS7_S7_Pfi:
	.zero		1296


//--------------------- .nv.shared._ZN17fastertransformer35generalAddBiasResidualLayerNormOpt2I7__half2Lb1ELb1ELi2ELb1ELi2EEEvPT_S3_PKS2_S5_S5_S5_S5_S5_fiiPKfS7_S7_Pfi --------------------------
	.section	.nv.shared._ZN17fastertransformer35generalAddBiasResidualLayerNormOpt2I7__half2Lb1ELb1ELi2ELb1ELi2EEEvPT_S3_PKS2_S5_S5_S5_S5_S5_fiiPKfS7_S7_Pfi,"aw",@nobits
	.sectionflags	@""
	.align	16
.nv.shared._ZN17fastertransformer35generalAddBiasResidualLayerNormOpt2I7__half2Lb1ELb1ELi2ELb1ELi2EEEvPT_S3_PKS2_S5_S5_S5_S5_S5_fiiPKfS7_S7_Pfi:
	.zero		1424


//--------------------- .nv.shared._ZN17fastertransformer34generalAddBiasResidualLayerNormOptI7__half2Lb1ELb1ELi2ELb1ELi2EEEvPT_S3_PKS2_S5_S5_S5_S5_S5_fiiPKfS7_S7_Pfi --------------------------
	.section	.nv.shared._ZN17fastertransformer34generalAddBiasResidualLayerNormOptI7__half2Lb1ELb1ELi2ELb1ELi2EEEvPT_S3_PKS2_S5_S5_S5_S5_S5_fiiPKfS7_S7_Pfi,"aw",@nobits
	.sectionflags	@""
	.align	16
.nv.shared._ZN17fastertransformer34generalAddBiasResidualLayerNormOptI7__half2Lb1ELb1ELi2ELb1ELi2EEEvPT_S3_PKS2_S5_S5_S5_S5_S5_fiiPKfS7_S7_Pfi:
	.zero		1296


//--------------------- .nv.shared._ZN17fastertransformer35generalAddBiasResidualLayerNormOpt2I7__half2Lb0ELb0ELi1ELb1ELi2EEEvPT_S3_PKS2_S5_S5_S5_S5_S5_fiiPKfS7_S7_Pfi --------------------------
	.section	.nv.shared._ZN17fastertransformer35generalAddBiasResidualLayerNormOpt2I7__half2Lb0ELb0ELi1ELb1ELi2EEEvPT_S3_PKS2_S5_S5_S5_S5_S5_fiiPKfS7_S7_Pfi,"aw",@nobits
	.sectionflags	@""
	.align	16
.nv.shared._ZN17fastertransformer35generalAddBiasResidualLayerNormOpt2I7__half2Lb0ELb0ELi1ELb1ELi2EEEvPT_S3_PKS2_S5_S5_S5_S5_S5_fiiPKfS7_S7_Pfi:
	.zero		1424


//--------------------- .nv.shared._ZN17fastertransformer34generalAddBiasResidualLayerNormOptI7__half2Lb0ELb0ELi1ELb1ELi2EEEvPT_S3_PKS2_S5_S5_S5_S5_S5_fiiPKfS7_S7_Pfi --------------------------
	.section	.nv.shared._ZN17fastertransformer34generalAddBiasResidualLayerNormOptI7__half2Lb0ELb0ELi1ELb1ELi2EEEvPT_S3_PKS2_S5_S5_S5_S5_S5_fiiPKfS7_S7_Pfi,"aw",@nobits
	.sectionflags	@""
	.align	16
.nv.shared._ZN17fastertransformer34generalAddBiasResidualLayerNormOptI7__half2Lb0ELb0ELi1ELb1ELi2EEEvPT_S3_PKS2_S5_S5_S5_S5_S5_fiiPKfS7_S7_Pfi:
	.zero		1296


//--------------------- .nv.shared._ZN17fastertransformer35generalAddBiasResidualLayerNormOpt2I7__half2Lb1ELb0ELi1ELb1ELi2EEEvPT_S3_PKS2_S5_S5_S5_S5_S5_fiiPKfS7_S7_Pfi --------------------------
	.section	.nv.shared._ZN17fastertransformer35generalAddBiasResidualLayerNormOpt2I7__half2Lb1ELb0ELi1ELb1ELi2EEEvPT_S3_PKS2_S5_S5_S5_S5_S5_fiiPKfS7_S7_Pfi,"aw",@nobits
	.sectionflags	@""
	.align	16
.nv.shared._ZN17fastertransformer35generalAddBiasResidualLayerNormOpt2I7__half2Lb1ELb0ELi1ELb1ELi2EEEvPT_S3_PKS2_S5_S5_S5_S5_S5_fiiPKfS7_S7_Pfi:
	.zero		1424


//--------------------- .nv.shared._ZN17fastertransformer34generalAddBiasResidualLayerNormOptI7__half2Lb1ELb0ELi1ELb1ELi2EEEvPT_S3_PKS2_S5_S5_S5_S5_S5_fiiPKfS7_S7_Pfi --------------------------
	.section	.nv.shared._ZN17fastertransformer34generalAddBiasResidualLayerNormOptI7__half2Lb1ELb0ELi1ELb1ELi2EEEvPT_S3_PKS2_S5_S5_S5_S5_S5_fiiPKfS7_S7_Pfi,"aw",@nobits
	.sectionflags	@""
	.align	16
.nv.shared._ZN17fastertransformer34generalAddBiasResidualLayerNormOptI7__half2Lb1ELb0ELi1ELb1ELi2EEEvPT_S3_PKS2_S5_S5_S5_S5_S5_fiiPKfS7_S7_Pfi:
	.zero		1296


//--------------------- .nv.shared._ZN17fastertransformer35generalAddBiasResidualLayerNormOpt2I7__half2Lb0ELb1ELi1ELb1ELi2EEEvPT_S3_PKS2_S5_S5_S5_S5_S5_fiiPKfS7_S7_Pfi --------------------------
	.section	.nv.shared._ZN17fastertransformer35generalAddBiasResidualLayerNormOpt2I7__half2Lb0ELb1ELi1ELb1ELi2EEEvPT_S3_PKS2_S5_S5_S5_S5_S5_fiiPKfS7_S7_Pfi,"aw",@nobits
	.sectionflags	@""
	.align	16
.nv.shared._ZN17fastertransformer35generalAddBiasResidualLayerNormOpt2I7__half2Lb0ELb1ELi1ELb1ELi2EEEvPT_S3_PKS2_S5_S5_S5_S5_S5_fiiPKfS7_S7_Pfi:
	.zero		1424


//--------------------- .nv.shared._ZN17fastertransformer34generalAddBiasResidualLayerNormOptI7__half2Lb0ELb1ELi1ELb1ELi2EEEvPT_S3_PKS2_S5_S5_S5_S5_S5_fiiPKfS7_S7_Pfi --------------------------
	.section	.nv.shared._ZN17fastertransformer34generalAddBiasResidualLayerNormOptI7__half2Lb0ELb1ELi1ELb1ELi2EEEvPT_S3_PKS2_S5_S5_S5_S5_S5_fiiPKfS7_S7_Pfi,"aw",@nobits
	.sectionflags	@""
	.align	16
.nv.shared._ZN17fastertransformer34generalAddBiasResidualLayerNormOptI7__half2Lb0ELb1ELi1ELb1ELi2EEEvPT_S3_PKS2_S5_S5_S5_S5_S5_fiiPKfS7_S7_Pfi:
	.zero		1296


//--------------------- .nv.shared._ZN17fastertransformer35generalAddBiasResidualLayerNormOpt2I7__half2Lb1ELb1ELi1ELb1ELi2EEEvPT_S3_PKS2_S5_S5_S5_S5_S5_fiiPKfS7_S7_Pfi --------------------------
	.section	.nv.shared._ZN17fastertransformer35generalAddBiasResidualLayerNormOpt2I7__half2Lb1ELb1ELi1ELb1ELi2EEEvPT_S3_PKS2_S5_S5_S5_S5_S5_fiiPKfS7_S7_Pfi,"aw",@nobits
	.sectionflags	@""
	.align	16
.nv.shared._ZN17fastertransformer35generalAddBiasResidualLayerNormOpt2I7__half2Lb1ELb1ELi1ELb1ELi2EEEvPT_S3_PKS2_S5_S5_S5_S5_S5_fiiPKfS7_S7_Pfi:
	.zero		1424


//--------------------- .nv.shared._ZN17fastertransformer34generalAddBiasResidualLayerNormOptI7__half2Lb1ELb1ELi1ELb1ELi2EEEvPT_S3_PKS2_S5_S5_S5_S5_S5_fiiPKfS7_S7_Pfi --------------------------
	.section	.nv.shared._ZN17fastertransformer34generalAddBiasResidualLayerNormOptI7__half2Lb1ELb1ELi1ELb1ELi2EEEvPT_S3_PKS2_S5_S5_S5_S5_S5_fiiPKfS7_S7_Pfi,"aw",@nobits
	.sectionflags	@""
	.align	16
.nv.shared._ZN17fastertransformer34generalAddBiasResidualLayerNormOptI7__half2Lb1ELb1ELi1ELb1ELi2EEEvPT_S3_PKS2_S5_S5_S5_S5_S5_fiiPKfS7_S7_Pfi:
	.zero		1296


//--------------------- .nv.shared._ZN17fastertransformer35generalAddBiasResidualLayerNormOpt2I7__half2Lb0ELb0ELi2ELb1ELi1EEEvPT_S3_PKS2_S5_S5_S5_S5_S5_fiiPKfS7_S7_Pfi --------------------------
	.section	.nv.shared._ZN17fastertransformer35generalAddBiasResidualLayerNormOpt2I7__half2Lb0ELb0ELi2ELb1ELi1EEEvPT_S3_PKS2_S5_S5_S5_S5_S5_fiiPKfS7_S7_Pfi,"aw",@nobits
	.sectionflags	@""
	.align	16
.nv.shared._ZN17fastertransformer35generalAddBiasResidualLayerNormOpt2I7__half2Lb0ELb0ELi2ELb1ELi1EEEvPT_S3_PKS2_S5_S5_S5_S5_S5_fiiPKfS7_S7_Pfi:
	.zero		1424


//--------------------- .nv.shared._ZN17fastertransformer34generalAddBiasResidualLayerNormOptI7__half2Lb0ELb0ELi2ELb1ELi1EEEvPT_S3_PKS2_S5_S5_S5_S5_S5_fiiPKfS7_S7_Pfi --------------------------
	.section	.nv.shared._ZN17fastertransformer34generalAddBiasResidualLayerNormOptI7__half2Lb0ELb0ELi2ELb1ELi1EEEvPT_S3_PKS2_S5_S5_S5_S5_S5_fiiPKfS7_S7_Pfi,"aw",@nobits
	.sectionflags	@""
	.align	16
.nv.shared._ZN17fastertransformer34generalAddBiasResidualLayerNormOptI7__half2Lb0ELb0ELi2ELb1ELi1EEEvPT_S3_PKS2_S5_S5_S5_S5_S5_fiiPKfS7_S7_Pfi:
	.zero		1296


//--------------------- .nv.shared._ZN17fastertransformer35generalAddBiasResidualLayerNormOpt2I7__half2Lb1ELb0ELi2ELb1ELi1EEEvPT_S3_PKS2_S5_S5_S5_S5_S5_fiiPKfS7_S7_Pfi --------------------------
	.section	.nv.shared._ZN17fastertransformer35generalAddBiasResidualLayerNormOpt2I7__half2Lb1ELb0ELi2ELb1ELi1EEEvPT_S3_PKS2_S5_S5_S5_S5_S5_fiiPKfS7_S7_Pfi,"aw",@nobits
	.sectionflags	@""
	.align	16
.nv.shared._ZN17fastertransformer35generalAddBiasResidualLayerNormOpt2I7__half2Lb1ELb0ELi2ELb1ELi1EEEvPT_S3_PKS2_S5_S5_S5_S5_S5_fiiPKfS7_S7_Pfi:
	.zero		1424


//--------------------- .nv.shared._ZN17fastertransformer34generalAddBiasResidualLayerNormOptI7__half2Lb1ELb0ELi2ELb1ELi1EEEvPT_S3_PKS2_S5_S5_S5_S5_S5_fiiPKfS7_S7_Pfi --------------------------
	.section	.nv.shared._ZN17fastertransformer34generalAddBiasResidualLayerNormOptI7__half2Lb1ELb0ELi2ELb1ELi1EEEvPT_S3_PKS2_S5_S5_S5_S5_S5_fiiPKfS7_S7_Pfi,"aw",@nobits
	.sectionflags	@""
	.align	16
.nv.shared._ZN17fastertransformer34generalAddBiasResidualLayerNormOptI7__half2Lb1ELb0ELi2ELb1ELi1EEEvPT_S3_PKS2_S5_S5_S5_S5_S5_fiiPKfS7_S7_Pfi:
	.zero		1296


//--------------------- .nv.shared._ZN17fastertransformer35generalAddBiasResidualLayerNormOpt2I7__half2Lb0ELb1ELi2ELb1ELi1EEEvPT_S3_PKS2_S5_S5_S5_S5_S5_fiiPKfS7_S7_Pfi --------------------------
	.section	.nv.shared._ZN17fastertransformer35generalAddBiasResidualLayerNormOpt2I7__half2Lb0ELb1ELi2ELb1ELi1EEEvPT_S3_PKS2_S5_S5_S5_S5_S5_fiiPKfS7_S7_Pfi,"aw",@nobits
	.sectionflags	@""
	.align	16
.nv.shared._ZN17fastertransformer35generalAddBiasResidualLayerNormOpt2I7__half2Lb0ELb1ELi2ELb1ELi1EEEvPT_S3_PKS2_S5_S5_S5_S5_S5_fiiPKfS7_S7_Pfi:
	.zero		1424


//--------------------- .nv.shared._ZN17fastertransformer34generalAddBiasResidualLayerNormOptI7__half2Lb0ELb1ELi2ELb1ELi1EEEvPT_S3_PKS2_S5_S5_S5_S5_S5_fiiPKfS7_S7_Pfi --------------------------
	.section	.nv.shared._ZN17fastertransformer34generalAddBiasResidualLayerNormOptI7__half2Lb0ELb1ELi2ELb1ELi1EEEvPT_S3_PKS2_S5_S5_S5_S5_S5_fiiPKfS7_S7_Pfi,"aw",@nobits
	.sectionflags	@""
	.align	16
.nv.shared._ZN17fastertransformer34generalAddBiasResidualLayerNormOptI7__half2Lb0ELb1ELi2ELb1ELi1EEEvPT_S3_PKS2_S5_S5_S5_S5_S5_fiiPKfS7_S7_Pfi:
	.zero		1296


//--------------------- .nv.shared._ZN17fastertransformer35generalAddBiasResidualLayerNormOpt2I7__half2Lb1ELb1ELi2ELb1ELi1EEEvPT_S3_PKS2_S5_S5_S5_S5_S5_fiiPKfS7_S7_Pfi --------------------------
	.section	.nv.shared._ZN17fastertransformer35generalAddBiasResidualLayerNormOpt2I7__half2Lb1ELb1ELi2ELb1ELi1EEEvPT_S3_PKS2_S5_S5_S5_S5_S5_fiiPKfS7_S7_Pfi,"aw",@nobits
	.sectionflags	@""
	.align	16
.nv.shared._ZN17fastertransformer35generalAddBiasResidualLayerNormOpt2I7__half2Lb1ELb1ELi2ELb1ELi1EEEvPT_S3_PKS2_S5_S5_S5_S5_S5_fiiPKfS7_S7_Pfi:
	.zero		1424


//--------------------- .nv.shared._ZN17fastertransformer34generalAddBiasResidualLayerNormOptI7__half2Lb1ELb1ELi2ELb1ELi1EEEvPT_S3_PKS2_S5_S5_S5_S5_S5_fiiPKfS7_S7_Pfi --------------------------
	.section	.nv.shared._ZN17fastertransformer34generalAddBiasResidualLayerNormOptI7__half2Lb1ELb1ELi2ELb1ELi1EEEvPT_S3_PKS2_S5_S5_S5_S5_S5_fiiPKfS7_S7_Pfi,"aw",@nobits
	.sectionflags	@""
	.align	16
.nv.shared._ZN17fastertransformer34generalAddBiasResidualLayerNormOptI7__half2Lb1ELb1ELi2ELb1ELi1EEEvPT_S3_PKS2_S5_S5_S5_S5_S5_fiiPKfS7_S7_Pfi:
	.zero		1296


//--------------------- .nv.shared._ZN17fastertransformer35generalAddBiasResidualLayerNormOpt2I7__half2Lb0ELb0ELi1ELb1ELi1EEEvPT_S3_PKS2_S5_S5_S5_S5_S5_fiiPKfS7_S7_Pfi --------------------------
	.section	.nv.shared._ZN17fastertransformer35generalAddBiasResidualLayerNormOpt2I7__half2Lb0ELb0ELi1ELb1ELi1EEEvPT_S3_PKS2_S5_S5_S5_S5_S5_fiiPKfS7_S7_Pfi,"aw",@nobits
	.sectionflags	@""
	.align	16
.nv.shared._ZN17fastertransformer35generalAddBiasResidualLayerNormOpt2I7__half2Lb0ELb0ELi1ELb1ELi1EEEvPT_S3_PKS2_S5_S5_S5_S5_S5_fiiPKfS7_S7_Pfi:
	.zero		1424


//--------------------- .nv.shared._ZN17fastertransformer34generalAddBiasResidualLayerNormOptI7__half2Lb0ELb0ELi1ELb1ELi1EEEvPT_S3_PKS2_S5_S5_S5_S5_S5_fiiPKfS7_S7_Pfi --------------------------
	.section	.nv.shared._ZN17fastertransformer34generalAddBiasResidualLayerNormOptI7__half2Lb0ELb0ELi1ELb1ELi1EEEvPT_S3_PKS2_S5_S5_S5_S5_S5_fiiPKfS7_S7_Pfi,"aw",@nobits
	.sectionflags	@""
	.align	16
.nv.shared._ZN17fastertransformer34generalAddBiasResidualLayerNormOptI7__half2Lb0ELb0ELi1ELb1ELi1EEEvPT_S3_PKS2_S5_S5_S5_S5_S5_fiiPKfS7_S7_Pfi:
	.zero		1296


//--------------------- .nv.shared._ZN17fastertransformer35generalAddBiasResidualLayerNormOpt2I7__half2Lb1ELb0ELi1ELb1ELi1EEEvPT_S3_PKS2_S5_S5_S5_S5_S5_fiiPKfS7_S7_Pfi --------------------------
	.section	.nv.shared._ZN17fastertransformer35generalAddBiasResidualLayerNormOpt2I7__half2Lb1ELb0ELi1ELb1ELi1EEEvPT_S3_PKS2_S5_S5_S5_S5_S5_fiiPKfS7_S7_Pfi,"aw",@nobits
	.sectionflags	@""
	.align	16
.nv.shared._ZN17fastertransformer35generalAddBiasResidualLayerNormOpt2I7__half2Lb1ELb0ELi1ELb1ELi1EEEvPT_S3_PKS2_S5_S5_S5_S5_S5_fiiPKfS7_S7_Pfi:
	.zero		1424


//--------------------- .nv.shared._ZN17fastertransformer34generalAddBiasResidualLayerNormOptI7__half2Lb1ELb0ELi1ELb1ELi1EEEvPT_S3_PKS2_S5_S5_S5_S5_S5_fiiPKfS7_S7_Pfi --------------------------
	.section	.nv.shared._ZN17fastertransformer34generalAddBiasResidualLayerNormOptI7__half2Lb1ELb0ELi1ELb1ELi1EEEvPT_S3_PKS2_S5_S5_S5_S5_S5_fiiPKfS7_S7_Pfi,"aw",@nobits
	.sectionflags	@""
	.align	16
.nv.shared._ZN17fastertransformer34generalAddBiasResidualLayerNormOptI7__half2Lb1ELb0ELi1ELb1ELi1EEEvPT_S3_PKS2_S5_S5_S5_S5_S5_fiiPKfS7_S7_Pfi:
	.zero		1296


//--------------------- .nv.shared._ZN17fastertransformer35generalAddBiasResidualLayerNormOpt2I7__half2Lb0ELb1ELi1ELb1ELi1EEEvPT_S3_PKS2_S5_S5_S5_S5_S5_fiiPKfS7_S7_Pfi --------------------------
	.section	.nv.shared._ZN17fastertransformer35generalAddBiasResidualLayerNormOpt2I7__half2Lb0ELb1ELi1ELb1ELi1EEEvPT_S3_PKS2_S5_S5_S5_S5_S5_fiiPKfS7_S7_Pfi,"aw",@nobits
	.sectionflags	@""
	.align	16
.nv.shared._ZN17fastertransformer35generalAddBiasResidualLayerNormOpt2I7__half2Lb0ELb1ELi1ELb1ELi1EEEvPT_S3_PKS2_S5_S5_S5_S5_S5_fiiPKfS7_S7_Pfi:
	.zero		1424


//--------------------- .nv.shared._ZN17fastertransformer34generalAddBiasResidualLayerNormOptI7__half2Lb0ELb1ELi1ELb1ELi1EEEvPT_S3_PKS2_S5_S5_S5_S5_S5_fiiPKfS7_S7_Pfi --------------------------
	.section	.nv.shared._ZN17fastertransformer34generalAddBiasResidualLayerNormOptI7__half2Lb0ELb1ELi1ELb1ELi1EEEvPT_S3_PKS2_S5_S5_S5_S5_S5_fiiPKfS7_S7_Pfi,"aw",@nobits
	.sectionflags	@""
	.align	16
.nv.shared._ZN17fastertransformer34generalAddBiasResidualLayerNormOptI7__half2Lb0ELb1ELi1ELb1ELi1EEEvPT_S3_PKS2_S5_S5_S5_S5_S5_fiiPKfS7_S7_Pfi:
	.zero		1296


//--------------------- .nv.shared._ZN17fastertransformer35generalAddBiasResidualLayerNormOpt2I7__half2Lb1ELb1ELi1ELb1ELi1EEEvPT_S3_PKS2_S5_S5_S5_S5_S5_fiiPKfS7_S7_Pfi --------------------------
	.section	.nv.shared._ZN17fastertransformer35generalAddBiasResidualLayerNormOpt2I7__half2Lb1ELb1ELi1ELb1ELi1EEEvPT_S3_PKS2_S5_S5_S5_S5_S5_fiiPKfS7_S7_Pfi,"aw",@nobits
	.sectionflags	@""
	.align	16
.nv.shared._ZN17fastertransformer35generalAddBiasResidualLayerNormOpt2I7__half2Lb1ELb1ELi1ELb1ELi1EEEvPT_S3_PKS2_S5_S5_S5_S5_S5_fiiPKfS7_S7_Pfi:
	.zero		1424


//--------------------- .nv.shared._ZN17fastertransformer34generalAddBiasResidualLayerNormOptI7__half2Lb1ELb1ELi1ELb1ELi1EEEvPT_S3_PKS2_S5_S5_S5_S5_S5_fiiPKfS7_S7_Pfi --------------------------
	.section	.nv.shared._ZN17fastertransformer34generalAddBiasResidualLayerNormOptI7__half2Lb1ELb1ELi1ELb1ELi1EEEvPT_S3_PKS2_S5_S5_S5_S5_S5_fiiPKfS7_S7_Pfi,"aw",@nobits
	.sectionflags	@""
	.align	16
.nv.shared._ZN17fastertransformer34generalAddBiasResidualLayerNormOptI7__half2Lb1ELb1ELi1ELb1ELi1EEEvPT_S3_PKS2_S5_S5_S5_S5_S5_fiiPKfS7_S7_Pfi:
	.zero		1296


//--------------------- .nv.shared._ZN17fastertransformer35generalAddBiasResidualPostLayerNormI6__halfEEvPT_PKS2_S5_S5_S5_fii --------------------------
	.section	.nv.shared._ZN17fastertransformer35generalAddBiasResidualPostLayerNormI6__halfEEvPT_PKS2_S5_S5_S5_fii,"aw",@nobits
	.sectionflags	@""
	.align	16
.nv.shared._ZN17fastertransformer35generalAddBiasResidualPostLayerNormI6__halfEEvPT_PKS2_S5_S5_S5_fii:
	.zero		1168


//--------------------- .nv.shared._ZN17fastertransformer28addBiasResidualPostLayerNormI6__halfLi2EEEvPT_PKS2_S5_S5_S5_fii --------------------------
	.section	.nv.shared._ZN17fastertransformer28addBiasResidualPostLayerNormI6__halfLi2EEEvPT_PKS2_S5_S5_S5_fii,"aw",@nobits
	.sectionflags	@""
	.align	16
.nv.shared._ZN17fastertransformer28addBiasResidualPostLayerNormI6__halfLi2EEEvPT_PKS2_S5_S5_S5_fii:
	.zero		1168


//--------------------- .nv.shared._ZN17fastertransformer28addBiasResidualPostLayerNormI6__halfLi1EEEvPT_PKS2_S5_S5_S5_fii --------------------------
	.section	.nv.shared._ZN17fastertransformer28addBiasResidualPostLayerNormI6__halfLi1EEEvPT_PKS2_S5_S5_S5_fii,"aw",@nobits
	.sectionflags	@""
	.align	16
.nv.shared._ZN17fastertransformer28addBiasResidualPostLayerNormI6__halfLi1EEEvPT_PKS2_S5_S5_S5_fii:
	.zero		1168


//--------------------- .nv.shared._ZN17fastertransformer30addBiasResidualPostLayerNormV2I6__halfEEvPT_PKS2_S5_S5_S5_fi --------------------------
	.section	.nv.shared._ZN17fastertransformer30addBiasResidualPostLayerNormV2I6__halfEEvPT_PKS2_S5_S5_S5_fi,"aw",@nobits
	.sectionflags	@""
	.align	16
.nv.shared._ZN17fastertransformer30addBiasResidualPostLayerNormV2I6__halfEEvPT_PKS2_S5_S5_S5_fi:
	.zero		1168


//--------------------- .nv.shared._ZN17fastertransformer28layernorm_shift_partition_v2IfEEvPT_PKS1_S4_S4_fiiiiii --------------------------
	.section	.nv.shared._ZN17fastertransformer28layernorm_shift_partition_v2IfEEvPT_PKS1_S4_S4_fiiiiii,"aw",@nobits
	.sectionflags	@""
	.align	16
.nv.shared._ZN17fastertransformer28layernorm_shift_partition_v2IfEEvPT_PKS1_S4_S4_fiiiiii:
	.zero		1168


//--------------------- .nv.shared._ZN17fastertransformer25layernorm_shift_partitionIfEEvPT_PKS1_S4_S4_fiiiiii --------------------------
	.section	.nv.shared._ZN17fastertransformer25layernorm_shift_partitionIfEEvPT_PKS1_S4_S4_fiiiiii,"aw",@nobits
	.sectionflags	@""
	.align	16
.nv.shared._ZN17fastertransformer25layernorm_shift_partitionIfEEvPT_PKS1_S4_S4_fiiiiii:
	.zero		1168


//--------------------- .nv.shared._ZN17fastertransformer28addBiasResidualPostLayerNormIfLi2EEEvPT_PKS1_S4_S4_S4_fii --------------------------
	.section	.nv.shared._ZN17fastertransformer28addBiasResidualPostLayerNormIfLi2EEEvPT_PKS1_S4_S4_S4_fii,"aw",@nobits
	.sectionflags	@""
	.align	16
.nv.shared._ZN17fastertransformer28addBiasResidualPostLayerNormIfLi2EEEvPT_PKS1_S4_S4_S4_fii:
	.zero		1168


//--------------------- .nv.shared._ZN17fastertransformer28addBiasResidualPostLayerNormIfLi1EEEvPT_PKS1_S4_S4_S4_fii --------------------------
	.section	.nv.shared._ZN17fastertransformer28addBiasResidualPostLayerNormIfLi1EEEvPT_PKS1_S4_S4_S4_fii,"aw",@nobits
	.sectionflags	@""
	.align	16
.nv.shared._ZN17fastertransformer28addBiasResidualPostLayerNormIfLi1EEEvPT_PKS1_S4_S4_S4_fii:
	.zero		1168


//--------------------- .nv.shared._ZN17fastertransformer30addBiasResidualPostLayerNormV2IfEEvPT_PKS1_S4_S4_S4_fi --------------------------
	.section	.nv.shared._ZN17fastertransformer30addBiasResidualPostLayerNormV2IfEEvPT_PKS1_S4_S4_S4_fi,"aw",@nobits
	.sectionflags	@""
	.align	16
.nv.shared._ZN17fastertransformer30addBiasResidualPostLayerNormV2IfEEvPT_PKS1_S4_S4_S4_fi:
	.zero		1168


//--------------------- .nv.shared._ZN17fastertransformer35generalAddBiasResidualPostLayerNormIfEEvPT_PKS1_S4_S4_S4_fii --------------------------
	.section	.nv.shared._ZN17fastertransformer35generalAddBiasResidualPostLayerNormIfEEvPT_PKS1_S4_S4_S4_fii,"aw",@nobits
	.sectionflags	@""
	.align	16
.nv.shared._ZN17fastertransformer35generalAddBiasResidualPostLayerNormIfEEvPT_PKS1_S4_S4_S4_fii:
	.zero		1168


//--------------------- .nv.constant0._ZN17fastertransformer26add_bias_layernorm_add_resIfLi32EEEvPT_PKS1_S4_S4_S4_fi --------------------------
	.section	.nv.constant0._ZN17fastertransformer26add_bias_layernorm_add_resIfLi32EEEvPT_PKS1_S4_S4_S4_fi,"a",@progbits
	.sectionflags	@""
	.align	4
.nv.constant0._ZN17fastertransformer26add_bias_layernorm_add_resIfLi32EEEvPT_PKS1_S4_S4_S4_fi:
	.zero		944


//--------------------- .nv.constant0._ZN17fastertransformer26add_bias_layernorm_add_resI6__halfLi32EEEvPT_PKS2_S5_S5_S5_fi --------------------------
	.section	.nv.constant0._ZN17fastertransformer26add_bias_layernorm_add_resI6__halfLi32EEEvPT_PKS2_S5_S5_S5_fi,"a",@progbits
	.sectionflags	@""
	.align	4
.nv.constant0._ZN17fastertransformer26add_bias_layernorm_add_resI6__halfLi32EEEvPT_PKS2_S5_S5_S5_fi:
	.zero		944


//--------------------- .nv.constant0._ZN17fastertransformer29add_bias_layernorm_add_res_e2ILi32EEEvP6float2PKS1_S4_S4_S4_fi --------------------------
	.section	.nv.constant0._ZN17fastertransformer29add_bias_layernorm_add_res_e2ILi32EEEvP6float2PKS1_S4_S4_S4_fi,"a",@progbits
	.sectionflags	@""
	.align	4
.nv.constant0._ZN17fastertransformer29add_bias_layernorm_add_res_e2ILi32EEEvP6float2PKS1_S4_S4_S4_fi:
	.zero		944


//--------------------- .nv.constant0._ZN17fastertransformer29add_bias_layernorm_add_res_e2ILi32EEEvP7__half2PKS1_S4_S4_S4_fi --------------------------
	.section	.nv.constant0._ZN17fastertransformer29add_bias_layernorm_add_res_e2ILi32EEEvP7__half2PKS1_S4_S4_S4_fi,"a",@progbits
	.sectionflags	@""
	.align	4
.nv.constant0._ZN17fastertransformer29add_bias_layernorm_add_res_e2ILi32EEEvP7__half2PKS1_S4_S4_S4_fi:
	.zero		944


//--------------------- .nv.constant0._ZN17fastertransformer26add_bias_layernorm_add_resIfLi16EEEvPT_PKS1_S4_S4_S4_fi --------------------------
	.section	.nv.constant0._ZN17fastertransformer26add_bias_layernorm_add_resIfLi16EEEvPT_PKS1_S4_S4_S4_fi,"a",@progbits
	.sectionflags	@""
	.align	4
.nv.constant0._ZN17fastertransformer26add_bias_layernorm_add_resIfLi16EEEvPT_PKS1_S4_S4_S4_fi:
	.zero		944


//--------------------- .nv.constant0._ZN17fastertransformer26add_bias_layernorm_add_resI6__halfLi16EEEvPT_PKS2_S5_S5_S5_fi --------------------------
	.section	.nv.constant0._ZN17fastertransformer26add_bias_layernorm_add_resI6__halfLi16EEEvPT_PKS2_S5_S5_S5_fi,"a",@progbits
	.sectionflags	@""
	.align	4
.nv.constant0._ZN17fastertransformer26add_bias_layernorm_add_resI6__halfLi16EEEvPT_PKS2_S5_S5_S5_fi:
	.zero		944


//--------------------- .nv.constant0._ZN17fastertransformer29add_bias_layernorm_add_res_e2ILi16EEEvP6float2PKS1_S4_S4_S4_fi --------------------------
	.section	.nv.constant0._ZN17fastertransformer29add_bias_layernorm_add_res_e2ILi16EEEvP6float2PKS1_S4_S4_S4_fi,"a",@progbits
	.sectionflags	@""
	.align	4
.nv.constant0._ZN17fastertransformer29add_bias_layernorm_add_res_e2ILi16EEEvP6float2PKS1_S4_S4_S4_fi:
	.zero		944


//--------------------- .nv.constant0._ZN17fastertransformer29add_bias_layernorm_add_res_e2ILi16EEEvP7__half2PKS1_S4_S4_S4_fi --------------------------
	.section	.nv.constant0._ZN17fastertransformer29add_bias_layernorm_add_res_e2ILi16EEEvP7__half2PKS1_S4_S4_S4_fi,"a",@progbits
	.sectionflags	@""
	.align	4
.nv.constant0._ZN17fastertransformer29add_bias_layernorm_add_res_e2ILi16EEEvP7__half2PKS1_S4_S4_S4_fi:
	.zero		944


//--------------------- .nv.constant0._ZN17fastertransformer26add_bias_layernorm_add_resIfLi8EEEvPT_PKS1_S4_S4_S4_fi --------------------------
	.section	.nv.constant0._ZN17fastertransformer26add_bias_layernorm_add_resIfLi8EEEvPT_PKS1_S4_S4_S4_fi,"a",@progbits
	.sectionflags	@""
	.align	4
.nv.constant0._ZN17fastertransformer26add_bias_layernorm_add_resIfLi8EEEvPT_PKS1_S4_S4_S4_fi:
	.zero		944


//--------------------- .nv.constant0._ZN17fastertransformer26add_bias_layernorm_add_resI6__halfLi8EEEvPT_PKS2_S5_S5_S5_fi --------------------------
	.section	.nv.constant0._ZN17fastertransformer26add_bias_layernorm_add_resI6__halfLi8EEEvPT_PKS2_S5_S5_S5_fi,"a",@progbits
	.sectionflags	@""
	.align	4
.nv.constant0._ZN17fastertransformer26add_bias_layernorm_add_resI6__halfLi8EEEvPT_PKS2_S5_S5_S5_fi:
	.zero		944


//--------------------- .nv.constant0._ZN17fastertransformer29add_bias_layernorm_add_res_e2ILi8EEEvP6float2PKS1_S4_S4_S4_fi --------------------------
	.section	.nv.constant0._ZN17fastertransformer29add_bias_layernorm_add_res_e2ILi8EEEvP6float2PKS1_S4_S4_S4_fi,"a",@progbits
	.sectionflags	@""
	.align	4
.nv.constant0._ZN17fastertransformer29add_bias_layernorm_add_res_e2ILi8EEEvP6float2PKS1_S4_S4_S4_fi:
	.zero		944


//--------------------- .nv.constant0._ZN17fastertransformer29add_bias_layernorm_add_res_e2ILi8EEEvP7__half2PKS1_S4_S4_S4_fi --------------------------
	.section	.nv.constant0._ZN17fastertransformer29add_bias_layernorm_add_res_e2ILi8EEEvP7__half2PKS1_S4_S4_S4_fi,"a",@progbits
	.sectionflags	@""
	.align	4
.nv.constant0._ZN17fastertransformer29add_bias_layernorm_add_res_e2ILi8EEEvP7__half2PKS1_S4_S4_S4_fi:
	.zero		944


//--------------------- .nv.constant0._ZN17fastertransformer26add_bias_layernorm_add_resIfLi4EEEvPT_PKS1_S4_S4_S4_fi --------------------------
	.section	.nv.constant0._ZN17fastertransformer26add_bias_layernorm_add_resIfLi4EEEvPT_PKS1_S4_S4_S4_fi,"a",@progbits
	.sectionflags	@""
	.align	4
.nv.constant0._ZN17fastertransformer26add_bias_layernorm_add_resIfLi4EEEvPT_PKS1_S4_S4_S4_fi:
	.zero		944


//--------------------- .nv.constant0._ZN17fastertransformer26add_bias_layernorm_add_resI6__halfLi4EEEvPT_PKS2_S5_S5_S5_fi --------------------------
	.section	.nv.constant0._ZN17fastertransformer26add_bias_layernorm_add_resI6__halfLi4EEEvPT_PKS2_S5_S5_S5_fi,"a",@progbits
	.sectionflags	@""
	.align	4
.nv.constant0._ZN17fastertransformer26add_bias_layernorm_add_resI6__halfLi4EEEvPT_PKS2_S5_S5_S5_fi:
	.zero		944


//--------------------- .nv.constant0._ZN17fastertransformer29add_bias_layernorm_add_res_e2ILi4EEEvP6float2PKS1_S4_S4_S4_fi --------------------------
	.section	.nv.constant0._ZN17fastertransformer29add_bias_layernorm_add_res_e2ILi4EEEvP6float2PKS1_S4_S4_S4_fi,"a",@progbits
	.sectionflags	@""
	.align	4
.nv.constant0._ZN17fastertransformer29add_bias_layernorm_add_res_e2ILi4EEEvP6float2PKS1_S4_S4_S4_fi:
	.zero		944


//--------------------- .nv.constant0._ZN17fastertransformer29add_bias_layernorm_add_res_e2ILi4EEEvP7__half2PKS1_S4_S4_S4_fi --------------------------
	.section	.nv.constant0._ZN17fastertransformer29add_bias_layernorm_add_res_e2ILi4EEEvP7__half2PKS1_S4_S4_S4_fi,"a",@progbits
	.sectionflags	@""
	.align	4
.nv.constant0._ZN17fastertransformer29add_bias_layernorm_add_res_e2ILi4EEEvP7__half2PKS1_S4_S4_S4_fi:
	.zero		944


//--------------------- .nv.constant0._ZN17fastertransformer26add_bias_layernorm_add_resIfLi2EEEvPT_PKS1_S4_S4_S4_fi --------------------------
	.section	.nv.constant0._ZN17fastertransformer26add_bias_layernorm_add_resIfLi2EEEvPT_PKS1_S4_S4_S4_fi,"a",@progbits
	.sectionflags	@""
	.align	4
.nv.constant0._ZN17fastertransformer26add_bias_layernorm_add_resIfLi2EEEvPT_PKS1_S4_S4_S4_fi:
	.zero		944


//--------------------- .nv.constant0._ZN17fastertransformer26add_bias_layernorm_add_resI6__halfLi2EEEvPT_PKS2_S5_S5_S5_fi --------------------------
	.section	.nv.constant0._ZN17fastertransformer26add_bias_layernorm_add_resI6__halfLi2EEEvPT_PKS2_S5_S5_S5_fi,"a",@progbits
	.sectionflags	@""
	.align	4
.nv.constant0._ZN17fastertransformer26add_bias_layernorm_add_resI6__halfLi2EEEvPT_PKS2_S5_S5_S5_fi:
	.zero		944


//--------------------- .nv.constant0._ZN17fastertransformer29add_bias_layernorm_add_res_e2ILi2EEEvP6float2PKS1_S4_S4_S4_fi --------------------------
	.section	.nv.constant0._ZN17fastertransformer29add_bias_layernorm_add_res_e2ILi2EEEvP6float2PKS1_S4_S4_S4_fi,"a",@progbits
	.sectionflags	@""
	.align	4
.nv.constant0._ZN17fastertransformer29add_bias_layernorm_add_res_e2ILi2EEEvP6float2PKS1_S4_S4_S4_fi:
	.zero		944


//--------------------- .nv.constant0._ZN17fastertransformer29add_bias_layernorm_add_res_e2ILi2EEEvP7__half2PKS1_S4_S4_S4_fi --------------------------
	.section	.nv.constant0._ZN17fastertransformer29add_bias_layernorm_add_res_e2ILi2EEEvP7__half2PKS1_S4_S4_S4_fi,"a",@progbits
	.sectionflags	@""
	.align	4
.nv.constant0._ZN17fastertransformer29add_bias_layernorm_add_res_e2ILi2EEEvP7__half2PKS1_S4_S4_S4_fi:
	.zero		944


//--------------------- .nv.constant0._ZN17fastertransformer26add_bias_layernorm_add_resIfLi1EEEvPT_PKS1_S4_S4_S4_fi --------------------------
	.section	.nv.constant0._ZN17fastertransformer26add_bias_layernorm_add_resIfLi1EEEvPT_PKS1_S4_S4_S4_fi,"a",@progbits
	.sectionflags	@""
	.align	4
.nv.constant0._ZN17fastertransformer26add_bias_layernorm_add_resIfLi1EEEvPT_PKS1_S4_S4_S4_fi:
	.zero		944


//--------------------- .nv.constant0._ZN17fastertransformer26add_bias_layernorm_add_resI6__halfLi1EEEvPT_PKS2_S5_S5_S5_fi --------------------------
	.section	.nv.constant0._ZN17fastertransformer26add_bias_layernorm_add_resI6__halfLi1EEEvPT_PKS2_S5_S5_S5_fi,"a",@progbits
	.sectionflags	@""
	.align	4
.nv.constant0._ZN17fastertransformer26add_bias_layernorm_add_resI6__halfLi1EEEvPT_PKS2_S5_S5_S5_fi:
	.zero		944


//--------------------- .nv.constant0._ZN17fastertransformer29add_bias_layernorm_add_res_e2ILi1EEEvP6float2PKS1_S4_S4_S4_fi --------------------------
	.section	.nv.constant0._ZN17fastertransformer29add_bias_layernorm_add_res_e2ILi1EEEvP6float2PKS1_S4_S4_S4_fi,"a",@progbits
	.sectionflags	@""
	.align	4
.nv.constant0._ZN17fastertransformer29add_bias_layernorm_add_res_e2ILi1EEEvP6float2PKS1_S4_S4_S4_fi:
	.zero		944


//--------------------- .nv.constant0._ZN17fastertransformer29add_bias_layernorm_add_res_e2ILi1EEEvP7__half2PKS1_S4_S4_S4_fi --------------------------
	.section	.nv.constant0._ZN17fastertransformer29add_bias_layernorm_add_res_e2ILi1EEEvP7__half2PKS1_S4_S4_S4_fi,"a",@progbits
	.sectionflags	@""
	.align	4
.nv.constant0._ZN17fastertransformer29add_bias_layernorm_add_res_e2ILi1EEEvP7__half2PKS1_S4_S4_S4_fi:
	.zero		944


//--------------------- .nv.constant0._ZN17fastertransformer18merge_layernorm_v2I6__halfEEvPT_PKS2_S5_S5_fiiii --------------------------
	.section	.nv.constant0._ZN17fastertransformer18merge_layernorm_v2I6__halfEEvPT_PKS2_S5_S5_fiiii,"a",@progbits
	.sectionflags	@""
	.align	4
.nv.constant0._ZN17fastertransformer18merge_layernorm_v2I6__halfEEvPT_PKS2_S5_S5_fiiii:
	.zero		948


//--------------------- .nv.constant0._ZN17fastertransformer18merge_layernorm_v2IfEEvPT_PKS1_S4_S4_fiiii --------------------------
	.section	.nv.constant0._ZN17fastertransformer18merge_layernorm_v2IfEEvPT_PKS1_S4_S4_fiiii,"a",@progbits
	.sectionflags	@""
	.align	4
.nv.constant0._ZN17fastertransformer18merge_layernorm_v2IfEEvPT_PKS1_S4_S4_fiiii:
	.zero		948


//--------------------- .nv.constant0._ZN17fastertransformer18add_bias_layernormI6__halfEEvPT_PKS2_S5_S5_fi --------------------------
	.section	.nv.constant0._ZN17fastertransformer18add_bias_layernormI6__halfEEvPT_PKS2_S5_S5_fi,"a",@progbits
	.sectionflags	@""
	.align	4
.nv.constant0._ZN17fastertransformer18add_bias_layernormI6__halfEEvPT_PKS2_S5_S5_fi:
	.zero		936


//--------------------- .nv.constant0._ZN17fastertransformer21add_bias_layernorm_v2I6__halfEEvPT_PKS2_S5_S5_fi --------------------------
	.section	.nv.constant0._ZN17fastertransformer21add_bias_layernorm_v2I6__halfEEvPT_PKS2_S5_S5_fi,"a",@progbits
	.sectionflags	@""
	.align	4
.nv.constant0._ZN17fastertransformer21add_bias_layernorm_v2I6__halfEEvPT_PKS2_S5_S5_fi:
	.zero		936


//--------------------- .nv.constant0._ZN17fastertransformer18add_bias_layernormIfEEvPT_PKS1_S4_S4_fi --------------------------
	.section	.nv.constant0._ZN17fastertransformer18add_bias_layernormIfEEvPT_PKS1_S4_S4_fi,"a",@progbits
	.sectionflags	@""
	.align	4
.nv.constant0._ZN17fastertransformer18add_bias_layernormIfEEvPT_PKS1_S4_S4_fi:
	.zero		936


//--------------------- .nv.constant0._ZN17fastertransformer21add_bias_layernorm_v2IfEEvPT_PKS1_S4_S4_fi --------------------------
	.section	.nv.constant0._ZN17fastertransformer21add_bias_layernorm_v2IfEEvPT_PKS1_S4_S4_fi,"a",@progbits
	.sectionflags	@""
	.align	4
.nv.constant0._ZN17fastertransformer21add_bias_layernorm_v2IfEEvPT_PKS1_S4_S4_fi:
	.zero		936


//--------------------- .nv.constant0._ZN17fastertransformer25layernorm_shift_partitionI7__half2EEvPT_PKS2_S5_S5_fiiiiii --------------------------
	.section	.nv.constant0._ZN17fastertransformer25layernorm_shift_partitionI7__half2EEvPT_PKS2_S5_S5_fiiiiii,"a",@progbits
	.sectionflags	@""
	.align	4
.nv.constant0._ZN17fastertransformer25layernorm_shift_partitionI7__half2EEvPT_PKS2_S5_S5_fiiiiii:
	.zero		956


//--------------------- .nv.constant0._ZN17fastertransformer28layernorm_shift_partition_v2I7__half2EEvPT_PKS2_S5_S5_fiiiiii --------------------------
	.section	.nv.constant0._ZN17fastertransformer28layernorm_shift_partition_v2I7__half2EEvPT_PKS2_S5_S5_fiiiiii,"a",@progbits
	.sectionflags	@""
	.align	4
.nv.constant0._ZN17fastertransformer28layernorm_shift_partition_v2I7__half2EEvPT_PKS2_S5_S5_fiiiiii:
	.zero		956


//--------------------- .nv.constant0._ZN17fastertransformer18generalT5LayerNormI6__halfEEvPKT_S4_PS2_fii --------------------------
	.section	.nv.constant0._ZN17fastertransformer18generalT5LayerNormI6__halfEEvPKT_S4_PS2_fii,"a",@progbits
	.sectionflags	@""
	.align	4
.nv.constant0._ZN17fastertransformer18generalT5LayerNormI6__halfEEvPKT_S4_PS2_fii:
	.zero		932


//--------------------- .nv.constant0._ZN17fastertransformer18generalT5LayerNormIfEEvPKT_S3_PS1_fii --------------------------
	.section	.nv.constant0._ZN17fastertransformer18generalT5LayerNormIfEEvPKT_S3_PS1_fii,"a",@progbits
	.sectionflags	@""
	.align	4
.nv.constant0._ZN17fastertransformer18generalT5LayerNormIfEEvPKT_S3_PS1_fii:
	.zero		932


//--------------------- .nv.constant0._ZN17fastertransformer16generalLayerNormI6__halfLb0EEEvPKT_S4_S4_PS2_fiiPfS6_i --------------------------
	.section	.nv.constant0._ZN17fastertransformer16generalLayerNormI6__halfLb0EEEvPKT_S4_S4_PS2_fiiPfS6_i,"a",@progbits
	.sectionflags	@""
	.align	4
.nv.constant0._ZN17fastertransformer16generalLayerNormI6__halfLb0EEEvPKT_S4_S4_PS2_fiiPfS6_i:
	.zero		964


//--------------------- .nv.constant0._ZN17fastertransformer16generalLayerNormI6__halfLb1EEEvPKT_S4_S4_PS2_fiiPfS6_i --------------------------
	.section	.nv.constant0._ZN17fastertransformer16generalLayerNormI6__halfLb1EEEvPKT_S4_S4_PS2_fiiPfS6_i,"a",@progbits
	.sectionflags	@""
	.align	4
.nv.constant0._ZN17fastertransformer16generalLayerNormI6__halfLb1EEEvPKT_S4_S4_PS2_fiiPfS6_i:
	.zero		964


//--------------------- .nv.constant0._ZN17fastertransformer16generalLayerNormIfLb0EEEvPKT_S3_S3_PS1_fiiPfS5_i --------------------------
	.section	.nv.constant0._ZN17fastertransformer16generalLayerNormIfLb0EEEvPKT_S3_S3_PS1_fiiPfS5_i,"a",@progbits
	.sectionflags	@""
	.align	4
.nv.constant0._ZN17fastertransformer16generalLayerNormIfLb0EEEvPKT_S3_S3_PS1_fiiPfS5_i:
	.zero		964


//--------------------- .nv.constant0._ZN17fastertransformer16generalLayerNormIfLb1EEEvPKT_S3_S3_PS1_fiiPfS5_i --------------------------
	.section	.nv.constant0._ZN17fastertransformer16generalLayerNormIfLb1EEEvPKT_S3_S3_PS1_fiiPfS5_i,"a",@progbits
	.sectionflags	@""
	.align	4
.nv.constant0._ZN17fastertransformer16generalLayerNormIfLb1EEEvPKT_S3_S3_PS1_fiiPfS5_i:
	.zero		964


//--------------------- .nv.constant0._ZN17fastertransformer29generalAddResidualT5LayerNormI6__halfEEvPKT_S4_PS2_S5_fii --------------------------
	.section	.nv.constant0._ZN17fastertransformer29generalAddResidualT5LayerNormI6__halfEEvPKT_S4_PS2_S5_fii,"a",@progbits
	.sectionflags	@""
	.align	4
.nv.constant0._ZN17fastertransformer29generalAddResidualT5LayerNormI6__halfEEvPKT_S4_PS2_S5_fii:
	.zero		940


//--------------------- .nv.constant0._ZN17fastertransformer29generalAddResidualT5LayerNormIfEEvPKT_S3_PS1_S4_fii --------------------------
	.section	.nv.constant0._ZN17fastertransformer29generalAddResidualT5LayerNormIfEEvPKT_S3_PS1_S4_fii,"a",@progbits
	.sectionflags	@""
	.align	4
.nv.constant0._ZN17fastertransformer29generalAddResidualT5LayerNormIfEEvPKT_S3_PS1_S4_fii:
	.zero		940


//--------------------- .nv.constant0._ZN17fastertransformer31generalAddBiasResidualLayerNormI6__halfLi2EEEvPKT_S4_S4_S4_S4_S4_PS2_S5_fiiPKfS7_S7_Pfi --------------------------
	.section	.nv.constant0._ZN17fastertransformer31generalAddBiasResidualLayerNormI6__halfLi2EEEvPKT_S4_S4_S4_S4_S4_PS2_S5_fiiPKfS7_S7_Pfi,"a",@progbits
	.sectionflags	@""
	.align	4
.nv.constant0._ZN17fastertransformer31generalAddBiasResidualLayerNormI6__halfLi2EEEvPKT_S4_S4_S4_S4_S4_PS2_S5_fiiPKfS7_S7_Pfi:
	.zero		1012


//--------------------- .nv.constant0._ZN17fastertransformer31generalAddBiasResidualLayerNormI6__halfLi1EEEvPKT_S4_S4_S4_S4_S4_PS2_S5_fiiPKfS7_S7_Pfi --------------------------
	.section	.nv.constant0._ZN17fastertransformer31generalAddBiasResidualLayerNormI6__halfLi1EEEvPKT_S4_S4_S4_S4_S4_PS2_S5_fiiPKfS7_S7_Pfi,"a",@progbits
	.sectionflags	@""
	.align	4
.nv.constant0._ZN17fastertransformer31generalAddBiasResidualLayerNormI6__halfLi1EEEvPKT_S4_S4_S4_S4_S4_PS2_S5_fiiPKfS7_S7_Pfi:
	.zero		1012


//--------------------- .nv.constant0._ZN17fastertransformer31generalAddBiasResidualLayerNormIfLi2EEEvPKT_S3_S3_S3_S3_S3_PS1_S4_fiiPKfS6_S6_Pfi --------------------------
	.section	.nv.constant0._ZN17fastertransformer31generalAddBiasResidualLayerNormIfLi2EEEvPKT_S3_S3_S3_S3_S3_PS1_S4_fiiPKfS6_S6_Pfi,"a",@progbits
	.sectionflags	@""
	.align	4
.nv.constant0._ZN17fastertransformer31generalAddBiasResidualLayerNormIfLi2EEEvPKT_S3_S3_S3_S3_S3_PS1_S4_fiiPKfS6_S6_Pfi:
	.zero		1012


//--------------------- .nv.constant0._ZN17fastertransformer31generalAddBiasResidualLayerNormIfLi1EEEvPKT_S3_S3_S3_S3_S3_PS1_S4_fiiPKfS6_S6_Pfi --------------------------
	.section	.nv.constant0._ZN17fastertransformer31generalAddBiasResidualLayerNormIfLi1EEEvPKT_S3_S3_S3_S3_S3_PS1_S4_fiiPKfS6_S6_Pfi,"a",@progbits
	.sectionflags	@""
	.align	4
.nv.constant0._ZN17fastertransformer31generalAddBiasResidualLayerNormIfLi1EEEvPKT_S3_S3_S3_S3_S3_PS1_S4_fiiPKfS6_S6_Pfi:
	.zero		1012


//--------------------- .nv.constant0._ZN17fastertransformer35generalAddBiasResidualLayerNormOpt2I7__half2Lb0ELb0ELi2ELb1ELi8EEEvPT_S3_PKS2_S5_S5_S5_S5_S5_fiiPKfS7_S7_Pfi --------------------------
	.section	.nv.constant0._ZN17fastertransformer35generalAddBiasResidualLayerNormOpt2I7__half2Lb0ELb0ELi2ELb1ELi8EEEvPT_S3_PKS2_S5_S5_S5_S5_S5_fiiPKfS7_S7_Pfi,"a",@progbits
	.sectionflags	@""
	.align	4
.nv.constant0._ZN17fastertransformer35generalAddBiasResidualLayerNormOpt2I7__half2Lb0ELb0ELi2ELb1ELi8EEEvPT_S3_PKS2_S5_S5_S5_S5_S5_fiiPKfS7_S7_Pfi:
	.zero		1012


//--------------------- .nv.constant0._ZN17fastertransformer34generalAddBiasResidualLayerNormOptI7__half2Lb0ELb0ELi2ELb1ELi8EEEvPT_S3_PKS2_S5_S5_S5_S5_S5_fiiPKfS7_S7_Pfi --------------------------
	.section	.nv.constant0._ZN17fastertransformer34generalAddBiasResidualLayerNormOptI7__half2Lb0ELb0ELi2ELb1ELi8EEEvPT_S3_PKS2_S5_S5_S5_S5_S5_fiiPKfS7_S7_Pfi,"a",@progbits
	.sectionflags	@""
	.align	4
.nv.constant0._ZN17fastertransformer34generalAddBiasResidualLayerNormOptI7__half2Lb0ELb0ELi2ELb1ELi8EEEvPT_S3_PKS2_S5_S5_S5_S5_S5_fiiPKfS7_S7_Pfi:
	.zero		1012


//--------------------- .nv.constant0._ZN17fastertransformer35generalAddBiasResidualLayerNormOpt2I7__half2Lb1ELb0ELi2ELb1ELi8EEEvPT_S3_PKS2_S5_S5_S5_S5_S5_fiiPKfS7_S7_Pfi --------------------------
	.section	.nv.constant0._ZN17fastertransformer35generalAddBiasResidualLayerNormOpt2I7__half2Lb1ELb0ELi2ELb1ELi8EEEvPT_S3_PKS2_S5_S5_S5_S5_S5_fiiPKfS7_S7_Pfi,"a",@progbits
	.sectionflags	@""
	.align	4
.nv.constant0._ZN17fastertransformer35generalAddBiasResidualLayerNormOpt2I7__half2Lb1ELb0ELi2ELb1ELi8EEEvPT_S3_PKS2_S5_S5_S5_S5_S5_fiiPKfS7_S7_Pfi:
	.zero		1012


//--------------------- .nv.constant0._ZN17fastertransformer34generalAddBiasResidualLayerNormOptI7__half2Lb1ELb0ELi2ELb1ELi8EEEvPT_S3_PKS2_S5_S5_S5_S5_S5_fiiPKfS7_S7_Pfi --------------------------
	.section	.nv.constant0._ZN17fastertransformer34generalAddBiasResidualLayerNormOptI7__half2Lb1ELb0ELi2ELb1ELi8EEEvPT_S3_PKS2_S5_S5_S5_S5_S5_fiiPKfS7_S7_Pfi,"a",@progbits
	.sectionflags	@""
	.align	4
.nv.constant0._ZN17fastertransformer34generalAddBiasResidualLayerNormOptI7__half2Lb1ELb0ELi2ELb1ELi8EEEvPT_S3_PKS2_S5_S5_S5_S5_S5_fiiPKfS7_S7_Pfi:
	.zero		1012


//--------------------- .nv.constant0._ZN17fastertransformer35generalAddBiasResidualLayerNormOpt2I7__half2Lb0ELb1ELi2ELb1ELi8EEEvPT_S3_PKS2_S5_S5_S5_S5_S5_fiiPKfS7_S7_Pfi --------------------------
	.section	.nv.constant0._ZN17fastertransformer35generalAddBiasResidualLayerNormOpt2I7__half2Lb0ELb1ELi2ELb1ELi8EEEvPT_S3_PKS2_S5_S5_S5_S5_S5_fiiPKfS7_S7_Pfi,"a",@progbits
	.sectionflags	@""
	.align	4
.nv.constant0._ZN17fastertransformer35generalAddBiasResidualLayerNormOpt2I7__half2Lb0ELb1ELi2ELb1ELi8EEEvPT_S3_PKS2_S5_S5_S5_S5_S5_fiiPKfS7_S7_Pfi:
	.zero		1012


//--------------------- .nv.constant0._ZN17fastertransformer34generalAddBiasResidualLayerNormOptI7__half2Lb0ELb1ELi2ELb1ELi8EEEvPT_S3_PKS2_S5_S5_S5_S5_S5_fiiPKfS7_S7_Pfi --------------------------
	.section	.nv.constant0._ZN17fastertransformer34generalAddBiasResidualLayerNormOptI7__half2Lb0ELb1ELi2ELb1ELi8EEEvPT_S3_PKS2_S5_S5_S5_S5_S5_fiiPKfS7_S7_Pfi,"a",@progbits
	.sectionflags	@""
	.align	4
.nv.constant0._ZN17fastertransformer34generalAddBiasResidualLayerNormOptI7__half2Lb0ELb1ELi2ELb1ELi8EEEvPT_S3_PKS2_S5_S5_S5_S5_S5_fiiPKfS7_S7_Pfi:
	.zero		1012


//--------------------- .nv.constant0._ZN17fastertransformer35generalAddBiasResidualLayerNormOpt2I7__half2Lb1ELb1ELi2ELb1ELi8EEEvPT_S3_PKS2_S5_S5_S5_S5_S5_fiiPKfS7_S7_Pfi --------------------------
	.section	.nv.constant0._ZN17fastertransformer35generalAddBiasResidualLayerNormOpt2I7__half2Lb1ELb1ELi2ELb1ELi8EEEvPT_S3_PKS2_S5_S5_S5_S5_S5_fiiPKfS7_S7_Pfi,"a",@progbits
	.sectionflags	@""
	.align	4
.nv.constant0._ZN17fastertransformer35generalAddBiasResidualLayerNormOpt2I7__half2Lb1ELb1ELi2ELb1ELi8EEEvPT_S3_PKS2_S5_S5_S5_S5_S5_fiiPKfS7_S7_Pfi:
	.zero		1012


//--------------------- .nv.constant0._ZN17fastertransformer34generalAddBiasResidualLayerNormOptI7__half2Lb1ELb1ELi2ELb1ELi8EEEvPT_S3_PKS2_S5_S5_S5_S5_S5_fiiPKfS7_S7_Pfi --------------------------
	.section	.nv.constant0._ZN17fastertransformer34generalAddBiasResidualLayerNormOptI7__half2Lb1ELb1ELi2ELb1ELi8EEEvPT_S3_PKS2_S5_S5_S5_S5_S5_fiiPKfS7_S7_Pfi,"a",@progbits
	.sectionflags	@""
	.align	4
.nv.constant0._ZN17fastertransformer34generalAddBiasResidualLayerNormOptI7__half2Lb1ELb1ELi2ELb1ELi8EEEvPT_S3_PKS2_S5_S5_S5_S5_S5_fiiPKfS7_S7_Pfi:
	.zero		1012


//--------------------- .nv.constant0._ZN17fastertransformer35generalAddBiasResidualLayerNormOpt2I7__half2Lb0ELb0ELi1ELb1ELi8EEEvPT_S3_PKS2_S5_S5_S5_S5_S5_fiiPKfS7_S7_Pfi --------------------------
	.section	.nv.constant0._ZN17fastertransformer35generalAddBiasResidualLayerNormOpt2I7__half2Lb0ELb0ELi1ELb1ELi8EEEvPT_S3_PKS2_S5_S5_S5_S5_S5_fiiPKfS7_S7_Pfi,"a",@progbits
	.sectionflags	@""
	.align	4
.nv.constant0._ZN17fastertransformer35generalAddBiasResidualLayerNormOpt2I7__half2Lb0ELb0ELi1ELb1ELi8EEEvPT_S3_PKS2_S5_S5_S5_S5_S5_fiiPKfS7_S7_Pfi:
	.zero		1012


//--------------------- .nv.constant0._ZN17fastertransformer34generalAddBiasResidualLayerNormOptI7__half2Lb0ELb0ELi1ELb1ELi8EEEvPT_S3_PKS2_S5_S5_S5_S5_S5_fiiPKfS7_S7_Pfi --------------------------
	.section	.nv.constant0._ZN17fastertransformer34generalAddBiasResidualLayerNormOptI7__half2Lb0ELb0ELi1ELb1ELi8EEEvPT_S3_PKS2_S5_S5_S5_S5_S5_fiiPKfS7_S7_Pfi,"a",@progbits
	.sectionflags	@""
	.align	4
.nv.constant0._ZN17fastertransformer34generalAddBiasResidualLayerNormOptI7__half2Lb0ELb0ELi1ELb1ELi8EEEvPT_S3_PKS2_S5_S5_S5_S5_S5_fiiPKfS7_S7_Pfi:
	.zero		1012


//--------------------- .nv.constant0._ZN17fastertransformer35generalAddBiasResidualLayerNormOpt2I7__half2Lb1ELb0ELi1ELb1ELi8EEEvPT_S3_PKS2_S5_S5_S5_S5_S5_fiiPKfS7_S7_Pfi --------------------------
	.section	.nv.constant0._ZN17fastertransformer35generalAddBiasResidualLayerNormOpt2I7__half2Lb1ELb0ELi1ELb1ELi8EEEvPT_S3_PKS2_S5_S5_S5_S5_S5_fiiPKfS7_S7_Pfi,"a",@progbits
	.sectionflags	@""
	.align	4
.nv.constant0._ZN17fastertransformer35generalAddBiasResidualLayerNormOpt2I7__half2Lb1ELb0ELi1ELb1ELi8EEEvPT_S3_PKS2_S5_S5_S5_S5_S5_fiiPKfS7_S7_Pfi:
	.zero		1012


//--------------------- .nv.constant0._ZN17fastertransformer34generalAddBiasResidualLayerNormOptI7__half2Lb1ELb0ELi1ELb1ELi8EEEvPT_S3_PKS2_S5_S5_S5_S5_S5_fiiPKfS7_S7_Pfi --------------------------
	.section	.nv.constant0._ZN17fastertransformer34generalAddBiasResidualLayerNormOptI7__half2Lb1ELb0ELi1ELb1ELi8EEEvPT_S3_PKS2_S5_S5_S5_S5_S5_fiiPKfS7_S7_Pfi,"a",@progbits
	.sectionflags	@""
	.align	4
.nv.constant0._ZN17fastertransformer34generalAddBiasResidualLayerNormOptI7__half2Lb1ELb0ELi1ELb1ELi8EEEvPT_S3_PKS2_S5_S5_S5_S5_S5_fiiPKfS7_S7_Pfi:
	.zero		1012


//--------------------- .nv.constant0._ZN17fastertransformer35generalAddBiasResidualLayerNormOpt2I7__half2Lb0ELb1ELi1ELb1ELi8EEEvPT_S3_PKS2_S5_S5_S5_S5_S5_fiiPKfS7_S7_Pfi --------------------------
	.section	.nv.constant0._ZN17fastertransformer35generalAddBiasResidualLayerNormOpt2I7__half2Lb0ELb1ELi1ELb1ELi8EEEvPT_S3_PKS2_S5_S5_S5_S5_S5_fiiPKfS7_S7_Pfi,"a",@progbits
	.sectionflags	@""
	.align	4
.nv.constant0._ZN17fastertransformer35generalAddBiasResidualLayerNormOpt2I7__half2Lb0ELb1ELi1ELb1ELi8EEEvPT_S3_PKS2_S5_S5_S5_S5_S5_fiiPKfS7_S7_Pfi:
	.zero		1012


//--------------------- .nv.constant0._ZN17fastertransformer34generalAddBiasResidualLayerNormOptI7__half2Lb0ELb1ELi1ELb1ELi8EEEvPT_S3_PKS2_S5_S5_S5_S5_S5_fiiPKfS7_S7_Pfi --------------------------
	.section	.nv.constant0._ZN17fastertransformer34generalAddBiasResidualLayerNormOptI7__half2Lb0ELb1ELi1ELb1ELi8EEEvPT_S3_PKS2_S5_S5_S5_S5_S5_fiiPKfS7_S7_Pfi,"a",@progbits
	.sectionflags	@""
	.align	4
.nv.constant0._ZN17fastertransformer34generalAddBiasResidualLayerNormOptI7__half2Lb0ELb1ELi1ELb1ELi8EEEvPT_S3_PKS2_S5_S5_S5_S5_S5_fiiPKfS7_S7_Pfi:
	.zero		1012


//--------------------- .nv.constant0._ZN17fastertransformer35generalAddBiasResidualLayerNormOpt2I7__half2Lb1ELb1ELi1ELb1ELi8EEEvPT_S3_PKS2_S5_S5_S5_S5_S5_fiiPKfS7_S7_Pfi --------------------------
	.section	.nv.constant0._ZN17fastertransformer35generalAddBiasResidualLayerNormOpt2I7__half2Lb1ELb1ELi1ELb1ELi8EEEvPT_S3_PKS2_S5_S5_S5_S5_S5_fiiPKfS7_S7_Pfi,"a",@progbits
	.sectionflags	@""
	.align	4
.nv.constant0._ZN17fastertransformer35generalAddBiasResidualLayerNormOpt2I7__half2Lb1ELb1ELi1ELb1ELi8EEEvPT_S3_PKS2_S5_S5_S5_S5_S5_fiiPKfS7_S7_Pfi:
	.zero		1012


//--------------------- .nv.constant0._ZN17fastertransformer34generalAddBiasResidualLayerNormOptI7__half2Lb1ELb1ELi1ELb1ELi8EEEvPT_S3_PKS2_S5_S5_S5_S5_S5_fiiPKfS7_S7_Pfi --------------------------
	.section	.nv.constant0._ZN17fastertransformer34generalAddBiasResidualLayerNormOptI7__half2Lb1ELb1ELi1ELb1ELi8EEEvPT_S3_PKS2_S5_S5_S5_S5_S5_fiiPKfS7_S7_Pfi,"a",@progbits
	.sectionflags	@""
	.align	4
.nv.constant0._ZN17fastertransformer34generalAddBiasResidualLayerNormOptI7__half2Lb1ELb1ELi1ELb1ELi8EEEvPT_S3_PKS2_S5_S5_S5_S5_S5_fiiPKfS7_S7_Pfi:
	.zero		1012


//--------------------- .nv.constant0._ZN17fastertransformer35generalAddBiasResidualLayerNormOpt2I7__half2Lb0ELb0ELi2ELb1ELi4EEEvPT_S3_PKS2_S5_S5_S5_S5_S5_fiiPKfS7_S7_Pfi --------------------------
	.section	.nv.constant0._ZN17fastertransformer35generalAddBiasResidualLayerNormOpt2I7__half2Lb0ELb0ELi2ELb1ELi4EEEvPT_S3_PKS2_S5_S5_S5_S5_S5_fiiPKfS7_S7_Pfi,"a",@progbits
	.sectionflags	@""
	.align	4
.nv.constant0._ZN17fastertransformer35generalAddBiasResidualLayerNormOpt2I7__half2Lb0ELb0ELi2ELb1ELi4EEEvPT_S3_PKS2_S5_S5_S5_S5_S5_fiiPKfS7_S7_Pfi:
	.zero		1012


//--------------------- .nv.constant0._ZN17fastertransformer34generalAddBiasResidualLayerNormOptI7__half2Lb0ELb0ELi2ELb1ELi4EEEvPT_S3_PKS2_S5_S5_S5_S5_S5_fiiPKfS7_S7_Pfi --------------------------
	.section	.nv.constant0._ZN17fastertransformer34generalAddBiasResidualLayerNormOptI7__half2Lb0ELb0ELi2ELb1ELi4EEEvPT_S3_PKS2_S5_S5_S5_S5_S5_fiiPKfS7_S7_Pfi,"a",@progbits
	.sectionflags	@""
	.align	4
.nv.constant0._ZN17fastertransformer34generalAddBiasResidualLayerNormOptI7__half2Lb0ELb0ELi2ELb1ELi4EEEvPT_S3_PKS2_S5_S5_S5_S5_S5_fiiPKfS7_S7_Pfi:
	.zero		1012


//--------------------- .nv.constant0._ZN17fastertransformer35generalAddBiasResidualLayerNormOpt2I7__half2Lb1ELb0ELi2ELb1ELi4EEEvPT_S3_PKS2_S5_S5_S5_S5_S5_fiiPKfS7_S7_Pfi --------------------------
	.section	.nv.constant0._ZN17fastertransformer35generalAddBiasResidualLayerNormOpt2I7__half2Lb1ELb0ELi2ELb1ELi4EEEvPT_S3_PKS2_S5_S5_S5_S5_S5_fiiPKfS7_S7_Pfi,"a",@progbits
	.sectionflags	@""
	.align	4
.nv.constant0._ZN17fastertransformer35generalAddBiasResidualLayerNormOpt2I7__half2Lb1ELb0ELi2ELb1ELi4EEEvPT_S3_PKS2_S5_S5_S5_S5_S5_fiiPKfS7_S7_Pfi:
	.zero		1012


//--------------------- .nv.constant0._ZN17fastertransformer34generalAddBiasResidualLayerNormOptI7__half2Lb1ELb0ELi2ELb1ELi4EEEvPT_S3_PKS2_S5_S5_S5_S5_S5_fiiPKfS7_S7_Pfi --------------------------
	.section	.nv.constant0._ZN17fastertransformer34generalAddBiasResidualLayerNormOptI7__half2Lb1ELb0ELi2ELb1ELi4EEEvPT_S3_PKS2_S5_S5_S5_S5_S5_fiiPKfS7_S7_Pfi,"a",@progbits
	.sectionflags	@""
	.align	4
.nv.constant0._ZN17fastertransformer34generalAddBiasResidualLayerNormOptI7__half2Lb1ELb0ELi2ELb1ELi4EEEvPT_S3_PKS2_S5_S5_S5_S5_S5_fiiPKfS7_S7_Pfi:
	.zero		1012


//--------------------- .nv.constant0._ZN17fastertransformer35generalAddBiasResidualLayerNormOpt2I7__half2Lb0ELb1ELi2ELb1ELi4EEEvPT_S3_PKS2_S5_S5_S5_S5_S5_fiiPKfS7_S7_Pfi --------------------------
	.section	.nv.constant0._ZN17fastertransformer35generalAddBiasResidualLayerNormOpt2I7__half2Lb0ELb1ELi2ELb1ELi4EEEvPT_S3_PKS2_S5_S5_S5_S5_S5_fiiPKfS7_S7_Pfi,"a",@progbits
	.sectionflags	@""
	.align	4
.nv.constant0._ZN17fastertransformer35generalAddBiasResidualLayerNormOpt2I7__half2Lb0ELb1ELi2ELb1ELi4EEEvPT_S3_PKS2_S5_S5_S5_S5_S5_fiiPKfS7_S7_Pfi:
	.zero		1012


//--------------------- .nv.constant0._ZN17fastertransformer34generalAddBiasResidualLayerNormOptI7__half2Lb0ELb1ELi2ELb1ELi4EEEvPT_S3_PKS2_S5_S5_S5_S5_S5_fiiPKfS7_S7_Pfi --------------------------
	.section	.nv.constant0._ZN17fastertransformer34generalAddBiasResidualLayerNormOptI7__half2Lb0ELb1ELi2ELb1ELi4EEEvPT_S3_PKS2_S5_S5_S5_S5_S5_fiiPKfS7_S7_Pfi,"a",@progbits
	.sectionflags	@""
	.align	4
.nv.constant0._ZN17fastertransformer34generalAddBiasResidualLayerNormOptI7__half2Lb0ELb1ELi2ELb1ELi4EEEvPT_S3_PKS2_S5_S5_S5_S5_S5_fiiPKfS7_S7_Pfi:
	.zero		1012


//--------------------- .nv.constant0._ZN17fastertransformer35generalAddBiasResidualLayerNormOpt2I7__half2Lb1ELb1ELi2ELb1ELi4EEEvPT_S3_PKS2_S5_S5_S5_S5_S5_fiiPKfS7_S7_Pfi --------------------------
	.section	.nv.constant0._ZN17fastertransformer35generalAddBiasResidualLayerNormOpt2I7__half2Lb1ELb1ELi2ELb1ELi4EEEvPT_S3_PKS2_S5_S5_S5_S5_S5_fiiPKfS7_S7_Pfi,"a",@progbits
	.sectionflags	@""
	.align	4
.nv.constant0._ZN17fastertransformer35generalAddBiasResidualLayerNormOpt2I7__half2Lb1ELb1ELi2ELb1ELi4EEEvPT_S3_PKS2_S5_S5_S5_S5_S5_fiiPKfS7_S7_Pfi:
	.zero		1012


//--------------------- .nv.constant0._ZN17fastertransformer34generalAddBiasResidualLayerNormOptI7__half2Lb1ELb1ELi2ELb1ELi4EEEvPT_S3_PKS2_S5_S5_S5_S5_S5_fiiPKfS7_S7_Pfi --------------------------
	.section	.nv.constant0._ZN17fastertransformer34generalAddBiasResidualLayerNormOptI7__half2Lb1ELb1ELi2ELb1ELi4EEEvPT_S3_PKS2_S5_S5_S5_S5_S5_fiiPKfS7_S7_Pfi,"a",@progbits
	.sectionflags	@""
	.align	4
.nv.constant0._ZN17fastertransformer34generalAddBiasResidualLayerNormOptI7__half2Lb1ELb1ELi2ELb1ELi4EEEvPT_S3_PKS2_S5_S5_S5_S5_S5_fiiPKfS7_S7_Pfi:
	.zero		1012


//--------------------- .nv.constant0._ZN17fastertransformer35generalAddBiasResidualLayerNormOpt2I7__half2Lb0ELb0ELi1ELb1ELi4EEEvPT_S3_PKS2_S5_S5_S5_S5_S5_fiiPKfS7_S7_Pfi --------------------------
	.section	.nv.constant0._ZN17fastertransformer35generalAddBiasResidualLayerNormOpt2I7__half2Lb0ELb0ELi1ELb1ELi4EEEvPT_S3_PKS2_S5_S5_S5_S5_S5_fiiPKfS7_S7_Pfi,"a",@progbits
	.sectionflags	@""
	.align	4
.nv.constant0._ZN17fastertransformer35generalAddBiasResidualLayerNormOpt2I7__half2Lb0ELb0ELi1ELb1ELi4EEEvPT_S3_PKS2_S5_S5_S5_S5_S5_fiiPKfS7_S7_Pfi:
	.zero		1012


//--------------------- .nv.constant0._ZN17fastertransformer34generalAddBiasResidualLayerNormOptI7__half2Lb0ELb0ELi1ELb1ELi4EEEvPT_S3_PKS2_S5_S5_S5_S5_S5_fiiPKfS7_S7_Pfi --------------------------
	.section	.nv.constant0._ZN17fastertransformer34generalAddBiasResidualLayerNormOptI7__half2Lb0ELb0ELi1ELb1ELi4EEEvPT_S3_PKS2_S5_S5_S5_S5_S5_fiiPKfS7_S7_Pfi,"a",@progbits
	.sectionflags	@""
	.align	4
.nv.constant0._ZN17fastertransformer34generalAddBiasResidualLayerNormOptI7__half2Lb0ELb0ELi1ELb1ELi4EEEvPT_S3_PKS2_S5_S5_S5_S5_S5_fiiPKfS7_S7_Pfi:
	.zero		1012


//--------------------- .nv.constant0._ZN17fastertransformer35generalAddBiasResidualLayerNormOpt2I7__half2Lb1ELb0ELi1ELb1ELi4EEEvPT_S3_PKS2_S5_S5_S5_S5_S5_fiiPKfS7_S7_Pfi --------------------------
	.section	.nv.constant0._ZN17fastertransformer35generalAddBiasResidualLayerNormOpt2I7__half2Lb1ELb0ELi1ELb1ELi4EEEvPT_S3_PKS2_S5_S5_S5_S5_S5_fiiPKfS7_S7_Pfi,"a",@progbits
	.sectionflags	@""
	.align	4
.nv.constant0._ZN17fastertransformer35generalAddBiasResidualLayerNormOpt2I7__half2Lb1ELb0ELi1ELb1ELi4EEEvPT_S3_PKS2_S5_S5_S5_S5_S5_fiiPKfS7_S7_Pfi:
	.zero		1012


//--------------------- .nv.constant0._ZN17fastertransformer34generalAddBiasResidualLayerNormOptI7__half2Lb1ELb0ELi1ELb1ELi4EEEvPT_S3_PKS2_S5_S5_S5_S5_S5_fiiPKfS7_S7_Pfi --------------------------
	.section	.nv.constant0._ZN17fastertransformer34generalAddBiasResidualLayerNormOptI7__half2Lb1ELb0ELi1ELb1ELi4EEEvPT_S3_PKS2_S5_S5_S5_S5_S5_fiiPKfS7_S7_Pfi,"a",@progbits
	.sectionflags	@""
	.align	4
.nv.constant0._ZN17fastertransformer34generalAddBiasResidualLayerNormOptI7__half2Lb1ELb0ELi1ELb1ELi4EEEvPT_S3_PKS2_S5_S5_S5_S5_S5_fiiPKfS7_S7_Pfi:
	.zero		1012


//--------------------- .nv.constant0._ZN17fastertransformer35generalAddBiasResidualLayerNormOpt2I7__half2Lb0ELb1ELi1ELb1ELi4EEEvPT_S3_PKS2_S5_S5_S5_S5_S5_fiiPKfS7_S7_Pfi --------------------------
	.section	.nv.constant0._ZN17fastertransformer35generalAddBiasResidualLayerNormOpt2I7__half2Lb0ELb1ELi1ELb1ELi4EEEvPT_S3_PKS2_S5_S5_S5_S5_S5_fiiPKfS7_S7_Pfi,"a",@progbits
	.sectionflags	@""
	.align	4
.nv.constant0._ZN17fastertransformer35generalAddBiasResidualLayerNormOpt2I7__half2Lb0ELb1ELi1ELb1ELi4EEEvPT_S3_PKS2_S5_S5_S5_S5_S5_fiiPKfS7_S7_Pfi:
	.zero		1012


//--------------------- .nv.constant0._ZN17fastertransformer34generalAddBiasResidualLayerNormOptI7__half2Lb0ELb1ELi1ELb1ELi4EEEvPT_S3_PKS2_S5_S5_S5_S5_S5_fiiPKfS7_S7_Pfi --------------------------
	.section	.nv.constant0._ZN17fastertransformer34generalAddBiasResidualLayerNormOptI7__half2Lb0ELb1ELi1ELb1ELi4EEEvPT_S3_PKS2_S5_S5_S5_S5_S5_fiiPKfS7_S7_Pfi,"a",@progbits
	.sectionflags	@""
	.align	4
.nv.constant0._ZN17fastertransformer34generalAddBiasResidualLayerNormOptI7__half2Lb0ELb1ELi1ELb1ELi4EEEvPT_S3_PKS2_S5_S5_S5_S5_S5_fiiPKfS7_S7_Pfi:
	.zero		1012


//--------------------- .nv.constant0._ZN17fastertransformer35generalAddBiasResidualLayerNormOpt2I7__half2Lb1ELb1ELi1ELb1ELi4EEEvPT_S3_PKS2_S5_S5_S5_S5_S5_fiiPKfS7_S7_Pfi --------------------------
	.section	.nv.constant0._ZN17fastertransformer35generalAddBiasResidualLayerNormOpt2I7__half2Lb1ELb1ELi1ELb1ELi4EEEvPT_S3_PKS2_S5_S5_S5_S5_S5_fiiPKfS7_S7_Pfi,"a",@progbits
	.sectionflags	@""
	.align	4
.nv.constant0._ZN17fastertransformer35generalAddBiasResidualLayerNormOpt2I7__half2Lb1ELb1ELi1ELb1ELi4EEEvPT_S3_PKS2_S5_S5_S5_S5_S5_fiiPKfS7_S7_Pfi:
	.zero		1012


//--------------------- .nv.constant0._ZN17fastertransformer34generalAddBiasResidualLayerNormOptI7__half2Lb1ELb1ELi1ELb1ELi4EEEvPT_S3_PKS2_S5_S5_S5_S5_S5_fiiPKfS7_S7_Pfi --------------------------
	.section	.nv.constant0._ZN17fastertransformer34generalAddBiasResidualLayerNormOptI7__half2Lb1ELb1ELi1ELb1ELi4EEEvPT_S3_PKS2_S5_S5_S5_S5_S5_fiiPKfS7_S7_Pfi,"a",@progbits
	.sectionflags	@""
	.align	4
.nv.constant0._ZN17fastertransformer34generalAddBiasResidualLayerNormOptI7__half2Lb1ELb1ELi1ELb1ELi4EEEvPT_S3_PKS2_S5_S5_S5_S5_S5_fiiPKfS7_S7_Pfi:
	.zero		1012


//--------------------- .nv.constant0._ZN17fastertransformer35generalAddBiasResidualLayerNormOpt2I7__half2Lb0ELb0ELi2ELb1ELi2EEEvPT_S3_PKS2_S5_S5_S5_S5_S5_fiiPKfS7_S7_Pfi --------------------------
	.section	.nv.constant0._ZN17fastertransformer35generalAddBiasResidualLayerNormOpt2I7__half2Lb0ELb0ELi2ELb1ELi2EEEvPT_S3_PKS2_S5_S5_S5_S5_S5_fiiPKfS7_S7_Pfi,"a",@progbits
	.sectionflags	@""
	.align	4
.nv.constant0._ZN17fastertransformer35generalAddBiasResidualLayerNormOpt2I7__half2Lb0ELb0ELi2ELb1ELi2EEEvPT_S3_PKS2_S5_S5_S5_S5_S5_fiiPKfS7_S7_Pfi:
	.zero		1012


//--------------------- .nv.constant0._ZN17fastertransformer34generalAddBiasResidualLayerNormOptI7__half2Lb0ELb0ELi2ELb1ELi2EEEvPT_S3_PKS2_S5_S5_S5_S5_S5_fiiPKfS7_S7_Pfi --------------------------
	.section	.nv.constant0._ZN17fastertransformer34generalAddBiasResidualLayerNormOptI7__half2Lb0ELb0ELi2ELb1ELi2EEEvPT_S3_PKS2_S5_S5_S5_S5_S5_fiiPKfS7_S7_Pfi,"a",@progbits
	.sectionflags	@""
	.align	4
.nv.constant0._ZN17fastertransformer34generalAddBiasResidualLayerNormOptI7__half2Lb0ELb0ELi2ELb1ELi2EEEvPT_S3_PKS2_S5_S5_S5_S5_S5_fiiPKfS7_S7_Pfi:
	.zero		1012


//--------------------- .nv.constant0._ZN17fastertransformer35generalAddBiasResidualLayerNormOpt2I7__half2Lb1ELb0ELi2ELb1ELi2EEEvPT_S3_PKS2_S5_S5_S5_S5_S5_fiiPKfS7_S7_Pfi --------------------------
	.section	.nv.constant0._ZN17fastertransformer35generalAddBiasResidualLayerNormOpt2I7__half2Lb1ELb0ELi2ELb1ELi2EEEvPT_S3_PKS2_S5_S5_S5_S5_S5_fiiPKfS7_S7_Pfi,"a",@progbits
	.sectionflags	@""
	.align	4
.nv.constant0._ZN17fastertransformer35generalAddBiasResidualLayerNormOpt2I7__half2Lb1ELb0ELi2ELb1ELi2EEEvPT_S3_PKS2_S5_S5_S5_S5_S5_fiiPKfS7_S7_Pfi:
	.zero		1012


//--------------------- .nv.constant0._ZN17fastertransformer34generalAddBiasResidualLayerNormOptI7__half2Lb1ELb0ELi2ELb1ELi2EEEvPT_S3_PKS2_S5_S5_S5_S5_S5_fiiPKfS7_S7_Pfi --------------------------
	.section	.nv.constant0._ZN17fastertransformer34generalAddBiasResidualLayerNormOptI7__half2Lb1ELb0ELi2ELb1ELi2EEEvPT_S3_PKS2_S5_S5_S5_S5_S5_fiiPKfS7_S7_Pfi,"a",@progbits
	.sectionflags	@""
	.align	4
.nv.constant0._ZN17fastertransformer34generalAddBiasResidualLayerNormOptI7__half2Lb1ELb0ELi2ELb1ELi2EEEvPT_S3_PKS2_S5_S5_S5_S5_S5_fiiPKfS7_S7_Pfi:
	.zero		1012


//--------------------- .nv.constant0._ZN17fastertransformer35generalAddBiasResidualLayerNormOpt2I7__half2Lb0ELb1ELi2ELb1ELi2EEEvPT_S3_PKS2_S5_S5_S5_S5_S5_fiiPKfS7_S7_Pfi --------------------------
	.section	.nv.constant0._ZN17fastertransformer35generalAddBiasResidualLayerNormOpt2I7__half2Lb0ELb1ELi2ELb1ELi2EEEvPT_S3_PKS2_S5_S5_S5_S5_S5_fiiPKfS7_S7_Pfi,"a",@progbits
	.sectionflags	@""
	.align	4
.nv.constant0._ZN17fastertransformer35generalAddBiasResidualLayerNormOpt2I7__half2Lb0ELb1ELi2ELb1ELi2EEEvPT_S3_PKS2_S5_S5_S5_S5_S5_fiiPKfS7_S7_Pfi:
	.zero		1012


//--------------------- .nv.constant0._ZN17fastertransformer34generalAddBiasResidualLayerNormOptI7__half2Lb0ELb1ELi2ELb1ELi2EEEvPT_S3_PKS2_S5_S5_S5_S5_S5_fiiPKfS7_S7_Pfi --------------------------
	.section	.nv.constant0._ZN17fastertransformer34generalAddBiasResidualLayerNormOptI7__half2Lb0ELb1ELi2ELb1ELi2EEEvPT_S3_PKS2_S5_S5_S5_S5_S5_fiiPKfS7_S7_Pfi,"a",@progbits
	.sectionflags	@""
	.align	4
.nv.constant0._ZN17fastertransformer34generalAddBiasResidualLayerNormOptI7__half2Lb0ELb1ELi2ELb1ELi2EEEvPT_S3_PKS2_S5_S5_S5_S5_S5_fiiPKfS7_S7_Pfi:
	.zero		1012


//--------------------- .nv.constant0._ZN17fastertransformer35generalAddBiasResidualLayerNormOpt2I7__half2Lb1ELb1ELi2ELb1ELi2EEEvPT_S3_PKS2_S5_S5_S5_S5_S5_fiiPKfS7_S7_Pfi --------------------------
	.section	.nv.constant0._ZN17fastertransformer35generalAddBiasResidualLayerNormOpt2I7__half2Lb1ELb1ELi2ELb1ELi2EEEvPT_S3_PKS2_S5_S5_S5_S5_S5_fiiPKfS7_S7_Pfi,"a",@progbits
	.sectionflags	@""
	.align	4
.nv.constant0._ZN17fastertransformer35generalAddBiasResidualLayerNormOpt2I7__half2Lb1ELb1ELi2ELb1ELi2EEEvPT_S3_PKS2_S5_S5_S5_S5_S5_fiiPKfS7_S7_Pfi:
	.zero		1012


//--------------------- .nv.constant0._ZN17fastertransformer34generalAddBiasResidualLayerNormOptI7__half2Lb1ELb1ELi2ELb1ELi2EEEvPT_S3_PKS2_S5_S5_S5_S5_S5_fiiPKfS7_S7_Pfi --------------------------
	.section	.nv.constant0._ZN17fastertransformer34generalAddBiasResidualLayerNormOptI7__half2Lb1ELb1ELi2ELb1ELi2EEEvPT_S3_PKS2_S5_S5_S5_S5_S5_fiiPKfS7_S7_Pfi,"a",@progbits
	.sectionflags	@""
	.align	4
.nv.constant0._ZN17fastertransformer34generalAddBiasResidualLayerNormOptI7__half2Lb1ELb1ELi2ELb1ELi2EEEvPT_S3_PKS2_S5_S5_S5_S5_S5_fiiPKfS7_S7_Pfi:
	.zero		1012


//--------------------- .nv.constant0._ZN17fastertransformer35generalAddBiasResidualLayerNormOpt2I7__half2Lb0ELb0ELi1ELb1ELi2EEEvPT_S3_PKS2_S5_S5_S5_S5_S5_fiiPKfS7_S7_Pfi --------------------------
	.section	.nv.constant0._ZN17fastertransformer35generalAddBiasResidualLayerNormOpt2I7__half2Lb0ELb0ELi1ELb1ELi2EEEvPT_S3_PKS2_S5_S5_S5_S5_S5_fiiPKfS7_S7_Pfi,"a",@progbits
	.sectionflags	@""
	.align	4
.nv.constant0._ZN17fastertransformer35generalAddBiasResidualLayerNormOpt2I7__half2Lb0ELb0ELi1ELb1ELi2EEEvPT_S3_PKS2_S5_S5_S5_S5_S5_fiiPKfS7_S7_Pfi:
	.zero		1012


//--------------------- .nv.constant0._ZN17fastertransformer34generalAddBiasResidualLayerNormOptI7__half2Lb0ELb0ELi1ELb1ELi2EEEvPT_S3_PKS2_S5_S5_S5_S5_S5_fiiPKfS7_S7_Pfi --------------------------
	.section	.nv.constant0._ZN17fastertransformer34generalAddBiasResidualLayerNormOptI7__half2Lb0ELb0ELi1ELb1ELi2EEEvPT_S3_PKS2_S5_S5_S5_S5_S5_fiiPKfS7_S7_Pfi,"a",@progbits
	.sectionflags	@""
	.align	4
.nv.constant0._ZN17fastertransformer34generalAddBiasResidualLayerNormOptI7__half2Lb0ELb0ELi1ELb1ELi2EEEvPT_S3_PKS2_S5_S5_S5_S5_S5_fiiPKfS7_S7_Pfi:
	.zero		1012


//--------------------- .nv.constant0._ZN17fastertransformer35generalAddBiasResidualLayerNormOpt2I7__half2Lb1ELb0ELi1ELb1ELi2EEEvPT_S3_PKS2_S5_S5_S5_S5_S5_fiiPKfS7_S7_Pfi --------------------------
	.section	.nv.constant0._ZN17fastertransformer35generalAddBiasResidualLayerNormOpt2I7__half2Lb1ELb0ELi1ELb1ELi2EEEvPT_S3_PKS2_S5_S5_S5_S5_S5_fiiPKfS7_S7_Pfi,"a",@progbits
	.sectionflags	@""
	.align	4
.nv.constant0._ZN17fastertransformer35generalAddBiasResidualLayerNormOpt2I7__half2Lb1ELb0ELi1ELb1ELi2EEEvPT_S3_PKS2_S5_S5_S5_S5_S5_fiiPKfS7_S7_Pfi:
	.zero		1012


//--------------------- .nv.constant0._ZN17fastertransformer34generalAddBiasResidualLayerNormOptI7__half2Lb1ELb0ELi1ELb1ELi2EEEvPT_S3_PKS2_S5_S5_S5_S5_S5_fiiPKfS7_S7_Pfi --------------------------
	.section	.nv.constant0._ZN17fastertransformer34generalAddBiasResidualLayerNormOptI7__half2Lb1ELb0ELi1ELb1ELi2EEEvPT_S3_PKS2_S5_S5_S5_S5_S5_fiiPKfS7_S7_Pfi,"a",@progbits
	.sectionflags	@""
	.align	4
.nv.constant0._ZN17fastertransformer34generalAddBiasResidualLayerNormOptI7__half2Lb1ELb0ELi1ELb1ELi2EEEvPT_S3_PKS2_S5_S5_S5_S5_S5_fiiPKfS7_S7_Pfi:
	.zero		1012


//--------------------- .nv.constant0._ZN17fastertransformer35generalAddBiasResidualLayerNormOpt2I7__half2Lb0ELb1ELi1ELb1ELi2EEEvPT_S3_PKS2_S5_S5_S5_S5_S5_fiiPKfS7_S7_Pfi --------------------------
	.section	.nv.constant0._ZN17fastertransformer35generalAddBiasResidualLayerNormOpt2I7__half2Lb0ELb1ELi1ELb1ELi2EEEvPT_S3_PKS2_S5_S5_S5_S5_S5_fiiPKfS7_S7_Pfi,"a",@progbits
	.sectionflags	@""
	.align	4
.nv.constant0._ZN17fastertransformer35generalAddBiasResidualLayerNormOpt2I7__half2Lb0ELb1ELi1ELb1ELi2EEEvPT_S3_PKS2_S5_S5_S5_S5_S5_fiiPKfS7_S7_Pfi:
	.zero		1012


//--------------------- .nv.constant0._ZN17fastertransformer34generalAddBiasResidualLayerNormOptI7__half2Lb0ELb1ELi1ELb1ELi2EEEvPT_S3_PKS2_S5_S5_S5_S5_S5_fiiPKfS7_S7_Pfi --------------------------
	.section	.nv.constant0._ZN17fastertransformer34generalAddBiasResidualLayerNormOptI7__half2Lb0ELb1ELi1ELb1ELi2EEEvPT_S3_PKS2_S5_S5_S5_S5_S5_fiiPKfS7_S7_Pfi,"a",@progbits
	.sectionflags	@""
	.align	4
.nv.constant0._ZN17fastertransformer34generalAddBiasResidualLayerNormOptI7__half2Lb0ELb1ELi1ELb1ELi2EEEvPT_S3_PKS2_S5_S5_S5_S5_S5_fiiPKfS7_S7_Pfi:
	.zero		1012


//--------------------- .nv.constant0._ZN17fastertransformer35generalAddBiasResidualLayerNormOpt2I7__half2Lb1ELb1ELi1ELb1ELi2EEEvPT_S3_PKS2_S5_S5_S5_S5_S5_fiiPKfS7_S7_Pfi --------------------------
	.section	.nv.constant0._ZN17fastertransformer35generalAddBiasResidualLayerNormOpt2I7__half2Lb1ELb1ELi1ELb1ELi2EEEvPT_S3_PKS2_S5_S5_S5_S5_S5_fiiPKfS7_S7_Pfi,"a",@progbits
	.sectionflags	@""
	.align	4
.nv.constant0._ZN17fastertransformer35generalAddBiasResidualLayerNormOpt2I7__half2Lb1ELb1ELi1ELb1ELi2EEEvPT_S3_PKS2_S5_S5_S5_S5_S5_fiiPKfS7_S7_Pfi:
	.zero		1012


//--------------------- .nv.constant0._ZN17fastertransformer34generalAddBiasResidualLayerNormOptI7__half2Lb1ELb1ELi1ELb1ELi2EEEvPT_S3_PKS2_S5_S5_S5_S5_S5_fiiPKfS7_S7_Pfi --------------------------
	.section	.nv.constant0._ZN17fastertransformer34generalAddBiasResidualLayerNormOptI7__half2Lb1ELb1ELi1ELb1ELi2EEEvPT_S3_PKS2_S5_S5_S5_S5_S5_fiiPKfS7_S7_Pfi,"a",@progbits
	.sectionflags	@""
	.align	4
.nv.constant0._ZN17fastertransformer34generalAddBiasResidualLayerNormOptI7__half2Lb1ELb1ELi1ELb1ELi2EEEvPT_S3_PKS2_S5_S5_S5_S5_S5_fiiPKfS7_S7_Pfi:
	.zero		1012


//--------------------- .nv.constant0._ZN17fastertransformer35generalAddBiasResidualLayerNormOpt2I7__half2Lb0ELb0ELi2ELb1ELi1EEEvPT_S3_PKS2_S5_S5_S5_S5_S5_fiiPKfS7_S7_Pfi --------------------------
	.section	.nv.constant0._ZN17fastertransformer35generalAddBiasResidualLayerNormOpt2I7__half2Lb0ELb0ELi2ELb1ELi1EEEvPT_S3_PKS2_S5_S5_S5_S5_S5_fiiPKfS7_S7_Pfi,"a",@progbits
	.sectionflags	@""
	.align	4
.nv.constant0._ZN17fastertransformer35generalAddBiasResidualLayerNormOpt2I7__half2Lb0ELb0ELi2ELb1ELi1EEEvPT_S3_PKS2_S5_S5_S5_S5_S5_fiiPKfS7_S7_Pfi:
	.zero		1012


//--------------------- .nv.constant0._ZN17fastertransformer34generalAddBiasResidualLayerNormOptI7__half2Lb0ELb0ELi2ELb1ELi1EEEvPT_S3_PKS2_S5_S5_S5_S5_S5_fiiPKfS7_S7_Pfi --------------------------
	.section	.nv.constant0._ZN17fastertransformer34generalAddBiasResidualLayerNormOptI7__half2Lb0ELb0ELi2ELb1ELi1EEEvPT_S3_PKS2_S5_S5_S5_S5_S5_fiiPKfS7_S7_Pfi,"a",@progbits
	.sectionflags	@""
	.align	4
.nv.constant0._ZN17fastertransformer34generalAddBiasResidualLayerNormOptI7__half2Lb0ELb0ELi2ELb1ELi1EEEvPT_S3_PKS2_S5_S5_S5_S5_S5_fiiPKfS7_S7_Pfi:
	.zero		1012


//--------------------- .nv.constant0._ZN17fastertransformer35generalAddBiasResidualLayerNormOpt2I7__half2Lb1ELb0ELi2ELb1ELi1EEEvPT_S3_PKS2_S5_S5_S5_S5_S5_fiiPKfS7_S7_Pfi --------------------------
	.section	.nv.constant0._ZN17fastertransformer35generalAddBiasResidualLayerNormOpt2I7__half2Lb1ELb0ELi2ELb1ELi1EEEvPT_S3_PKS2_S5_S5_S5_S5_S5_fiiPKfS7_S7_Pfi,"a",@progbits
	.sectionflags	@""
	.align	4
.nv.constant0._ZN17fastertransformer35generalAddBiasResidualLayerNormOpt2I7__half2Lb1ELb0ELi2ELb1ELi1EEEvPT_S3_PKS2_S5_S5_S5_S5_S5_fiiPKfS7_S7_Pfi:
	.zero		1012


//--------------------- .nv.constant0._ZN17fastertransformer34generalAddBiasResidualLayerNormOptI7__half2Lb1ELb0ELi2ELb1ELi1EEEvPT_S3_PKS2_S5_S5_S5_S5_S5_fiiPKfS7_S7_Pfi --------------------------
	.section	.nv.constant0._ZN17fastertransformer34generalAddBiasResidualLayerNormOptI7__half2Lb1ELb0ELi2ELb1ELi1EEEvPT_S3_PKS2_S5_S5_S5_S5_S5_fiiPKfS7_S7_Pfi,"a",@progbits
	.sectionflags	@""
	.align	4
.nv.constant0._ZN17fastertransformer34generalAddBiasResidualLayerNormOptI7__half2Lb1ELb0ELi2ELb1ELi1EEEvPT_S3_PKS2_S5_S5_S5_S5_S5_fiiPKfS7_S7_Pfi:
	.zero		1012


//--------------------- .nv.constant0._ZN17fastertransformer35generalAddBiasResidualLayerNormOpt2I7__half2Lb0ELb1ELi2ELb1ELi1EEEvPT_S3_PKS2_S5_S5_S5_S5_S5_fiiPKfS7_S7_Pfi --------------------------
	.section	.nv.constant0._ZN17fastertransformer35generalAddBiasResidualLayerNormOpt2I7__half2Lb0ELb1ELi2ELb1ELi1EEEvPT_S3_PKS2_S5_S5_S5_S5_S5_fiiPKfS7_S7_Pfi,"a",@progbits
	.sectionflags	@""
	.align	4
.nv.constant0._ZN17fastertransformer35generalAddBiasResidualLayerNormOpt2I7__half2Lb0ELb1ELi2ELb1ELi1EEEvPT_S3_PKS2_S5_S5_S5_S5_S5_fiiPKfS7_S7_Pfi:
	.zero		1012


//--------------------- .nv.constant0._ZN17fastertransformer34generalAddBiasResidualLayerNormOptI7__half2Lb0ELb1ELi2ELb1ELi1EEEvPT_S3_PKS2_S5_S5_S5_S5_S5_fiiPKfS7_S7_Pfi --------------------------
	.section	.nv.constant0._ZN17fastertransformer34generalAddBiasResidualLayerNormOptI7__half2Lb0ELb1ELi2ELb1ELi1EEEvPT_S3_PKS2_S5_S5_S5_S5_S5_fiiPKfS7_S7_Pfi,"a",@progbits
	.sectionflags	@""
	.align	4
.nv.constant0._ZN17fastertransformer34generalAddBiasResidualLayerNormOptI7__half2Lb0ELb1ELi2ELb1ELi1EEEvPT_S3_PKS2_S5_S5_S5_S5_S5_fiiPKfS7_S7_Pfi:
	.zero		1012


//--------------------- .nv.constant0._ZN17fastertransformer35generalAddBiasResidualLayerNormOpt2I7__half2Lb1ELb1ELi2ELb1ELi1EEEvPT_S3_PKS2_S5_S5_S5_S5_S5_fiiPKfS7_S7_Pfi --------------------------
	.section	.nv.constant0._ZN17fastertransformer35generalAddBiasResidualLayerNormOpt2I7__half2Lb1ELb1ELi2ELb1ELi1EEEvPT_S3_PKS2_S5_S5_S5_S5_S5_fiiPKfS7_S7_Pfi,"a",@progbits
	.sectionflags	@""
	.align	4
.nv.constant0._ZN17fastertransformer35generalAddBiasResidualLayerNormOpt2I7__half2Lb1ELb1ELi2ELb1ELi1EEEvPT_S3_PKS2_S5_S5_S5_S5_S5_fiiPKfS7_S7_Pfi:
	.zero		1012


//--------------------- .nv.constant0._ZN17fastertransformer34generalAddBiasResidualLayerNormOptI7__half2Lb1ELb1ELi2ELb1ELi1EEEvPT_S3_PKS2_S5_S5_S5_S5_S5_fiiPKfS7_S7_Pfi --------------------------
	.section	.nv.constant0._ZN17fastertransformer34generalAddBiasResidualLayerNormOptI7__half2Lb1ELb1ELi2ELb1ELi1EEEvPT_S3_PKS2_S5_S5_S5_S5_S5_fiiPKfS7_S7_Pfi,"a",@progbits
	.sectionflags	@""
	.align	4
.nv.constant0._ZN17fastertransformer34generalAddBiasResidualLayerNormOptI7__half2Lb1ELb1ELi2ELb1ELi1EEEvPT_S3_PKS2_S5_S5_S5_S5_S5_fiiPKfS7_S7_Pfi:
	.zero		1012


//--------------------- .nv.constant0._ZN17fastertransformer35generalAddBiasResidualLayerNormOpt2I7__half2Lb0ELb0ELi1ELb1ELi1EEEvPT_S3_PKS2_S5_S5_S5_S5_S5_fiiPKfS7_S7_Pfi --------------------------
	.section	.nv.constant0._ZN17fastertransformer35generalAddBiasResidualLayerNormOpt2I7__half2Lb0ELb0ELi1ELb1ELi1EEEvPT_S3_PKS2_S5_S5_S5_S5_S5_fiiPKfS7_S7_Pfi,"a",@progbits
	.sectionflags	@""
	.align	4
.nv.constant0._ZN17fastertransformer35generalAddBiasResidualLayerNormOpt2I7__half2Lb0ELb0ELi1ELb1ELi1EEEvPT_S3_PKS2_S5_S5_S5_S5_S5_fiiPKfS7_S7_Pfi:
	.zero		1012


//--------------------- .nv.constant0._ZN17fastertransformer34generalAddBiasResidualLayerNormOptI7__half2Lb0ELb0ELi1ELb1ELi1EEEvPT_S3_PKS2_S5_S5_S5_S5_S5_fiiPKfS7_S7_Pfi --------------------------
	.section	.nv.constant0._ZN17fastertransformer34generalAddBiasResidualLayerNormOptI7__half2Lb0ELb0ELi1ELb1ELi1EEEvPT_S3_PKS2_S5_S5_S5_S5_S5_fiiPKfS7_S7_Pfi,"a",@progbits
	.sectionflags	@""
	.align	4
.nv.constant0._ZN17fastertransformer34generalAddBiasResidualLayerNormOptI7__half2Lb0ELb0ELi1ELb1ELi1EEEvPT_S3_PKS2_S5_S5_S5_S5_S5_fiiPKfS7_S7_Pfi:
	.zero		1012


//--------------------- .nv.constant0._ZN17fastertransformer35generalAddBiasResidualLayerNormOpt2I7__half2Lb1ELb0ELi1ELb1ELi1EEEvPT_S3_PKS2_S5_S5_S5_S5_S5_fiiPKfS7_S7_Pfi --------------------------
	.section	.nv.constant0._ZN17fastertransformer35generalAddBiasResidualLayerNormOpt2I7__half2Lb1ELb0ELi1ELb1ELi1EEEvPT_S3_PKS2_S5_S5_S5_S5_S5_fiiPKfS7_S7_Pfi,"a",@progbits
	.sectionflags	@""
	.align	4
.nv.constant0._ZN17fastertransformer35generalAddBiasResidualLayerNormOpt2I7__half2Lb1ELb0ELi1ELb1ELi1EEEvPT_S3_PKS2_S5_S5_S5_S5_S5_fiiPKfS7_S7_Pfi:
	.zero		1012


//--------------------- .nv.constant0._ZN17fastertransformer34generalAddBiasResidualLayerNormOptI7__half2Lb1ELb0ELi1ELb1ELi1EEEvPT_S3_PKS2_S5_S5_S5_S5_S5_fiiPKfS7_S7_Pfi --------------------------
	.section	.nv.constant0._ZN17fastertransformer34generalAddBiasResidualLayerNormOptI7__half2Lb1ELb0ELi1ELb1ELi1EEEvPT_S3_PKS2_S5_S5_S5_S5_S5_fiiPKfS7_S7_Pfi,"a",@progbits
	.sectionflags	@""
	.align	4
.nv.constant0._ZN17fastertransformer34generalAddBiasResidualLayerNormOptI7__half2Lb1ELb0ELi1ELb1ELi1EEEvPT_S3_PKS2_S5_S5_S5_S5_S5_fiiPKfS7_S7_Pfi:
	.zero		1012


//--------------------- .nv.constant0._ZN17fastertransformer35generalAddBiasResidualLayerNormOpt2I7__half2Lb0ELb1ELi1ELb1ELi1EEEvPT_S3_PKS2_S5_S5_S5_S5_S5_fiiPKfS7_S7_Pfi --------------------------
	.section	.nv.constant0._ZN17fastertransformer35generalAddBiasResidualLayerNormOpt2I7__half2Lb0ELb1ELi1ELb1ELi1EEEvPT_S3_PKS2_S5_S5_S5_S5_S5_fiiPKfS7_S7_Pfi,"a",@progbits
	.sectionflags	@""
	.align	4
.nv.constant0._ZN17fastertransformer35generalAddBiasResidualLayerNormOpt2I7__half2Lb0ELb1ELi1ELb1ELi1EEEvPT_S3_PKS2_S5_S5_S5_S5_S5_fiiPKfS7_S7_Pfi:
	.zero		1012


//--------------------- .nv.constant0._ZN17fastertransformer34generalAddBiasResidualLayerNormOptI7__half2Lb0ELb1ELi1ELb1ELi1EEEvPT_S3_PKS2_S5_S5_S5_S5_S5_fiiPKfS7_S7_Pfi --------------------------
	.section	.nv.constant0._ZN17fastertransformer34generalAddBiasResidualLayerNormOptI7__half2Lb0ELb1ELi1ELb1ELi1EEEvPT_S3_PKS2_S5_S5_S5_S5_S5_fiiPKfS7_S7_Pfi,"a",@progbits
	.sectionflags	@""
	.align	4
.nv.constant0._ZN17fastertransformer34generalAddBiasResidualLayerNormOptI7__half2Lb0ELb1ELi1ELb1ELi1EEEvPT_S3_PKS2_S5_S5_S5_S5_S5_fiiPKfS7_S7_Pfi:
	.zero		1012


//--------------------- .nv.constant0._ZN17fastertransformer35generalAddBiasResidualLayerNormOpt2I7__half2Lb1ELb1ELi1ELb1ELi1EEEvPT_S3_PKS2_S5_S5_S5_S5_S5_fiiPKfS7_S7_Pfi --------------------------
	.section	.nv.constant0._ZN17fastertransformer35generalAddBiasResidualLayerNormOpt2I7__half2Lb1ELb1ELi1ELb1ELi1EEEvPT_S3_PKS2_S5_S5_S5_S5_S5_fiiPKfS7_S7_Pfi,"a",@progbits
	.sectionflags	@""
	.align	4
.nv.constant0._ZN17fastertransformer35generalAddBiasResidualLayerNormOpt2I7__half2Lb1ELb1ELi1ELb1ELi1EEEvPT_S3_PKS2_S5_S5_S5_S5_S5_fiiPKfS7_S7_Pfi:
	.zero		1012


//--------------------- .nv.constant0._ZN17fastertransformer34generalAddBiasResidualLayerNormOptI7__half2Lb1ELb1ELi1ELb1ELi1EEEvPT_S3_PKS2_S5_S5_S5_S5_S5_fiiPKfS7_S7_Pfi --------------------------
	.section	.nv.constant0._ZN17fastertransformer34generalAddBiasResidualLayerNormOptI7__half2Lb1ELb1ELi1ELb1ELi1EEEvPT_S3_PKS2_S5_S5_S5_S5_S5_fiiPKfS7_S7_Pfi,"a",@progbits
	.sectionflags	@""
	.align	4
.nv.constant0._ZN17fastertransformer34generalAddBiasResidualLayerNormOptI7__half2Lb1ELb1ELi1ELb1ELi1EEEvPT_S3_PKS2_S5_S5_S5_S5_S5_fiiPKfS7_S7_Pfi:
	.zero		1012


//--------------------- .nv.constant0._ZN17fastertransformer35generalAddBiasResidualPostLayerNormI6__halfEEvPT_PKS2_S5_S5_S5_fii --------------------------
	.section	.nv.constant0._ZN17fastertransformer35generalAddBiasResidualPostLayerNormI6__halfEEvPT_PKS2_S5_S5_S5_fii,"a",@progbits
	.sectionflags	@""
	.align	4
.nv.constant0._ZN17fastertransformer35generalAddBiasResidualPostLayerNormI6__halfEEvPT_PKS2_S5_S5_S5_fii:
	.zero		948


//--------------------- .nv.constant0._ZN17fastertransformer28addBiasResidualPostLayerNormI6__halfLi2EEEvPT_PKS2_S5_S5_S5_fii --------------------------
	.section	.nv.constant0._ZN17fastertransformer28addBiasResidualPostLayerNormI6__halfLi2EEEvPT_PKS2_S5_S5_S5_fii,"a",@progbits
	.sectionflags	@""
	.align	4
.nv.constant0._ZN17fastertransformer28addBiasResidualPostLayerNormI6__halfLi2EEEvPT_PKS2_S5_S5_S5_fii:
	.zero		948


//--------------------- .nv.constant0._ZN17fastertransformer28addBiasResidualPostLayerNormI6__halfLi1EEEvPT_PKS2_S5_S5_S5_fii --------------------------
	.section	.nv.constant0._ZN17fastertransformer28addBiasResidualPostLayerNormI6__halfLi1EEEvPT_PKS2_S5_S5_S5_fii,"a",@progbits
	.sectionflags	@""
	.align	4
.nv.constant0._ZN17fastertransformer28addBiasResidualPostLayerNormI6__halfLi1EEEvPT_PKS2_S5_S5_S5_fii:
	.zero		948


//--------------------- .nv.constant0._ZN17fastertransformer30addBiasResidualPostLayerNormV2I6__halfEEvPT_PKS2_S5_S5_S5_fi --------------------------
	.section	.nv.constant0._ZN17fastertransformer30addBiasResidualPostLayerNormV2I6__halfEEvPT_PKS2_S5_S5_S5_fi,"a",@progbits
	.sectionflags	@""
	.align	4
.nv.constant0._ZN17fastertransformer30addBiasResidualPostLayerNormV2I6__halfEEvPT_PKS2_S5_S5_S5_fi:
	.zero		944


//--------------------- .nv.constant0._ZN17fastertransformer28layernorm_shift_partition_v2IfEEvPT_PKS1_S4_S4_fiiiiii --------------------------
	.section	.nv.constant0._ZN17fastertransformer28layernorm_shift_partition_v2IfEEvPT_PKS1_S4_S4_fiiiiii,"a",@progbits
	.sectionflags	@""
	.align	4
.nv.constant0._ZN17fastertransformer28layernorm_shift_partition_v2IfEEvPT_PKS1_S4_S4_fiiiiii:
	.zero		956


//--------------------- .nv.constant0._ZN17fastertransformer25layernorm_shift_partitionIfEEvPT_PKS1_S4_S4_fiiiiii --------------------------
	.section	.nv.constant0._ZN17fastertransformer25layernorm_shift_partitionIfEEvPT_PKS1_S4_S4_fiiiiii,"a",@progbits
	.sectionflags	@""
	.align	4
.nv.constant0._ZN17fastertransformer25layernorm_shift_partitionIfEEvPT_PKS1_S4_S4_fiiiiii:
	.zero		956


//--------------------- .nv.constant0._ZN17fastertransformer28addBiasResidualPostLayerNormIfLi2EEEvPT_PKS1_S4_S4_S4_fii --------------------------
	.section	.nv.constant0._ZN17fastertransformer28addBiasResidualPostLayerNormIfLi2EEEvPT_PKS1_S4_S4_S4_fii,"a",@progbits
	.sectionflags	@""
	.align	4
.nv.constant0._ZN17fastertransformer28addBiasResidualPostLayerNormIfLi2EEEvPT_PKS1_S4_S4_S4_fii:
	.zero		948


//--------------------- .nv.constant0._ZN17fastertransformer28addBiasResidualPostLayerNormIfLi1EEEvPT_PKS1_S4_S4_S4_fii --------------------------
	.section	.nv.constant0._ZN17fastertransformer28addBiasResidualPostLayerNormIfLi1EEEvPT_PKS1_S4_S4_S4_fii,"a",@progbits
	.sectionflags	@""
	.align	4
.nv.constant0._ZN17fastertransformer28addBiasResidualPostLayerNormIfLi1EEEvPT_PKS1_S4_S4_S4_fii:
	.zero		948


//--------------------- .nv.constant0._ZN17fastertransformer30addBiasResidualPostLayerNormV2IfEEvPT_PKS1_S4_S4_S4_fi --------------------------
	.section	.nv.constant0._ZN17fastertransformer30addBiasResidualPostLayerNormV2IfEEvPT_PKS1_S4_S4_S4_fi,"a",@progbits
	.sectionflags	@""
	.align	4
.nv.constant0._ZN17fastertransformer30addBiasResidualPostLayerNormV2IfEEvPT_PKS1_S4_S4_S4_fi:
	.zero		944


//--------------------- .nv.constant0._ZN17fastertransformer35generalAddBiasResidualPostLayerNormIfEEvPT_PKS1_S4_S4_S4_fii --------------------------
	.section	.nv.constant0._ZN17fastertransformer35generalAddBiasResidualPostLayerNormIfEEvPT_PKS1_S4_S4_S4_fii,"a",@progbits
	.sectionflags	@""
	.align	4
.nv.constant0._ZN17fastertransformer35generalAddBiasResidualPostLayerNormIfEEvPT_PKS1_S4_S4_S4_fii:
	.zero		948


//--------------------- SYMBOLS --------------------------

	.type		.nv.reservedSmem.offset0,@object
	.size		.nv.reservedSmem.offset0,0x4
	.type		.nv.reservedSmem.cap,@object
	.size		.nv.reservedSmem.cap,0x4
